	.target	sm_90

	.elftype	@"ET_EXEC"


//--------------------- .note.nv.tkinfo           --------------------------
	.section	.note.nv.tkinfo,"",@"SHT_NOTE"
	.sectionflags	@"SHF_NOTE_NV_TKINFO"
	.tkinfo
        /*0018*/ 	.word	0x00000002
        /*0030*/ 	.string	""
        /*0030*/ 	.string	"ptxas"
        /*0030*/ 	.string	"Cuda compilation tools, release 13.0, V13.0.88"
        /*0030*/ 	.string	"Build cuda_13.0.r13.0/compiler.36424714_0"
        /*0030*/ 	.string	"-arch sm_90 -m 64 "



//--------------------- .note.nv.cuinfo           --------------------------
	.section	.note.nv.cuinfo,"",@"SHT_NOTE"
	.sectionflags	@"SHF_NOTE_NV_CUINFO"
        /*0018*/ 	.short	0x0002
        /*001a*/ 	.short	0x005a
        /*001c*/ 	.short	0x0082
	.zero		2


//--------------------- .nv.info                  --------------------------
	.section	.nv.info,"",@"SHT_CUDA_INFO"
	.align	4


	//----- nvinfo : EIATTR_REGCOUNT
	.align		4
        /*0000*/ 	.byte	0x04, 0x2f
        /*0002*/ 	.short	(.L_1 - .L_0)
	.align		4
.L_0:
        /*0004*/ 	.word	index@(_ZN13group_norm_v214gn_cuda_kernelI6__halfLi320ELi1ELi16ELi40ELi256ELb1ELi256ELi40ELi40ELi4ELb0ELi148ELb0ELb0ENS_16CompileConditionILi900EEEEEvPT_PKS4_S7_S7_flPfS8_Pj)
        /*0008*/ 	.word	0x0000004c


	//----- nvinfo : EIATTR_FRAME_SIZE
	.align		4
.L_1:
        /*000c*/ 	.byte	0x04, 0x11
        /*000e*/ 	.short	(.L_3 - .L_2)
	.align		4
.L_2:
        /*0010*/ 	.word	index@(_ZN13group_norm_v214gn_cuda_kernelI6__halfLi320ELi1ELi16ELi40ELi256ELb1ELi256ELi40ELi40ELi4ELb0ELi148ELb0ELb0ENS_16CompileConditionILi900EEEEEvPT_PKS4_S7_S7_flPfS8_Pj)
        /*0014*/ 	.word	0x00000000


	//----- nvinfo : EIATTR_REGCOUNT
	.align		4
.L_3:
        /*0018*/ 	.byte	0x04, 0x2f
        /*001a*/ 	.short	(.L_5 - .L_4)
	.align		4
.L_4:
        /*001c*/ 	.word	index@(_ZN13group_norm_v214gn_cuda_kernelI6__halfLi320ELi1ELi16ELi40ELi256ELb1ELi256ELi40ELi40ELi4ELb0ELi116ELb0ELb0ENS_16CompileConditionILi900EEEEEvPT_PKS4_S7_S7_flPfS8_Pj)
        /*0020*/ 	.word	0x0000004c


	//----- nvinfo : EIATTR_FRAME_SIZE
	.align		4
.L_5:
        /*0024*/ 	.byte	0x04, 0x11
        /*0026*/ 	.short	(.L_7 - .L_6)
	.align		4
.L_6:
        /*0028*/ 	.word	index@(_ZN13group_norm_v214gn_cuda_kernelI6__halfLi320ELi1ELi16ELi40ELi256ELb1ELi256ELi40ELi40ELi4ELb0ELi116ELb0ELb0ENS_16CompileConditionILi900EEEEEvPT_PKS4_S7_S7_flPfS8_Pj)
        /*002c*/ 	.word	0x00000000


	//----- nvinfo : EIATTR_REGCOUNT
	.align		4
.L_7:
        /*0030*/ 	.byte	0x04, 0x2f
        /*0032*/ 	.short	(.L_9 - .L_8)
	.align		4
.L_8:
        /*0034*/ 	.word	index@(_ZN13group_norm_v214gn_cuda_kernelI6__halfLi320ELi1ELi32ELi20ELi256ELb0ELi256ELi20ELi20ELi4ELb0ELi148ELb0ELb0ENS_16CompileConditionILi900EEEEEvPT_PKS4_S7_S7_flPfS8_Pj)
        /*0038*/ 	.word	0x00000028


	//----- nvinfo : EIATTR_FRAME_SIZE
	.align		4
.L_9:
        /*003c*/ 	.byte	0x04, 0x11
        /*003e*/ 	.short	(.L_11 - .L_10)
	.align		4
.L_10:
        /*0040*/ 	.word	index@(_ZN13group_norm_v214gn_cuda_kernelI6__halfLi320ELi1ELi32ELi20ELi256ELb0ELi256ELi20ELi20ELi4ELb0ELi148ELb0ELb0ENS_16CompileConditionILi900EEEEEvPT_PKS4_S7_S7_flPfS8_Pj)
        /*0044*/ 	.word	0x00000000


	//----- nvinfo : EIATTR_REGCOUNT
	.align		4
.L_11:
        /*0048*/ 	.byte	0x04, 0x2f
        /*004a*/ 	.short	(.L_13 - .L_12)
	.align		4
.L_12:
        /*004c*/ 	.word	index@(_ZN13group_norm_v214gn_cuda_kernelI6__halfLi320ELi1ELi32ELi20ELi256ELb0ELi256ELi20ELi20ELi4ELb0ELi116ELb0ELb0ENS_16CompileConditionILi900EEEEEvPT_PKS4_S7_S7_flPfS8_Pj)
        /*0050*/ 	.word	0x00000028


	//----- nvinfo : EIATTR_FRAME_SIZE
	.align		4
.L_13:
        /*0054*/ 	.byte	0x04, 0x11
        /*0056*/ 	.short	(.L_15 - .L_14)
	.align		4
.L_14:
        /*0058*/ 	.word	index@(_ZN13group_norm_v214gn_cuda_kernelI6__halfLi320ELi1ELi32ELi20ELi256ELb0ELi256ELi20ELi20ELi4ELb0ELi116ELb0ELb0ENS_16CompileConditionILi900EEEEEvPT_PKS4_S7_S7_flPfS8_Pj)
        /*005c*/ 	.word	0x00000000


	//----- nvinfo : EIATTR_REGCOUNT
	.align		4
.L_15:
        /*0060*/ 	.byte	0x04, 0x2f
        /*0062*/ 	.short	(.L_17 - .L_16)
	.align		4
.L_16:
        /*0064*/ 	.word	index@(_ZN13group_norm_v218gn_bwd_cuda_kernelI6__halfLi320ELi1ELi16ELi40ELi256ELb1ELb1ELi64ELi320ELi320ELi4ELb1ELi36ELb0ELb0ELNS_15WgradSyncMethodE3ENS_16CompileConditionILi900EEEEEvPT_S6_S6_PKS5_S8_S8_S8_PKfflPfPj)
        /*0068*/ 	.word	0x000000a8


	//----- nvinfo : EIATTR_FRAME_SIZE
	.align		4
.L_17:
        /*006c*/ 	.byte	0x04, 0x11
        /*006e*/ 	.short	(.L_19 - .L_18)
	.align		4
.L_18:
        /*0070*/ 	.word	index@(_ZN13group_norm_v218gn_bwd_cuda_kernelI6__halfLi320ELi1ELi16ELi40ELi256ELb1ELb1ELi64ELi320ELi320ELi4ELb1ELi36ELb0ELb0ELNS_15WgradSyncMethodE3ENS_16CompileConditionILi900EEEEEvPT_S6_S6_PKS5_S8_S8_S8_PKfflPfPj)
        /*0074*/ 	.word	0x00000078


	//----- nvinfo : EIATTR_REGCOUNT
	.align		4
.L_19:
        /*0078*/ 	.byte	0x04, 0x2f
        /*007a*/ 	.short	(.L_21 - .L_20)
	.align		4
.L_20:
        /*007c*/ 	.word	index@(_ZN13group_norm_v218gn_bwd_cuda_kernelI6__halfLi320ELi3ELi16ELi40ELi256ELb1ELb1ELi32ELi320ELi320ELi4ELb1ELi42ELb0ELb0ELNS_15WgradSyncMethodE3ENS_16CompileConditionILi900EEEEEvPT_S6_S6_PKS5_S8_S8_S8_PKfflPfPj)
        /*0080*/ 	.word	0x00000040


	//----- nvinfo : EIATTR_FRAME_SIZE
	.align		4
.L_21:
        /*0084*/ 	.byte	0x04, 0x11
        /*0086*/ 	.short	(.L_23 - .L_22)
	.align		4
.L_22:
        /*0088*/ 	.word	index@(_ZN13group_norm_v218gn_bwd_cuda_kernelI6__halfLi320ELi3ELi16ELi40ELi256ELb1ELb1ELi32ELi320ELi320ELi4ELb1ELi42ELb0ELb0ELNS_15WgradSyncMethodE3ENS_16CompileConditionILi900EEEEEvPT_S6_S6_PKS5_S8_S8_S8_PKfflPfPj)
        /*008c*/ 	.word	0x00000120


	//----- nvinfo : EIATTR_REGCOUNT
	.align		4
.L_23:
        /*0090*/ 	.byte	0x04, 0x2f
        /*0092*/ 	.short	(.L_25 - .L_24)
	.align		4
.L_24:
        /*0094*/ 	.word	index@(_ZN13group_norm_v218gn_bwd_cuda_kernelI6__halfLi320ELi1ELi16ELi40ELi256ELb1ELb1ELi32ELi320ELi320ELi4ELb1ELi18ELb0ELb0ELNS_15WgradSyncMethodE3ENS_16CompileConditionILi900EEEEEvPT_S6_S6_PKS5_S8_S8_S8_PKfflPfPj)
        /*0098*/ 	.word	0x0000008a


	//----- nvinfo : EIATTR_FRAME_SIZE
	.align		4
.L_25:
        /*009c*/ 	.byte	0x04, 0x11
        /*009e*/ 	.short	(.L_27 - .L_26)
	.align		4
.L_26:
        /*00a0*/ 	.word	index@(_ZN13group_norm_v218gn_bwd_cuda_kernelI6__halfLi320ELi1ELi16ELi40ELi256ELb1ELb1ELi32ELi320ELi320ELi4ELb1ELi18ELb0ELb0ELNS_15WgradSyncMethodE3ENS_16CompileConditionILi900EEEEEvPT_S6_S6_PKS5_S8_S8_S8_PKfflPfPj)
        /*00a4*/ 	.word	0x00000000


	//----- nvinfo : EIATTR_REGCOUNT
	.align		4
.L_27:
        /*00a8*/ 	.byte	0x04, 0x2f
        /*00aa*/ 	.short	(.L_29 - .L_28)
	.align		4
.L_28:
        /*00ac*/ 	.word	index@(_ZN13group_norm_v218gn_bwd_cuda_kernelI6__halfLi320ELi3ELi16ELi40ELi256ELb1ELb1ELi16ELi320ELi320ELi4ELb1ELi20ELb0ELb0ELNS_15WgradSyncMethodE3ENS_16CompileConditionILi900EEEEEvPT_S6_S6_PKS5_S8_S8_S8_PKfflPfPj)
        /*00b0*/ 	.word	0x00000040


	//----- nvinfo : EIATTR_FRAME_SIZE
	.align		4
.L_29:
        /*00b4*/ 	.byte	0x04, 0x11
        /*00b6*/ 	.short	(.L_31 - .L_30)
	.align		4
.L_30:
        /*00b8*/ 	.word	index@(_ZN13group_norm_v218gn_bwd_cuda_kernelI6__halfLi320ELi3ELi16ELi40ELi256ELb1ELb1ELi16ELi320ELi320ELi4ELb1ELi20ELb0ELb0ELNS_15WgradSyncMethodE3ENS_16CompileConditionILi900EEEEEvPT_S6_S6_PKS5_S8_S8_S8_PKfflPfPj)
        /*00bc*/ 	.word	0x00000020


	//----- nvinfo : EIATTR_REGCOUNT
	.align		4
.L_31:
        /*00c0*/ 	.byte	0x04, 0x2f
        /*00c2*/ 	.short	(.L_33 - .L_32)
	.align		4
.L_32:
        /*00c4*/ 	.word	index@(_ZN13group_norm_v218gn_bwd_cuda_kernelI6__halfLi320ELi1ELi16ELi40ELi256ELb1ELb1ELi16ELi320ELi320ELi4ELb1ELi8ELb0ELb0ELNS_15WgradSyncMethodE3ENS_16CompileConditionILi900EEEEEvPT_S6_S6_PKS5_S8_S8_S8_PKfflPfPj)
        /*00c8*/ 	.word	0x0000006e


	//----- nvinfo : EIATTR_FRAME_SIZE
	.align		4
.L_33:
        /*00cc*/ 	.byte	0x04, 0x11
        /*00ce*/ 	.short	(.L_35 - .L_34)
	.align		4
.L_34:
        /*00d0*/ 	.word	index@(_ZN13group_norm_v218gn_bwd_cuda_kernelI6__halfLi320ELi1ELi16ELi40ELi256ELb1ELb1ELi16ELi320ELi320ELi4ELb1ELi8ELb0ELb0ELNS_15WgradSyncMethodE3ENS_16CompileConditionILi900EEEEEvPT_S6_S6_PKS5_S8_S8_S8_PKfflPfPj)
        /*00d4*/ 	.word	0x00000000


	//----- nvinfo : EIATTR_REGCOUNT
	.align		4
.L_35:
        /*00d8*/ 	.byte	0x04, 0x2f
        /*00da*/ 	.short	(.L_37 - .L_36)
	.align		4
.L_36:
        /*00dc*/ 	.word	index@(_ZN13group_norm_v218gn_bwd_cuda_kernelI6__halfLi320ELi3ELi16ELi40ELi256ELb1ELb1ELi8ELi320ELi320ELi4ELb1ELi10ELb0ELb0ELNS_15WgradSyncMethodE3ENS_16CompileConditionILi900EEEEEvPT_S6_S6_PKS5_S8_S8_S8_PKfflPfPj)
        /*00e0*/ 	.word	0x00000040


	//----- nvinfo : EIATTR_FRAME_SIZE
	.align		4
.L_37:
        /*00e4*/ 	.byte	0x04, 0x11
        /*00e6*/ 	.short	(.L_39 - .L_38)
	.align		4
.L_38:
        /*00e8*/ 	.word	index@(_ZN13group_norm_v218gn_bwd_cuda_kernelI6__halfLi320ELi3ELi16ELi40ELi256ELb1ELb1ELi8ELi320ELi320ELi4ELb1ELi10ELb0ELb0ELNS_15WgradSyncMethodE3ENS_16CompileConditionILi900EEEEEvPT_S6_S6_PKS5_S8_S8_S8_PKfflPfPj)
        /*00ec*/ 	.word	0x00000000


	//----- nvinfo : EIATTR_REGCOUNT
	.align		4
.L_39:
        /*00f0*/ 	.byte	0x04, 0x2f
        /*00f2*/ 	.short	(.L_41 - .L_40)
	.align		4
.L_40:
        /*00f4*/ 	.word	index@(_ZN13group_norm_v218gn_bwd_cuda_kernelI6__halfLi320ELi1ELi16ELi40ELi256ELb1ELb1ELi8ELi320ELi320ELi4ELb1ELi4ELb0ELb0ELNS_15WgradSyncMethodE3ENS_16CompileConditionILi900EEEEEvPT_S6_S6_PKS5_S8_S8_S8_PKfflPfPj)
        /*00f8*/ 	.word	0x00000048


	//----- nvinfo : EIATTR_FRAME_SIZE
	.align		4
.L_41:
        /*00fc*/ 	.byte	0x04, 0x11
        /*00fe*/ 	.short	(.L_43 - .L_42)
	.align		4
.L_42:
        /*0100*/ 	.word	index@(_ZN13group_norm_v218gn_bwd_cuda_kernelI6__halfLi320ELi1ELi16ELi40ELi256ELb1ELb1ELi8ELi320ELi320ELi4ELb1ELi4ELb0ELb0ELNS_15WgradSyncMethodE3ENS_16CompileConditionILi900EEEEEvPT_S6_S6_PKS5_S8_S8_S8_PKfflPfPj)
        /*0104*/ 	.word	0x00000000


	//----- nvinfo : EIATTR_REGCOUNT
	.align		4
.L_43:
        /*0108*/ 	.byte	0x04, 0x2f
        /*010a*/ 	.short	(.L_45 - .L_44)
	.align		4
.L_44:
        /*010c*/ 	.word	index@(_ZN13group_norm_v218gn_bwd_cuda_kernelI6__halfLi320ELi3ELi16ELi40ELi256ELb1ELb1ELi4ELi320ELi320ELi4ELb1ELi4ELb0ELb0ELNS_15WgradSyncMethodE3ENS_16CompileConditionILi900EEEEEvPT_S6_S6_PKS5_S8_S8_S8_PKfflPfPj)
        /*0110*/ 	.word	0x0000003f


	//----- nvinfo : EIATTR_FRAME_SIZE
	.align		4
.L_45:
        /*0114*/ 	.byte	0x04, 0x11
        /*0116*/ 	.short	(.L_47 - .L_46)
	.align		4
.L_46:
        /*0118*/ 	.word	index@(_ZN13group_norm_v218gn_bwd_cuda_kernelI6__halfLi320ELi3ELi16ELi40ELi256ELb1ELb1ELi4ELi320ELi320ELi4ELb1ELi4ELb0ELb0ELNS_15WgradSyncMethodE3ENS_16CompileConditionILi900EEEEEvPT_S6_S6_PKS5_S8_S8_S8_PKfflPfPj)
        /*011c*/ 	.word	0x00000000


	//----- nvinfo : EIATTR_REGCOUNT
	.align		4
.L_47:
        /*0120*/ 	.byte	0x04, 0x2f
        /*0122*/ 	.short	(.L_49 - .L_48)
	.align		4
.L_48:
        /*0124*/ 	.word	index@(_ZN13group_norm_v218gn_bwd_cuda_kernelI6__halfLi320ELi1ELi16ELi40ELi256ELb1ELb1ELi4ELi320ELi320ELi4ELb1ELi2ELb0ELb0ELNS_15WgradSyncMethodE3ENS_16CompileConditionILi900EEEEEvPT_S6_S6_PKS5_S8_S8_S8_PKfflPfPj)
        /*0128*/ 	.word	0x00000044


	//----- nvinfo : EIATTR_FRAME_SIZE
	.align		4
.L_49:
        /*012c*/ 	.byte	0x04, 0x11
        /*012e*/ 	.short	(.L_51 - .L_50)
	.align		4
.L_50:
        /*0130*/ 	.word	index@(_ZN13group_norm_v218gn_bwd_cuda_kernelI6__halfLi320ELi1ELi16ELi40ELi256ELb1ELb1ELi4ELi320ELi320ELi4ELb1ELi2ELb0ELb0ELNS_15WgradSyncMethodE3ENS_16CompileConditionILi900EEEEEvPT_S6_S6_PKS5_S8_S8_S8_PKfflPfPj)
        /*0134*/ 	.word	0x00000000


	//----- nvinfo : EIATTR_REGCOUNT
	.align		4
.L_51:
        /*0138*/ 	.byte	0x04, 0x2f
        /*013a*/ 	.short	(.L_53 - .L_52)
	.align		4
.L_52:
        /*013c*/ 	.word	index@(_ZN13group_norm_v218gn_bwd_cuda_kernelI6__halfLi320ELi3ELi16ELi40ELi256ELb1ELb1ELi2ELi320ELi320ELi2ELb1ELi2ELb0ELb0ELNS_15WgradSyncMethodE3ENS_16CompileConditionILi900EEEEEvPT_S6_S6_PKS5_S8_S8_S8_PKfflPfPj)
        /*0140*/ 	.word	0x0000003e


	//----- nvinfo : EIATTR_FRAME_SIZE
	.align		4
.L_53:
        /*0144*/ 	.byte	0x04, 0x11
        /*0146*/ 	.short	(.L_55 - .L_54)
	.align		4
.L_54:
        /*0148*/ 	.word	index@(_ZN13group_norm_v218gn_bwd_cuda_kernelI6__halfLi320ELi3ELi16ELi40ELi256ELb1ELb1ELi2ELi320ELi320ELi2ELb1ELi2ELb0ELb0ELNS_15WgradSyncMethodE3ENS_16CompileConditionILi900EEEEEvPT_S6_S6_PKS5_S8_S8_S8_PKfflPfPj)
        /*014c*/ 	.word	0x00000000


	//----- nvinfo : EIATTR_REGCOUNT
	.align		4
.L_55:
        /*0150*/ 	.byte	0x04, 0x2f
        /*0152*/ 	.short	(.L_57 - .L_56)
	.align		4
.L_56:
        /*0154*/ 	.word	index@(_ZN13group_norm_v218gn_bwd_cuda_kernelI6__halfLi320ELi1ELi32ELi20ELi256ELb0ELb1ELi256ELi20ELi20ELi4ELb1ELi128ELb0ELb0ELNS_15WgradSyncMethodE3ENS_16CompileConditionILi900EEEEEvPT_S6_S6_PKS5_S8_S8_S8_PKfflPfPj)
        /*0158*/ 	.word	0x0000005e


	//----- nvinfo : EIATTR_FRAME_SIZE
	.align		4
.L_57:
        /*015c*/ 	.byte	0x04, 0x11
        /*015e*/ 	.short	(.L_59 - .L_58)
	.align		4
.L_58:
        /*0160*/ 	.word	index@(_ZN13group_norm_v218gn_bwd_cuda_kernelI6__halfLi320ELi1ELi32ELi20ELi256ELb0ELb1ELi256ELi20ELi20ELi4ELb1ELi128ELb0ELb0ELNS_15WgradSyncMethodE3ENS_16CompileConditionILi900EEEEEvPT_S6_S6_PKS5_S8_S8_S8_PKfflPfPj)
        /*0164*/ 	.word	0x00000000


	//----- nvinfo : EIATTR_REGCOUNT
	.align		4
.L_59:
        /*0168*/ 	.byte	0x04, 0x2f
        /*016a*/ 	.short	(.L_61 - .L_60)
	.align		4
.L_60:
        /*016c*/ 	.word	index@(_ZN13group_norm_v218gn_bwd_cuda_kernelI6__halfLi320ELi1ELi32ELi20ELi256ELb0ELb1ELi256ELi20ELi20ELi4ELb1ELi96ELb0ELb0ELNS_15WgradSyncMethodE3ENS_16CompileConditionILi900EEEEEvPT_S6_S6_PKS5_S8_S8_S8_PKfflPfPj)
        /*0170*/ 	.word	0x0000005e


	//----- nvinfo : EIATTR_FRAME_SIZE
	.align		4
.L_61:
        /*0174*/ 	.byte	0x04, 0x11
        /*0176*/ 	.short	(.L_63 - .L_62)
	.align		4
.L_62:
        /*0178*/ 	.word	index@(_ZN13group_norm_v218gn_bwd_cuda_kernelI6__halfLi320ELi1ELi32ELi20ELi256ELb0ELb1ELi256ELi20ELi20ELi4ELb1ELi96ELb0ELb0ELNS_15WgradSyncMethodE3ENS_16CompileConditionILi900EEEEEvPT_S6_S6_PKS5_S8_S8_S8_PKfflPfPj)
        /*017c*/ 	.word	0x00000000


	//----- nvinfo : EIATTR_REGCOUNT
	.align		4
.L_63:
        /*0180*/ 	.byte	0x04, 0x2f
        /*0182*/ 	.short	(.L_65 - .L_64)
	.align		4
.L_64:
        /*0184*/ 	.word	index@(_ZN13group_norm_v214gn_cuda_kernelI13__nv_bfloat16Li320ELi1ELi16ELi40ELi256ELb1ELi256ELi40ELi40ELi4ELb0ELi148ELb0ELb0ENS_16CompileConditionILi900EEEEEvPT_PKS4_S7_S7_flPfS8_Pj)
        /*0188*/ 	.word	0x00000050


	//----- nvinfo : EIATTR_FRAME_SIZE
	.align		4
.L_65:
        /*018c*/ 	.byte	0x04, 0x11
        /*018e*/ 	.short	(.L_67 - .L_66)
	.align		4
.L_66:
        /*0190*/ 	.word	index@(_ZN13group_norm_v214gn_cuda_kernelI13__nv_bfloat16Li320ELi1ELi16ELi40ELi256ELb1ELi256ELi40ELi40ELi4ELb0ELi148ELb0ELb0ENS_16CompileConditionILi900EEEEEvPT_PKS4_S7_S7_flPfS8_Pj)
        /*0194*/ 	.word	0x00000000


	//----- nvinfo : EIATTR_REGCOUNT
	.align		4
.L_67:
        /*0198*/ 	.byte	0x04, 0x2f
        /*019a*/ 	.short	(.L_69 - .L_68)
	.align		4
.L_68:
        /*019c*/ 	.word	index@(_ZN13group_norm_v214gn_cuda_kernelI13__nv_bfloat16Li320ELi1ELi16ELi40ELi256ELb1ELi256ELi40ELi40ELi4ELb0ELi116ELb0ELb0ENS_16CompileConditionILi900EEEEEvPT_PKS4_S7_S7_flPfS8_Pj)
        /*01a0*/ 	.word	0x00000050


	//----- nvinfo : EIATTR_FRAME_SIZE
	.align		4
.L_69:
        /*01a4*/ 	.byte	0x04, 0x11
        /*01a6*/ 	.short	(.L_71 - .L_70)
	.align		4
.L_70:
        /*01a8*/ 	.word	index@(_ZN13group_norm_v214gn_cuda_kernelI13__nv_bfloat16Li320ELi1ELi16ELi40ELi256ELb1ELi256ELi40ELi40ELi4ELb0ELi116ELb0ELb0ENS_16CompileConditionILi900EEEEEvPT_PKS4_S7_S7_flPfS8_Pj)
        /*01ac*/ 	.word	0x00000000


	//----- nvinfo : EIATTR_REGCOUNT
	.align		4
.L_71:
        /*01b0*/ 	.byte	0x04, 0x2f
        /*01b2*/ 	.short	(.L_73 - .L_72)
	.align		4
.L_72:
        /*01b4*/ 	.word	index@(_ZN13group_norm_v214gn_cuda_kernelI13__nv_bfloat16Li320ELi1ELi32ELi20ELi256ELb0ELi256ELi20ELi20ELi4ELb0ELi148ELb0ELb0ENS_16CompileConditionILi900EEEEEvPT_PKS4_S7_S7_flPfS8_Pj)
        /*01b8*/ 	.word	0x00000028


	//----- nvinfo : EIATTR_FRAME_SIZE
	.align		4
.L_73:
        /*01bc*/ 	.byte	0x04, 0x11
        /*01be*/ 	.short	(.L_75 - .L_74)
	.align		4
.L_74:
        /*01c0*/ 	.word	index@(_ZN13group_norm_v214gn_cuda_kernelI13__nv_bfloat16Li320ELi1ELi32ELi20ELi256ELb0ELi256ELi20ELi20ELi4ELb0ELi148ELb0ELb0ENS_16CompileConditionILi900EEEEEvPT_PKS4_S7_S7_flPfS8_Pj)
        /*01c4*/ 	.word	0x00000000


	//----- nvinfo : EIATTR_REGCOUNT
	.align		4
.L_75:
        /*01c8*/ 	.byte	0x04, 0x2f
        /*01ca*/ 	.short	(.L_77 - .L_76)
	.align		4
.L_76:
        /*01cc*/ 	.word	index@(_ZN13group_norm_v214gn_cuda_kernelI13__nv_bfloat16Li320ELi1ELi32ELi20ELi256ELb0ELi256ELi20ELi20ELi4ELb0ELi116ELb0ELb0ENS_16CompileConditionILi900EEEEEvPT_PKS4_S7_S7_flPfS8_Pj)
        /*01d0*/ 	.word	0x00000028


	//----- nvinfo : EIATTR_FRAME_SIZE
	.align		4
.L_77:
        /*01d4*/ 	.byte	0x04, 0x11
        /*01d6*/ 	.short	(.L_79 - .L_78)
	.align		4
.L_78:
        /*01d8*/ 	.word	index@(_ZN13group_norm_v214gn_cuda_kernelI13__nv_bfloat16Li320ELi1ELi32ELi20ELi256ELb0ELi256ELi20ELi20ELi4ELb0ELi116ELb0ELb0ENS_16CompileConditionILi900EEEEEvPT_PKS4_S7_S7_flPfS8_Pj)
        /*01dc*/ 	.word	0x00000000


	//----- nvinfo : EIATTR_REGCOUNT
	.align		4
.L_79:
        /*01e0*/ 	.byte	0x04, 0x2f
        /*01e2*/ 	.short	(.L_81 - .L_80)
	.align		4
.L_80:
        /*01e4*/ 	.word	index@(_ZN13group_norm_v218gn_bwd_cuda_kernelI13__nv_bfloat16Li320ELi1ELi16ELi40ELi256ELb1ELb1ELi64ELi320ELi320ELi4ELb1ELi36ELb0ELb0ELNS_15WgradSyncMethodE3ENS_16CompileConditionILi900EEEEEvPT_S6_S6_PKS5_S8_S8_S8_PKfflPfPj)
        /*01e8*/ 	.word	0x000000a8


	//----- nvinfo : EIATTR_FRAME_SIZE
	.align		4
.L_81:
        /*01ec*/ 	.byte	0x04, 0x11
        /*01ee*/ 	.short	(.L_83 - .L_82)
	.align		4
.L_82:
        /*01f0*/ 	.word	index@(_ZN13group_norm_v218gn_bwd_cuda_kernelI13__nv_bfloat16Li320ELi1ELi16ELi40ELi256ELb1ELb1ELi64ELi320ELi320ELi4ELb1ELi36ELb0ELb0ELNS_15WgradSyncMethodE3ENS_16CompileConditionILi900EEEEEvPT_S6_S6_PKS5_S8_S8_S8_PKfflPfPj)
        /*01f4*/ 	.word	0x00000090


	//----- nvinfo : EIATTR_REGCOUNT
	.align		4
.L_83:
        /*01f8*/ 	.byte	0x04, 0x2f
        /*01fa*/ 	.short	(.L_85 - .L_84)
	.align		4
.L_84:
        /*01fc*/ 	.word	index@(_ZN13group_norm_v218gn_bwd_cuda_kernelI13__nv_bfloat16Li320ELi3ELi16ELi40ELi256ELb1ELb1ELi32ELi320ELi320ELi4ELb1ELi42ELb0ELb0ELNS_15WgradSyncMethodE3ENS_16CompileConditionILi900EEEEEvPT_S6_S6_PKS5_S8_S8_S8_PKfflPfPj)
        /*0200*/ 	.word	0x00000040


	//----- nvinfo : EIATTR_FRAME_SIZE
	.align		4
.L_85:
        /*0204*/ 	.byte	0x04, 0x11
        /*0206*/ 	.short	(.L_87 - .L_86)
	.align		4
.L_86:
        /*0208*/ 	.word	index@(_ZN13group_norm_v218gn_bwd_cuda_kernelI13__nv_bfloat16Li320ELi3ELi16ELi40ELi256ELb1ELb1ELi32ELi320ELi320ELi4ELb1ELi42ELb0ELb0ELNS_15WgradSyncMethodE3ENS_16CompileConditionILi900EEEEEvPT_S6_S6_PKS5_S8_S8_S8_PKfflPfPj)
        /*020c*/ 	.word	0x00000130


	//----- nvinfo : EIATTR_REGCOUNT
	.align		4
.L_87:
        /*0210*/ 	.byte	0x04, 0x2f
        /*0212*/ 	.short	(.L_89 - .L_88)
	.align		4
.L_88:
        /*0214*/ 	.word	index@(_ZN13group_norm_v218gn_bwd_cuda_kernelI13__nv_bfloat16Li320ELi1ELi16ELi40ELi256ELb1ELb1ELi32ELi320ELi320ELi4ELb1ELi18ELb0ELb0ELNS_15WgradSyncMethodE3ENS_16CompileConditionILi900EEEEEvPT_S6_S6_PKS5_S8_S8_S8_PKfflPfPj)
        /*0218*/ 	.word	0x000000a7


	//----- nvinfo : EIATTR_FRAME_SIZE
	.align		4
.L_89:
        /*021c*/ 	.byte	0x04, 0x11
        /*021e*/ 	.short	(.L_91 - .L_90)
	.align		4
.L_90:
        /*0220*/ 	.word	index@(_ZN13group_norm_v218gn_bwd_cuda_kernelI13__nv_bfloat16Li320ELi1ELi16ELi40ELi256ELb1ELb1ELi32ELi320ELi320ELi4ELb1ELi18ELb0ELb0ELNS_15WgradSyncMethodE3ENS_16CompileConditionILi900EEEEEvPT_S6_S6_PKS5_S8_S8_S8_PKfflPfPj)
        /*0224*/ 	.word	0x00000000


	//----- nvinfo : EIATTR_REGCOUNT
	.align		4
.L_91:
        /*0228*/ 	.byte	0x04, 0x2f
        /*022a*/ 	.short	(.L_93 - .L_92)
	.align		4
.L_92:
        /*022c*/ 	.word	index@(_ZN13group_norm_v218gn_bwd_cuda_kernelI13__nv_bfloat16Li320ELi3ELi16ELi40ELi256ELb1ELb1ELi16ELi320ELi320ELi4ELb1ELi20ELb0ELb0ELNS_15WgradSyncMethodE3ENS_16CompileConditionILi900EEEEEvPT_S6_S6_PKS5_S8_S8_S8_PKfflPfPj)
        /*0230*/ 	.word	0x00000040


	//----- nvinfo : EIATTR_FRAME_SIZE
	.align		4
.L_93:
        /*0234*/ 	.byte	0x04, 0x11
        /*0236*/ 	.short	(.L_95 - .L_94)
	.align		4
.L_94:
        /*0238*/ 	.word	index@(_ZN13group_norm_v218gn_bwd_cuda_kernelI13__nv_bfloat16Li320ELi3ELi16ELi40ELi256ELb1ELb1ELi16ELi320ELi320ELi4ELb1ELi20ELb0ELb0ELNS_15WgradSyncMethodE3ENS_16CompileConditionILi900EEEEEvPT_S6_S6_PKS5_S8_S8_S8_PKfflPfPj)
        /*023c*/ 	.word	0x00000040


	//----- nvinfo : EIATTR_REGCOUNT
	.align		4
.L_95:
        /*0240*/ 	.byte	0x04, 0x2f
        /*0242*/ 	.short	(.L_97 - .L_96)
	.align		4
.L_96:
        /*0244*/ 	.word	index@(_ZN13group_norm_v218gn_bwd_cuda_kernelI13__nv_bfloat16Li320ELi1ELi16ELi40ELi256ELb1ELb1ELi16ELi320ELi320ELi4ELb1ELi8ELb0ELb0ELNS_15WgradSyncMethodE3ENS_16CompileConditionILi900EEEEEvPT_S6_S6_PKS5_S8_S8_S8_PKfflPfPj)
        /*0248*/ 	.word	0x00000077


	//----- nvinfo : EIATTR_FRAME_SIZE
	.align		4
.L_97:
        /*024c*/ 	.byte	0x04, 0x11
        /*024e*/ 	.short	(.L_99 - .L_98)
	.align		4
.L_98:
        /*0250*/ 	.word	index@(_ZN13group_norm_v218gn_bwd_cuda_kernelI13__nv_bfloat16Li320ELi1ELi16ELi40ELi256ELb1ELb1ELi16ELi320ELi320ELi4ELb1ELi8ELb0ELb0ELNS_15WgradSyncMethodE3ENS_16CompileConditionILi900EEEEEvPT_S6_S6_PKS5_S8_S8_S8_PKfflPfPj)
        /*0254*/ 	.word	0x00000000


	//----- nvinfo : EIATTR_REGCOUNT
	.align		4
.L_99:
        /*0258*/ 	.byte	0x04, 0x2f
        /*025a*/ 	.short	(.L_101 - .L_100)
	.align		4
.L_100:
        /*025c*/ 	.word	index@(_ZN13group_norm_v218gn_bwd_cuda_kernelI13__nv_bfloat16Li320ELi3ELi16ELi40ELi256ELb1ELb1ELi8ELi320ELi320ELi4ELb1ELi10ELb0ELb0ELNS_15WgradSyncMethodE3ENS_16CompileConditionILi900EEEEEvPT_S6_S6_PKS5_S8_S8_S8_PKfflPfPj)
        /*0260*/ 	.word	0x00000040


	//----- nvinfo : EIATTR_FRAME_SIZE
	.align		4
.L_101:
        /*0264*/ 	.byte	0x04, 0x11
        /*0266*/ 	.short	(.L_103 - .L_102)
	.align		4
.L_102:
        /*0268*/ 	.word	index@(_ZN13group_norm_v218gn_bwd_cuda_kernelI13__nv_bfloat16Li320ELi3ELi16ELi40ELi256ELb1ELb1ELi8ELi320ELi320ELi4ELb1ELi10ELb0ELb0ELNS_15WgradSyncMethodE3ENS_16CompileConditionILi900EEEEEvPT_S6_S6_PKS5_S8_S8_S8_PKfflPfPj)
        /*026c*/ 	.word	0x00000000


	//----- nvinfo : EIATTR_REGCOUNT
	.align		4
.L_103:
        /*0270*/ 	.byte	0x04, 0x2f
        /*0272*/ 	.short	(.L_105 - .L_104)
	.align		4
.L_104:
        /*0274*/ 	.word	index@(_ZN13group_norm_v218gn_bwd_cuda_kernelI13__nv_bfloat16Li320ELi1ELi16ELi40ELi256ELb1ELb1ELi8ELi320ELi320ELi4ELb1ELi4ELb0ELb0ELNS_15WgradSyncMethodE3ENS_16CompileConditionILi900EEEEEvPT_S6_S6_PKS5_S8_S8_S8_PKfflPfPj)
        /*0278*/ 	.word	0x0000004f


	//----- nvinfo : EIATTR_FRAME_SIZE
	.align		4
.L_105:
        /*027c*/ 	.byte	0x04, 0x11
        /*027e*/ 	.short	(.L_107 - .L_106)
	.align		4
.L_106:
        /*0280*/ 	.word	index@(_ZN13group_norm_v218gn_bwd_cuda_kernelI13__nv_bfloat16Li320ELi1ELi16ELi40ELi256ELb1ELb1ELi8ELi320ELi320ELi4ELb1ELi4ELb0ELb0ELNS_15WgradSyncMethodE3ENS_16CompileConditionILi900EEEEEvPT_S6_S6_PKS5_S8_S8_S8_PKfflPfPj)
        /*0284*/ 	.word	0x00000000


	//----- nvinfo : EIATTR_REGCOUNT
	.align		4
.L_107:
        /*0288*/ 	.byte	0x04, 0x2f
        /*028a*/ 	.short	(.L_109 - .L_108)
	.align		4
.L_108:
        /*028c*/ 	.word	index@(_ZN13group_norm_v218gn_bwd_cuda_kernelI13__nv_bfloat16Li320ELi3ELi16ELi40ELi256ELb1ELb1ELi4ELi320ELi320ELi4ELb1ELi4ELb0ELb0ELNS_15WgradSyncMethodE3ENS_16CompileConditionILi900EEEEEvPT_S6_S6_PKS5_S8_S8_S8_PKfflPfPj)
        /*0290*/ 	.word	0x00000040


	//----- nvinfo : EIATTR_FRAME_SIZE
	.align		4
.L_109:
        /*0294*/ 	.byte	0x04, 0x11
        /*0296*/ 	.short	(.L_111 - .L_110)
	.align		4
.L_110:
        /*0298*/ 	.word	index@(_ZN13group_norm_v218gn_bwd_cuda_kernelI13__nv_bfloat16Li320ELi3ELi16ELi40ELi256ELb1ELb1ELi4ELi320ELi320ELi4ELb1ELi4ELb0ELb0ELNS_15WgradSyncMethodE3ENS_16CompileConditionILi900EEEEEvPT_S6_S6_PKS5_S8_S8_S8_PKfflPfPj)
        /*029c*/ 	.word	0x00000000


	//----- nvinfo : EIATTR_REGCOUNT
	.align		4
.L_111:
        /*02a0*/ 	.byte	0x04, 0x2f
        /*02a2*/ 	.short	(.L_113 - .L_112)
	.align		4
.L_112:
        /*02a4*/ 	.word	index@(_ZN13group_norm_v218gn_bwd_cuda_kernelI13__nv_bfloat16Li320ELi1ELi16ELi40ELi256ELb1ELb1ELi4ELi320ELi320ELi4ELb1ELi2ELb0ELb0ELNS_15WgradSyncMethodE3ENS_16CompileConditionILi900EEEEEvPT_S6_S6_PKS5_S8_S8_S8_PKfflPfPj)
        /*02a8*/ 	.word	0x00000044


	//----- nvinfo : EIATTR_FRAME_SIZE
	.align		4
.L_113:
        /*02ac*/ 	.byte	0x04, 0x11
        /*02ae*/ 	.short	(.L_115 - .L_114)
	.align		4
.L_114:
        /*02b0*/ 	.word	index@(_ZN13group_norm_v218gn_bwd_cuda_kernelI13__nv_bfloat16Li320ELi1ELi16ELi40ELi256ELb1ELb1ELi4ELi320ELi320ELi4ELb1ELi2ELb0ELb0ELNS_15WgradSyncMethodE3ENS_16CompileConditionILi900EEEEEvPT_S6_S6_PKS5_S8_S8_S8_PKfflPfPj)
        /*02b4*/ 	.word	0x00000000


	//----- nvinfo : EIATTR_REGCOUNT
	.align		4
.L_115:
        /*02b8*/ 	.byte	0x04, 0x2f
        /*02ba*/ 	.short	(.L_117 - .L_116)
	.align		4
.L_116:
        /*02bc*/ 	.word	index@(_ZN13group_norm_v218gn_bwd_cuda_kernelI13__nv_bfloat16Li320ELi3ELi16ELi40ELi256ELb1ELb1ELi2ELi320ELi320ELi2ELb1ELi2ELb0ELb0ELNS_15WgradSyncMethodE3ENS_16CompileConditionILi900EEEEEvPT_S6_S6_PKS5_S8_S8_S8_PKfflPfPj)
        /*02c0*/ 	.word	0x0000003e


	//----- nvinfo : EIATTR_FRAME_SIZE
	.align		4
.L_117:
        /*02c4*/ 	.byte	0x04, 0x11
        /*02c6*/ 	.short	(.L_119 - .L_118)
	.align		4
.L_118:
        /*02c8*/ 	.word	index@(_ZN13group_norm_v218gn_bwd_cuda_kernelI13__nv_bfloat16Li320ELi3ELi16ELi40ELi256ELb1ELb1ELi2ELi320ELi320ELi2ELb1ELi2ELb0ELb0ELNS_15WgradSyncMethodE3ENS_16CompileConditionILi900EEEEEvPT_S6_S6_PKS5_S8_S8_S8_PKfflPfPj)
        /*02cc*/ 	.word	0x00000000


	//----- nvinfo : EIATTR_REGCOUNT
	.align		4
.L_119:
        /*02d0*/ 	.byte	0x04, 0x2f
        /*02d2*/ 	.short	(.L_121 - .L_120)
	.align		4
.L_120:
        /*02d4*/ 	.word	index@(_ZN13group_norm_v218gn_bwd_cuda_kernelI13__nv_bfloat16Li320ELi1ELi32ELi20ELi256ELb0ELb1ELi256ELi20ELi20ELi4ELb1ELi128ELb0ELb0ELNS_15WgradSyncMethodE3ENS_16CompileConditionILi900EEEEEvPT_S6_S6_PKS5_S8_S8_S8_PKfflPfPj)
        /*02d8*/ 	.word	0x00000060


	//----- nvinfo : EIATTR_FRAME_SIZE
	.align		4
.L_121:
        /*02dc*/ 	.byte	0x04, 0x11
        /*02de*/ 	.short	(.L_123 - .L_122)
	.align		4
.L_122:
        /*02e0*/ 	.word	index@(_ZN13group_norm_v218gn_bwd_cuda_kernelI13__nv_bfloat16Li320ELi1ELi32ELi20ELi256ELb0ELb1ELi256ELi20ELi20ELi4ELb1ELi128ELb0ELb0ELNS_15WgradSyncMethodE3ENS_16CompileConditionILi900EEEEEvPT_S6_S6_PKS5_S8_S8_S8_PKfflPfPj)
        /*02e4*/ 	.word	0x00000000


	//----- nvinfo : EIATTR_REGCOUNT
	.align		4
.L_123:
        /*02e8*/ 	.byte	0x04, 0x2f
        /*02ea*/ 	.short	(.L_125 - .L_124)
	.align		4
.L_124:
        /*02ec*/ 	.word	index@(_ZN13group_norm_v218gn_bwd_cuda_kernelI13__nv_bfloat16Li320ELi1ELi32ELi20ELi256ELb0ELb1ELi256ELi20ELi20ELi4ELb1ELi96ELb0ELb0ELNS_15WgradSyncMethodE3ENS_16CompileConditionILi900EEEEEvPT_S6_S6_PKS5_S8_S8_S8_PKfflPfPj)
        /*02f0*/ 	.word	0x00000060


	//----- nvinfo : EIATTR_FRAME_SIZE
	.align		4
.L_125:
        /*02f4*/ 	.byte	0x04, 0x11
        /*02f6*/ 	.short	(.L_127 - .L_126)
	.align		4
.L_126:
        /*02f8*/ 	.word	index@(_ZN13group_norm_v218gn_bwd_cuda_kernelI13__nv_bfloat16Li320ELi1ELi32ELi20ELi256ELb0ELb1ELi256ELi20ELi20ELi4ELb1ELi96ELb0ELb0ELNS_15WgradSyncMethodE3ENS_16CompileConditionILi900EEEEEvPT_S6_S6_PKS5_S8_S8_S8_PKfflPfPj)
        /*02fc*/ 	.word	0x00000000


	//----- nvinfo : EIATTR_MIN_STACK_SIZE
	.align		4
.L_127:
        /*0300*/ 	.byte	0x04, 0x12
        /*0302*/ 	.short	(.L_129 - .L_128)
	.align		4
.L_128:
        /*0304*/ 	.word	index@(_ZN13group_norm_v218gn_bwd_cuda_kernelI13__nv_bfloat16Li320ELi1ELi32ELi20ELi256ELb0ELb1ELi256ELi20ELi20ELi4ELb1ELi96ELb0ELb0ELNS_15WgradSyncMethodE3ENS_16CompileConditionILi900EEEEEvPT_S6_S6_PKS5_S8_S8_S8_PKfflPfPj)
        /*0308*/ 	.word	0x00000000


	//----- nvinfo : EIATTR_MIN_STACK_SIZE
	.align		4
.L_129:
        /*030c*/ 	.byte	0x04, 0x12
        /*030e*/ 	.short	(.L_131 - .L_130)
	.align		4
.L_130:
        /*0310*/ 	.word	index@(_ZN13group_norm_v218gn_bwd_cuda_kernelI13__nv_bfloat16Li320ELi1ELi32ELi20ELi256ELb0ELb1ELi256ELi20ELi20ELi4ELb1ELi128ELb0ELb0ELNS_15WgradSyncMethodE3ENS_16CompileConditionILi900EEEEEvPT_S6_S6_PKS5_S8_S8_S8_PKfflPfPj)
        /*0314*/ 	.word	0x00000000


	//----- nvinfo : EIATTR_MIN_STACK_SIZE
	.align		4
.L_131:
        /*0318*/ 	.byte	0x04, 0x12
        /*031a*/ 	.short	(.L_133 - .L_132)
	.align		4
.L_132:
        /*031c*/ 	.word	index@(_ZN13group_norm_v218gn_bwd_cuda_kernelI13__nv_bfloat16Li320ELi3ELi16ELi40ELi256ELb1ELb1ELi2ELi320ELi320ELi2ELb1ELi2ELb0ELb0ELNS_15WgradSyncMethodE3ENS_16CompileConditionILi900EEEEEvPT_S6_S6_PKS5_S8_S8_S8_PKfflPfPj)
        /*0320*/ 	.word	0x00000000


	//----- nvinfo : EIATTR_MIN_STACK_SIZE
	.align		4
.L_133:
        /*0324*/ 	.byte	0x04, 0x12
        /*0326*/ 	.short	(.L_135 - .L_134)
	.align		4
.L_134:
        /*0328*/ 	.word	index@(_ZN13group_norm_v218gn_bwd_cuda_kernelI13__nv_bfloat16Li320ELi1ELi16ELi40ELi256ELb1ELb1ELi4ELi320ELi320ELi4ELb1ELi2ELb0ELb0ELNS_15WgradSyncMethodE3ENS_16CompileConditionILi900EEEEEvPT_S6_S6_PKS5_S8_S8_S8_PKfflPfPj)
        /*032c*/ 	.word	0x00000000


	//----- nvinfo : EIATTR_MIN_STACK_SIZE
	.align		4
.L_135:
        /*0330*/ 	.byte	0x04, 0x12
        /*0332*/ 	.short	(.L_137 - .L_136)
	.align		4
.L_136:
        /*0334*/ 	.word	index@(_ZN13group_norm_v218gn_bwd_cuda_kernelI13__nv_bfloat16Li320ELi3ELi16ELi40ELi256ELb1ELb1ELi4ELi320ELi320ELi4ELb1ELi4ELb0ELb0ELNS_15WgradSyncMethodE3ENS_16CompileConditionILi900EEEEEvPT_S6_S6_PKS5_S8_S8_S8_PKfflPfPj)
        /*0338*/ 	.word	0x00000000


	//----- nvinfo : EIATTR_MIN_STACK_SIZE
	.align		4
.L_137:
        /*033c*/ 	.byte	0x04, 0x12
        /*033e*/ 	.short	(.L_139 - .L_138)
	.align		4
.L_138:
        /*0340*/ 	.word	index@(_ZN13group_norm_v218gn_bwd_cuda_kernelI13__nv_bfloat16Li320ELi1ELi16ELi40ELi256ELb1ELb1ELi8ELi320ELi320ELi4ELb1ELi4ELb0ELb0ELNS_15WgradSyncMethodE3ENS_16CompileConditionILi900EEEEEvPT_S6_S6_PKS5_S8_S8_S8_PKfflPfPj)
        /*0344*/ 	.word	0x00000000


	//----- nvinfo : EIATTR_MIN_STACK_SIZE
	.align		4
.L_139:
        /*0348*/ 	.byte	0x04, 0x12
        /*034a*/ 	.short	(.L_141 - .L_140)
	.align		4
.L_140:
        /*034c*/ 	.word	index@(_ZN13group_norm_v218gn_bwd_cuda_kernelI13__nv_bfloat16Li320ELi3ELi16ELi40ELi256ELb1ELb1ELi8ELi320ELi320ELi4ELb1ELi10ELb0ELb0ELNS_15WgradSyncMethodE3ENS_16CompileConditionILi900EEEEEvPT_S6_S6_PKS5_S8_S8_S8_PKfflPfPj)
        /*0350*/ 	.word	0x00000000


	//----- nvinfo : EIATTR_MIN_STACK_SIZE
	.align		4
.L_141:
        /*0354*/ 	.byte	0x04, 0x12
        /*0356*/ 	.short	(.L_143 - .L_142)
	.align		4
.L_142:
        /*0358*/ 	.word	index@(_ZN13group_norm_v218gn_bwd_cuda_kernelI13__nv_bfloat16Li320ELi1ELi16ELi40ELi256ELb1ELb1ELi16ELi320ELi320ELi4ELb1ELi8ELb0ELb0ELNS_15WgradSyncMethodE3ENS_16CompileConditionILi900EEEEEvPT_S6_S6_PKS5_S8_S8_S8_PKfflPfPj)
        /*035c*/ 	.word	0x00000000


	//----- nvinfo : EIATTR_MIN_STACK_SIZE
	.align		4
.L_143:
        /*0360*/ 	.byte	0x04, 0x12
        /*0362*/ 	.short	(.L_145 - .L_144)
	.align		4
.L_144:
        /*0364*/ 	.word	index@(_ZN13group_norm_v218gn_bwd_cuda_kernelI13__nv_bfloat16Li320ELi3ELi16ELi40ELi256ELb1ELb1ELi16ELi320ELi320ELi4ELb1ELi20ELb0ELb0ELNS_15WgradSyncMethodE3ENS_16CompileConditionILi900EEEEEvPT_S6_S6_PKS5_S8_S8_S8_PKfflPfPj)
        /*0368*/ 	.word	0x00000040


	//----- nvinfo : EIATTR_MIN_STACK_SIZE
	.align		4
.L_145:
        /*036c*/ 	.byte	0x04, 0x12
        /*036e*/ 	.short	(.L_147 - .L_146)
	.align		4
.L_146:
        /*0370*/ 	.word	index@(_ZN13group_norm_v218gn_bwd_cuda_kernelI13__nv_bfloat16Li320ELi1ELi16ELi40ELi256ELb1ELb1ELi32ELi320ELi320ELi4ELb1ELi18ELb0ELb0ELNS_15WgradSyncMethodE3ENS_16CompileConditionILi900EEEEEvPT_S6_S6_PKS5_S8_S8_S8_PKfflPfPj)
        /*0374*/ 	.word	0x00000000


	//----- nvinfo : EIATTR_MIN_STACK_SIZE
	.align		4
.L_147:
        /*0378*/ 	.byte	0x04, 0x12
        /*037a*/ 	.short	(.L_149 - .L_148)
	.align		4
.L_148:
        /*037c*/ 	.word	index@(_ZN13group_norm_v218gn_bwd_cuda_kernelI13__nv_bfloat16Li320ELi3ELi16ELi40ELi256ELb1ELb1ELi32ELi320ELi320ELi4ELb1ELi42ELb0ELb0ELNS_15WgradSyncMethodE3ENS_16CompileConditionILi900EEEEEvPT_S6_S6_PKS5_S8_S8_S8_PKfflPfPj)
        /*0380*/ 	.word	0x00000130


	//----- nvinfo : EIATTR_MIN_STACK_SIZE
	.align		4
.L_149:
        /*0384*/ 	.byte	0x04, 0x12
        /*0386*/ 	.short	(.L_151 - .L_150)
	.align		4
.L_150:
        /*0388*/ 	.word	index@(_ZN13group_norm_v218gn_bwd_cuda_kernelI13__nv_bfloat16Li320ELi1ELi16ELi40ELi256ELb1ELb1ELi64ELi320ELi320ELi4ELb1ELi36ELb0ELb0ELNS_15WgradSyncMethodE3ENS_16CompileConditionILi900EEEEEvPT_S6_S6_PKS5_S8_S8_S8_PKfflPfPj)
        /*038c*/ 	.word	0x00000090


	//----- nvinfo : EIATTR_MIN_STACK_SIZE
	.align		4
.L_151:
        /*0390*/ 	.byte	0x04, 0x12
        /*0392*/ 	.short	(.L_153 - .L_152)
	.align		4
.L_152:
        /*0394*/ 	.word	index@(_ZN13group_norm_v214gn_cuda_kernelI13__nv_bfloat16Li320ELi1ELi32ELi20ELi256ELb0ELi256ELi20ELi20ELi4ELb0ELi116ELb0ELb0ENS_16CompileConditionILi900EEEEEvPT_PKS4_S7_S7_flPfS8_Pj)
        /*0398*/ 	.word	0x00000000


	//----- nvinfo : EIATTR_MIN_STACK_SIZE
	.align		4
.L_153:
        /*039c*/ 	.byte	0x04, 0x12
        /*039e*/ 	.short	(.L_155 - .L_154)
	.align		4
.L_154:
        /*03a0*/ 	.word	index@(_ZN13group_norm_v214gn_cuda_kernelI13__nv_bfloat16Li320ELi1ELi32ELi20ELi256ELb0ELi256ELi20ELi20ELi4ELb0ELi148ELb0ELb0ENS_16CompileConditionILi900EEEEEvPT_PKS4_S7_S7_flPfS8_Pj)
        /*03a4*/ 	.word	0x00000000


	//----- nvinfo : EIATTR_MIN_STACK_SIZE
	.align		4
.L_155:
        /*03a8*/ 	.byte	0x04, 0x12
        /*03aa*/ 	.short	(.L_157 - .L_156)
	.align		4
.L_156:
        /*03ac*/ 	.word	index@(_ZN13group_norm_v214gn_cuda_kernelI13__nv_bfloat16Li320ELi1ELi16ELi40ELi256ELb1ELi256ELi40ELi40ELi4ELb0ELi116ELb0ELb0ENS_16CompileConditionILi900EEEEEvPT_PKS4_S7_S7_flPfS8_Pj)
        /*03b0*/ 	.word	0x00000000


	//----- nvinfo : EIATTR_MIN_STACK_SIZE
	.align		4
.L_157:
        /*03b4*/ 	.byte	0x04, 0x12
        /*03b6*/ 	.short	(.L_159 - .L_158)
	.align		4
.L_158:
        /*03b8*/ 	.word	index@(_ZN13group_norm_v214gn_cuda_kernelI13__nv_bfloat16Li320ELi1ELi16ELi40ELi256ELb1ELi256ELi40ELi40ELi4ELb0ELi148ELb0ELb0ENS_16CompileConditionILi900EEEEEvPT_PKS4_S7_S7_flPfS8_Pj)
        /*03bc*/ 	.word	0x00000000


	//----- nvinfo : EIATTR_MIN_STACK_SIZE
	.align		4
.L_159:
        /*03c0*/ 	.byte	0x04, 0x12
        /*03c2*/ 	.short	(.L_161 - .L_160)
	.align		4
.L_160:
        /*03c4*/ 	.word	index@(_ZN13group_norm_v218gn_bwd_cuda_kernelI6__halfLi320ELi1ELi32ELi20ELi256ELb0ELb1ELi256ELi20ELi20ELi4ELb1ELi96ELb0ELb0ELNS_15WgradSyncMethodE3ENS_16CompileConditionILi900EEEEEvPT_S6_S6_PKS5_S8_S8_S8_PKfflPfPj)
        /*03c8*/ 	.word	0x00000000


	//----- nvinfo : EIATTR_MIN_STACK_SIZE
	.align		4
.L_161:
        /*03cc*/ 	.byte	0x04, 0x12
        /*03ce*/ 	.short	(.L_163 - .L_162)
	.align		4
.L_162:
        /*03d0*/ 	.word	index@(_ZN13group_norm_v218gn_bwd_cuda_kernelI6__halfLi320ELi1ELi32ELi20ELi256ELb0ELb1ELi256ELi20ELi20ELi4ELb1ELi128ELb0ELb0ELNS_15WgradSyncMethodE3ENS_16CompileConditionILi900EEEEEvPT_S6_S6_PKS5_S8_S8_S8_PKfflPfPj)
        /*03d4*/ 	.word	0x00000000


	//----- nvinfo : EIATTR_MIN_STACK_SIZE
	.align		4
.L_163:
        /*03d8*/ 	.byte	0x04, 0x12
        /*03da*/ 	.short	(.L_165 - .L_164)
	.align		4
.L_164:
        /*03dc*/ 	.word	index@(_ZN13group_norm_v218gn_bwd_cuda_kernelI6__halfLi320ELi3ELi16ELi40ELi256ELb1ELb1ELi2ELi320ELi320ELi2ELb1ELi2ELb0ELb0ELNS_15WgradSyncMethodE3ENS_16CompileConditionILi900EEEEEvPT_S6_S6_PKS5_S8_S8_S8_PKfflPfPj)
        /*03e0*/ 	.word	0x00000000


	//----- nvinfo : EIATTR_MIN_STACK_SIZE
	.align		4
.L_165:
        /*03e4*/ 	.byte	0x04, 0x12
        /*03e6*/ 	.short	(.L_167 - .L_166)
	.align		4
.L_166:
        /*03e8*/ 	.word	index@(_ZN13group_norm_v218gn_bwd_cuda_kernelI6__halfLi320ELi1ELi16ELi40ELi256ELb1ELb1ELi4ELi320ELi320ELi4ELb1ELi2ELb0ELb0ELNS_15WgradSyncMethodE3ENS_16CompileConditionILi900EEEEEvPT_S6_S6_PKS5_S8_S8_S8_PKfflPfPj)
        /*03ec*/ 	.word	0x00000000


	//----- nvinfo : EIATTR_MIN_STACK_SIZE
	.align		4
.L_167:
        /*03f0*/ 	.byte	0x04, 0x12
        /*03f2*/ 	.short	(.L_169 - .L_168)
	.align		4
.L_168:
        /*03f4*/ 	.word	index@(_ZN13group_norm_v218gn_bwd_cuda_kernelI6__halfLi320ELi3ELi16ELi40ELi256ELb1ELb1ELi4ELi320ELi320ELi4ELb1ELi4ELb0ELb0ELNS_15WgradSyncMethodE3ENS_16CompileConditionILi900EEEEEvPT_S6_S6_PKS5_S8_S8_S8_PKfflPfPj)
        /*03f8*/ 	.word	0x00000000


	//----- nvinfo : EIATTR_MIN_STACK_SIZE
	.align		4
.L_169:
        /*03fc*/ 	.byte	0x04, 0x12
        /*03fe*/ 	.short	(.L_171 - .L_170)
	.align		4
.L_170:
        /*0400*/ 	.word	index@(_ZN13group_norm_v218gn_bwd_cuda_kernelI6__halfLi320ELi1ELi16ELi40ELi256ELb1ELb1ELi8ELi320ELi320ELi4ELb1ELi4ELb0ELb0ELNS_15WgradSyncMethodE3ENS_16CompileConditionILi900EEEEEvPT_S6_S6_PKS5_S8_S8_S8_PKfflPfPj)
        /*0404*/ 	.word	0x00000000


	//----- nvinfo : EIATTR_MIN_STACK_SIZE
	.align		4
.L_171:
        /*0408*/ 	.byte	0x04, 0x12
        /*040a*/ 	.short	(.L_173 - .L_172)
	.align		4
.L_172:
        /*040c*/ 	.word	index@(_ZN13group_norm_v218gn_bwd_cuda_kernelI6__halfLi320ELi3ELi16ELi40ELi256ELb1ELb1ELi8ELi320ELi320ELi4ELb1ELi10ELb0ELb0ELNS_15WgradSyncMethodE3ENS_16CompileConditionILi900EEEEEvPT_S6_S6_PKS5_S8_S8_S8_PKfflPfPj)
        /*0410*/ 	.word	0x00000000


	//----- nvinfo : EIATTR_MIN_STACK_SIZE
	.align		4
.L_173:
        /*0414*/ 	.byte	0x04, 0x12
        /*0416*/ 	.short	(.L_175 - .L_174)
	.align		4
.L_174:
        /*0418*/ 	.word	index@(_ZN13group_norm_v218gn_bwd_cuda_kernelI6__halfLi320ELi1ELi16ELi40ELi256ELb1ELb1ELi16ELi320ELi320ELi4ELb1ELi8ELb0ELb0ELNS_15WgradSyncMethodE3ENS_16CompileConditionILi900EEEEEvPT_S6_S6_PKS5_S8_S8_S8_PKfflPfPj)
        /*041c*/ 	.word	0x00000000


	//----- nvinfo : EIATTR_MIN_STACK_SIZE
	.align		4
.L_175:
        /*0420*/ 	.byte	0x04, 0x12
        /*0422*/ 	.short	(.L_177 - .L_176)
	.align		4
.L_176:
        /*0424*/ 	.word	index@(_ZN13group_norm_v218gn_bwd_cuda_kernelI6__halfLi320ELi3ELi16ELi40ELi256ELb1ELb1ELi16ELi320ELi320ELi4ELb1ELi20ELb0ELb0ELNS_15WgradSyncMethodE3ENS_16CompileConditionILi900EEEEEvPT_S6_S6_PKS5_S8_S8_S8_PKfflPfPj)
        /*0428*/ 	.word	0x00000020


	//----- nvinfo : EIATTR_MIN_STACK_SIZE
	.align		4
.L_177:
        /*042c*/ 	.byte	0x04, 0x12
        /*042e*/ 	.short	(.L_179 - .L_178)
	.align		4
.L_178:
        /*0430*/ 	.word	index@(_ZN13group_norm_v218gn_bwd_cuda_kernelI6__halfLi320ELi1ELi16ELi40ELi256ELb1ELb1ELi32ELi320ELi320ELi4ELb1ELi18ELb0ELb0ELNS_15WgradSyncMethodE3ENS_16CompileConditionILi900EEEEEvPT_S6_S6_PKS5_S8_S8_S8_PKfflPfPj)
        /*0434*/ 	.word	0x00000000


	//----- nvinfo : EIATTR_MIN_STACK_SIZE
	.align		4
.L_179:
        /*0438*/ 	.byte	0x04, 0x12
        /*043a*/ 	.short	(.L_181 - .L_180)
	.align		4
.L_180:
        /*043c*/ 	.word	index@(_ZN13group_norm_v218gn_bwd_cuda_kernelI6__halfLi320ELi3ELi16ELi40ELi256ELb1ELb1ELi32ELi320ELi320ELi4ELb1ELi42ELb0ELb0ELNS_15WgradSyncMethodE3ENS_16CompileConditionILi900EEEEEvPT_S6_S6_PKS5_S8_S8_S8_PKfflPfPj)
        /*0440*/ 	.word	0x00000120


	//----- nvinfo : EIATTR_MIN_STACK_SIZE
	.align		4
.L_181:
        /*0444*/ 	.byte	0x04, 0x12
        /*0446*/ 	.short	(.L_183 - .L_182)
	.align		4
.L_182:
        /*0448*/ 	.word	index@(_ZN13group_norm_v218gn_bwd_cuda_kernelI6__halfLi320ELi1ELi16ELi40ELi256ELb1ELb1ELi64ELi320ELi320ELi4ELb1ELi36ELb0ELb0ELNS_15WgradSyncMethodE3ENS_16CompileConditionILi900EEEEEvPT_S6_S6_PKS5_S8_S8_S8_PKfflPfPj)
        /*044c*/ 	.word	0x00000078


	//----- nvinfo : EIATTR_MIN_STACK_SIZE
	.align		4
.L_183:
        /*0450*/ 	.byte	0x04, 0x12
        /*0452*/ 	.short	(.L_185 - .L_184)
	.align		4
.L_184:
        /*0454*/ 	.word	index@(_ZN13group_norm_v214gn_cuda_kernelI6__halfLi320ELi1ELi32ELi20ELi256ELb0ELi256ELi20ELi20ELi4ELb0ELi116ELb0ELb0ENS_16CompileConditionILi900EEEEEvPT_PKS4_S7_S7_flPfS8_Pj)
        /*0458*/ 	.word	0x00000000


	//----- nvinfo : EIATTR_MIN_STACK_SIZE
	.align		4
.L_185:
        /*045c*/ 	.byte	0x04, 0x12
        /*045e*/ 	.short	(.L_187 - .L_186)
	.align		4
.L_186:
        /*0460*/ 	.word	index@(_ZN13group_norm_v214gn_cuda_kernelI6__halfLi320ELi1ELi32ELi20ELi256ELb0ELi256ELi20ELi20ELi4ELb0ELi148ELb0ELb0ENS_16CompileConditionILi900EEEEEvPT_PKS4_S7_S7_flPfS8_Pj)
        /*0464*/ 	.word	0x00000000


	//----- nvinfo : EIATTR_MIN_STACK_SIZE
	.align		4
.L_187:
        /*0468*/ 	.byte	0x04, 0x12
        /*046a*/ 	.short	(.L_189 - .L_188)
	.align		4
.L_188:
        /*046c*/ 	.word	index@(_ZN13group_norm_v214gn_cuda_kernelI6__halfLi320ELi1ELi16ELi40ELi256ELb1ELi256ELi40ELi40ELi4ELb0ELi116ELb0ELb0ENS_16CompileConditionILi900EEEEEvPT_PKS4_S7_S7_flPfS8_Pj)
        /*0470*/ 	.word	0x00000000


	//----- nvinfo : EIATTR_MIN_STACK_SIZE
	.align		4
.L_189:
        /*0474*/ 	.byte	0x04, 0x12
        /*0476*/ 	.short	(.L_191 - .L_190)
	.align		4
.L_190:
        /*0478*/ 	.word	index@(_ZN13group_norm_v214gn_cuda_kernelI6__halfLi320ELi1ELi16ELi40ELi256ELb1ELi256ELi40ELi40ELi4ELb0ELi148ELb0ELb0ENS_16CompileConditionILi900EEEEEvPT_PKS4_S7_S7_flPfS8_Pj)
        /*047c*/ 	.word	0x00000000
.L_191:


//--------------------- .nv.compat                --------------------------
	.section	.nv.compat,"",@"SHT_CUDA_COMPAT_INFO"
	.align	4
        /*0000*/ 	.byte	0x02, 0x09, 0x00, 0x00, 0x02, 0x02, 0x01, 0x00, 0x02, 0x05, 0x05, 0x00, 0x03, 0x07, 0x01, 0x01
        /*0010*/ 	.byte	0x02, 0x03, 0x00, 0x00, 0x02, 0x06, 0x01, 0x00, 0x04, 0x0b, 0x08, 0x00, 0x00, 0x00, 0x00, 0x00
        /*0020*/ 	.byte	0x00, 0x00, 0x00, 0x00


//--------------------- .nv.info._ZN13group_norm_v218gn_bwd_cuda_kernelI13__nv_bfloat16Li320ELi1ELi32ELi20ELi256ELb0ELb1ELi256ELi20ELi20ELi4ELb1ELi96ELb0ELb0ELNS_15WgradSyncMethodE3ENS_16CompileConditionILi900EEEEEvPT_S6_S6_PKS5_S8_S8_S8_PKfflPfPj --------------------------
	.section	.nv.info._ZN13group_norm_v218gn_bwd_cuda_kernelI13__nv_bfloat16Li320ELi1ELi32ELi20ELi256ELb0ELb1ELi256ELi20ELi20ELi4ELb1ELi96ELb0ELb0ELNS_15WgradSyncMethodE3ENS_16CompileConditionILi900EEEEEvPT_S6_S6_PKS5_S8_S8_S8_PKfflPfPj,"",@"SHT_CUDA_INFO"
	.sectionflags	@""
	.align	4


	//----- nvinfo : EIATTR_CUDA_API_VERSION
	.align		4
        /*0000*/ 	.byte	0x04, 0x37
        /*0002*/ 	.short	(.L_193 - .L_192)
.L_192:
        /*0004*/ 	.word	0x00000082


	//----- nvinfo : EIATTR_KPARAM_INFO
	.align		4
.L_193:
        /*0008*/ 	.byte	0x04, 0x17
        /*000a*/ 	.short	(.L_195 - .L_194)
.L_194:
        /*000c*/ 	.word	0x00000000
        /*0010*/ 	.short	0x000b
        /*0012*/ 	.short	0x0058
        /*0014*/ 	.byte	0x00, 0xf0, 0x21, 0x00


	//----- nvinfo : EIATTR_KPARAM_INFO
	.align		4
.L_195:
        /*0018*/ 	.byte	0x04, 0x17
        /*001a*/ 	.short	(.L_197 - .L_196)
.L_196:
        /*001c*/ 	.word	0x00000000
        /*0020*/ 	.short	0x000a
        /*0022*/ 	.short	0x0050
        /*0024*/ 	.byte	0x00, 0xf0, 0x21, 0x00


	//----- nvinfo : EIATTR_KPARAM_INFO
	.align		4
.L_197:
        /*0028*/ 	.byte	0x04, 0x17
        /*002a*/ 	.short	(.L_199 - .L_198)
.L_198:
        /*002c*/ 	.word	0x00000000
        /*0030*/ 	.short	0x0009
        /*0032*/ 	.short	0x0048
        /*0034*/ 	.byte	0x00, 0xf0, 0x21, 0x00


	//----- nvinfo : EIATTR_KPARAM_INFO
	.align		4
.L_199:
        /*0038*/ 	.byte	0x04, 0x17
        /*003a*/ 	.short	(.L_201 - .L_200)
.L_200:
        /*003c*/ 	.word	0x00000000
        /*0040*/ 	.short	0x0008
        /*0042*/ 	.short	0x0040
        /*0044*/ 	.byte	0x00, 0xf0, 0x11, 0x00


	//----- nvinfo : EIATTR_KPARAM_INFO
	.align		4
.L_201:
        /*0048*/ 	.byte	0x04, 0x17
        /*004a*/ 	.short	(.L_203 - .L_202)
.L_202:
        /*004c*/ 	.word	0x00000000
        /*0050*/ 	.short	0x0007
        /*0052*/ 	.short	0x0038
        /*0054*/ 	.byte	0x00, 0xf0, 0x21, 0x00


	//----- nvinfo : EIATTR_KPARAM_INFO
	.align		4
.L_203:
        /*0058*/ 	.byte	0x04, 0x17
        /*005a*/ 	.short	(.L_205 - .L_204)
.L_204:
        /*005c*/ 	.word	0x00000000
        /*0060*/ 	.short	0x0006
        /*0062*/ 	.short	0x0030
        /*0064*/ 	.byte	0x00, 0xf0, 0x21, 0x00


	//----- nvinfo : EIATTR_KPARAM_INFO
	.align		4
.L_205:
        /*0068*/ 	.byte	0x04, 0x17
        /*006a*/ 	.short	(.L_207 - .L_206)
.L_206:
        /*006c*/ 	.word	0x00000000
        /*0070*/ 	.short	0x0005
        /*0072*/ 	.short	0x0028
        /*0074*/ 	.byte	0x00, 0xf0, 0x21, 0x00


	//----- nvinfo : EIATTR_KPARAM_INFO
	.align		4
.L_207:
        /*0078*/ 	.byte	0x04, 0x17
        /*007a*/ 	.short	(.L_209 - .L_208)
.L_208:
        /*007c*/ 	.word	0x00000000
        /*0080*/ 	.short	0x0004
        /*0082*/ 	.short	0x0020
        /*0084*/ 	.byte	0x00, 0xf0, 0x21, 0x00


	//----- nvinfo : EIATTR_KPARAM_INFO
	.align		4
.L_209:
        /*0088*/ 	.byte	0x04, 0x17
        /*008a*/ 	.short	(.L_211 - .L_210)
.L_210:
        /*008c*/ 	.word	0x00000000
        /*0090*/ 	.short	0x0003
        /*0092*/ 	.short	0x0018
        /*0094*/ 	.byte	0x00, 0xf0, 0x21, 0x00


	//----- nvinfo : EIATTR_KPARAM_INFO
	.align		4
.L_211:
        /*0098*/ 	.byte	0x04, 0x17
        /*009a*/ 	.short	(.L_213 - .L_212)
.L_212:
        /*009c*/ 	.word	0x00000000
        /*00a0*/ 	.short	0x0002
        /*00a2*/ 	.short	0x0010
        /*00a4*/ 	.byte	0x00, 0xf0, 0x21, 0x00


	//----- nvinfo : EIATTR_KPARAM_INFO
	.align		4
.L_213:
        /*00a8*/ 	.byte	0x04, 0x17
        /*00aa*/ 	.short	(.L_215 - .L_214)
.L_214:
        /*00ac*/ 	.word	0x00000000
        /*00b0*/ 	.short	0x0001
        /*00b2*/ 	.short	0x0008
        /*00b4*/ 	.byte	0x00, 0xf0, 0x21, 0x00


	//----- nvinfo : EIATTR_KPARAM_INFO
	.align		4
.L_215:
        /*00b8*/ 	.byte	0x04, 0x17
        /*00ba*/ 	.short	(.L_217 - .L_216)
.L_216:
        /*00bc*/ 	.word	0x00000000
        /*00c0*/ 	.short	0x0000
        /*00c2*/ 	.short	0x0000
        /*00c4*/ 	.byte	0x00, 0xf0, 0x21, 0x00


	//----- nvinfo : EIATTR_SPARSE_MMA_MASK
	.align		4
.L_217:
        /*00c8*/ 	.byte	0x03, 0x50
        /*00ca*/ 	.short	0x0000


	//----- nvinfo : EIATTR_MAXREG_COUNT
	.align		4
        /*00cc*/ 	.byte	0x03, 0x1b
        /*00ce*/ 	.short	0x00a8


	//----- nvinfo : EIATTR_NUM_BARRIERS
	.align		4
        /*00d0*/ 	.byte	0x02, 0x4c
        /*00d2*/ 	.byte	0x01
	.zero		1


	//----- nvinfo : EIATTR_MERCURY_ISA_VERSION
	.align		4
        /*00d4*/ 	.byte	0x03, 0x5f
        /*00d6*/ 	.short	0x0101


	//----- nvinfo : EIATTR_COOP_GROUP_MASK_REGIDS
	.align		4
        /*00d8*/ 	.byte	0x04, 0x29
        /*00da*/ 	.short	(.L_219 - .L_218)


	//   ....[0]....
.L_218:
        /*00dc*/ 	.word	0xffffffff


	//   ....[1]....
        /*00e0*/ 	.word	0xffffffff


	//   ....[2]....
        /*00e4*/ 	.word	0xffffffff


	//   ....[3]....
        /*00e8*/ 	.word	0xffffffff


	//   ....[4]....
        /*00ec*/ 	.word	0xffffffff


	//   ....[5]....
        /*00f0*/ 	.word	0xffffffff


	//   ....[6]....
        /*00f4*/ 	.word	0xffffffff


	//   ....[7]....
        /*00f8*/ 	.word	0xffffffff


	//   ....[8]....
        /*00fc*/ 	.word	0xffffffff


	//   ....[9]....
        /*0100*/ 	.word	0xffffffff


	//   ....[10]....
        /*0104*/ 	.word	0xffffffff


	//   ....[11]....
        /*0108*/ 	.word	0xffffffff


	//   ....[12]....
        /*010c*/ 	.word	0xffffffff


	//   ....[13]....
        /*0110*/ 	.word	0xffffffff


	//   ....[14]....
        /*0114*/ 	.word	0xffffffff


	//   ....[15]....
        /*0118*/ 	.word	0xffffffff


	//   ....[16]....
        /*011c*/ 	.word	0xffffffff


	//   ....[17]....
        /*0120*/ 	.word	0xffffffff


	//   ....[18]....
        /*0124*/ 	.word	0x05000013


	//   ....[19]....
        /*0128*/ 	.word	0x0500000e


	//   ....[20]....
        /*012c*/ 	.word	0x05000016


	//   ....[21]....
        /*0130*/ 	.word	0x0500001d


	//   ....[22]....
        /*0134*/ 	.word	0x0500001f


	//   ....[23]....
        /*0138*/ 	.word	0x05000018


	//   ....[24]....
        /*013c*/ 	.word	0x0500001a


	//   ....[25]....
        /*0140*/ 	.word	0x05000027


	//   ....[26]....
        /*0144*/ 	.word	0x05000022


	//   ....[27]....
        /*0148*/ 	.word	0x05000022


	//   ....[28]....
        /*014c*/ 	.word	0x05000022


	//   ....[29]....
        /*0150*/ 	.word	0x05000022


	//   ....[30]....
        /*0154*/ 	.word	0x05000022


	//   ....[31]....
        /*0158*/ 	.word	0x05000022


	//   ....[32]....
        /*015c*/ 	.word	0x05000022


	//   ....[33]....
        /*0160*/ 	.word	0x05000022


	//   ....[34]....
        /*0164*/ 	.word	0x05000022


	//   ....[35]....
        /*0168*/ 	.word	0x05000022


	//   ....[36]....
        /*016c*/ 	.word	0x05000022


	//   ....[37]....
        /*0170*/ 	.word	0x05000022


	//   ....[38]....
        /*0174*/ 	.word	0x05000022


	//   ....[39]....
        /*0178*/ 	.word	0x05000022


	//   ....[40]....
        /*017c*/ 	.word	0x05000022


	//   ....[41]....
        /*0180*/ 	.word	0x05000022


	//----- nvinfo : EIATTR_COOP_GROUP_INSTR_OFFSETS
	.align		4
.L_219:
        /*0184*/ 	.byte	0x04, 0x28
        /*0186*/ 	.short	(.L_221 - .L_220)


	//   ....[0]....
.L_220:
        /*0188*/ 	.word	0x00000fa0


	//   ....[1]....
        /*018c*/ 	.word	0x00000fb0


	//   ....[2]....
        /*0190*/ 	.word	0x00000fe0


	//   ....[3]....
        /*0194*/ 	.word	0x00000ff0


	//   ....[4]....
        /*0198*/ 	.word	0x00001020


	//   ....[5]....
        /*019c*/ 	.word	0x00001030


	//   ....[6]....
        /*01a0*/ 	.word	0x00001070


	//   ....[7]....
        /*01a4*/ 	.word	0x00001080


	//   ....[8]....
        /*01a8*/ 	.word	0x00001100


	//   ....[9]....
        /*01ac*/ 	.word	0x00001110


	//   ....[10]....
        /*01b0*/ 	.word	0x00001be0


	//   ....[11]....
        /*01b4*/ 	.word	0x00001bf0


	//   ....[12]....
        /*01b8*/ 	.word	0x00001c20


	//   ....[13]....
        /*01bc*/ 	.word	0x00001c30


	//   ....[14]....
        /*01c0*/ 	.word	0x00001c60


	//   ....[15]....
        /*01c4*/ 	.word	0x00001c70


	//   ....[16]....
        /*01c8*/ 	.word	0x00001ca0


	//   ....[17]....
        /*01cc*/ 	.word	0x00001cb0


	//   ....[18]....
        /*01d0*/ 	.word	0x00002db0


	//   ....[19]....
        /*01d4*/ 	.word	0x00002de0


	//   ....[20]....
        /*01d8*/ 	.word	0x00002e20


	//   ....[21]....
        /*01dc*/ 	.word	0x00002e30


	//   ....[22]....
        /*01e0*/ 	.word	0x00002e60


	//   ....[23]....
        /*01e4*/ 	.word	0x00002e70


	//   ....[24]....
        /*01e8*/ 	.word	0x00002ea0


	//   ....[25]....
        /*01ec*/ 	.word	0x00002eb0


	//   ....[26]....
        /*01f0*/ 	.word	0x000030d0


	//   ....[27]....
        /*01f4*/ 	.word	0x00003160


	//   ....[28]....
        /*01f8*/ 	.word	0x000031d0


	//   ....[29]....
        /*01fc*/ 	.word	0x00003230


	//   ....[30]....
        /*0200*/ 	.word	0x000032a0


	//   ....[31]....
        /*0204*/ 	.word	0x00003300


	//   ....[32]....
        /*0208*/ 	.word	0x00003370


	//   ....[33]....
        /*020c*/ 	.word	0x000033d0


	//   ....[34]....
        /*0210*/ 	.word	0x00003470


	//   ....[35]....
        /*0214*/ 	.word	0x00003500


	//   ....[36]....
        /*0218*/ 	.word	0x00003570


	//   ....[37]....
        /*021c*/ 	.word	0x000035d0


	//   ....[38]....
        /*0220*/ 	.word	0x00003640


	//   ....[39]....
        /*0224*/ 	.word	0x000036a0


	//   ....[40]....
        /*0228*/ 	.word	0x00003710


	//   ....[41]....
        /*022c*/ 	.word	0x00003770


	//----- nvinfo : EIATTR_EXIT_INSTR_OFFSETS
	.align		4
.L_221:
        /*0230*/ 	.byte	0x04, 0x1c
        /*0232*/ 	.short	(.L_223 - .L_222)


	//   ....[0]....
.L_222:
        /*0234*/ 	.word	0x00002960


	//   ....[1]....
        /*0238*/ 	.word	0x00003060


	//----- nvinfo : EIATTR_MAX_THREADS
	.align		4
.L_223:
        /*023c*/ 	.byte	0x04, 0x05
        /*023e*/ 	.short	(.L_225 - .L_224)
.L_224:
        /*0240*/ 	.word	0x00000140
        /*0244*/ 	.word	0x00000001
        /*0248*/ 	.word	0x00000001


	//----- nvinfo : EIATTR_CRS_STACK_SIZE
	.align		4
.L_225:
        /*024c*/ 	.byte	0x04, 0x1e
        /*024e*/ 	.short	(.L_227 - .L_226)
.L_226:
        /*0250*/ 	.word	0x00000000


	//----- nvinfo : EIATTR_CBANK_PARAM_SIZE
	.align		4
.L_227:
        /*0254*/ 	.byte	0x03, 0x19
        /*0256*/ 	.short	0x0060


	//----- nvinfo : EIATTR_PARAM_CBANK
	.align		4
        /*0258*/ 	.byte	0x04, 0x0a
        /*025a*/ 	.short	(.L_229 - .L_228)
	.align		4
.L_228:
        /*025c*/ 	.word	index@(.nv.constant0._ZN13group_norm_v218gn_bwd_cuda_kernelI13__nv_bfloat16Li320ELi1ELi32ELi20ELi256ELb0ELb1ELi256ELi20ELi20ELi4ELb1ELi96ELb0ELb0ELNS_15WgradSyncMethodE3ENS_16CompileConditionILi900EEEEEvPT_S6_S6_PKS5_S8_S8_S8_PKfflPfPj)
        /*0260*/ 	.short	0x0210
        /*0262*/ 	.short	0x0060


	//----- nvinfo : EIATTR_SW_WAR
	.align		4
.L_229:
        /*0264*/ 	.byte	0x04, 0x36
        /*0266*/ 	.short	(.L_231 - .L_230)
.L_230:
        /*0268*/ 	.word	0x00000008
.L_231:


//--------------------- .nv.info._ZN13group_norm_v218gn_bwd_cuda_kernelI13__nv_bfloat16Li320ELi1ELi32ELi20ELi256ELb0ELb1ELi256ELi20ELi20ELi4ELb1ELi128ELb0ELb0ELNS_15WgradSyncMethodE3ENS_16CompileConditionILi900EEEEEvPT_S6_S6_PKS5_S8_S8_S8_PKfflPfPj --------------------------
	.section	.nv.info._ZN13group_norm_v218gn_bwd_cuda_kernelI13__nv_bfloat16Li320ELi1ELi32ELi20ELi256ELb0ELb1ELi256ELi20ELi20ELi4ELb1ELi128ELb0ELb0ELNS_15WgradSyncMethodE3ENS_16CompileConditionILi900EEEEEvPT_S6_S6_PKS5_S8_S8_S8_PKfflPfPj,"",@"SHT_CUDA_INFO"
	.sectionflags	@""
	.align	4


	//----- nvinfo : EIATTR_CUDA_API_VERSION
	.align		4
        /*0000*/ 	.byte	0x04, 0x37
        /*0002*/ 	.short	(.L_233 - .L_232)
.L_232:
        /*0004*/ 	.word	0x00000082


	//----- nvinfo : EIATTR_KPARAM_INFO
	.align		4
.L_233:
        /*0008*/ 	.byte	0x04, 0x17
        /*000a*/ 	.short	(.L_235 - .L_234)
.L_234:
        /*000c*/ 	.word	0x00000000
        /*0010*/ 	.short	0x000b
        /*0012*/ 	.short	0x0058
        /*0014*/ 	.byte	0x00, 0xf0, 0x21, 0x00


	//----- nvinfo : EIATTR_KPARAM_INFO
	.align		4
.L_235:
        /*0018*/ 	.byte	0x04, 0x17
        /*001a*/ 	.short	(.L_237 - .L_236)
.L_236:
        /*001c*/ 	.word	0x00000000
        /*0020*/ 	.short	0x000a
        /*0022*/ 	.short	0x0050
        /*0024*/ 	.byte	0x00, 0xf0, 0x21, 0x00


	//----- nvinfo : EIATTR_KPARAM_INFO
	.align		4
.L_237:
        /*0028*/ 	.byte	0x04, 0x17
        /*002a*/ 	.short	(.L_239 - .L_238)
.L_238:
        /*002c*/ 	.word	0x00000000
        /*0030*/ 	.short	0x0009
        /*0032*/ 	.short	0x0048
        /*0034*/ 	.byte	0x00, 0xf0, 0x21, 0x00


	//----- nvinfo : EIATTR_KPARAM_INFO
	.align		4
.L_239:
        /*0038*/ 	.byte	0x04, 0x17
        /*003a*/ 	.short	(.L_241 - .L_240)
.L_240:
        /*003c*/ 	.word	0x00000000
        /*0040*/ 	.short	0x0008
        /*0042*/ 	.short	0x0040
        /*0044*/ 	.byte	0x00, 0xf0, 0x11, 0x00


	//----- nvinfo : EIATTR_KPARAM_INFO
	.align		4
.L_241:
        /*0048*/ 	.byte	0x04, 0x17
        /*004a*/ 	.short	(.L_243 - .L_242)
.L_242:
        /*004c*/ 	.word	0x00000000
        /*0050*/ 	.short	0x0007
        /*0052*/ 	.short	0x0038
        /*0054*/ 	.byte	0x00, 0xf0, 0x21, 0x00


	//----- nvinfo : EIATTR_KPARAM_INFO
	.align		4
.L_243:
        /*0058*/ 	.byte	0x04, 0x17
        /*005a*/ 	.short	(.L_245 - .L_244)
.L_244:
        /*005c*/ 	.word	0x00000000
        /*0060*/ 	.short	0x0006
        /*0062*/ 	.short	0x0030
        /*0064*/ 	.byte	0x00, 0xf0, 0x21, 0x00


	//----- nvinfo : EIATTR_KPARAM_INFO
	.align		4
.L_245:
        /*0068*/ 	.byte	0x04, 0x17
        /*006a*/ 	.short	(.L_247 - .L_246)
.L_246:
        /*006c*/ 	.word	0x00000000
        /*0070*/ 	.short	0x0005
        /*0072*/ 	.short	0x0028
        /*0074*/ 	.byte	0x00, 0xf0, 0x21, 0x00


	//----- nvinfo : EIATTR_KPARAM_INFO
	.align		4
.L_247:
        /*0078*/ 	.byte	0x04, 0x17
        /*007a*/ 	.short	(.L_249 - .L_248)
.L_248:
        /*007c*/ 	.word	0x00000000
        /*0080*/ 	.short	0x0004
        /*0082*/ 	.short	0x0020
        /*0084*/ 	.byte	0x00, 0xf0, 0x21, 0x00


	//----- nvinfo : EIATTR_KPARAM_INFO
	.align		4
.L_249:
        /*0088*/ 	.byte	0x04, 0x17
        /*008a*/ 	.short	(.L_251 - .L_250)
.L_250:
        /*008c*/ 	.word	0x00000000
        /*0090*/ 	.short	0x0003
        /*0092*/ 	.short	0x0018
        /*0094*/ 	.byte	0x00, 0xf0, 0x21, 0x00


	//----- nvinfo : EIATTR_KPARAM_INFO
	.align		4
.L_251:
        /*0098*/ 	.byte	0x04, 0x17
        /*009a*/ 	.short	(.L_253 - .L_252)
.L_252:
        /*009c*/ 	.word	0x00000000
        /*00a0*/ 	.short	0x0002
        /*00a2*/ 	.short	0x0010
        /*00a4*/ 	.byte	0x00, 0xf0, 0x21, 0x00


	//----- nvinfo : EIATTR_KPARAM_INFO
	.align		4
.L_253:
        /*00a8*/ 	.byte	0x04, 0x17
        /*00aa*/ 	.short	(.L_255 - .L_254)
.L_254:
        /*00ac*/ 	.word	0x00000000
        /*00b0*/ 	.short	0x0001
        /*00b2*/ 	.short	0x0008
        /*00b4*/ 	.byte	0x00, 0xf0, 0x21, 0x00


	//----- nvinfo : EIATTR_KPARAM_INFO
	.align		4
.L_255:
        /*00b8*/ 	.byte	0x04, 0x17
        /*00ba*/ 	.short	(.L_257 - .L_256)
.L_256:
        /*00bc*/ 	.word	0x00000000
        /*00c0*/ 	.short	0x0000
        /*00c2*/ 	.short	0x0000
        /*00c4*/ 	.byte	0x00, 0xf0, 0x21, 0x00


	//----- nvinfo : EIATTR_SPARSE_MMA_MASK
	.align		4
.L_257:
        /*00c8*/ 	.byte	0x03, 0x50
        /*00ca*/ 	.short	0x0000


	//----- nvinfo : EIATTR_MAXREG_COUNT
	.align		4
        /*00cc*/ 	.byte	0x03, 0x1b
        /*00ce*/ 	.short	0x00a8


	//----- nvinfo : EIATTR_NUM_BARRIERS
	.align		4
        /*00d0*/ 	.byte	0x02, 0x4c
        /*00d2*/ 	.byte	0x01
	.zero		1


	//----- nvinfo : EIATTR_MERCURY_ISA_VERSION
	.align		4
        /*00d4*/ 	.byte	0x03, 0x5f
        /*00d6*/ 	.short	0x0101


	//----- nvinfo : EIATTR_COOP_GROUP_MASK_REGIDS
	.align		4
        /*00d8*/ 	.byte	0x04, 0x29
        /*00da*/ 	.short	(.L_259 - .L_258)


	//   ....[0]....
.L_258:
        /*00dc*/ 	.word	0xffffffff


	//   ....[1]....
        /*00e0*/ 	.word	0xffffffff


	//   ....[2]....
        /*00e4*/ 	.word	0xffffffff


	//   ....[3]....
        /*00e8*/ 	.word	0xffffffff


	//   ....[4]....
        /*00ec*/ 	.word	0xffffffff


	//   ....[5]....
        /*00f0*/ 	.word	0xffffffff


	//   ....[6]....
        /*00f4*/ 	.word	0xffffffff


	//   ....[7]....
        /*00f8*/ 	.word	0xffffffff


	//   ....[8]....
        /*00fc*/ 	.word	0xffffffff


	//   ....[9]....
        /*0100*/ 	.word	0xffffffff


	//   ....[10]....
        /*0104*/ 	.word	0xffffffff


	//   ....[11]....
        /*0108*/ 	.word	0xffffffff


	//   ....[12]....
        /*010c*/ 	.word	0xffffffff


	//   ....[13]....
        /*0110*/ 	.word	0xffffffff


	//   ....[14]....
        /*0114*/ 	.word	0xffffffff


	//   ....[15]....
        /*0118*/ 	.word	0xffffffff


	//   ....[16]....
        /*011c*/ 	.word	0xffffffff


	//   ....[17]....
        /*0120*/ 	.word	0xffffffff


	//   ....[18]....
        /*0124*/ 	.word	0x05000013


	//   ....[19]....
        /*0128*/ 	.word	0x0500000e


	//   ....[20]....
        /*012c*/ 	.word	0x05000016


	//   ....[21]....
        /*0130*/ 	.word	0x0500001d


	//   ....[22]....
        /*0134*/ 	.word	0x0500001f


	//   ....[23]....
        /*0138*/ 	.word	0x05000018


	//   ....[24]....
        /*013c*/ 	.word	0x0500001a


	//   ....[25]....
        /*0140*/ 	.word	0x05000027


	//   ....[26]....
        /*0144*/ 	.word	0x05000022


	//   ....[27]....
        /*0148*/ 	.word	0x05000022


	//   ....[28]....
        /*014c*/ 	.word	0x05000022


	//   ....[29]....
        /*0150*/ 	.word	0x05000022


	//   ....[30]....
        /*0154*/ 	.word	0x05000022


	//   ....[31]....
        /*0158*/ 	.word	0x05000022


	//   ....[32]....
        /*015c*/ 	.word	0x05000022


	//   ....[33]....
        /*0160*/ 	.word	0x05000022


	//   ....[34]....
        /*0164*/ 	.word	0x05000022


	//   ....[35]....
        /*0168*/ 	.word	0x05000022


	//   ....[36]....
        /*016c*/ 	.word	0x05000022


	//   ....[37]....
        /*0170*/ 	.word	0x05000022


	//   ....[38]....
        /*0174*/ 	.word	0x05000022


	//   ....[39]....
        /*0178*/ 	.word	0x05000022


	//   ....[40]....
        /*017c*/ 	.word	0x05000022


	//   ....[41]....
        /*0180*/ 	.word	0x05000022


	//----- nvinfo : EIATTR_COOP_GROUP_INSTR_OFFSETS
	.align		4
.L_259:
        /*0184*/ 	.byte	0x04, 0x28
        /*0186*/ 	.short	(.L_261 - .L_260)


	//   ....[0]....
.L_260:
        /*0188*/ 	.word	0x00000fa0


	//   ....[1]....
        /*018c*/ 	.word	0x00000fb0


	//   ....[2]....
        /*0190*/ 	.word	0x00000fe0


	//   ....[3]....
        /*0194*/ 	.word	0x00000ff0


	//   ....[4]....
        /*0198*/ 	.word	0x00001020


	//   ....[5]....
        /*019c*/ 	.word	0x00001030


	//   ....[6]....
        /*01a0*/ 	.word	0x00001070


	//   ....[7]....
        /*01a4*/ 	.word	0x00001080


	//   ....[8]....
        /*01a8*/ 	.word	0x00001100


	//   ....[9]....
        /*01ac*/ 	.word	0x00001110


	//   ....[10]....
        /*01b0*/ 	.word	0x00001be0


	//   ....[11]....
        /*01b4*/ 	.word	0x00001bf0


	//   ....[12]....
        /*01b8*/ 	.word	0x00001c20


	//   ....[13]....
        /*01bc*/ 	.word	0x00001c30


	//   ....[14]....
        /*01c0*/ 	.word	0x00001c60


	//   ....[15]....
        /*01c4*/ 	.word	0x00001c70


	//   ....[16]....
        /*01c8*/ 	.word	0x00001ca0


	//   ....[17]....
        /*01cc*/ 	.word	0x00001cb0


	//   ....[18]....
        /*01d0*/ 	.word	0x00002db0


	//   ....[19]....
        /*01d4*/ 	.word	0x00002de0


	//   ....[20]....
        /*01d8*/ 	.word	0x00002e20


	//   ....[21]....
        /*01dc*/ 	.word	0x00002e30


	//   ....[22]....
        /*01e0*/ 	.word	0x00002e60


	//   ....[23]....
        /*01e4*/ 	.word	0x00002e70


	//   ....[24]....
        /*01e8*/ 	.word	0x00002ea0


	//   ....[25]....
        /*01ec*/ 	.word	0x00002eb0


	//   ....[26]....
        /*01f0*/ 	.word	0x000030d0


	//   ....[27]....
        /*01f4*/ 	.word	0x00003160


	//   ....[28]....
        /*01f8*/ 	.word	0x000031d0


	//   ....[29]....
        /*01fc*/ 	.word	0x00003230


	//   ....[30]....
        /*0200*/ 	.word	0x000032a0


	//   ....[31]....
        /*0204*/ 	.word	0x00003300


	//   ....[32]....
        /*0208*/ 	.word	0x00003370


	//   ....[33]....
        /*020c*/ 	.word	0x000033d0


	//   ....[34]....
        /*0210*/ 	.word	0x00003470


	//   ....[35]....
        /*0214*/ 	.word	0x00003500


	//   ....[36]....
        /*0218*/ 	.word	0x00003570


	//   ....[37]....
        /*021c*/ 	.word	0x000035d0


	//   ....[38]....
        /*0220*/ 	.word	0x00003640


	//   ....[39]....
        /*0224*/ 	.word	0x000036a0


	//   ....[40]....
        /*0228*/ 	.word	0x00003710


	//   ....[41]....
        /*022c*/ 	.word	0x00003770


	//----- nvinfo : EIATTR_EXIT_INSTR_OFFSETS
	.align		4
.L_261:
        /*0230*/ 	.byte	0x04, 0x1c
        /*0232*/ 	.short	(.L_263 - .L_262)


	//   ....[0]....
.L_262:
        /*0234*/ 	.word	0x00002960


	//   ....[1]....
        /*0238*/ 	.word	0x00003060


	//----- nvinfo : EIATTR_MAX_THREADS
	.align		4
.L_263:
        /*023c*/ 	.byte	0x04, 0x05
        /*023e*/ 	.short	(.L_265 - .L_264)
.L_264:
        /*0240*/ 	.word	0x00000140
        /*0244*/ 	.word	0x00000001
        /*0248*/ 	.word	0x00000001


	//----- nvinfo : EIATTR_CRS_STACK_SIZE
	.align		4
.L_265:
        /*024c*/ 	.byte	0x04, 0x1e
        /*024e*/ 	.short	(.L_267 - .L_266)
.L_266:
        /*0250*/ 	.word	0x00000000


	//----- nvinfo : EIATTR_CBANK_PARAM_SIZE
	.align		4
.L_267:
        /*0254*/ 	.byte	0x03, 0x19
        /*0256*/ 	.short	0x0060


	//----- nvinfo : EIATTR_PARAM_CBANK
	.align		4
        /*0258*/ 	.byte	0x04, 0x0a
        /*025a*/ 	.short	(.L_269 - .L_268)
	.align		4
.L_268:
        /*025c*/ 	.word	index@(.nv.constant0._ZN13group_norm_v218gn_bwd_cuda_kernelI13__nv_bfloat16Li320ELi1ELi32ELi20ELi256ELb0ELb1ELi256ELi20ELi20ELi4ELb1ELi128ELb0ELb0ELNS_15WgradSyncMethodE3ENS_16CompileConditionILi900EEEEEvPT_S6_S6_PKS5_S8_S8_S8_PKfflPfPj)
        /*0260*/ 	.short	0x0210
        /*0262*/ 	.short	0x0060


	//----- nvinfo : EIATTR_SW_WAR
	.align		4
.L_269:
        /*0264*/ 	.byte	0x04, 0x36
        /*0266*/ 	.short	(.L_271 - .L_270)
.L_270:
        /*0268*/ 	.word	0x00000008
.L_271:


//--------------------- .nv.info._ZN13group_norm_v218gn_bwd_cuda_kernelI13__nv_bfloat16Li320ELi3ELi16ELi40ELi256ELb1ELb1ELi2ELi320ELi320ELi2ELb1ELi2ELb0ELb0ELNS_15WgradSyncMethodE3ENS_16CompileConditionILi900EEEEEvPT_S6_S6_PKS5_S8_S8_S8_PKfflPfPj --------------------------
	.section	.nv.info._ZN13group_norm_v218gn_bwd_cuda_kernelI13__nv_bfloat16Li320ELi3ELi16ELi40ELi256ELb1ELb1ELi2ELi320ELi320ELi2ELb1ELi2ELb0ELb0ELNS_15WgradSyncMethodE3ENS_16CompileConditionILi900EEEEEvPT_S6_S6_PKS5_S8_S8_S8_PKfflPfPj,"",@"SHT_CUDA_INFO"
	.sectionflags	@""
	.align	4


	//----- nvinfo : EIATTR_CUDA_API_VERSION
	.align		4
        /*0000*/ 	.byte	0x04, 0x37
        /*0002*/ 	.short	(.L_273 - .L_272)
.L_272:
        /*0004*/ 	.word	0x00000082


	//----- nvinfo : EIATTR_KPARAM_INFO
	.align		4
.L_273:
        /*0008*/ 	.byte	0x04, 0x17
        /*000a*/ 	.short	(.L_275 - .L_274)
.L_274:
        /*000c*/ 	.word	0x00000000
        /*0010*/ 	.short	0x000b
        /*0012*/ 	.short	0x0058
        /*0014*/ 	.byte	0x00, 0xf0, 0x21, 0x00


	//----- nvinfo : EIATTR_KPARAM_INFO
	.align		4
.L_275:
        /*0018*/ 	.byte	0x04, 0x17
        /*001a*/ 	.short	(.L_277 - .L_276)
.L_276:
        /*001c*/ 	.word	0x00000000
        /*0020*/ 	.short	0x000a
        /*0022*/ 	.short	0x0050
        /*0024*/ 	.byte	0x00, 0xf0, 0x21, 0x00


	//----- nvinfo : EIATTR_KPARAM_INFO
	.align		4
.L_277:
        /*0028*/ 	.byte	0x04, 0x17
        /*002a*/ 	.short	(.L_279 - .L_278)
.L_278:
        /*002c*/ 	.word	0x00000000
        /*0030*/ 	.short	0x0009
        /*0032*/ 	.short	0x0048
        /*0034*/ 	.byte	0x00, 0xf0, 0x21, 0x00


	//----- nvinfo : EIATTR_KPARAM_INFO
	.align		4
.L_279:
        /*0038*/ 	.byte	0x04, 0x17
        /*003a*/ 	.short	(.L_281 - .L_280)
.L_280:
        /*003c*/ 	.word	0x00000000
        /*0040*/ 	.short	0x0008
        /*0042*/ 	.short	0x0040
        /*0044*/ 	.byte	0x00, 0xf0, 0x11, 0x00


	//----- nvinfo : EIATTR_KPARAM_INFO
	.align		4
.L_281:
        /*0048*/ 	.byte	0x04, 0x17
        /*004a*/ 	.short	(.L_283 - .L_282)
.L_282:
        /*004c*/ 	.word	0x00000000
        /*0050*/ 	.short	0x0007
        /*0052*/ 	.short	0x0038
        /*0054*/ 	.byte	0x00, 0xf0, 0x21, 0x00


	//----- nvinfo : EIATTR_KPARAM_INFO
	.align		4
.L_283:
        /*0058*/ 	.byte	0x04, 0x17
        /*005a*/ 	.short	(.L_285 - .L_284)
.L_284:
        /*005c*/ 	.word	0x00000000
        /*0060*/ 	.short	0x0006
        /*0062*/ 	.short	0x0030
        /*0064*/ 	.byte	0x00, 0xf0, 0x21, 0x00


	//----- nvinfo : EIATTR_KPARAM_INFO
	.align		4
.L_285:
        /*0068*/ 	.byte	0x04, 0x17
        /*006a*/ 	.short	(.L_287 - .L_286)
.L_286:
        /*006c*/ 	.word	0x00000000
        /*0070*/ 	.short	0x0005
        /*0072*/ 	.short	0x0028
        /*0074*/ 	.byte	0x00, 0xf0, 0x21, 0x00


	//----- nvinfo : EIATTR_KPARAM_INFO
	.align		4
.L_287:
        /*0078*/ 	.byte	0x04, 0x17
        /*007a*/ 	.short	(.L_289 - .L_288)
.L_288:
        /*007c*/ 	.word	0x00000000
        /*0080*/ 	.short	0x0004
        /*0082*/ 	.short	0x0020
        /*0084*/ 	.byte	0x00, 0xf0, 0x21, 0x00


	//----- nvinfo : EIATTR_KPARAM_INFO
	.align		4
.L_289:
        /*0088*/ 	.byte	0x04, 0x17
        /*008a*/ 	.short	(.L_291 - .L_290)
.L_290:
        /*008c*/ 	.word	0x00000000
        /*0090*/ 	.short	0x0003
        /*0092*/ 	.short	0x0018
        /*0094*/ 	.byte	0x00, 0xf0, 0x21, 0x00


	//----- nvinfo : EIATTR_KPARAM_INFO
	.align		4
.L_291:
        /*0098*/ 	.byte	0x04, 0x17
        /*009a*/ 	.short	(.L_293 - .L_292)
.L_292:
        /*009c*/ 	.word	0x00000000
        /*00a0*/ 	.short	0x0002
        /*00a2*/ 	.short	0x0010
        /*00a4*/ 	.byte	0x00, 0xf0, 0x21, 0x00


	//----- nvinfo : EIATTR_KPARAM_INFO
	.align		4
.L_293:
        /*00a8*/ 	.byte	0x04, 0x17
        /*00aa*/ 	.short	(.L_295 - .L_294)
.L_294:
        /*00ac*/ 	.word	0x00000000
        /*00b0*/ 	.short	0x0001
        /*00b2*/ 	.short	0x0008
        /*00b4*/ 	.byte	0x00, 0xf0, 0x21, 0x00


	//----- nvinfo : EIATTR_KPARAM_INFO
	.align		4
.L_295:
        /*00b8*/ 	.byte	0x04, 0x17
        /*00ba*/ 	.short	(.L_297 - .L_296)
.L_296:
        /*00bc*/ 	.word	0x00000000
        /*00c0*/ 	.short	0x0000
        /*00c2*/ 	.short	0x0000
        /*00c4*/ 	.byte	0x00, 0xf0, 0x21, 0x00


	//----- nvinfo : EIATTR_SPARSE_MMA_MASK
	.align		4
.L_297:
        /*00c8*/ 	.byte	0x03, 0x50
        /*00ca*/ 	.short	0x0000


	//----- nvinfo : EIATTR_MAXREG_COUNT
	.align		4
        /*00cc*/ 	.byte	0x03, 0x1b
        /*00ce*/ 	.short	0x0040


	//----- nvinfo : EIATTR_NUM_BARRIERS
	.align		4
        /*00d0*/ 	.byte	0x02, 0x4c
        /*00d2*/ 	.byte	0x01
	.zero		1


	//----- nvinfo : EIATTR_MERCURY_ISA_VERSION
	.align		4
        /*00d4*/ 	.byte	0x03, 0x5f
        /*00d6*/ 	.short	0x0101


	//----- nvinfo : EIATTR_COOP_GROUP_MASK_REGIDS
	.align		4
        /*00d8*/ 	.byte	0x04, 0x29
        /*00da*/ 	.short	(.L_299 - .L_298)


	//   ....[0]....
.L_298:
        /*00dc*/ 	.word	0xffffffff


	//   ....[1]....
        /*00e0*/ 	.word	0xffffffff


	//   ....[2]....
        /*00e4*/ 	.word	0xffffffff


	//   ....[3]....
        /*00e8*/ 	.word	0xffffffff


	//   ....[4]....
        /*00ec*/ 	.word	0xffffffff


	//   ....[5]....
        /*00f0*/ 	.word	0xffffffff


	//   ....[6]....
        /*00f4*/ 	.word	0xffffffff


	//   ....[7]....
        /*00f8*/ 	.word	0xffffffff


	//   ....[8]....
        /*00fc*/ 	.word	0xffffffff


	//   ....[9]....
        /*0100*/ 	.word	0xffffffff


	//   ....[10]....
        /*0104*/ 	.word	0xffffffff


	//   ....[11]....
        /*0108*/ 	.word	0xffffffff


	//   ....[12]....
        /*010c*/ 	.word	0x05000017


	//   ....[13]....
        /*0110*/ 	.word	0x05000016


	//   ....[14]....
        /*0114*/ 	.word	0x05000018


	//   ....[15]....
        /*0118*/ 	.word	0x05000019


	//   ....[16]....
        /*011c*/ 	.word	0x0500001b


	//   ....[17]....
        /*0120*/ 	.word	0x0500001a


	//   ....[18]....
        /*0124*/ 	.word	0x0500001c


	//   ....[19]....
        /*0128*/ 	.word	0x05000011


	//   ....[20]....
        /*012c*/ 	.word	0x0500001b


	//   ....[21]....
        /*0130*/ 	.word	0x0500001a


	//   ....[22]....
        /*0134*/ 	.word	0x0500001c


	//   ....[23]....
        /*0138*/ 	.word	0x0500001d


	//   ....[24]....
        /*013c*/ 	.word	0x0500001f


	//   ....[25]....
        /*0140*/ 	.word	0x0500001e


	//   ....[26]....
        /*0144*/ 	.word	0x05000020


	//   ....[27]....
        /*0148*/ 	.word	0x05000011


	//   ....[28]....
        /*014c*/ 	.word	0x0500001b


	//   ....[29]....
        /*0150*/ 	.word	0x0500001a


	//   ....[30]....
        /*0154*/ 	.word	0x0500001c


	//   ....[31]....
        /*0158*/ 	.word	0x0500001d


	//   ....[32]....
        /*015c*/ 	.word	0x0500001f


	//   ....[33]....
        /*0160*/ 	.word	0x0500001e


	//   ....[34]....
        /*0164*/ 	.word	0x05000020


	//   ....[35]....
        /*0168*/ 	.word	0x05000011


	//   ....[36]....
        /*016c*/ 	.word	0x05000022


	//   ....[37]....
        /*0170*/ 	.word	0x0500001d


	//   ....[38]....
        /*0174*/ 	.word	0x0500001e


	//   ....[39]....
        /*0178*/ 	.word	0x05000021


	//   ....[40]....
        /*017c*/ 	.word	0x05000029


	//   ....[41]....
        /*0180*/ 	.word	0x0500001f


	//   ....[42]....
        /*0184*/ 	.word	0x0500001c


	//   ....[43]....
        /*0188*/ 	.word	0x05000017


	//   ....[44]....
        /*018c*/ 	.word	0x0500001a


	//   ....[45]....
        /*0190*/ 	.word	0x05000019


	//   ....[46]....
        /*0194*/ 	.word	0x05000020


	//   ....[47]....
        /*0198*/ 	.word	0x0500002a


	//   ....[48]....
        /*019c*/ 	.word	0x0500001e


	//   ....[49]....
        /*01a0*/ 	.word	0x05000029


	//   ....[50]....
        /*01a4*/ 	.word	0x0500001f


	//   ....[51]....
        /*01a8*/ 	.word	0x05000022


	//   ....[52]....
        /*01ac*/ 	.word	0x05000017


	//   ....[53]....
        /*01b0*/ 	.word	0x05000018


	//   ....[54]....
        /*01b4*/ 	.word	0x05000027


	//   ....[55]....
        /*01b8*/ 	.word	0x05000015


	//   ....[56]....
        /*01bc*/ 	.word	0x0500001b


	//   ....[57]....
        /*01c0*/ 	.word	0x0500001d


	//   ....[58]....
        /*01c4*/ 	.word	0x05000014


	//   ....[59]....
        /*01c8*/ 	.word	0x05000011


	//   ....[60]....
        /*01cc*/ 	.word	0x05000024


	//   ....[61]....
        /*01d0*/ 	.word	0x0500002a


	//   ....[62]....
        /*01d4*/ 	.word	0x05000023


	//   ....[63]....
        /*01d8*/ 	.word	0x05000029


	//   ....[64]....
        /*01dc*/ 	.word	0x0500002d


	//   ....[65]....
        /*01e0*/ 	.word	0x0500001d


	//   ....[66]....
        /*01e4*/ 	.word	0x05000025


	//   ....[67]....
        /*01e8*/ 	.word	0x0500001d


	//   ....[68]....
        /*01ec*/ 	.word	0x0500001e


	//   ....[69]....
        /*01f0*/ 	.word	0x0500001e


	//   ....[70]....
        /*01f4*/ 	.word	0x0500001e


	//   ....[71]....
        /*01f8*/ 	.word	0x0500001e


	//   ....[72]....
        /*01fc*/ 	.word	0x0500001e


	//   ....[73]....
        /*0200*/ 	.word	0x0500001e


	//   ....[74]....
        /*0204*/ 	.word	0x0500001e


	//   ....[75]....
        /*0208*/ 	.word	0x0500001e


	//   ....[76]....
        /*020c*/ 	.word	0x0500001e


	//   ....[77]....
        /*0210*/ 	.word	0x0500001e


	//   ....[78]....
        /*0214*/ 	.word	0x0500001e


	//   ....[79]....
        /*0218*/ 	.word	0x0500001e


	//   ....[80]....
        /*021c*/ 	.word	0x0500001e


	//   ....[81]....
        /*0220*/ 	.word	0x0500001e


	//   ....[82]....
        /*0224*/ 	.word	0x0500001e


	//   ....[83]....
        /*0228*/ 	.word	0x0500001e


	//   ....[84]....
        /*022c*/ 	.word	0x0500001e


	//   ....[85]....
        /*0230*/ 	.word	0x0500001e


	//   ....[86]....
        /*0234*/ 	.word	0x0500001e


	//   ....[87]....
        /*0238*/ 	.word	0x0500001e


	//   ....[88]....
        /*023c*/ 	.word	0x0500001e


	//   ....[89]....
        /*0240*/ 	.word	0x0500001e


	//   ....[90]....
        /*0244*/ 	.word	0x0500001e


	//   ....[91]....
        /*0248*/ 	.word	0x0500001e


	//   ....[92]....
        /*024c*/ 	.word	0x0500001e


	//   ....[93]....
        /*0250*/ 	.word	0x0500001e


	//   ....[94]....
        /*0254*/ 	.word	0x0500001e


	//   ....[95]....
        /*0258*/ 	.word	0x0500001e


	//   ....[96]....
        /*025c*/ 	.word	0x0500001e


	//   ....[97]....
        /*0260*/ 	.word	0x0500001e


	//   ....[98]....
        /*0264*/ 	.word	0x0500001e


	//   ....[99]....
        /*0268*/ 	.word	0x0500001e


	//   ....[100]....
        /*026c*/ 	.word	0x0500001e


	//   ....[101]....
        /*0270*/ 	.word	0x0500001e


	//   ....[102]....
        /*0274*/ 	.word	0x0500001e


	//   ....[103]....
        /*0278*/ 	.word	0x0500001e


	//   ....[104]....
        /*027c*/ 	.word	0x0500001e


	//   ....[105]....
        /*0280*/ 	.word	0x0500001e


	//   ....[106]....
        /*0284*/ 	.word	0x0500001e


	//   ....[107]....
        /*0288*/ 	.word	0x0500001e


	//   ....[108]....
        /*028c*/ 	.word	0x0500001e


	//   ....[109]....
        /*0290*/ 	.word	0x0500001e


	//   ....[110]....
        /*0294*/ 	.word	0x0500001e


	//   ....[111]....
        /*0298*/ 	.word	0x0500001e


	//   ....[112]....
        /*029c*/ 	.word	0x0500001e


	//   ....[113]....
        /*02a0*/ 	.word	0x0500001e


	//   ....[114]....
        /*02a4*/ 	.word	0x0500001e


	//   ....[115]....
        /*02a8*/ 	.word	0x0500001e


	//   ....[116]....
        /*02ac*/ 	.word	0x0500001e


	//   ....[117]....
        /*02b0*/ 	.word	0x0500001e


	//   ....[118]....
        /*02b4*/ 	.word	0x0500001e


	//   ....[119]....
        /*02b8*/ 	.word	0x0500001e


	//   ....[120]....
        /*02bc*/ 	.word	0x0500001e


	//   ....[121]....
        /*02c0*/ 	.word	0x0500001e


	//   ....[122]....
        /*02c4*/ 	.word	0x0500001e


	//   ....[123]....
        /*02c8*/ 	.word	0x0500001e


	//----- nvinfo : EIATTR_COOP_GROUP_INSTR_OFFSETS
	.align		4
.L_299:
        /*02cc*/ 	.byte	0x04, 0x28
        /*02ce*/ 	.short	(.L_301 - .L_300)


	//   ....[0]....
.L_300:
        /*02d0*/ 	.word	0x00001650


	//   ....[1]....
        /*02d4*/ 	.word	0x00001690


	//   ....[2]....
        /*02d8*/ 	.word	0x00001cc0


	//   ....[3]....
        /*02dc*/ 	.word	0x00001cf0


	//   ....[4]....
        /*02e0*/ 	.word	0x00001d20


	//   ....[5]....
        /*02e4*/ 	.word	0x00001d30


	//   ....[6]....
        /*02e8*/ 	.word	0x00001d60


	//   ....[7]....
        /*02ec*/ 	.word	0x00001d70


	//   ....[8]....
        /*02f0*/ 	.word	0x00001da0


	//   ....[9]....
        /*02f4*/ 	.word	0x00001db0


	//   ....[10]....
        /*02f8*/ 	.word	0x00001de0


	//   ....[11]....
        /*02fc*/ 	.word	0x00001df0


	//   ....[12]....
        /*0300*/ 	.word	0x000031c0


	//   ....[13]....
        /*0304*/ 	.word	0x000031f0


	//   ....[14]....
        /*0308*/ 	.word	0x00003220


	//   ....[15]....
        /*030c*/ 	.word	0x00003240


	//   ....[16]....
        /*0310*/ 	.word	0x00003270


	//   ....[17]....
        /*0314*/ 	.word	0x00003280


	//   ....[18]....
        /*0318*/ 	.word	0x000032b0


	//   ....[19]....
        /*031c*/ 	.word	0x000032c0


	//   ....[20]....
        /*0320*/ 	.word	0x000034b0


	//   ....[21]....
        /*0324*/ 	.word	0x000034e0


	//   ....[22]....
        /*0328*/ 	.word	0x00003510


	//   ....[23]....
        /*032c*/ 	.word	0x00003530


	//   ....[24]....
        /*0330*/ 	.word	0x00003560


	//   ....[25]....
        /*0334*/ 	.word	0x00003570


	//   ....[26]....
        /*0338*/ 	.word	0x000035a0


	//   ....[27]....
        /*033c*/ 	.word	0x000035b0


	//   ....[28]....
        /*0340*/ 	.word	0x00003740


	//   ....[29]....
        /*0344*/ 	.word	0x00003770


	//   ....[30]....
        /*0348*/ 	.word	0x000037a0


	//   ....[31]....
        /*034c*/ 	.word	0x000037c0


	//   ....[32]....
        /*0350*/ 	.word	0x000037f0


	//   ....[33]....
        /*0354*/ 	.word	0x00003800


	//   ....[34]....
        /*0358*/ 	.word	0x00003830


	//   ....[35]....
        /*035c*/ 	.word	0x00003840


	//   ....[36]....
        /*0360*/ 	.word	0x00003a90


	//   ....[37]....
        /*0364*/ 	.word	0x00003ba0


	//   ....[38]....
        /*0368*/ 	.word	0x00003c50


	//   ....[39]....
        /*036c*/ 	.word	0x00003c70


	//   ....[40]....
        /*0370*/ 	.word	0x00003ca0


	//   ....[41]....
        /*0374*/ 	.word	0x00003cb0


	//   ....[42]....
        /*0378*/ 	.word	0x00003cc0


	//   ....[43]....
        /*037c*/ 	.word	0x00003d80


	//   ....[44]....
        /*0380*/ 	.word	0x00003dc0


	//   ....[45]....
        /*0384*/ 	.word	0x00003de0


	//   ....[46]....
        /*0388*/ 	.word	0x00003df0


	//   ....[47]....
        /*038c*/ 	.word	0x00003e00


	//   ....[48]....
        /*0390*/ 	.word	0x00003e10


	//   ....[49]....
        /*0394*/ 	.word	0x00003e20


	//   ....[50]....
        /*0398*/ 	.word	0x00003e50


	//   ....[51]....
        /*039c*/ 	.word	0x00003e80


	//   ....[52]....
        /*03a0*/ 	.word	0x00003ed0


	//   ....[53]....
        /*03a4*/ 	.word	0x00003f00


	//   ....[54]....
        /*03a8*/ 	.word	0x00003f40


	//   ....[55]....
        /*03ac*/ 	.word	0x00003f70


	//   ....[56]....
        /*03b0*/ 	.word	0x00003fa0


	//   ....[57]....
        /*03b4*/ 	.word	0x00003fd0


	//   ....[58]....
        /*03b8*/ 	.word	0x00003ff0


	//   ....[59]....
        /*03bc*/ 	.word	0x00004010


	//   ....[60]....
        /*03c0*/ 	.word	0x00004040


	//   ....[61]....
        /*03c4*/ 	.word	0x00004060


	//   ....[62]....
        /*03c8*/ 	.word	0x00004080


	//   ....[63]....
        /*03cc*/ 	.word	0x000040c0


	//   ....[64]....
        /*03d0*/ 	.word	0x000040e0


	//   ....[65]....
        /*03d4*/ 	.word	0x00004120


	//   ....[66]....
        /*03d8*/ 	.word	0x00004240


	//   ....[67]....
        /*03dc*/ 	.word	0x00004290


	//   ....[68]....
        /*03e0*/ 	.word	0x00004480


	//   ....[69]....
        /*03e4*/ 	.word	0x000044d0


	//   ....[70]....
        /*03e8*/ 	.word	0x00004540


	//   ....[71]....
        /*03ec*/ 	.word	0x000045a0


	//   ....[72]....
        /*03f0*/ 	.word	0x00004610


	//   ....[73]....
        /*03f4*/ 	.word	0x00004670


	//   ....[74]....
        /*03f8*/ 	.word	0x000046e0


	//   ....[75]....
        /*03fc*/ 	.word	0x00004740


	//   ....[76]....
        /*0400*/ 	.word	0x000047e0


	//   ....[77]....
        /*0404*/ 	.word	0x00004870


	//   ....[78]....
        /*0408*/ 	.word	0x000048e0


	//   ....[79]....
        /*040c*/ 	.word	0x00004940


	//   ....[80]....
        /*0410*/ 	.word	0x000049b0


	//   ....[81]....
        /*0414*/ 	.word	0x00004a10


	//   ....[82]....
        /*0418*/ 	.word	0x00004a80


	//   ....[83]....
        /*041c*/ 	.word	0x00004ae0


	//   ....[84]....
        /*0420*/ 	.word	0x00004b80


	//   ....[85]....
        /*0424*/ 	.word	0x00004c10


	//   ....[86]....
        /*0428*/ 	.word	0x00004c80


	//   ....[87]....
        /*042c*/ 	.word	0x00004ce0


	//   ....[88]....
        /*0430*/ 	.word	0x00004d50


	//   ....[89]....
        /*0434*/ 	.word	0x00004db0


	//   ....[90]....
        /*0438*/ 	.word	0x00004e20


	//   ....[91]....
        /*043c*/ 	.word	0x00004e80


	//   ....[92]....
        /*0440*/ 	.word	0x00004f20


	//   ....[93]....
        /*0444*/ 	.word	0x00004fe0


	//   ....[94]....
        /*0448*/ 	.word	0x000050e0


	//   ....[95]....
        /*044c*/ 	.word	0x00005130


	//   ....[96]....
        /*0450*/ 	.word	0x00005210


	//   ....[97]....
        /*0454*/ 	.word	0x00005270


	//   ....[98]....
        /*0458*/ 	.word	0x000052f0


	//   ....[99]....
        /*045c*/ 	.word	0x00005340


	//   ....[100]....
        /*0460*/ 	.word	0x000053b0


	//   ....[101]....
        /*0464*/ 	.word	0x00005410


	//   ....[102]....
        /*0468*/ 	.word	0x00005480


	//   ....[103]....
        /*046c*/ 	.word	0x000054e0


	//   ....[104]....
        /*0470*/ 	.word	0x00005580


	//   ....[105]....
        /*0474*/ 	.word	0x000055e0


	//   ....[106]....
        /*0478*/ 	.word	0x00005660


	//   ....[107]....
        /*047c*/ 	.word	0x000056d0


	//   ....[108]....
        /*0480*/ 	.word	0x00005740


	//   ....[109]....
        /*0484*/ 	.word	0x000057a0


	//   ....[110]....
        /*0488*/ 	.word	0x00005860


	//   ....[111]....
        /*048c*/ 	.word	0x000058d0


	//   ....[112]....
        /*0490*/ 	.word	0x00005980


	//   ....[113]....
        /*0494*/ 	.word	0x00005a00


	//   ....[114]....
        /*0498*/ 	.word	0x00005a70


	//   ....[115]....
        /*049c*/ 	.word	0x00005ae0


	//   ....[116]....
        /*04a0*/ 	.word	0x00005b60


	//   ....[117]....
        /*04a4*/ 	.word	0x00005bc0


	//   ....[118]....
        /*04a8*/ 	.word	0x00005c40


	//   ....[119]....
        /*04ac*/ 	.word	0x00005cc0


	//   ....[120]....
        /*04b0*/ 	.word	0x00005d40


	//   ....[121]....
        /*04b4*/ 	.word	0x00005e00


	//   ....[122]....
        /*04b8*/ 	.word	0x00005f10


	//   ....[123]....
        /*04bc*/ 	.word	0x00005f90


	//----- nvinfo : EIATTR_EXIT_INSTR_OFFSETS
	.align		4
.L_301:
        /*04c0*/ 	.byte	0x04, 0x1c
        /*04c2*/ 	.short	(.L_303 - .L_302)


	//   ....[0]....
.L_302:
        /*04c4*/ 	.word	0x000021e0


	//   ....[1]....
        /*04c8*/ 	.word	0x00004420


	//----- nvinfo : EIATTR_MAX_THREADS
	.align		4
.L_303:
        /*04cc*/ 	.byte	0x04, 0x05
        /*04ce*/ 	.short	(.L_305 - .L_304)
.L_304:
        /*04d0*/ 	.word	0x00000140
        /*04d4*/ 	.word	0x00000001
        /*04d8*/ 	.word	0x00000001


	//----- nvinfo : EIATTR_CRS_STACK_SIZE
	.align		4
.L_305:
        /*04dc*/ 	.byte	0x04, 0x1e
        /*04de*/ 	.short	(.L_307 - .L_306)
.L_306:
        /*04e0*/ 	.word	0x00000000


	//----- nvinfo : EIATTR_CBANK_PARAM_SIZE
	.align		4
.L_307:
        /*04e4*/ 	.byte	0x03, 0x19
        /*04e6*/ 	.short	0x0060


	//----- nvinfo : EIATTR_PARAM_CBANK
	.align		4
        /*04e8*/ 	.byte	0x04, 0x0a
        /*04ea*/ 	.short	(.L_309 - .L_308)
	.align		4
.L_308:
        /*04ec*/ 	.word	index@(.nv.constant0._ZN13group_norm_v218gn_bwd_cuda_kernelI13__nv_bfloat16Li320ELi3ELi16ELi40ELi256ELb1ELb1ELi2ELi320ELi320ELi2ELb1ELi2ELb0ELb0ELNS_15WgradSyncMethodE3ENS_16CompileConditionILi900EEEEEvPT_S6_S6_PKS5_S8_S8_S8_PKfflPfPj)
        /*04f0*/ 	.short	0x0210
        /*04f2*/ 	.short	0x0060


	//----- nvinfo : EIATTR_SW_WAR
	.align		4
.L_309:
        /*04f4*/ 	.byte	0x04, 0x36
        /*04f6*/ 	.short	(.L_311 - .L_310)
.L_310:
        /*04f8*/ 	.word	0x00000008
.L_311:


//--------------------- .nv.info._ZN13group_norm_v218gn_bwd_cuda_kernelI13__nv_bfloat16Li320ELi1ELi16ELi40ELi256ELb1ELb1ELi4ELi320ELi320ELi4ELb1ELi2ELb0ELb0ELNS_15WgradSyncMethodE3ENS_16CompileConditionILi900EEEEEvPT_S6_S6_PKS5_S8_S8_S8_PKfflPfPj --------------------------
	.section	.nv.info._ZN13group_norm_v218gn_bwd_cuda_kernelI13__nv_bfloat16Li320ELi1ELi16ELi40ELi256ELb1ELb1ELi4ELi320ELi320ELi4ELb1ELi2ELb0ELb0ELNS_15WgradSyncMethodE3ENS_16CompileConditionILi900EEEEEvPT_S6_S6_PKS5_S8_S8_S8_PKfflPfPj,"",@"SHT_CUDA_INFO"
	.sectionflags	@""
	.align	4


	//----- nvinfo : EIATTR_CUDA_API_VERSION
	.align		4
        /*0000*/ 	.byte	0x04, 0x37
        /*0002*/ 	.short	(.L_313 - .L_312)
.L_312:
        /*0004*/ 	.word	0x00000082


	//----- nvinfo : EIATTR_KPARAM_INFO
	.align		4
.L_313:
        /*0008*/ 	.byte	0x04, 0x17
        /*000a*/ 	.short	(.L_315 - .L_314)
.L_314:
        /*000c*/ 	.word	0x00000000
        /*0010*/ 	.short	0x000b
        /*0012*/ 	.short	0x0058
        /*0014*/ 	.byte	0x00, 0xf0, 0x21, 0x00


	//----- nvinfo : EIATTR_KPARAM_INFO
	.align		4
.L_315:
        /*0018*/ 	.byte	0x04, 0x17
        /*001a*/ 	.short	(.L_317 - .L_316)
.L_316:
        /*001c*/ 	.word	0x00000000
        /*0020*/ 	.short	0x000a
        /*0022*/ 	.short	0x0050
        /*0024*/ 	.byte	0x00, 0xf0, 0x21, 0x00


	//----- nvinfo : EIATTR_KPARAM_INFO
	.align		4
.L_317:
        /*0028*/ 	.byte	0x04, 0x17
        /*002a*/ 	.short	(.L_319 - .L_318)
.L_318:
        /*002c*/ 	.word	0x00000000
        /*0030*/ 	.short	0x0009
        /*0032*/ 	.short	0x0048
        /*0034*/ 	.byte	0x00, 0xf0, 0x21, 0x00


	//----- nvinfo : EIATTR_KPARAM_INFO
	.align		4
.L_319:
        /*0038*/ 	.byte	0x04, 0x17
        /*003a*/ 	.short	(.L_321 - .L_320)
.L_320:
        /*003c*/ 	.word	0x00000000
        /*0040*/ 	.short	0x0008
        /*0042*/ 	.short	0x0040
        /*0044*/ 	.byte	0x00, 0xf0, 0x11, 0x00


	//----- nvinfo : EIATTR_KPARAM_INFO
	.align		4
.L_321:
        /*0048*/ 	.byte	0x04, 0x17
        /*004a*/ 	.short	(.L_323 - .L_322)
.L_322:
        /*004c*/ 	.word	0x00000000
        /*0050*/ 	.short	0x0007
        /*0052*/ 	.short	0x0038
        /*0054*/ 	.byte	0x00, 0xf0, 0x21, 0x00


	//----- nvinfo : EIATTR_KPARAM_INFO
	.align		4
.L_323:
        /*0058*/ 	.byte	0x04, 0x17
        /*005a*/ 	.short	(.L_325 - .L_324)
.L_324:
        /*005c*/ 	.word	0x00000000
        /*0060*/ 	.short	0x0006
        /*0062*/ 	.short	0x0030
        /*0064*/ 	.byte	0x00, 0xf0, 0x21, 0x00


	//----- nvinfo : EIATTR_KPARAM_INFO
	.align		4
.L_325:
        /*0068*/ 	.byte	0x04, 0x17
        /*006a*/ 	.short	(.L_327 - .L_326)
.L_326:
        /*006c*/ 	.word	0x00000000
        /*0070*/ 	.short	0x0005
        /*0072*/ 	.short	0x0028
        /*0074*/ 	.byte	0x00, 0xf0, 0x21, 0x00


	//----- nvinfo : EIATTR_KPARAM_INFO
	.align		4
.L_327:
        /*0078*/ 	.byte	0x04, 0x17
        /*007a*/ 	.short	(.L_329 - .L_328)
.L_328:
        /*007c*/ 	.word	0x00000000
        /*0080*/ 	.short	0x0004
        /*0082*/ 	.short	0x0020
        /*0084*/ 	.byte	0x00, 0xf0, 0x21, 0x00


	//----- nvinfo : EIATTR_KPARAM_INFO
	.align		4
.L_329:
        /*0088*/ 	.byte	0x04, 0x17
        /*008a*/ 	.short	(.L_331 - .L_330)
.L_330:
        /*008c*/ 	.word	0x00000000
        /*0090*/ 	.short	0x0003
        /*0092*/ 	.short	0x0018
        /*0094*/ 	.byte	0x00, 0xf0, 0x21, 0x00


	//----- nvinfo : EIATTR_KPARAM_INFO
	.align		4
.L_331:
        /*0098*/ 	.byte	0x04, 0x17
        /*009a*/ 	.short	(.L_333 - .L_332)
.L_332:
        /*009c*/ 	.word	0x00000000
        /*00a0*/ 	.short	0x0002
        /*00a2*/ 	.short	0x0010
        /*00a4*/ 	.byte	0x00, 0xf0, 0x21, 0x00


	//----- nvinfo : EIATTR_KPARAM_INFO
	.align		4
.L_333:
        /*00a8*/ 	.byte	0x04, 0x17
        /*00aa*/ 	.short	(.L_335 - .L_334)
.L_334:
        /*00ac*/ 	.word	0x00000000
        /*00b0*/ 	.short	0x0001
        /*00b2*/ 	.short	0x0008
        /*00b4*/ 	.byte	0x00, 0xf0, 0x21, 0x00


	//----- nvinfo : EIATTR_KPARAM_INFO
	.align		4
.L_335:
        /*00b8*/ 	.byte	0x04, 0x17
        /*00ba*/ 	.short	(.L_337 - .L_336)
.L_336:
        /*00bc*/ 	.word	0x00000000
        /*00c0*/ 	.short	0x0000
        /*00c2*/ 	.short	0x0000
        /*00c4*/ 	.byte	0x00, 0xf0, 0x21, 0x00


	//----- nvinfo : EIATTR_SPARSE_MMA_MASK
	.align		4
.L_337:
        /*00c8*/ 	.byte	0x03, 0x50
        /*00ca*/ 	.short	0x0000


	//----- nvinfo : EIATTR_MAXREG_COUNT
	.align		4
        /*00cc*/ 	.byte	0x03, 0x1b
        /*00ce*/ 	.short	0x00a8


	//----- nvinfo : EIATTR_NUM_BARRIERS
	.align		4
        /*00d0*/ 	.byte	0x02, 0x4c
        /*00d2*/ 	.byte	0x01
	.zero		1


	//----- nvinfo : EIATTR_MERCURY_ISA_VERSION
	.align		4
        /*00d4*/ 	.byte	0x03, 0x5f
        /*00d6*/ 	.short	0x0101


	//----- nvinfo : EIATTR_COOP_GROUP_MASK_REGIDS
	.align		4
        /*00d8*/ 	.byte	0x04, 0x29
        /*00da*/ 	.short	(.L_339 - .L_338)


	//   ....[0]....
.L_338:
        /*00dc*/ 	.word	0xffffffff


	//   ....[1]....
        /*00e0*/ 	.word	0xffffffff


	//   ....[2]....
        /*00e4*/ 	.word	0xffffffff


	//   ....[3]....
        /*00e8*/ 	.word	0xffffffff


	//   ....[4]....
        /*00ec*/ 	.word	0xffffffff


	//   ....[5]....
        /*00f0*/ 	.word	0xffffffff


	//   ....[6]....
        /*00f4*/ 	.word	0xffffffff


	//   ....[7]....
        /*00f8*/ 	.word	0xffffffff


	//   ....[8]....
        /*00fc*/ 	.word	0xffffffff


	//   ....[9]....
        /*0100*/ 	.word	0xffffffff


	//   ....[10]....
        /*0104*/ 	.word	0xffffffff


	//   ....[11]....
        /*0108*/ 	.word	0xffffffff


	//   ....[12]....
        /*010c*/ 	.word	0xffffffff


	//   ....[13]....
        /*0110*/ 	.word	0xffffffff


	//   ....[14]....
        /*0114*/ 	.word	0x05000019


	//   ....[15]....
        /*0118*/ 	.word	0x0500001a


	//   ....[16]....
        /*011c*/ 	.word	0x0500001c


	//   ....[17]....
        /*0120*/ 	.word	0x0500001b


	//   ....[18]....
        /*0124*/ 	.word	0x05000023


	//   ....[19]....
        /*0128*/ 	.word	0x05000014


	//   ....[20]....
        /*012c*/ 	.word	0x0500001a


	//   ....[21]....
        /*0130*/ 	.word	0x0500001d


	//   ....[22]....
        /*0134*/ 	.word	0x05000019


	//   ....[23]....
        /*0138*/ 	.word	0x0500001b


	//   ....[24]....
        /*013c*/ 	.word	0x0500001a


	//   ....[25]....
        /*0140*/ 	.word	0x0500001c


	//   ....[26]....
        /*0144*/ 	.word	0x05000027


	//   ....[27]....
        /*0148*/ 	.word	0x05000019


	//   ....[28]....
        /*014c*/ 	.word	0x0500001e


	//   ....[29]....
        /*0150*/ 	.word	0x0500001a


	//   ....[30]....
        /*0154*/ 	.word	0x05000019


	//   ....[31]....
        /*0158*/ 	.word	0x0500001b


	//   ....[32]....
        /*015c*/ 	.word	0x0500001a


	//   ....[33]....
        /*0160*/ 	.word	0x0500001c


	//   ....[34]....
        /*0164*/ 	.word	0x05000027


	//   ....[35]....
        /*0168*/ 	.word	0x05000019


	//   ....[36]....
        /*016c*/ 	.word	0x0500001e


	//   ....[37]....
        /*0170*/ 	.word	0x0500001a


	//   ....[38]....
        /*0174*/ 	.word	0x0500001c


	//   ....[39]....
        /*0178*/ 	.word	0x0500001a


	//   ....[40]....
        /*017c*/ 	.word	0x05000024


	//   ....[41]....
        /*0180*/ 	.word	0x0500002b


	//   ....[42]....
        /*0184*/ 	.word	0x05000023


	//   ....[43]....
        /*0188*/ 	.word	0x0500002e


	//   ....[44]....
        /*018c*/ 	.word	0x0500001d


	//   ....[45]....
        /*0190*/ 	.word	0x0500001a


	//   ....[46]....
        /*0194*/ 	.word	0x0500001f


	//   ....[47]....
        /*0198*/ 	.word	0x05000019


	//   ....[48]....
        /*019c*/ 	.word	0x0500002c


	//   ....[49]....
        /*01a0*/ 	.word	0x0500001c


	//   ....[50]....
        /*01a4*/ 	.word	0x0500001b


	//   ....[51]....
        /*01a8*/ 	.word	0x0500002b


	//   ....[52]....
        /*01ac*/ 	.word	0x0500001d


	//   ....[53]....
        /*01b0*/ 	.word	0x0500001a


	//   ....[54]....
        /*01b4*/ 	.word	0x0500002e


	//   ....[55]....
        /*01b8*/ 	.word	0x05000029


	//   ....[56]....
        /*01bc*/ 	.word	0x05000020


	//   ....[57]....
        /*01c0*/ 	.word	0x0500001c


	//   ....[58]....
        /*01c4*/ 	.word	0x05000015


	//   ....[59]....
        /*01c8*/ 	.word	0x05000030


	//   ....[60]....
        /*01cc*/ 	.word	0x05000024


	//   ....[61]....
        /*01d0*/ 	.word	0x05000025


	//   ....[62]....
        /*01d4*/ 	.word	0x0500002c


	//   ....[63]....
        /*01d8*/ 	.word	0x05000020


	//   ....[64]....
        /*01dc*/ 	.word	0x05000028


	//   ....[65]....
        /*01e0*/ 	.word	0x05000021


	//   ....[66]....
        /*01e4*/ 	.word	0x05000029


	//   ....[67]....
        /*01e8*/ 	.word	0x0500002a


	//   ....[68]....
        /*01ec*/ 	.word	0x0500001f


	//   ....[69]....
        /*01f0*/ 	.word	0x0500001d


	//   ....[70]....
        /*01f4*/ 	.word	0x05000019


	//   ....[71]....
        /*01f8*/ 	.word	0x05000019


	//   ....[72]....
        /*01fc*/ 	.word	0x05000019


	//   ....[73]....
        /*0200*/ 	.word	0x05000019


	//   ....[74]....
        /*0204*/ 	.word	0x05000019


	//   ....[75]....
        /*0208*/ 	.word	0x05000019


	//   ....[76]....
        /*020c*/ 	.word	0x05000019


	//   ....[77]....
        /*0210*/ 	.word	0x05000019


	//   ....[78]....
        /*0214*/ 	.word	0x05000019


	//   ....[79]....
        /*0218*/ 	.word	0x05000019


	//   ....[80]....
        /*021c*/ 	.word	0x05000019


	//   ....[81]....
        /*0220*/ 	.word	0x05000019


	//   ....[82]....
        /*0224*/ 	.word	0x05000019


	//   ....[83]....
        /*0228*/ 	.word	0x05000019


	//   ....[84]....
        /*022c*/ 	.word	0x05000019


	//   ....[85]....
        /*0230*/ 	.word	0x05000019


	//   ....[86]....
        /*0234*/ 	.word	0x05000019


	//   ....[87]....
        /*0238*/ 	.word	0x05000019


	//   ....[88]....
        /*023c*/ 	.word	0x05000019


	//   ....[89]....
        /*0240*/ 	.word	0x05000019


	//   ....[90]....
        /*0244*/ 	.word	0x05000019


	//   ....[91]....
        /*0248*/ 	.word	0x05000019


	//   ....[92]....
        /*024c*/ 	.word	0x05000019


	//   ....[93]....
        /*0250*/ 	.word	0x05000019


	//   ....[94]....
        /*0254*/ 	.word	0x05000019


	//   ....[95]....
        /*0258*/ 	.word	0x05000019


	//   ....[96]....
        /*025c*/ 	.word	0x05000019


	//   ....[97]....
        /*0260*/ 	.word	0x05000019


	//   ....[98]....
        /*0264*/ 	.word	0x05000019


	//   ....[99]....
        /*0268*/ 	.word	0x05000019


	//   ....[100]....
        /*026c*/ 	.word	0x05000019


	//   ....[101]....
        /*0270*/ 	.word	0x05000019


	//   ....[102]....
        /*0274*/ 	.word	0x05000019


	//   ....[103]....
        /*0278*/ 	.word	0x05000019


	//   ....[104]....
        /*027c*/ 	.word	0x05000019


	//   ....[105]....
        /*0280*/ 	.word	0x05000019


	//   ....[106]....
        /*0284*/ 	.word	0x05000019


	//   ....[107]....
        /*0288*/ 	.word	0x05000019


	//   ....[108]....
        /*028c*/ 	.word	0x05000019


	//   ....[109]....
        /*0290*/ 	.word	0x05000019


	//   ....[110]....
        /*0294*/ 	.word	0x05000019


	//   ....[111]....
        /*0298*/ 	.word	0x05000019


	//   ....[112]....
        /*029c*/ 	.word	0x05000019


	//   ....[113]....
        /*02a0*/ 	.word	0x05000019


	//   ....[114]....
        /*02a4*/ 	.word	0x05000019


	//   ....[115]....
        /*02a8*/ 	.word	0x05000019


	//   ....[116]....
        /*02ac*/ 	.word	0x05000019


	//   ....[117]....
        /*02b0*/ 	.word	0x05000019


	//   ....[118]....
        /*02b4*/ 	.word	0x05000019


	//   ....[119]....
        /*02b8*/ 	.word	0x05000019


	//   ....[120]....
        /*02bc*/ 	.word	0x05000019


	//   ....[121]....
        /*02c0*/ 	.word	0x05000019


	//   ....[122]....
        /*02c4*/ 	.word	0x05000019


	//   ....[123]....
        /*02c8*/ 	.word	0x05000019


	//   ....[124]....
        /*02cc*/ 	.word	0x05000019


	//   ....[125]....
        /*02d0*/ 	.word	0x05000019


	//----- nvinfo : EIATTR_COOP_GROUP_INSTR_OFFSETS
	.align		4
.L_339:
        /*02d4*/ 	.byte	0x04, 0x28
        /*02d6*/ 	.short	(.L_341 - .L_340)


	//   ....[0]....
.L_340:
        /*02d8*/ 	.word	0x00001670


	//   ....[1]....
        /*02dc*/ 	.word	0x000016b0


	//   ....[2]....
        /*02e0*/ 	.word	0x000016f0


	//   ....[3]....
        /*02e4*/ 	.word	0x00001700


	//   ....[4]....
        /*02e8*/ 	.word	0x00001d80


	//   ....[5]....
        /*02ec*/ 	.word	0x00001d90


	//   ....[6]....
        /*02f0*/ 	.word	0x00001dc0


	//   ....[7]....
        /*02f4*/ 	.word	0x00001dd0


	//   ....[8]....
        /*02f8*/ 	.word	0x00001e00


	//   ....[9]....
        /*02fc*/ 	.word	0x00001e10


	//   ....[10]....
        /*0300*/ 	.word	0x00001e50


	//   ....[11]....
        /*0304*/ 	.word	0x00001e80


	//   ....[12]....
        /*0308*/ 	.word	0x00001ed0


	//   ....[13]....
        /*030c*/ 	.word	0x00001f10


	//   ....[14]....
        /*0310*/ 	.word	0x00003320


	//   ....[15]....
        /*0314*/ 	.word	0x00003340


	//   ....[16]....
        /*0318*/ 	.word	0x00003380


	//   ....[17]....
        /*031c*/ 	.word	0x00003390


	//   ....[18]....
        /*0320*/ 	.word	0x000033c0


	//   ....[19]....
        /*0324*/ 	.word	0x000033d0


	//   ....[20]....
        /*0328*/ 	.word	0x00003400


	//   ....[21]....
        /*032c*/ 	.word	0x00003410


	//   ....[22]....
        /*0330*/ 	.word	0x000035d0


	//   ....[23]....
        /*0334*/ 	.word	0x000035e0


	//   ....[24]....
        /*0338*/ 	.word	0x00003610


	//   ....[25]....
        /*033c*/ 	.word	0x00003630


	//   ....[26]....
        /*0340*/ 	.word	0x00003660


	//   ....[27]....
        /*0344*/ 	.word	0x00003670


	//   ....[28]....
        /*0348*/ 	.word	0x000036a0


	//   ....[29]....
        /*034c*/ 	.word	0x000036b0


	//   ....[30]....
        /*0350*/ 	.word	0x00003850


	//   ....[31]....
        /*0354*/ 	.word	0x00003860


	//   ....[32]....
        /*0358*/ 	.word	0x00003890


	//   ....[33]....
        /*035c*/ 	.word	0x000038b0


	//   ....[34]....
        /*0360*/ 	.word	0x000038e0


	//   ....[35]....
        /*0364*/ 	.word	0x000038f0


	//   ....[36]....
        /*0368*/ 	.word	0x00003920


	//   ....[37]....
        /*036c*/ 	.word	0x00003930


	//   ....[38]....
        /*0370*/ 	.word	0x00003cc0


	//   ....[39]....
        /*0374*/ 	.word	0x00003cd0


	//   ....[40]....
        /*0378*/ 	.word	0x00003d10


	//   ....[41]....
        /*037c*/ 	.word	0x00003d30


	//   ....[42]....
        /*0380*/ 	.word	0x00003d80


	//   ....[43]....
        /*0384*/ 	.word	0x00003db0


	//   ....[44]....
        /*0388*/ 	.word	0x00003df0


	//   ....[45]....
        /*038c*/ 	.word	0x00003e00


	//   ....[46]....
        /*0390*/ 	.word	0x00003e20


	//   ....[47]....
        /*0394*/ 	.word	0x00003e50


	//   ....[48]....
        /*0398*/ 	.word	0x00003e70


	//   ....[49]....
        /*039c*/ 	.word	0x00003e90


	//   ....[50]....
        /*03a0*/ 	.word	0x00003ec0


	//   ....[51]....
        /*03a4*/ 	.word	0x00003ef0


	//   ....[52]....
        /*03a8*/ 	.word	0x00003f20


	//   ....[53]....
        /*03ac*/ 	.word	0x00003f40


	//   ....[54]....
        /*03b0*/ 	.word	0x00003f50


	//   ....[55]....
        /*03b4*/ 	.word	0x00003fa0


	//   ....[56]....
        /*03b8*/ 	.word	0x00003fe0


	//   ....[57]....
        /*03bc*/ 	.word	0x00004020


	//   ....[58]....
        /*03c0*/ 	.word	0x00004050


	//   ....[59]....
        /*03c4*/ 	.word	0x00004070


	//   ....[60]....
        /*03c8*/ 	.word	0x00004080


	//   ....[61]....
        /*03cc*/ 	.word	0x00004090


	//   ....[62]....
        /*03d0*/ 	.word	0x000040c0


	//   ....[63]....
        /*03d4*/ 	.word	0x00004100


	//   ....[64]....
        /*03d8*/ 	.word	0x00004140


	//   ....[65]....
        /*03dc*/ 	.word	0x00004160


	//   ....[66]....
        /*03e0*/ 	.word	0x00004190


	//   ....[67]....
        /*03e4*/ 	.word	0x000041c0


	//   ....[68]....
        /*03e8*/ 	.word	0x00004210


	//   ....[69]....
        /*03ec*/ 	.word	0x00004350


	//   ....[70]....
        /*03f0*/ 	.word	0x00004470


	//   ....[71]....
        /*03f4*/ 	.word	0x000044c0


	//   ....[72]....
        /*03f8*/ 	.word	0x00004530


	//   ....[73]....
        /*03fc*/ 	.word	0x00004590


	//   ....[74]....
        /*0400*/ 	.word	0x00004600


	//   ....[75]....
        /*0404*/ 	.word	0x00004660


	//   ....[76]....
        /*0408*/ 	.word	0x000046d0


	//   ....[77]....
        /*040c*/ 	.word	0x00004730


	//   ....[78]....
        /*0410*/ 	.word	0x000047d0


	//   ....[79]....
        /*0414*/ 	.word	0x00004860


	//   ....[80]....
        /*0418*/ 	.word	0x000048d0


	//   ....[81]....
        /*041c*/ 	.word	0x00004930


	//   ....[82]....
        /*0420*/ 	.word	0x000049a0


	//   ....[83]....
        /*0424*/ 	.word	0x00004a00


	//   ....[84]....
        /*0428*/ 	.word	0x00004a70


	//   ....[85]....
        /*042c*/ 	.word	0x00004ad0


	//   ....[86]....
        /*0430*/ 	.word	0x00004b70


	//   ....[87]....
        /*0434*/ 	.word	0x00004c00


	//   ....[88]....
        /*0438*/ 	.word	0x00004c70


	//   ....[89]....
        /*043c*/ 	.word	0x00004cd0


	//   ....[90]....
        /*0440*/ 	.word	0x00004d40


	//   ....[91]....
        /*0444*/ 	.word	0x00004da0


	//   ....[92]....
        /*0448*/ 	.word	0x00004e10


	//   ....[93]....
        /*044c*/ 	.word	0x00004e70


	//   ....[94]....
        /*0450*/ 	.word	0x00004f10


	//   ....[95]....
        /*0454*/ 	.word	0x00004fd0


	//   ....[96]....
        /*0458*/ 	.word	0x000050a0


	//   ....[97]....
        /*045c*/ 	.word	0x000050f0


	//   ....[98]....
        /*0460*/ 	.word	0x000051b0


	//   ....[99]....
        /*0464*/ 	.word	0x00005200


	//   ....[100]....
        /*0468*/ 	.word	0x00005270


	//   ....[101]....
        /*046c*/ 	.word	0x000052c0


	//   ....[102]....
        /*0470*/ 	.word	0x00005330


	//   ....[103]....
        /*0474*/ 	.word	0x000053a0


	//   ....[104]....
        /*0478*/ 	.word	0x00005410


	//   ....[105]....
        /*047c*/ 	.word	0x00005470


	//   ....[106]....
        /*0480*/ 	.word	0x00005540


	//   ....[107]....
        /*0484*/ 	.word	0x00005590


	//   ....[108]....
        /*0488*/ 	.word	0x00005640


	//   ....[109]....
        /*048c*/ 	.word	0x000056a0


	//   ....[110]....
        /*0490*/ 	.word	0x00005700


	//   ....[111]....
        /*0494*/ 	.word	0x00005760


	//   ....[112]....
        /*0498*/ 	.word	0x000057e0


	//   ....[113]....
        /*049c*/ 	.word	0x00005840


	//   ....[114]....
        /*04a0*/ 	.word	0x00005910


	//   ....[115]....
        /*04a4*/ 	.word	0x00005960


	//   ....[116]....
        /*04a8*/ 	.word	0x00005a10


	//   ....[117]....
        /*04ac*/ 	.word	0x00005ad0


	//   ....[118]....
        /*04b0*/ 	.word	0x00005b30


	//   ....[119]....
        /*04b4*/ 	.word	0x00005ba0


	//   ....[120]....
        /*04b8*/ 	.word	0x00005c10


	//   ....[121]....
        /*04bc*/ 	.word	0x00005c80


	//   ....[122]....
        /*04c0*/ 	.word	0x00005d00


	//   ....[123]....
        /*04c4*/ 	.word	0x00005d60


	//   ....[124]....
        /*04c8*/ 	.word	0x00005e80


	//   ....[125]....
        /*04cc*/ 	.word	0x00005f10


	//----- nvinfo : EIATTR_EXIT_INSTR_OFFSETS
	.align		4
.L_341:
        /*04d0*/ 	.byte	0x04, 0x1c
        /*04d2*/ 	.short	(.L_343 - .L_342)


	//   ....[0]....
.L_342:
        /*04d4*/ 	.word	0x000022f0


	//   ....[1]....
        /*04d8*/ 	.word	0x00004410


	//----- nvinfo : EIATTR_MAX_THREADS
	.align		4
.L_343:
        /*04dc*/ 	.byte	0x04, 0x05
        /*04de*/ 	.short	(.L_345 - .L_344)
.L_344:
        /*04e0*/ 	.word	0x00000140
        /*04e4*/ 	.word	0x00000001
        /*04e8*/ 	.word	0x00000001


	//----- nvinfo : EIATTR_CRS_STACK_SIZE
	.align		4
.L_345:
        /*04ec*/ 	.byte	0x04, 0x1e
        /*04ee*/ 	.short	(.L_347 - .L_346)
.L_346:
        /*04f0*/ 	.word	0x00000000


	//----- nvinfo : EIATTR_CBANK_PARAM_SIZE
	.align		4
.L_347:
        /*04f4*/ 	.byte	0x03, 0x19
        /*04f6*/ 	.short	0x0060


	//----- nvinfo : EIATTR_PARAM_CBANK
	.align		4
        /*04f8*/ 	.byte	0x04, 0x0a
        /*04fa*/ 	.short	(.L_349 - .L_348)
	.align		4
.L_348:
        /*04fc*/ 	.word	index@(.nv.constant0._ZN13group_norm_v218gn_bwd_cuda_kernelI13__nv_bfloat16Li320ELi1ELi16ELi40ELi256ELb1ELb1ELi4ELi320ELi320ELi4ELb1ELi2ELb0ELb0ELNS_15WgradSyncMethodE3ENS_16CompileConditionILi900EEEEEvPT_S6_S6_PKS5_S8_S8_S8_PKfflPfPj)
        /*0500*/ 	.short	0x0210
        /*0502*/ 	.short	0x0060


	//----- nvinfo : EIATTR_SW_WAR
	.align		4
.L_349:
        /*0504*/ 	.byte	0x04, 0x36
        /*0506*/ 	.short	(.L_351 - .L_350)
.L_350:
        /*0508*/ 	.word	0x00000008
.L_351:


//--------------------- .nv.info._ZN13group_norm_v218gn_bwd_cuda_kernelI13__nv_bfloat16Li320ELi3ELi16ELi40ELi256ELb1ELb1ELi4ELi320ELi320ELi4ELb1ELi4ELb0ELb0ELNS_15WgradSyncMethodE3ENS_16CompileConditionILi900EEEEEvPT_S6_S6_PKS5_S8_S8_S8_PKfflPfPj --------------------------
	.section	.nv.info._ZN13group_norm_v218gn_bwd_cuda_kernelI13__nv_bfloat16Li320ELi3ELi16ELi40ELi256ELb1ELb1ELi4ELi320ELi320ELi4ELb1ELi4ELb0ELb0ELNS_15WgradSyncMethodE3ENS_16CompileConditionILi900EEEEEvPT_S6_S6_PKS5_S8_S8_S8_PKfflPfPj,"",@"SHT_CUDA_INFO"
	.sectionflags	@""
	.align	4


	//----- nvinfo : EIATTR_CUDA_API_VERSION
	.align		4
        /*0000*/ 	.byte	0x04, 0x37
        /*0002*/ 	.short	(.L_353 - .L_352)
.L_352:
        /*0004*/ 	.word	0x00000082


	//----- nvinfo : EIATTR_KPARAM_INFO
	.align		4
.L_353:
        /*0008*/ 	.byte	0x04, 0x17
        /*000a*/ 	.short	(.L_355 - .L_354)
.L_354:
        /*000c*/ 	.word	0x00000000
        /*0010*/ 	.short	0x000b
        /*0012*/ 	.short	0x0058
        /*0014*/ 	.byte	0x00, 0xf0, 0x21, 0x00


	//----- nvinfo : EIATTR_KPARAM_INFO
	.align		4
.L_355:
        /*0018*/ 	.byte	0x04, 0x17
        /*001a*/ 	.short	(.L_357 - .L_356)
.L_356:
        /*001c*/ 	.word	0x00000000
        /*0020*/ 	.short	0x000a
        /*0022*/ 	.short	0x0050
        /*0024*/ 	.byte	0x00, 0xf0, 0x21, 0x00


	//----- nvinfo : EIATTR_KPARAM_INFO
	.align		4
.L_357:
        /*0028*/ 	.byte	0x04, 0x17
        /*002a*/ 	.short	(.L_359 - .L_358)
.L_358:
        /*002c*/ 	.word	0x00000000
        /*0030*/ 	.short	0x0009
        /*0032*/ 	.short	0x0048
        /*0034*/ 	.byte	0x00, 0xf0, 0x21, 0x00


	//----- nvinfo : EIATTR_KPARAM_INFO
	.align		4
.L_359:
        /*0038*/ 	.byte	0x04, 0x17
        /*003a*/ 	.short	(.L_361 - .L_360)
.L_360:
        /*003c*/ 	.word	0x00000000
        /*0040*/ 	.short	0x0008
        /*0042*/ 	.short	0x0040
        /*0044*/ 	.byte	0x00, 0xf0, 0x11, 0x00


	//----- nvinfo : EIATTR_KPARAM_INFO
	.align		4
.L_361:
        /*0048*/ 	.byte	0x04, 0x17
        /*004a*/ 	.short	(.L_363 - .L_362)
.L_362:
        /*004c*/ 	.word	0x00000000
        /*0050*/ 	.short	0x0007
        /*0052*/ 	.short	0x0038
        /*0054*/ 	.byte	0x00, 0xf0, 0x21, 0x00


	//----- nvinfo : EIATTR_KPARAM_INFO
	.align		4
.L_363:
        /*0058*/ 	.byte	0x04, 0x17
        /*005a*/ 	.short	(.L_365 - .L_364)
.L_364:
        /*005c*/ 	.word	0x00000000
        /*0060*/ 	.short	0x0006
        /*0062*/ 	.short	0x0030
        /*0064*/ 	.byte	0x00, 0xf0, 0x21, 0x00


	//----- nvinfo : EIATTR_KPARAM_INFO
	.align		4
.L_365:
        /*0068*/ 	.byte	0x04, 0x17
        /*006a*/ 	.short	(.L_367 - .L_366)
.L_366:
        /*006c*/ 	.word	0x00000000
        /*0070*/ 	.short	0x0005
        /*0072*/ 	.short	0x0028
        /*0074*/ 	.byte	0x00, 0xf0, 0x21, 0x00


	//----- nvinfo : EIATTR_KPARAM_INFO
	.align		4
.L_367:
        /*0078*/ 	.byte	0x04, 0x17
        /*007a*/ 	.short	(.L_369 - .L_368)
.L_368:
        /*007c*/ 	.word	0x00000000
        /*0080*/ 	.short	0x0004
        /*0082*/ 	.short	0x0020
        /*0084*/ 	.byte	0x00, 0xf0, 0x21, 0x00


	//----- nvinfo : EIATTR_KPARAM_INFO
	.align		4
.L_369:
        /*0088*/ 	.byte	0x04, 0x17
        /*008a*/ 	.short	(.L_371 - .L_370)
.L_370:
        /*008c*/ 	.word	0x00000000
        /*0090*/ 	.short	0x0003
        /*0092*/ 	.short	0x0018
        /*0094*/ 	.byte	0x00, 0xf0, 0x21, 0x00


	//----- nvinfo : EIATTR_KPARAM_INFO
	.align		4
.L_371:
        /*0098*/ 	.byte	0x04, 0x17
        /*009a*/ 	.short	(.L_373 - .L_372)
.L_372:
        /*009c*/ 	.word	0x00000000
        /*00a0*/ 	.short	0x0002
        /*00a2*/ 	.short	0x0010
        /*00a4*/ 	.byte	0x00, 0xf0, 0x21, 0x00


	//----- nvinfo : EIATTR_KPARAM_INFO
	.align		4
.L_373:
        /*00a8*/ 	.byte	0x04, 0x17
        /*00aa*/ 	.short	(.L_375 - .L_374)
.L_374:
        /*00ac*/ 	.word	0x00000000
        /*00b0*/ 	.short	0x0001
        /*00b2*/ 	.short	0x0008
        /*00b4*/ 	.byte	0x00, 0xf0, 0x21, 0x00


	//----- nvinfo : EIATTR_KPARAM_INFO
	.align		4
.L_375:
        /*00b8*/ 	.byte	0x04, 0x17
        /*00ba*/ 	.short	(.L_377 - .L_376)
.L_376:
        /*00bc*/ 	.word	0x00000000
        /*00c0*/ 	.short	0x0000
        /*00c2*/ 	.short	0x0000
        /*00c4*/ 	.byte	0x00, 0xf0, 0x21, 0x00


	//----- nvinfo : EIATTR_SPARSE_MMA_MASK
	.align		4
.L_377:
        /*00c8*/ 	.byte	0x03, 0x50
        /*00ca*/ 	.short	0x0000


	//----- nvinfo : EIATTR_MAXREG_COUNT
	.align		4
        /*00cc*/ 	.byte	0x03, 0x1b
        /*00ce*/ 	.short	0x0040


	//----- nvinfo : EIATTR_NUM_BARRIERS
	.align		4
        /*00d0*/ 	.byte	0x02, 0x4c
        /*00d2*/ 	.byte	0x01
	.zero		1


	//----- nvinfo : EIATTR_MERCURY_ISA_VERSION
	.align		4
        /*00d4*/ 	.byte	0x03, 0x5f
        /*00d6*/ 	.short	0x0101


	//----- nvinfo : EIATTR_COOP_GROUP_MASK_REGIDS
	.align		4
        /*00d8*/ 	.byte	0x04, 0x29
        /*00da*/ 	.short	(.L_379 - .L_378)


	//   ....[0]....
.L_378:
        /*00dc*/ 	.word	0xffffffff


	//   ....[1]....
        /*00e0*/ 	.word	0xffffffff


	//   ....[2]....
        /*00e4*/ 	.word	0xffffffff


	//   ....[3]....
        /*00e8*/ 	.word	0xffffffff


	//   ....[4]....
        /*00ec*/ 	.word	0xffffffff


	//   ....[5]....
        /*00f0*/ 	.word	0xffffffff


	//   ....[6]....
        /*00f4*/ 	.word	0xffffffff


	//   ....[7]....
        /*00f8*/ 	.word	0xffffffff


	//   ....[8]....
        /*00fc*/ 	.word	0xffffffff


	//   ....[9]....
        /*0100*/ 	.word	0xffffffff


	//   ....[10]....
        /*0104*/ 	.word	0xffffffff


	//   ....[11]....
        /*0108*/ 	.word	0xffffffff


	//   ....[12]....
        /*010c*/ 	.word	0xffffffff


	//   ....[13]....
        /*0110*/ 	.word	0xffffffff


	//   ....[14]....
        /*0114*/ 	.word	0x05000017


	//   ....[15]....
        /*0118*/ 	.word	0x05000016


	//   ....[16]....
        /*011c*/ 	.word	0x05000018


	//   ....[17]....
        /*0120*/ 	.word	0x05000019


	//   ....[18]....
        /*0124*/ 	.word	0x0500001b


	//   ....[19]....
        /*0128*/ 	.word	0x0500001a


	//   ....[20]....
        /*012c*/ 	.word	0x0500001c


	//   ....[21]....
        /*0130*/ 	.word	0x05000011


	//   ....[22]....
        /*0134*/ 	.word	0x0500001b


	//   ....[23]....
        /*0138*/ 	.word	0x0500001a


	//   ....[24]....
        /*013c*/ 	.word	0x0500001c


	//   ....[25]....
        /*0140*/ 	.word	0x0500001d


	//   ....[26]....
        /*0144*/ 	.word	0x0500001f


	//   ....[27]....
        /*0148*/ 	.word	0x0500001e


	//   ....[28]....
        /*014c*/ 	.word	0x05000020


	//   ....[29]....
        /*0150*/ 	.word	0x05000011


	//   ....[30]....
        /*0154*/ 	.word	0x0500001b


	//   ....[31]....
        /*0158*/ 	.word	0x0500001a


	//   ....[32]....
        /*015c*/ 	.word	0x0500001c


	//   ....[33]....
        /*0160*/ 	.word	0x0500001d


	//   ....[34]....
        /*0164*/ 	.word	0x0500001f


	//   ....[35]....
        /*0168*/ 	.word	0x0500001e


	//   ....[36]....
        /*016c*/ 	.word	0x05000020


	//   ....[37]....
        /*0170*/ 	.word	0x05000011


	//   ....[38]....
        /*0174*/ 	.word	0x05000022


	//   ....[39]....
        /*0178*/ 	.word	0x0500001d


	//   ....[40]....
        /*017c*/ 	.word	0x0500001e


	//   ....[41]....
        /*0180*/ 	.word	0x05000021


	//   ....[42]....
        /*0184*/ 	.word	0x05000029


	//   ....[43]....
        /*0188*/ 	.word	0x0500001f


	//   ....[44]....
        /*018c*/ 	.word	0x0500001c


	//   ....[45]....
        /*0190*/ 	.word	0x05000017


	//   ....[46]....
        /*0194*/ 	.word	0x0500001a


	//   ....[47]....
        /*0198*/ 	.word	0x05000019


	//   ....[48]....
        /*019c*/ 	.word	0x05000020


	//   ....[49]....
        /*01a0*/ 	.word	0x0500002a


	//   ....[50]....
        /*01a4*/ 	.word	0x0500001e


	//   ....[51]....
        /*01a8*/ 	.word	0x05000029


	//   ....[52]....
        /*01ac*/ 	.word	0x0500001f


	//   ....[53]....
        /*01b0*/ 	.word	0x05000022


	//   ....[54]....
        /*01b4*/ 	.word	0x05000017


	//   ....[55]....
        /*01b8*/ 	.word	0x05000018


	//   ....[56]....
        /*01bc*/ 	.word	0x05000027


	//   ....[57]....
        /*01c0*/ 	.word	0x05000015


	//   ....[58]....
        /*01c4*/ 	.word	0x0500001b


	//   ....[59]....
        /*01c8*/ 	.word	0x0500001d


	//   ....[60]....
        /*01cc*/ 	.word	0x05000014


	//   ....[61]....
        /*01d0*/ 	.word	0x05000011


	//   ....[62]....
        /*01d4*/ 	.word	0x05000024


	//   ....[63]....
        /*01d8*/ 	.word	0x0500002a


	//   ....[64]....
        /*01dc*/ 	.word	0x05000023


	//   ....[65]....
        /*01e0*/ 	.word	0x05000029


	//   ....[66]....
        /*01e4*/ 	.word	0x0500002d


	//   ....[67]....
        /*01e8*/ 	.word	0x0500001d


	//   ....[68]....
        /*01ec*/ 	.word	0x05000025


	//   ....[69]....
        /*01f0*/ 	.word	0x0500001d


	//   ....[70]....
        /*01f4*/ 	.word	0x0500001e


	//   ....[71]....
        /*01f8*/ 	.word	0x0500001e


	//   ....[72]....
        /*01fc*/ 	.word	0x0500001e


	//   ....[73]....
        /*0200*/ 	.word	0x0500001e


	//   ....[74]....
        /*0204*/ 	.word	0x0500001e


	//   ....[75]....
        /*0208*/ 	.word	0x0500001e


	//   ....[76]....
        /*020c*/ 	.word	0x0500001e


	//   ....[77]....
        /*0210*/ 	.word	0x0500001e


	//   ....[78]....
        /*0214*/ 	.word	0x0500001e


	//   ....[79]....
        /*0218*/ 	.word	0x0500001e


	//   ....[80]....
        /*021c*/ 	.word	0x0500001e


	//   ....[81]....
        /*0220*/ 	.word	0x0500001e


	//   ....[82]....
        /*0224*/ 	.word	0x0500001e


	//   ....[83]....
        /*0228*/ 	.word	0x0500001e


	//   ....[84]....
        /*022c*/ 	.word	0x0500001e


	//   ....[85]....
        /*0230*/ 	.word	0x0500001e


	//   ....[86]....
        /*0234*/ 	.word	0x0500001e


	//   ....[87]....
        /*0238*/ 	.word	0x0500001e


	//   ....[88]....
        /*023c*/ 	.word	0x0500001e


	//   ....[89]....
        /*0240*/ 	.word	0x0500001e


	//   ....[90]....
        /*0244*/ 	.word	0x0500001e


	//   ....[91]....
        /*0248*/ 	.word	0x0500001e


	//   ....[92]....
        /*024c*/ 	.word	0x0500001e


	//   ....[93]....
        /*0250*/ 	.word	0x0500001e


	//   ....[94]....
        /*0254*/ 	.word	0x0500001e


	//   ....[95]....
        /*0258*/ 	.word	0x0500001e


	//   ....[96]....
        /*025c*/ 	.word	0x0500001e


	//   ....[97]....
        /*0260*/ 	.word	0x0500001e


	//   ....[98]....
        /*0264*/ 	.word	0x0500001e


	//   ....[99]....
        /*0268*/ 	.word	0x0500001e


	//   ....[100]....
        /*026c*/ 	.word	0x0500001e


	//   ....[101]....
        /*0270*/ 	.word	0x0500001e


	//   ....[102]....
        /*0274*/ 	.word	0x0500001e


	//   ....[103]....
        /*0278*/ 	.word	0x0500001e


	//   ....[104]....
        /*027c*/ 	.word	0x0500001e


	//   ....[105]....
        /*0280*/ 	.word	0x0500001e


	//   ....[106]....
        /*0284*/ 	.word	0x0500001e


	//   ....[107]....
        /*0288*/ 	.word	0x0500001e


	//   ....[108]....
        /*028c*/ 	.word	0x0500001e


	//   ....[109]....
        /*0290*/ 	.word	0x0500001e


	//   ....[110]....
        /*0294*/ 	.word	0x0500001e


	//   ....[111]....
        /*0298*/ 	.word	0x0500001e


	//   ....[112]....
        /*029c*/ 	.word	0x0500001e


	//   ....[113]....
        /*02a0*/ 	.word	0x0500001e


	//   ....[114]....
        /*02a4*/ 	.word	0x0500001e


	//   ....[115]....
        /*02a8*/ 	.word	0x0500001e


	//   ....[116]....
        /*02ac*/ 	.word	0x0500001e


	//   ....[117]....
        /*02b0*/ 	.word	0x0500001e


	//   ....[118]....
        /*02b4*/ 	.word	0x0500001e


	//   ....[119]....
        /*02b8*/ 	.word	0x0500001e


	//   ....[120]....
        /*02bc*/ 	.word	0x0500001e


	//   ....[121]....
        /*02c0*/ 	.word	0x0500001e


	//   ....[122]....
        /*02c4*/ 	.word	0x0500001e


	//   ....[123]....
        /*02c8*/ 	.word	0x0500001e


	//   ....[124]....
        /*02cc*/ 	.word	0x0500001e


	//   ....[125]....
        /*02d0*/ 	.word	0x0500001e


	//----- nvinfo : EIATTR_COOP_GROUP_INSTR_OFFSETS
	.align		4
.L_379:
        /*02d4*/ 	.byte	0x04, 0x28
        /*02d6*/ 	.short	(.L_381 - .L_380)


	//   ....[0]....
.L_380:
        /*02d8*/ 	.word	0x00001670


	//   ....[1]....
        /*02dc*/ 	.word	0x000016b0


	//   ....[2]....
        /*02e0*/ 	.word	0x000016f0


	//   ....[3]....
        /*02e4*/ 	.word	0x00001700


	//   ....[4]....
        /*02e8*/ 	.word	0x00001d50


	//   ....[5]....
        /*02ec*/ 	.word	0x00001d60


	//   ....[6]....
        /*02f0*/ 	.word	0x00001d90


	//   ....[7]....
        /*02f4*/ 	.word	0x00001db0


	//   ....[8]....
        /*02f8*/ 	.word	0x00001de0


	//   ....[9]....
        /*02fc*/ 	.word	0x00001df0


	//   ....[10]....
        /*0300*/ 	.word	0x00001e60


	//   ....[11]....
        /*0304*/ 	.word	0x00001ea0


	//   ....[12]....
        /*0308*/ 	.word	0x00001f80


	//   ....[13]....
        /*030c*/ 	.word	0x00001fa0


	//   ....[14]....
        /*0310*/ 	.word	0x000032c0


	//   ....[15]....
        /*0314*/ 	.word	0x000032f0


	//   ....[16]....
        /*0318*/ 	.word	0x00003320


	//   ....[17]....
        /*031c*/ 	.word	0x00003340


	//   ....[18]....
        /*0320*/ 	.word	0x00003370


	//   ....[19]....
        /*0324*/ 	.word	0x00003380


	//   ....[20]....
        /*0328*/ 	.word	0x000033b0


	//   ....[21]....
        /*032c*/ 	.word	0x000033c0


	//   ....[22]....
        /*0330*/ 	.word	0x000035b0


	//   ....[23]....
        /*0334*/ 	.word	0x000035e0


	//   ....[24]....
        /*0338*/ 	.word	0x00003610


	//   ....[25]....
        /*033c*/ 	.word	0x00003630


	//   ....[26]....
        /*0340*/ 	.word	0x00003660


	//   ....[27]....
        /*0344*/ 	.word	0x00003670


	//   ....[28]....
        /*0348*/ 	.word	0x000036a0


	//   ....[29]....
        /*034c*/ 	.word	0x000036b0


	//   ....[30]....
        /*0350*/ 	.word	0x00003840


	//   ....[31]....
        /*0354*/ 	.word	0x00003870


	//   ....[32]....
        /*0358*/ 	.word	0x000038a0


	//   ....[33]....
        /*035c*/ 	.word	0x000038c0


	//   ....[34]....
        /*0360*/ 	.word	0x000038f0


	//   ....[35]....
        /*0364*/ 	.word	0x00003900


	//   ....[36]....
        /*0368*/ 	.word	0x00003930


	//   ....[37]....
        /*036c*/ 	.word	0x00003940


	//   ....[38]....
        /*0370*/ 	.word	0x00003b90


	//   ....[39]....
        /*0374*/ 	.word	0x00003c90


	//   ....[40]....
        /*0378*/ 	.word	0x00003d50


	//   ....[41]....
        /*037c*/ 	.word	0x00003d70


	//   ....[42]....
        /*0380*/ 	.word	0x00003da0


	//   ....[43]....
        /*0384*/ 	.word	0x00003db0


	//   ....[44]....
        /*0388*/ 	.word	0x00003dc0


	//   ....[45]....
        /*038c*/ 	.word	0x00003e80


	//   ....[46]....
        /*0390*/ 	.word	0x00003ec0


	//   ....[47]....
        /*0394*/ 	.word	0x00003ee0


	//   ....[48]....
        /*0398*/ 	.word	0x00003ef0


	//   ....[49]....
        /*039c*/ 	.word	0x00003f00


	//   ....[50]....
        /*03a0*/ 	.word	0x00003f10


	//   ....[51]....
        /*03a4*/ 	.word	0x00003f20


	//   ....[52]....
        /*03a8*/ 	.word	0x00003f50


	//   ....[53]....
        /*03ac*/ 	.word	0x00003f80


	//   ....[54]....
        /*03b0*/ 	.word	0x00003fd0


	//   ....[55]....
        /*03b4*/ 	.word	0x00004000


	//   ....[56]....
        /*03b8*/ 	.word	0x00004040


	//   ....[57]....
        /*03bc*/ 	.word	0x00004070


	//   ....[58]....
        /*03c0*/ 	.word	0x000040a0


	//   ....[59]....
        /*03c4*/ 	.word	0x000040d0


	//   ....[60]....
        /*03c8*/ 	.word	0x000040f0


	//   ....[61]....
        /*03cc*/ 	.word	0x00004110


	//   ....[62]....
        /*03d0*/ 	.word	0x00004140


	//   ....[63]....
        /*03d4*/ 	.word	0x00004160


	//   ....[64]....
        /*03d8*/ 	.word	0x00004180


	//   ....[65]....
        /*03dc*/ 	.word	0x000041c0


	//   ....[66]....
        /*03e0*/ 	.word	0x000041e0


	//   ....[67]....
        /*03e4*/ 	.word	0x00004220


	//   ....[68]....
        /*03e8*/ 	.word	0x00004340


	//   ....[69]....
        /*03ec*/ 	.word	0x00004390


	//   ....[70]....
        /*03f0*/ 	.word	0x00004580


	//   ....[71]....
        /*03f4*/ 	.word	0x000045d0


	//   ....[72]....
        /*03f8*/ 	.word	0x00004640


	//   ....[73]....
        /*03fc*/ 	.word	0x000046a0


	//   ....[74]....
        /*0400*/ 	.word	0x00004710


	//   ....[75]....
        /*0404*/ 	.word	0x00004770


	//   ....[76]....
        /*0408*/ 	.word	0x000047e0


	//   ....[77]....
        /*040c*/ 	.word	0x00004840


	//   ....[78]....
        /*0410*/ 	.word	0x000048e0


	//   ....[79]....
        /*0414*/ 	.word	0x00004970


	//   ....[80]....
        /*0418*/ 	.word	0x000049e0


	//   ....[81]....
        /*041c*/ 	.word	0x00004a40


	//   ....[82]....
        /*0420*/ 	.word	0x00004ab0


	//   ....[83]....
        /*0424*/ 	.word	0x00004b10


	//   ....[84]....
        /*0428*/ 	.word	0x00004b80


	//   ....[85]....
        /*042c*/ 	.word	0x00004be0


	//   ....[86]....
        /*0430*/ 	.word	0x00004c80


	//   ....[87]....
        /*0434*/ 	.word	0x00004d10


	//   ....[88]....
        /*0438*/ 	.word	0x00004d80


	//   ....[89]....
        /*043c*/ 	.word	0x00004de0


	//   ....[90]....
        /*0440*/ 	.word	0x00004e50


	//   ....[91]....
        /*0444*/ 	.word	0x00004eb0


	//   ....[92]....
        /*0448*/ 	.word	0x00004f20


	//   ....[93]....
        /*044c*/ 	.word	0x00004f80


	//   ....[94]....
        /*0450*/ 	.word	0x00005020


	//   ....[95]....
        /*0454*/ 	.word	0x000050e0


	//   ....[96]....
        /*0458*/ 	.word	0x000051e0


	//   ....[97]....
        /*045c*/ 	.word	0x00005230


	//   ....[98]....
        /*0460*/ 	.word	0x00005310


	//   ....[99]....
        /*0464*/ 	.word	0x00005370


	//   ....[100]....
        /*0468*/ 	.word	0x000053f0


	//   ....[101]....
        /*046c*/ 	.word	0x00005440


	//   ....[102]....
        /*0470*/ 	.word	0x000054b0


	//   ....[103]....
        /*0474*/ 	.word	0x00005510


	//   ....[104]....
        /*0478*/ 	.word	0x00005580


	//   ....[105]....
        /*047c*/ 	.word	0x000055e0


	//   ....[106]....
        /*0480*/ 	.word	0x00005680


	//   ....[107]....
        /*0484*/ 	.word	0x000056e0


	//   ....[108]....
        /*0488*/ 	.word	0x00005760


	//   ....[109]....
        /*048c*/ 	.word	0x000057d0


	//   ....[110]....
        /*0490*/ 	.word	0x00005840


	//   ....[111]....
        /*0494*/ 	.word	0x000058a0


	//   ....[112]....
        /*0498*/ 	.word	0x00005960


	//   ....[113]....
        /*049c*/ 	.word	0x000059d0


	//   ....[114]....
        /*04a0*/ 	.word	0x00005a80


	//   ....[115]....
        /*04a4*/ 	.word	0x00005b00


	//   ....[116]....
        /*04a8*/ 	.word	0x00005b70


	//   ....[117]....
        /*04ac*/ 	.word	0x00005be0


	//   ....[118]....
        /*04b0*/ 	.word	0x00005c60


	//   ....[119]....
        /*04b4*/ 	.word	0x00005cc0


	//   ....[120]....
        /*04b8*/ 	.word	0x00005d40


	//   ....[121]....
        /*04bc*/ 	.word	0x00005dc0


	//   ....[122]....
        /*04c0*/ 	.word	0x00005e40


	//   ....[123]....
        /*04c4*/ 	.word	0x00005f00


	//   ....[124]....
        /*04c8*/ 	.word	0x00006010


	//   ....[125]....
        /*04cc*/ 	.word	0x00006090


	//----- nvinfo : EIATTR_EXIT_INSTR_OFFSETS
	.align		4
.L_381:
        /*04d0*/ 	.byte	0x04, 0x1c
        /*04d2*/ 	.short	(.L_383 - .L_382)


	//   ....[0]....
.L_382:
        /*04d4*/ 	.word	0x000022e0


	//   ....[1]....
        /*04d8*/ 	.word	0x00004520


	//----- nvinfo : EIATTR_MAX_THREADS
	.align		4
.L_383:
        /*04dc*/ 	.byte	0x04, 0x05
        /*04de*/ 	.short	(.L_385 - .L_384)
.L_384:
        /*04e0*/ 	.word	0x00000140
        /*04e4*/ 	.word	0x00000001
        /*04e8*/ 	.word	0x00000001


	//----- nvinfo : EIATTR_CRS_STACK_SIZE
	.align		4
.L_385:
        /*04ec*/ 	.byte	0x04, 0x1e
        /*04ee*/ 	.short	(.L_387 - .L_386)
.L_386:
        /*04f0*/ 	.word	0x00000000


	//----- nvinfo : EIATTR_CBANK_PARAM_SIZE
	.align		4
.L_387:
        /*04f4*/ 	.byte	0x03, 0x19
        /*04f6*/ 	.short	0x0060


	//----- nvinfo : EIATTR_PARAM_CBANK
	.align		4
        /*04f8*/ 	.byte	0x04, 0x0a
        /*04fa*/ 	.short	(.L_389 - .L_388)
	.align		4
.L_388:
        /*04fc*/ 	.word	index@(.nv.constant0._ZN13group_norm_v218gn_bwd_cuda_kernelI13__nv_bfloat16Li320ELi3ELi16ELi40ELi256ELb1ELb1ELi4ELi320ELi320ELi4ELb1ELi4ELb0ELb0ELNS_15WgradSyncMethodE3ENS_16CompileConditionILi900EEEEEvPT_S6_S6_PKS5_S8_S8_S8_PKfflPfPj)
        /*0500*/ 	.short	0x0210
        /*0502*/ 	.short	0x0060


	//----- nvinfo : EIATTR_SW_WAR
	.align		4
.L_389:
        /*0504*/ 	.byte	0x04, 0x36
        /*0506*/ 	.short	(.L_391 - .L_390)
.L_390:
        /*0508*/ 	.word	0x00000008
.L_391:


//--------------------- .nv.info._ZN13group_norm_v218gn_bwd_cuda_kernelI13__nv_bfloat16Li320ELi1ELi16ELi40ELi256ELb1ELb1ELi8ELi320ELi320ELi4ELb1ELi4ELb0ELb0ELNS_15WgradSyncMethodE3ENS_16CompileConditionILi900EEEEEvPT_S6_S6_PKS5_S8_S8_S8_PKfflPfPj --------------------------
	.section	.nv.info._ZN13group_norm_v218gn_bwd_cuda_kernelI13__nv_bfloat16Li320ELi1ELi16ELi40ELi256ELb1ELb1ELi8ELi320ELi320ELi4ELb1ELi4ELb0ELb0ELNS_15WgradSyncMethodE3ENS_16CompileConditionILi900EEEEEvPT_S6_S6_PKS5_S8_S8_S8_PKfflPfPj,"",@"SHT_CUDA_INFO"
	.sectionflags	@""
	.align	4


	//----- nvinfo : EIATTR_CUDA_API_VERSION
	.align		4
        /*0000*/ 	.byte	0x04, 0x37
        /*0002*/ 	.short	(.L_393 - .L_392)
.L_392:
        /*0004*/ 	.word	0x00000082


	//----- nvinfo : EIATTR_KPARAM_INFO
	.align		4
.L_393:
        /*0008*/ 	.byte	0x04, 0x17
        /*000a*/ 	.short	(.L_395 - .L_394)
.L_394:
        /*000c*/ 	.word	0x00000000
        /*0010*/ 	.short	0x000b
        /*0012*/ 	.short	0x0058
        /*0014*/ 	.byte	0x00, 0xf0, 0x21, 0x00


	//----- nvinfo : EIATTR_KPARAM_INFO
	.align		4
.L_395:
        /*0018*/ 	.byte	0x04, 0x17
        /*001a*/ 	.short	(.L_397 - .L_396)
.L_396:
        /*001c*/ 	.word	0x00000000
        /*0020*/ 	.short	0x000a
        /*0022*/ 	.short	0x0050
        /*0024*/ 	.byte	0x00, 0xf0, 0x21, 0x00


	//----- nvinfo : EIATTR_KPARAM_INFO
	.align		4
.L_397:
        /*0028*/ 	.byte	0x04, 0x17
        /*002a*/ 	.short	(.L_399 - .L_398)
.L_398:
        /*002c*/ 	.word	0x00000000
        /*0030*/ 	.short	0x0009
        /*0032*/ 	.short	0x0048
        /*0034*/ 	.byte	0x00, 0xf0, 0x21, 0x00


	//----- nvinfo : EIATTR_KPARAM_INFO
	.align		4
.L_399:
        /*0038*/ 	.byte	0x04, 0x17
        /*003a*/ 	.short	(.L_401 - .L_400)
.L_400:
        /*003c*/ 	.word	0x00000000
        /*0040*/ 	.short	0x0008
        /*0042*/ 	.short	0x0040
        /*0044*/ 	.byte	0x00, 0xf0, 0x11, 0x00


	//----- nvinfo : EIATTR_KPARAM_INFO
	.align		4
.L_401:
        /*0048*/ 	.byte	0x04, 0x17
        /*004a*/ 	.short	(.L_403 - .L_402)
.L_402:
        /*004c*/ 	.word	0x00000000
        /*0050*/ 	.short	0x0007
        /*0052*/ 	.short	0x0038
        /*0054*/ 	.byte	0x00, 0xf0, 0x21, 0x00


	//----- nvinfo : EIATTR_KPARAM_INFO
	.align		4
.L_403:
        /*0058*/ 	.byte	0x04, 0x17
        /*005a*/ 	.short	(.L_405 - .L_404)
.L_404:
        /*005c*/ 	.word	0x00000000
        /*0060*/ 	.short	0x0006
        /*0062*/ 	.short	0x0030
        /*0064*/ 	.byte	0x00, 0xf0, 0x21, 0x00


	//----- nvinfo : EIATTR_KPARAM_INFO
	.align		4
.L_405:
        /*0068*/ 	.byte	0x04, 0x17
        /*006a*/ 	.short	(.L_407 - .L_406)
.L_406:
        /*006c*/ 	.word	0x00000000
        /*0070*/ 	.short	0x0005
        /*0072*/ 	.short	0x0028
        /*0074*/ 	.byte	0x00, 0xf0, 0x21, 0x00


	//----- nvinfo : EIATTR_KPARAM_INFO
	.align		4
.L_407:
        /*0078*/ 	.byte	0x04, 0x17
        /*007a*/ 	.short	(.L_409 - .L_408)
.L_408:
        /*007c*/ 	.word	0x00000000
        /*0080*/ 	.short	0x0004
        /*0082*/ 	.short	0x0020
        /*0084*/ 	.byte	0x00, 0xf0, 0x21, 0x00


	//----- nvinfo : EIATTR_KPARAM_INFO
	.align		4
.L_409:
        /*0088*/ 	.byte	0x04, 0x17
        /*008a*/ 	.short	(.L_411 - .L_410)
.L_410:
        /*008c*/ 	.word	0x00000000
        /*0090*/ 	.short	0x0003
        /*0092*/ 	.short	0x0018
        /*0094*/ 	.byte	0x00, 0xf0, 0x21, 0x00


	//----- nvinfo : EIATTR_KPARAM_INFO
	.align		4
.L_411:
        /*0098*/ 	.byte	0x04, 0x17
        /*009a*/ 	.short	(.L_413 - .L_412)
.L_412:
        /*009c*/ 	.word	0x00000000
        /*00a0*/ 	.short	0x0002
        /*00a2*/ 	.short	0x0010
        /*00a4*/ 	.byte	0x00, 0xf0, 0x21, 0x00


	//----- nvinfo : EIATTR_KPARAM_INFO
	.align		4
.L_413:
        /*00a8*/ 	.byte	0x04, 0x17
        /*00aa*/ 	.short	(.L_415 - .L_414)
.L_414:
        /*00ac*/ 	.word	0x00000000
        /*00b0*/ 	.short	0x0001
        /*00b2*/ 	.short	0x0008
        /*00b4*/ 	.byte	0x00, 0xf0, 0x21, 0x00


	//----- nvinfo : EIATTR_KPARAM_INFO
	.align		4
.L_415:
        /*00b8*/ 	.byte	0x04, 0x17
        /*00ba*/ 	.short	(.L_417 - .L_416)
.L_416:
        /*00bc*/ 	.word	0x00000000
        /*00c0*/ 	.short	0x0000
        /*00c2*/ 	.short	0x0000
        /*00c4*/ 	.byte	0x00, 0xf0, 0x21, 0x00


	//----- nvinfo : EIATTR_SPARSE_MMA_MASK
	.align		4
.L_417:
        /*00c8*/ 	.byte	0x03, 0x50
        /*00ca*/ 	.short	0x0000


	//----- nvinfo : EIATTR_MAXREG_COUNT
	.align		4
        /*00cc*/ 	.byte	0x03, 0x1b
        /*00ce*/ 	.short	0x00a8


	//----- nvinfo : EIATTR_NUM_BARRIERS
	.align		4
        /*00d0*/ 	.byte	0x02, 0x4c
        /*00d2*/ 	.byte	0x01
	.zero		1


	//----- nvinfo : EIATTR_MERCURY_ISA_VERSION
	.align		4
        /*00d4*/ 	.byte	0x03, 0x5f
        /*00d6*/ 	.short	0x0101


	//----- nvinfo : EIATTR_COOP_GROUP_MASK_REGIDS
	.align		4
        /*00d8*/ 	.byte	0x04, 0x29
        /*00da*/ 	.short	(.L_419 - .L_418)


	//   ....[0]....
.L_418:
        /*00dc*/ 	.word	0xffffffff


	//   ....[1]....
        /*00e0*/ 	.word	0xffffffff


	//   ....[2]....
        /*00e4*/ 	.word	0xffffffff


	//   ....[3]....
        /*00e8*/ 	.word	0xffffffff


	//   ....[4]....
        /*00ec*/ 	.word	0xffffffff


	//   ....[5]....
        /*00f0*/ 	.word	0xffffffff


	//   ....[6]....
        /*00f4*/ 	.word	0xffffffff


	//   ....[7]....
        /*00f8*/ 	.word	0xffffffff


	//   ....[8]....
        /*00fc*/ 	.word	0xffffffff


	//   ....[9]....
        /*0100*/ 	.word	0xffffffff


	//   ....[10]....
        /*0104*/ 	.word	0xffffffff


	//   ....[11]....
        /*0108*/ 	.word	0xffffffff


	//   ....[12]....
        /*010c*/ 	.word	0xffffffff


	//   ....[13]....
        /*0110*/ 	.word	0xffffffff


	//   ....[14]....
        /*0114*/ 	.word	0x05000009


	//   ....[15]....
        /*0118*/ 	.word	0x05000008


	//   ....[16]....
        /*011c*/ 	.word	0x0500000a


	//   ....[17]....
        /*0120*/ 	.word	0x0500000b


	//   ....[18]....
        /*0124*/ 	.word	0x0500000d


	//   ....[19]....
        /*0128*/ 	.word	0x05000002


	//   ....[20]....
        /*012c*/ 	.word	0x0500000c


	//   ....[21]....
        /*0130*/ 	.word	0x05000003


	//   ....[22]....
        /*0134*/ 	.word	0x0500000b


	//   ....[23]....
        /*0138*/ 	.word	0x0500000a


	//   ....[24]....
        /*013c*/ 	.word	0x0500000c


	//   ....[25]....
        /*0140*/ 	.word	0x0500000d


	//   ....[26]....
        /*0144*/ 	.word	0x05000013


	//   ....[27]....
        /*0148*/ 	.word	0x05000014


	//   ....[28]....
        /*014c*/ 	.word	0x0500000a


	//   ....[29]....
        /*0150*/ 	.word	0x05000007


	//   ....[30]....
        /*0154*/ 	.word	0x0500000b


	//   ....[31]....
        /*0158*/ 	.word	0x0500000a


	//   ....[32]....
        /*015c*/ 	.word	0x0500000c


	//   ....[33]....
        /*0160*/ 	.word	0x0500000d


	//   ....[34]....
        /*0164*/ 	.word	0x05000013


	//   ....[35]....
        /*0168*/ 	.word	0x05000014


	//   ....[36]....
        /*016c*/ 	.word	0x0500000a


	//   ....[37]....
        /*0170*/ 	.word	0x05000007


	//   ....[38]....
        /*0174*/ 	.word	0x0500000e


	//   ....[39]....
        /*0178*/ 	.word	0x0500000a


	//   ....[40]....
        /*017c*/ 	.word	0x05000009


	//   ....[41]....
        /*0180*/ 	.word	0x0500000c


	//   ....[42]....
        /*0184*/ 	.word	0x05000010


	//   ....[43]....
        /*0188*/ 	.word	0x0500001c


	//   ....[44]....
        /*018c*/ 	.word	0x05000009


	//   ....[45]....
        /*0190*/ 	.word	0x0500001e


	//   ....[46]....
        /*0194*/ 	.word	0x0500000b


	//   ....[47]....
        /*0198*/ 	.word	0x0500000a


	//   ....[48]....
        /*019c*/ 	.word	0x0500000f


	//   ....[49]....
        /*01a0*/ 	.word	0x0500000d


	//   ....[50]....
        /*01a4*/ 	.word	0x05000017


	//   ....[51]....
        /*01a8*/ 	.word	0x0500000c


	//   ....[52]....
        /*01ac*/ 	.word	0x05000009


	//   ....[53]....
        /*01b0*/ 	.word	0x0500001f


	//   ....[54]....
        /*01b4*/ 	.word	0x05000012


	//   ....[55]....
        /*01b8*/ 	.word	0x05000007


	//   ....[56]....
        /*01bc*/ 	.word	0x05000014


	//   ....[57]....
        /*01c0*/ 	.word	0x05000016


	//   ....[58]....
        /*01c4*/ 	.word	0x05000018


	//   ....[59]....
        /*01c8*/ 	.word	0x0500001d


	//   ....[60]....
        /*01cc*/ 	.word	0x05000009


	//   ....[61]....
        /*01d0*/ 	.word	0x05000010


	//   ....[62]....
        /*01d4*/ 	.word	0x05000012


	//   ....[63]....
        /*01d8*/ 	.word	0x05000014


	//   ....[64]....
        /*01dc*/ 	.word	0x05000019


	//   ....[65]....
        /*01e0*/ 	.word	0x0500001a


	//   ....[66]....
        /*01e4*/ 	.word	0x05000020


	//   ....[67]....
        /*01e8*/ 	.word	0x05000018


	//   ....[68]....
        /*01ec*/ 	.word	0x0500000c


	//   ....[69]....
        /*01f0*/ 	.word	0x0500000e


	//   ....[70]....
        /*01f4*/ 	.word	0x0500000a


	//   ....[71]....
        /*01f8*/ 	.word	0x0500000a


	//   ....[72]....
        /*01fc*/ 	.word	0x0500000a


	//   ....[73]....
        /*0200*/ 	.word	0x0500000a


	//   ....[74]....
        /*0204*/ 	.word	0x0500000a


	//   ....[75]....
        /*0208*/ 	.word	0x0500000a


	//   ....[76]....
        /*020c*/ 	.word	0x0500000a


	//   ....[77]....
        /*0210*/ 	.word	0x0500000a


	//   ....[78]....
        /*0214*/ 	.word	0x0500000a


	//   ....[79]....
        /*0218*/ 	.word	0x0500000a


	//   ....[80]....
        /*021c*/ 	.word	0x0500000a


	//   ....[81]....
        /*0220*/ 	.word	0x0500000a


	//   ....[82]....
        /*0224*/ 	.word	0x0500000a


	//   ....[83]....
        /*0228*/ 	.word	0x0500000a


	//   ....[84]....
        /*022c*/ 	.word	0x0500000a


	//   ....[85]....
        /*0230*/ 	.word	0x0500000a


	//   ....[86]....
        /*0234*/ 	.word	0x0500000a


	//   ....[87]....
        /*0238*/ 	.word	0x0500000a


	//   ....[88]....
        /*023c*/ 	.word	0x0500000a


	//   ....[89]....
        /*0240*/ 	.word	0x0500000a


	//   ....[90]....
        /*0244*/ 	.word	0x0500000a


	//   ....[91]....
        /*0248*/ 	.word	0x0500000a


	//   ....[92]....
        /*024c*/ 	.word	0x0500000a


	//   ....[93]....
        /*0250*/ 	.word	0x0500000a


	//   ....[94]....
        /*0254*/ 	.word	0x0500000a


	//   ....[95]....
        /*0258*/ 	.word	0x0500000a


	//   ....[96]....
        /*025c*/ 	.word	0x0500000a


	//   ....[97]....
        /*0260*/ 	.word	0x0500000a


	//   ....[98]....
        /*0264*/ 	.word	0x0500000a


	//   ....[99]....
        /*0268*/ 	.word	0x0500000a


	//   ....[100]....
        /*026c*/ 	.word	0x0500000a


	//   ....[101]....
        /*0270*/ 	.word	0x0500000a


	//   ....[102]....
        /*0274*/ 	.word	0x0500000a


	//   ....[103]....
        /*0278*/ 	.word	0x0500000a


	//   ....[104]....
        /*027c*/ 	.word	0x0500000a


	//   ....[105]....
        /*0280*/ 	.word	0x0500000a


	//   ....[106]....
        /*0284*/ 	.word	0x0500000a


	//   ....[107]....
        /*0288*/ 	.word	0x0500000a


	//   ....[108]....
        /*028c*/ 	.word	0x0500000a


	//   ....[109]....
        /*0290*/ 	.word	0x0500000a


	//   ....[110]....
        /*0294*/ 	.word	0x0500000a


	//   ....[111]....
        /*0298*/ 	.word	0x0500000a


	//   ....[112]....
        /*029c*/ 	.word	0x0500000a


	//   ....[113]....
        /*02a0*/ 	.word	0x0500000a


	//   ....[114]....
        /*02a4*/ 	.word	0x0500000a


	//   ....[115]....
        /*02a8*/ 	.word	0x0500000a


	//   ....[116]....
        /*02ac*/ 	.word	0x0500000a


	//   ....[117]....
        /*02b0*/ 	.word	0x0500000a


	//   ....[118]....
        /*02b4*/ 	.word	0x0500000a


	//   ....[119]....
        /*02b8*/ 	.word	0x0500000a


	//   ....[120]....
        /*02bc*/ 	.word	0x0500000a


	//   ....[121]....
        /*02c0*/ 	.word	0x0500000a


	//   ....[122]....
        /*02c4*/ 	.word	0x0500000a


	//   ....[123]....
        /*02c8*/ 	.word	0x0500000a


	//   ....[124]....
        /*02cc*/ 	.word	0x0500000a


	//   ....[125]....
        /*02d0*/ 	.word	0x0500000a


	//----- nvinfo : EIATTR_COOP_GROUP_INSTR_OFFSETS
	.align		4
.L_419:
        /*02d4*/ 	.byte	0x04, 0x28
        /*02d6*/ 	.short	(.L_421 - .L_420)


	//   ....[0]....
.L_420:
        /*02d8*/ 	.word	0x00001bd0


	//   ....[1]....
        /*02dc*/ 	.word	0x00001c10


	//   ....[2]....
        /*02e0*/ 	.word	0x00001c50


	//   ....[3]....
        /*02e4*/ 	.word	0x00001c60


	//   ....[4]....
        /*02e8*/ 	.word	0x000022d0


	//   ....[5]....
        /*02ec*/ 	.word	0x000022e0


	//   ....[6]....
        /*02f0*/ 	.word	0x00002320


	//   ....[7]....
        /*02f4*/ 	.word	0x00002360


	//   ....[8]....
        /*02f8*/ 	.word	0x000023f0


	//   ....[9]....
        /*02fc*/ 	.word	0x00002420


	//   ....[10]....
        /*0300*/ 	.word	0x00002550


	//   ....[11]....
        /*0304*/ 	.word	0x00002570


	//   ....[12]....
        /*0308*/ 	.word	0x000025d0


	//   ....[13]....
        /*030c*/ 	.word	0x00002600


	//   ....[14]....
        /*0310*/ 	.word	0x00003ae0


	//   ....[15]....
        /*0314*/ 	.word	0x00003b00


	//   ....[16]....
        /*0318*/ 	.word	0x00003b40


	//   ....[17]....
        /*031c*/ 	.word	0x00003b60


	//   ....[18]....
        /*0320*/ 	.word	0x00003b90


	//   ....[19]....
        /*0324*/ 	.word	0x00003ba0


	//   ....[20]....
        /*0328*/ 	.word	0x00003bd0


	//   ....[21]....
        /*032c*/ 	.word	0x00003be0


	//   ....[22]....
        /*0330*/ 	.word	0x00003dc0


	//   ....[23]....
        /*0334*/ 	.word	0x00003df0


	//   ....[24]....
        /*0338*/ 	.word	0x00003e20


	//   ....[25]....
        /*033c*/ 	.word	0x00003e40


	//   ....[26]....
        /*0340*/ 	.word	0x00003e70


	//   ....[27]....
        /*0344*/ 	.word	0x00003e80


	//   ....[28]....
        /*0348*/ 	.word	0x00003eb0


	//   ....[29]....
        /*034c*/ 	.word	0x00003ec0


	//   ....[30]....
        /*0350*/ 	.word	0x00004040


	//   ....[31]....
        /*0354*/ 	.word	0x00004070


	//   ....[32]....
        /*0358*/ 	.word	0x000040a0


	//   ....[33]....
        /*035c*/ 	.word	0x000040c0


	//   ....[34]....
        /*0360*/ 	.word	0x000040f0


	//   ....[35]....
        /*0364*/ 	.word	0x00004100


	//   ....[36]....
        /*0368*/ 	.word	0x00004130


	//   ....[37]....
        /*036c*/ 	.word	0x00004140


	//   ....[38]....
        /*0370*/ 	.word	0x00004460


	//   ....[39]....
        /*0374*/ 	.word	0x00004540


	//   ....[40]....
        /*0378*/ 	.word	0x00004570


	//   ....[41]....
        /*037c*/ 	.word	0x00004590


	//   ....[42]....
        /*0380*/ 	.word	0x000045b0


	//   ....[43]....
        /*0384*/ 	.word	0x000045c0


	//   ....[44]....
        /*0388*/ 	.word	0x000045e0


	//   ....[45]....
        /*038c*/ 	.word	0x00004610


	//   ....[46]....
        /*0390*/ 	.word	0x00004640


	//   ....[47]....
        /*0394*/ 	.word	0x00004660


	//   ....[48]....
        /*0398*/ 	.word	0x000046a0


	//   ....[49]....
        /*039c*/ 	.word	0x000046d0


	//   ....[50]....
        /*03a0*/ 	.word	0x000046f0


	//   ....[51]....
        /*03a4*/ 	.word	0x00004700


	//   ....[52]....
        /*03a8*/ 	.word	0x00004720


	//   ....[53]....
        /*03ac*/ 	.word	0x00004770


	//   ....[54]....
        /*03b0*/ 	.word	0x000047a0


	//   ....[55]....
        /*03b4*/ 	.word	0x000047d0


	//   ....[56]....
        /*03b8*/ 	.word	0x00004800


	//   ....[57]....
        /*03bc*/ 	.word	0x00004820


	//   ....[58]....
        /*03c0*/ 	.word	0x00004850


	//   ....[59]....
        /*03c4*/ 	.word	0x00004870


	//   ....[60]....
        /*03c8*/ 	.word	0x00004880


	//   ....[61]....
        /*03cc*/ 	.word	0x000048e0


	//   ....[62]....
        /*03d0*/ 	.word	0x00004910


	//   ....[63]....
        /*03d4*/ 	.word	0x00004940


	//   ....[64]....
        /*03d8*/ 	.word	0x00004980


	//   ....[65]....
        /*03dc*/ 	.word	0x000049b0


	//   ....[66]....
        /*03e0*/ 	.word	0x000049d0


	//   ....[67]....
        /*03e4*/ 	.word	0x00004a10


	//   ....[68]....
        /*03e8*/ 	.word	0x00004b20


	//   ....[69]....
        /*03ec*/ 	.word	0x00004b60


	//   ....[70]....
        /*03f0*/ 	.word	0x00004cd0


	//   ....[71]....
        /*03f4*/ 	.word	0x00004d20


	//   ....[72]....
        /*03f8*/ 	.word	0x00004d90


	//   ....[73]....
        /*03fc*/ 	.word	0x00004df0


	//   ....[74]....
        /*0400*/ 	.word	0x00004e60


	//   ....[75]....
        /*0404*/ 	.word	0x00004ec0


	//   ....[76]....
        /*0408*/ 	.word	0x00004f30


	//   ....[77]....
        /*040c*/ 	.word	0x00004f90


	//   ....[78]....
        /*0410*/ 	.word	0x00005030


	//   ....[79]....
        /*0414*/ 	.word	0x000050c0


	//   ....[80]....
        /*0418*/ 	.word	0x00005130


	//   ....[81]....
        /*041c*/ 	.word	0x00005190


	//   ....[82]....
        /*0420*/ 	.word	0x00005200


	//   ....[83]....
        /*0424*/ 	.word	0x00005260


	//   ....[84]....
        /*0428*/ 	.word	0x000052d0


	//   ....[85]....
        /*042c*/ 	.word	0x00005330


	//   ....[86]....
        /*0430*/ 	.word	0x000053d0


	//   ....[87]....
        /*0434*/ 	.word	0x00005460


	//   ....[88]....
        /*0438*/ 	.word	0x000054d0


	//   ....[89]....
        /*043c*/ 	.word	0x00005530


	//   ....[90]....
        /*0440*/ 	.word	0x000055a0


	//   ....[91]....
        /*0444*/ 	.word	0x00005600


	//   ....[92]....
        /*0448*/ 	.word	0x00005670


	//   ....[93]....
        /*044c*/ 	.word	0x000056d0


	//   ....[94]....
        /*0450*/ 	.word	0x00005770


	//   ....[95]....
        /*0454*/ 	.word	0x00005830


	//   ....[96]....
        /*0458*/ 	.word	0x00005970


	//   ....[97]....
        /*045c*/ 	.word	0x000059c0


	//   ....[98]....
        /*0460*/ 	.word	0x00005a50


	//   ....[99]....
        /*0464*/ 	.word	0x00005aa0


	//   ....[100]....
        /*0468*/ 	.word	0x00005b10


	//   ....[101]....
        /*046c*/ 	.word	0x00005b60


	//   ....[102]....
        /*0470*/ 	.word	0x00005bd0


	//   ....[103]....
        /*0474*/ 	.word	0x00005c20


	//   ....[104]....
        /*0478*/ 	.word	0x00005c90


	//   ....[105]....
        /*047c*/ 	.word	0x00005d00


	//   ....[106]....
        /*0480*/ 	.word	0x00005db0


	//   ....[107]....
        /*0484*/ 	.word	0x00005e20


	//   ....[108]....
        /*0488*/ 	.word	0x00005ec0


	//   ....[109]....
        /*048c*/ 	.word	0x00005f20


	//   ....[110]....
        /*0490*/ 	.word	0x00005f90


	//   ....[111]....
        /*0494*/ 	.word	0x00005ff0


	//   ....[112]....
        /*0498*/ 	.word	0x00006060


	//   ....[113]....
        /*049c*/ 	.word	0x000060c0


	//   ....[114]....
        /*04a0*/ 	.word	0x00006160


	//   ....[115]....
        /*04a4*/ 	.word	0x000061e0


	//   ....[116]....
        /*04a8*/ 	.word	0x00006280


	//   ....[117]....
        /*04ac*/ 	.word	0x00006320


	//   ....[118]....
        /*04b0*/ 	.word	0x000063a0


	//   ....[119]....
        /*04b4*/ 	.word	0x00006400


	//   ....[120]....
        /*04b8*/ 	.word	0x00006480


	//   ....[121]....
        /*04bc*/ 	.word	0x00006520


	//   ....[122]....
        /*04c0*/ 	.word	0x000065e0


	//   ....[123]....
        /*04c4*/ 	.word	0x00006650


	//   ....[124]....
        /*04c8*/ 	.word	0x00006740


	//   ....[125]....
        /*04cc*/ 	.word	0x000067b0


	//----- nvinfo : EIATTR_EXIT_INSTR_OFFSETS
	.align		4
.L_421:
        /*04d0*/ 	.byte	0x04, 0x1c
        /*04d2*/ 	.short	(.L_423 - .L_422)


	//   ....[0]....
.L_422:
        /*04d4*/ 	.word	0x00002b10


	//   ....[1]....
        /*04d8*/ 	.word	0x00004c70


	//----- nvinfo : EIATTR_MAX_THREADS
	.align		4
.L_423:
        /*04dc*/ 	.byte	0x04, 0x05
        /*04de*/ 	.short	(.L_425 - .L_424)
.L_424:
        /*04e0*/ 	.word	0x00000140
        /*04e4*/ 	.word	0x00000001
        /*04e8*/ 	.word	0x00000001


	//----- nvinfo : EIATTR_CRS_STACK_SIZE
	.align		4
.L_425:
        /*04ec*/ 	.byte	0x04, 0x1e
        /*04ee*/ 	.short	(.L_427 - .L_426)
.L_426:
        /*04f0*/ 	.word	0x00000000


	//----- nvinfo : EIATTR_CBANK_PARAM_SIZE
	.align		4
.L_427:
        /*04f4*/ 	.byte	0x03, 0x19
        /*04f6*/ 	.short	0x0060


	//----- nvinfo : EIATTR_PARAM_CBANK
	.align		4
        /*04f8*/ 	.byte	0x04, 0x0a
        /*04fa*/ 	.short	(.L_429 - .L_428)
	.align		4
.L_428:
        /*04fc*/ 	.word	index@(.nv.constant0._ZN13group_norm_v218gn_bwd_cuda_kernelI13__nv_bfloat16Li320ELi1ELi16ELi40ELi256ELb1ELb1ELi8ELi320ELi320ELi4ELb1ELi4ELb0ELb0ELNS_15WgradSyncMethodE3ENS_16CompileConditionILi900EEEEEvPT_S6_S6_PKS5_S8_S8_S8_PKfflPfPj)
        /*0500*/ 	.short	0x0210
        /*0502*/ 	.short	0x0060


	//----- nvinfo : EIATTR_SW_WAR
	.align		4
.L_429:
        /*0504*/ 	.byte	0x04, 0x36
        /*0506*/ 	.short	(.L_431 - .L_430)
.L_430:
        /*0508*/ 	.word	0x00000008
.L_431:


//--------------------- .nv.info._ZN13group_norm_v218gn_bwd_cuda_kernelI13__nv_bfloat16Li320ELi3ELi16ELi40ELi256ELb1ELb1ELi8ELi320ELi320ELi4ELb1ELi10ELb0ELb0ELNS_15WgradSyncMethodE3ENS_16CompileConditionILi900EEEEEvPT_S6_S6_PKS5_S8_S8_S8_PKfflPfPj --------------------------
	.section	.nv.info._ZN13group_norm_v218gn_bwd_cuda_kernelI13__nv_bfloat16Li320ELi3ELi16ELi40ELi256ELb1ELb1ELi8ELi320ELi320ELi4ELb1ELi10ELb0ELb0ELNS_15WgradSyncMethodE3ENS_16CompileConditionILi900EEEEEvPT_S6_S6_PKS5_S8_S8_S8_PKfflPfPj,"",@"SHT_CUDA_INFO"
	.sectionflags	@""
	.align	4


	//----- nvinfo : EIATTR_CUDA_API_VERSION
	.align		4
        /*0000*/ 	.byte	0x04, 0x37
        /*0002*/ 	.short	(.L_433 - .L_432)
.L_432:
        /*0004*/ 	.word	0x00000082


	//----- nvinfo : EIATTR_KPARAM_INFO
	.align		4
.L_433:
        /*0008*/ 	.byte	0x04, 0x17
        /*000a*/ 	.short	(.L_435 - .L_434)
.L_434:
        /*000c*/ 	.word	0x00000000
        /*0010*/ 	.short	0x000b
        /*0012*/ 	.short	0x0058
        /*0014*/ 	.byte	0x00, 0xf0, 0x21, 0x00


	//----- nvinfo : EIATTR_KPARAM_INFO
	.align		4
.L_435:
        /*0018*/ 	.byte	0x04, 0x17
        /*001a*/ 	.short	(.L_437 - .L_436)
.L_436:
        /*001c*/ 	.word	0x00000000
        /*0020*/ 	.short	0x000a
        /*0022*/ 	.short	0x0050
        /*0024*/ 	.byte	0x00, 0xf0, 0x21, 0x00


	//----- nvinfo : EIATTR_KPARAM_INFO
	.align		4
.L_437:
        /*0028*/ 	.byte	0x04, 0x17
        /*002a*/ 	.short	(.L_439 - .L_438)
.L_438:
        /*002c*/ 	.word	0x00000000
        /*0030*/ 	.short	0x0009
        /*0032*/ 	.short	0x0048
        /*0034*/ 	.byte	0x00, 0xf0, 0x21, 0x00


	//----- nvinfo : EIATTR_KPARAM_INFO
	.align		4
.L_439:
        /*0038*/ 	.byte	0x04, 0x17
        /*003a*/ 	.short	(.L_441 - .L_440)
.L_440:
        /*003c*/ 	.word	0x00000000
        /*0040*/ 	.short	0x0008
        /*0042*/ 	.short	0x0040
        /*0044*/ 	.byte	0x00, 0xf0, 0x11, 0x00


	//----- nvinfo : EIATTR_KPARAM_INFO
	.align		4
.L_441:
        /*0048*/ 	.byte	0x04, 0x17
        /*004a*/ 	.short	(.L_443 - .L_442)
.L_442:
        /*004c*/ 	.word	0x00000000
        /*0050*/ 	.short	0x0007
        /*0052*/ 	.short	0x0038
        /*0054*/ 	.byte	0x00, 0xf0, 0x21, 0x00


	//----- nvinfo : EIATTR_KPARAM_INFO
	.align		4
.L_443:
        /*0058*/ 	.byte	0x04, 0x17
        /*005a*/ 	.short	(.L_445 - .L_444)
.L_444:
        /*005c*/ 	.word	0x00000000
        /*0060*/ 	.short	0x0006
        /*0062*/ 	.short	0x0030
        /*0064*/ 	.byte	0x00, 0xf0, 0x21, 0x00


	//----- nvinfo : EIATTR_KPARAM_INFO
	.align		4
.L_445:
        /*0068*/ 	.byte	0x04, 0x17
        /*006a*/ 	.short	(.L_447 - .L_446)
.L_446:
        /*006c*/ 	.word	0x00000000
        /*0070*/ 	.short	0x0005
        /*0072*/ 	.short	0x0028
        /*0074*/ 	.byte	0x00, 0xf0, 0x21, 0x00


	//----- nvinfo : EIATTR_KPARAM_INFO
	.align		4
.L_447:
        /*0078*/ 	.byte	0x04, 0x17
        /*007a*/ 	.short	(.L_449 - .L_448)
.L_448:
        /*007c*/ 	.word	0x00000000
        /*0080*/ 	.short	0x0004
        /*0082*/ 	.short	0x0020
        /*0084*/ 	.byte	0x00, 0xf0, 0x21, 0x00


	//----- nvinfo : EIATTR_KPARAM_INFO
	.align		4
.L_449:
        /*0088*/ 	.byte	0x04, 0x17
        /*008a*/ 	.short	(.L_451 - .L_450)
.L_450:
        /*008c*/ 	.word	0x00000000
        /*0090*/ 	.short	0x0003
        /*0092*/ 	.short	0x0018
        /*0094*/ 	.byte	0x00, 0xf0, 0x21, 0x00


	//----- nvinfo : EIATTR_KPARAM_INFO
	.align		4
.L_451:
        /*0098*/ 	.byte	0x04, 0x17
        /*009a*/ 	.short	(.L_453 - .L_452)
.L_452:
        /*009c*/ 	.word	0x00000000
        /*00a0*/ 	.short	0x0002
        /*00a2*/ 	.short	0x0010
        /*00a4*/ 	.byte	0x00, 0xf0, 0x21, 0x00


	//----- nvinfo : EIATTR_KPARAM_INFO
	.align		4
.L_453:
        /*00a8*/ 	.byte	0x04, 0x17
        /*00aa*/ 	.short	(.L_455 - .L_454)
.L_454:
        /*00ac*/ 	.word	0x00000000
        /*00b0*/ 	.short	0x0001
        /*00b2*/ 	.short	0x0008
        /*00b4*/ 	.byte	0x00, 0xf0, 0x21, 0x00


	//----- nvinfo : EIATTR_KPARAM_INFO
	.align		4
.L_455:
        /*00b8*/ 	.byte	0x04, 0x17
        /*00ba*/ 	.short	(.L_457 - .L_456)
.L_456:
        /*00bc*/ 	.word	0x00000000
        /*00c0*/ 	.short	0x0000
        /*00c2*/ 	.short	0x0000
        /*00c4*/ 	.byte	0x00, 0xf0, 0x21, 0x00


	//----- nvinfo : EIATTR_SPARSE_MMA_MASK
	.align		4
.L_457:
        /*00c8*/ 	.byte	0x03, 0x50
        /*00ca*/ 	.short	0x0000


	//----- nvinfo : EIATTR_MAXREG_COUNT
	.align		4
        /*00cc*/ 	.byte	0x03, 0x1b
        /*00ce*/ 	.short	0x0040


	//----- nvinfo : EIATTR_NUM_BARRIERS
	.align		4
        /*00d0*/ 	.byte	0x02, 0x4c
        /*00d2*/ 	.byte	0x01
	.zero		1


	//----- nvinfo : EIATTR_MERCURY_ISA_VERSION
	.align		4
        /*00d4*/ 	.byte	0x03, 0x5f
        /*00d6*/ 	.short	0x0101


	//----- nvinfo : EIATTR_COOP_GROUP_MASK_REGIDS
	.align		4
        /*00d8*/ 	.byte	0x04, 0x29
        /*00da*/ 	.short	(.L_459 - .L_458)


	//   ....[0]....
.L_458:
        /*00dc*/ 	.word	0xffffffff


	//   ....[1]....
        /*00e0*/ 	.word	0xffffffff


	//   ....[2]....
        /*00e4*/ 	.word	0xffffffff


	//   ....[3]....
        /*00e8*/ 	.word	0xffffffff


	//   ....[4]....
        /*00ec*/ 	.word	0xffffffff


	//   ....[5]....
        /*00f0*/ 	.word	0xffffffff


	//   ....[6]....
        /*00f4*/ 	.word	0xffffffff


	//   ....[7]....
        /*00f8*/ 	.word	0xffffffff


	//   ....[8]....
        /*00fc*/ 	.word	0xffffffff


	//   ....[9]....
        /*0100*/ 	.word	0xffffffff


	//   ....[10]....
        /*0104*/ 	.word	0xffffffff


	//   ....[11]....
        /*0108*/ 	.word	0xffffffff


	//   ....[12]....
        /*010c*/ 	.word	0xffffffff


	//   ....[13]....
        /*0110*/ 	.word	0xffffffff


	//   ....[14]....
        /*0114*/ 	.word	0x05000017


	//   ....[15]....
        /*0118*/ 	.word	0x05000016


	//   ....[16]....
        /*011c*/ 	.word	0x05000018


	//   ....[17]....
        /*0120*/ 	.word	0x05000019


	//   ....[18]....
        /*0124*/ 	.word	0x0500001b


	//   ....[19]....
        /*0128*/ 	.word	0x0500001a


	//   ....[20]....
        /*012c*/ 	.word	0x0500001c


	//   ....[21]....
        /*0130*/ 	.word	0x05000011


	//   ....[22]....
        /*0134*/ 	.word	0x0500001b


	//   ....[23]....
        /*0138*/ 	.word	0x0500001a


	//   ....[24]....
        /*013c*/ 	.word	0x0500001c


	//   ....[25]....
        /*0140*/ 	.word	0x0500001d


	//   ....[26]....
        /*0144*/ 	.word	0x0500001f


	//   ....[27]....
        /*0148*/ 	.word	0x0500001e


	//   ....[28]....
        /*014c*/ 	.word	0x05000022


	//   ....[29]....
        /*0150*/ 	.word	0x05000011


	//   ....[30]....
        /*0154*/ 	.word	0x0500001b


	//   ....[31]....
        /*0158*/ 	.word	0x0500001a


	//   ....[32]....
        /*015c*/ 	.word	0x0500001c


	//   ....[33]....
        /*0160*/ 	.word	0x0500001d


	//   ....[34]....
        /*0164*/ 	.word	0x0500001f


	//   ....[35]....
        /*0168*/ 	.word	0x0500001e


	//   ....[36]....
        /*016c*/ 	.word	0x05000022


	//   ....[37]....
        /*0170*/ 	.word	0x05000011


	//   ....[38]....
        /*0174*/ 	.word	0x0500001d


	//   ....[39]....
        /*0178*/ 	.word	0x05000020


	//   ....[40]....
        /*017c*/ 	.word	0x0500001d


	//   ....[41]....
        /*0180*/ 	.word	0x05000028


	//   ....[42]....
        /*0184*/ 	.word	0x05000025


	//   ....[43]....
        /*0188*/ 	.word	0x0500001f


	//   ....[44]....
        /*018c*/ 	.word	0x0500001c


	//   ....[45]....
        /*0190*/ 	.word	0x0500001e


	//   ....[46]....
        /*0194*/ 	.word	0x05000019


	//   ....[47]....
        /*0198*/ 	.word	0x0500001c


	//   ....[48]....
        /*019c*/ 	.word	0x05000018


	//   ....[49]....
        /*01a0*/ 	.word	0x05000016


	//   ....[50]....
        /*01a4*/ 	.word	0x0500001a


	//   ....[51]....
        /*01a8*/ 	.word	0x0500001f


	//   ....[52]....
        /*01ac*/ 	.word	0x0500001d


	//   ....[53]....
        /*01b0*/ 	.word	0x05000017


	//   ....[54]....
        /*01b4*/ 	.word	0x05000020


	//   ....[55]....
        /*01b8*/ 	.word	0x05000019


	//   ....[56]....
        /*01bc*/ 	.word	0x05000016


	//   ....[57]....
        /*01c0*/ 	.word	0x05000015


	//   ....[58]....
        /*01c4*/ 	.word	0x0500001a


	//   ....[59]....
        /*01c8*/ 	.word	0x05000014


	//   ....[60]....
        /*01cc*/ 	.word	0x05000022


	//   ....[61]....
        /*01d0*/ 	.word	0x05000011


	//   ....[62]....
        /*01d4*/ 	.word	0x05000029


	//   ....[63]....
        /*01d8*/ 	.word	0x05000024


	//   ....[64]....
        /*01dc*/ 	.word	0x05000023


	//   ....[65]....
        /*01e0*/ 	.word	0x0500002a


	//   ....[66]....
        /*01e4*/ 	.word	0x0500002d


	//   ....[67]....
        /*01e8*/ 	.word	0x05000022


	//   ....[68]....
        /*01ec*/ 	.word	0x05000025


	//   ....[69]....
        /*01f0*/ 	.word	0x05000020


	//   ....[70]....
        /*01f4*/ 	.word	0x0500001c


	//   ....[71]....
        /*01f8*/ 	.word	0x0500001c


	//   ....[72]....
        /*01fc*/ 	.word	0x0500001c


	//   ....[73]....
        /*0200*/ 	.word	0x0500001c


	//   ....[74]....
        /*0204*/ 	.word	0x0500001c


	//   ....[75]....
        /*0208*/ 	.word	0x0500001c


	//   ....[76]....
        /*020c*/ 	.word	0x0500001c


	//   ....[77]....
        /*0210*/ 	.word	0x0500001c


	//   ....[78]....
        /*0214*/ 	.word	0x0500001c


	//   ....[79]....
        /*0218*/ 	.word	0x0500001c


	//   ....[80]....
        /*021c*/ 	.word	0x0500001c


	//   ....[81]....
        /*0220*/ 	.word	0x0500001c


	//   ....[82]....
        /*0224*/ 	.word	0x0500001c


	//   ....[83]....
        /*0228*/ 	.word	0x0500001c


	//   ....[84]....
        /*022c*/ 	.word	0x0500001c


	//   ....[85]....
        /*0230*/ 	.word	0x0500001c


	//   ....[86]....
        /*0234*/ 	.word	0x0500001c


	//   ....[87]....
        /*0238*/ 	.word	0x0500001c


	//   ....[88]....
        /*023c*/ 	.word	0x0500001c


	//   ....[89]....
        /*0240*/ 	.word	0x0500001c


	//   ....[90]....
        /*0244*/ 	.word	0x0500001c


	//   ....[91]....
        /*0248*/ 	.word	0x0500001c


	//   ....[92]....
        /*024c*/ 	.word	0x0500001c


	//   ....[93]....
        /*0250*/ 	.word	0x0500001c


	//   ....[94]....
        /*0254*/ 	.word	0x0500001c


	//   ....[95]....
        /*0258*/ 	.word	0x0500001c


	//   ....[96]....
        /*025c*/ 	.word	0x0500001c


	//   ....[97]....
        /*0260*/ 	.word	0x0500001c


	//   ....[98]....
        /*0264*/ 	.word	0x0500001c


	//   ....[99]....
        /*0268*/ 	.word	0x0500001c


	//   ....[100]....
        /*026c*/ 	.word	0x0500001c


	//   ....[101]....
        /*0270*/ 	.word	0x0500001c


	//   ....[102]....
        /*0274*/ 	.word	0x0500001c


	//   ....[103]....
        /*0278*/ 	.word	0x0500001c


	//   ....[104]....
        /*027c*/ 	.word	0x0500001c


	//   ....[105]....
        /*0280*/ 	.word	0x0500001c


	//   ....[106]....
        /*0284*/ 	.word	0x0500001c


	//   ....[107]....
        /*0288*/ 	.word	0x0500001c


	//   ....[108]....
        /*028c*/ 	.word	0x0500001c


	//   ....[109]....
        /*0290*/ 	.word	0x0500001c


	//   ....[110]....
        /*0294*/ 	.word	0x0500001c


	//   ....[111]....
        /*0298*/ 	.word	0x0500001c


	//   ....[112]....
        /*029c*/ 	.word	0x0500001c


	//   ....[113]....
        /*02a0*/ 	.word	0x0500001c


	//   ....[114]....
        /*02a4*/ 	.word	0x0500001c


	//   ....[115]....
        /*02a8*/ 	.word	0x0500001c


	//   ....[116]....
        /*02ac*/ 	.word	0x0500001c


	//   ....[117]....
        /*02b0*/ 	.word	0x0500001c


	//   ....[118]....
        /*02b4*/ 	.word	0x0500001c


	//   ....[119]....
        /*02b8*/ 	.word	0x0500001c


	//   ....[120]....
        /*02bc*/ 	.word	0x0500001c


	//   ....[121]....
        /*02c0*/ 	.word	0x0500001c


	//   ....[122]....
        /*02c4*/ 	.word	0x0500001c


	//   ....[123]....
        /*02c8*/ 	.word	0x0500001c


	//   ....[124]....
        /*02cc*/ 	.word	0x0500001c


	//   ....[125]....
        /*02d0*/ 	.word	0x0500001c


	//----- nvinfo : EIATTR_COOP_GROUP_INSTR_OFFSETS
	.align		4
.L_459:
        /*02d4*/ 	.byte	0x04, 0x28
        /*02d6*/ 	.short	(.L_461 - .L_460)


	//   ....[0]....
.L_460:
        /*02d8*/ 	.word	0x00001cc0


	//   ....[1]....
        /*02dc*/ 	.word	0x00001d00


	//   ....[2]....
        /*02e0*/ 	.word	0x00001d30


	//   ....[3]....
        /*02e4*/ 	.word	0x00001d40


	//   ....[4]....
        /*02e8*/ 	.word	0x00002420


	//   ....[5]....
        /*02ec*/ 	.word	0x00002430


	//   ....[6]....
        /*02f0*/ 	.word	0x00002470


	//   ....[7]....
        /*02f4*/ 	.word	0x000024a0


	//   ....[8]....
        /*02f8*/ 	.word	0x000024e0


	//   ....[9]....
        /*02fc*/ 	.word	0x00002500


	//   ....[10]....
        /*0300*/ 	.word	0x00002530


	//   ....[11]....
        /*0304*/ 	.word	0x00002540


	//   ....[12]....
        /*0308*/ 	.word	0x000025c0


	//   ....[13]....
        /*030c*/ 	.word	0x00002600


	//   ....[14]....
        /*0310*/ 	.word	0x00003cb0


	//   ....[15]....
        /*0314*/ 	.word	0x00003ce0


	//   ....[16]....
        /*0318*/ 	.word	0x00003d10


	//   ....[17]....
        /*031c*/ 	.word	0x00003d30


	//   ....[18]....
        /*0320*/ 	.word	0x00003d60


	//   ....[19]....
        /*0324*/ 	.word	0x00003d70


	//   ....[20]....
        /*0328*/ 	.word	0x00003da0


	//   ....[21]....
        /*032c*/ 	.word	0x00003db0


	//   ....[22]....
        /*0330*/ 	.word	0x00003fa0


	//   ....[23]....
        /*0334*/ 	.word	0x00003fd0


	//   ....[24]....
        /*0338*/ 	.word	0x00004000


	//   ....[25]....
        /*033c*/ 	.word	0x00004020


	//   ....[26]....
        /*0340*/ 	.word	0x00004050


	//   ....[27]....
        /*0344*/ 	.word	0x00004060


	//   ....[28]....
        /*0348*/ 	.word	0x00004090


	//   ....[29]....
        /*034c*/ 	.word	0x000040a0


	//   ....[30]....
        /*0350*/ 	.word	0x00004230


	//   ....[31]....
        /*0354*/ 	.word	0x00004260


	//   ....[32]....
        /*0358*/ 	.word	0x00004290


	//   ....[33]....
        /*035c*/ 	.word	0x000042b0


	//   ....[34]....
        /*0360*/ 	.word	0x000042e0


	//   ....[35]....
        /*0364*/ 	.word	0x000042f0


	//   ....[36]....
        /*0368*/ 	.word	0x00004320


	//   ....[37]....
        /*036c*/ 	.word	0x00004330


	//   ....[38]....
        /*0370*/ 	.word	0x00004690


	//   ....[39]....
        /*0374*/ 	.word	0x000046a0


	//   ....[40]....
        /*0378*/ 	.word	0x00004720


	//   ....[41]....
        /*037c*/ 	.word	0x00004740


	//   ....[42]....
        /*0380*/ 	.word	0x00004780


	//   ....[43]....
        /*0384*/ 	.word	0x00004790


	//   ....[44]....
        /*0388*/ 	.word	0x000047a0


	//   ....[45]....
        /*038c*/ 	.word	0x000047d0


	//   ....[46]....
        /*0390*/ 	.word	0x00004830


	//   ....[47]....
        /*0394*/ 	.word	0x00004870


	//   ....[48]....
        /*0398*/ 	.word	0x000048b0


	//   ....[49]....
        /*039c*/ 	.word	0x000048c0


	//   ....[50]....
        /*03a0*/ 	.word	0x000048f0


	//   ....[51]....
        /*03a4*/ 	.word	0x00004900


	//   ....[52]....
        /*03a8*/ 	.word	0x00004930


	//   ....[53]....
        /*03ac*/ 	.word	0x00004950


	//   ....[54]....
        /*03b0*/ 	.word	0x00004960


	//   ....[55]....
        /*03b4*/ 	.word	0x000049a0


	//   ....[56]....
        /*03b8*/ 	.word	0x00004a00


	//   ....[57]....
        /*03bc*/ 	.word	0x00004a30


	//   ....[58]....
        /*03c0*/ 	.word	0x00004a50


	//   ....[59]....
        /*03c4*/ 	.word	0x00004a80


	//   ....[60]....
        /*03c8*/ 	.word	0x00004a90


	//   ....[61]....
        /*03cc*/ 	.word	0x00004ac0


	//   ....[62]....
        /*03d0*/ 	.word	0x00004ae0


	//   ....[63]....
        /*03d4*/ 	.word	0x00004b10


	//   ....[64]....
        /*03d8*/ 	.word	0x00004b30


	//   ....[65]....
        /*03dc*/ 	.word	0x00004b60


	//   ....[66]....
        /*03e0*/ 	.word	0x00004b90


	//   ....[67]....
        /*03e4*/ 	.word	0x00004be0


	//   ....[68]....
        /*03e8*/ 	.word	0x00004cf0


	//   ....[69]....
        /*03ec*/ 	.word	0x00004d50


	//   ....[70]....
        /*03f0*/ 	.word	0x00004f20


	//   ....[71]....
        /*03f4*/ 	.word	0x00004f70


	//   ....[72]....
        /*03f8*/ 	.word	0x00004fe0


	//   ....[73]....
        /*03fc*/ 	.word	0x00005040


	//   ....[74]....
        /*0400*/ 	.word	0x000050b0


	//   ....[75]....
        /*0404*/ 	.word	0x00005110


	//   ....[76]....
        /*0408*/ 	.word	0x00005180


	//   ....[77]....
        /*040c*/ 	.word	0x000051e0


	//   ....[78]....
        /*0410*/ 	.word	0x00005280


	//   ....[79]....
        /*0414*/ 	.word	0x00005310


	//   ....[80]....
        /*0418*/ 	.word	0x00005380


	//   ....[81]....
        /*041c*/ 	.word	0x000053e0


	//   ....[82]....
        /*0420*/ 	.word	0x00005450


	//   ....[83]....
        /*0424*/ 	.word	0x000054b0


	//   ....[84]....
        /*0428*/ 	.word	0x00005520


	//   ....[85]....
        /*042c*/ 	.word	0x00005580


	//   ....[86]....
        /*0430*/ 	.word	0x00005620


	//   ....[87]....
        /*0434*/ 	.word	0x000056b0


	//   ....[88]....
        /*0438*/ 	.word	0x00005720


	//   ....[89]....
        /*043c*/ 	.word	0x00005780


	//   ....[90]....
        /*0440*/ 	.word	0x000057f0


	//   ....[91]....
        /*0444*/ 	.word	0x00005850


	//   ....[92]....
        /*0448*/ 	.word	0x000058c0


	//   ....[93]....
        /*044c*/ 	.word	0x00005920


	//   ....[94]....
        /*0450*/ 	.word	0x000059c0


	//   ....[95]....
        /*0454*/ 	.word	0x00005a80


	//   ....[96]....
        /*0458*/ 	.word	0x00005b80


	//   ....[97]....
        /*045c*/ 	.word	0x00005bd0


	//   ....[98]....
        /*0460*/ 	.word	0x00005c90


	//   ....[99]....
        /*0464*/ 	.word	0x00005ce0


	//   ....[100]....
        /*0468*/ 	.word	0x00005d50


	//   ....[101]....
        /*046c*/ 	.word	0x00005da0


	//   ....[102]....
        /*0470*/ 	.word	0x00005e10


	//   ....[103]....
        /*0474*/ 	.word	0x00005e70


	//   ....[104]....
        /*0478*/ 	.word	0x00005ee0


	//   ....[105]....
        /*047c*/ 	.word	0x00005f40


	//   ....[106]....
        /*0480*/ 	.word	0x00005ff0


	//   ....[107]....
        /*0484*/ 	.word	0x00006060


	//   ....[108]....
        /*0488*/ 	.word	0x000060f0


	//   ....[109]....
        /*048c*/ 	.word	0x00006160


	//   ....[110]....
        /*0490*/ 	.word	0x000061d0


	//   ....[111]....
        /*0494*/ 	.word	0x00006230


	//   ....[112]....
        /*0498*/ 	.word	0x000062b0


	//   ....[113]....
        /*049c*/ 	.word	0x00006330


	//   ....[114]....
        /*04a0*/ 	.word	0x000063d0


	//   ....[115]....
        /*04a4*/ 	.word	0x00006440


	//   ....[116]....
        /*04a8*/ 	.word	0x000064d0


	//   ....[117]....
        /*04ac*/ 	.word	0x00006570


	//   ....[118]....
        /*04b0*/ 	.word	0x00006600


	//   ....[119]....
        /*04b4*/ 	.word	0x00006660


	//   ....[120]....
        /*04b8*/ 	.word	0x000066d0


	//   ....[121]....
        /*04bc*/ 	.word	0x00006750


	//   ....[122]....
        /*04c0*/ 	.word	0x000067f0


	//   ....[123]....
        /*04c4*/ 	.word	0x000068a0


	//   ....[124]....
        /*04c8*/ 	.word	0x00006980


	//   ....[125]....
        /*04cc*/ 	.word	0x00006a30


	//----- nvinfo : EIATTR_EXIT_INSTR_OFFSETS
	.align		4
.L_461:
        /*04d0*/ 	.byte	0x04, 0x1c
        /*04d2*/ 	.short	(.L_463 - .L_462)


	//   ....[0]....
.L_462:
        /*04d4*/ 	.word	0x00002cc0


	//   ....[1]....
        /*04d8*/ 	.word	0x00004ec0


	//----- nvinfo : EIATTR_MAX_THREADS
	.align		4
.L_463:
        /*04dc*/ 	.byte	0x04, 0x05
        /*04de*/ 	.short	(.L_465 - .L_464)
.L_464:
        /*04e0*/ 	.word	0x00000140
        /*04e4*/ 	.word	0x00000001
        /*04e8*/ 	.word	0x00000001


	//----- nvinfo : EIATTR_CRS_STACK_SIZE
	.align		4
.L_465:
        /*04ec*/ 	.byte	0x04, 0x1e
        /*04ee*/ 	.short	(.L_467 - .L_466)
.L_466:
        /*04f0*/ 	.word	0x00000000


	//----- nvinfo : EIATTR_CBANK_PARAM_SIZE
	.align		4
.L_467:
        /*04f4*/ 	.byte	0x03, 0x19
        /*04f6*/ 	.short	0x0060


	//----- nvinfo : EIATTR_PARAM_CBANK
	.align		4
        /*04f8*/ 	.byte	0x04, 0x0a
        /*04fa*/ 	.short	(.L_469 - .L_468)
	.align		4
.L_468:
        /*04fc*/ 	.word	index@(.nv.constant0._ZN13group_norm_v218gn_bwd_cuda_kernelI13__nv_bfloat16Li320ELi3ELi16ELi40ELi256ELb1ELb1ELi8ELi320ELi320ELi4ELb1ELi10ELb0ELb0ELNS_15WgradSyncMethodE3ENS_16CompileConditionILi900EEEEEvPT_S6_S6_PKS5_S8_S8_S8_PKfflPfPj)
        /*0500*/ 	.short	0x0210
        /*0502*/ 	.short	0x0060


	//----- nvinfo : EIATTR_SW_WAR
	.align		4
.L_469:
        /*0504*/ 	.byte	0x04, 0x36
        /*0506*/ 	.short	(.L_471 - .L_470)
.L_470:
        /*0508*/ 	.word	0x00000008
.L_471:


//--------------------- .nv.info._ZN13group_norm_v218gn_bwd_cuda_kernelI13__nv_bfloat16Li320ELi1ELi16ELi40ELi256ELb1ELb1ELi16ELi320ELi320ELi4ELb1ELi8ELb0ELb0ELNS_15WgradSyncMethodE3ENS_16CompileConditionILi900EEEEEvPT_S6_S6_PKS5_S8_S8_S8_PKfflPfPj --------------------------
	.section	.nv.info._ZN13group_norm_v218gn_bwd_cuda_kernelI13__nv_bfloat16Li320ELi1ELi16ELi40ELi256ELb1ELb1ELi16ELi320ELi320ELi4ELb1ELi8ELb0ELb0ELNS_15WgradSyncMethodE3ENS_16CompileConditionILi900EEEEEvPT_S6_S6_PKS5_S8_S8_S8_PKfflPfPj,"",@"SHT_CUDA_INFO"
	.sectionflags	@""
	.align	4


	//----- nvinfo : EIATTR_CUDA_API_VERSION
	.align		4
        /*0000*/ 	.byte	0x04, 0x37
        /*0002*/ 	.short	(.L_473 - .L_472)
.L_472:
        /*0004*/ 	.word	0x00000082


	//----- nvinfo : EIATTR_KPARAM_INFO
	.align		4
.L_473:
        /*0008*/ 	.byte	0x04, 0x17
        /*000a*/ 	.short	(.L_475 - .L_474)
.L_474:
        /*000c*/ 	.word	0x00000000
        /*0010*/ 	.short	0x000b
        /*0012*/ 	.short	0x0058
        /*0014*/ 	.byte	0x00, 0xf0, 0x21, 0x00


	//----- nvinfo : EIATTR_KPARAM_INFO
	.align		4
.L_475:
        /*0018*/ 	.byte	0x04, 0x17
        /*001a*/ 	.short	(.L_477 - .L_476)
.L_476:
        /*001c*/ 	.word	0x00000000
        /*0020*/ 	.short	0x000a
        /*0022*/ 	.short	0x0050
        /*0024*/ 	.byte	0x00, 0xf0, 0x21, 0x00


	//----- nvinfo : EIATTR_KPARAM_INFO
	.align		4
.L_477:
        /*0028*/ 	.byte	0x04, 0x17
        /*002a*/ 	.short	(.L_479 - .L_478)
.L_478:
        /*002c*/ 	.word	0x00000000
        /*0030*/ 	.short	0x0009
        /*0032*/ 	.short	0x0048
        /*0034*/ 	.byte	0x00, 0xf0, 0x21, 0x00


	//----- nvinfo : EIATTR_KPARAM_INFO
	.align		4
.L_479:
        /*0038*/ 	.byte	0x04, 0x17
        /*003a*/ 	.short	(.L_481 - .L_480)
.L_480:
        /*003c*/ 	.word	0x00000000
        /*0040*/ 	.short	0x0008
        /*0042*/ 	.short	0x0040
        /*0044*/ 	.byte	0x00, 0xf0, 0x11, 0x00


	//----- nvinfo : EIATTR_KPARAM_INFO
	.align		4
.L_481:
        /*0048*/ 	.byte	0x04, 0x17
        /*004a*/ 	.short	(.L_483 - .L_482)
.L_482:
        /*004c*/ 	.word	0x00000000
        /*0050*/ 	.short	0x0007
        /*0052*/ 	.short	0x0038
        /*0054*/ 	.byte	0x00, 0xf0, 0x21, 0x00


	//----- nvinfo : EIATTR_KPARAM_INFO
	.align		4
.L_483:
        /*0058*/ 	.byte	0x04, 0x17
        /*005a*/ 	.short	(.L_485 - .L_484)
.L_484:
        /*005c*/ 	.word	0x00000000
        /*0060*/ 	.short	0x0006
        /*0062*/ 	.short	0x0030
        /*0064*/ 	.byte	0x00, 0xf0, 0x21, 0x00


	//----- nvinfo : EIATTR_KPARAM_INFO
	.align		4
.L_485:
        /*0068*/ 	.byte	0x04, 0x17
        /*006a*/ 	.short	(.L_487 - .L_486)
.L_486:
        /*006c*/ 	.word	0x00000000
        /*0070*/ 	.short	0x0005
        /*0072*/ 	.short	0x0028
        /*0074*/ 	.byte	0x00, 0xf0, 0x21, 0x00


	//----- nvinfo : EIATTR_KPARAM_INFO
	.align		4
.L_487:
        /*0078*/ 	.byte	0x04, 0x17
        /*007a*/ 	.short	(.L_489 - .L_488)
.L_488:
        /*007c*/ 	.word	0x00000000
        /*0080*/ 	.short	0x0004
        /*0082*/ 	.short	0x0020
        /*0084*/ 	.byte	0x00, 0xf0, 0x21, 0x00


	//----- nvinfo : EIATTR_KPARAM_INFO
	.align		4
.L_489:
        /*0088*/ 	.byte	0x04, 0x17
        /*008a*/ 	.short	(.L_491 - .L_490)
.L_490:
        /*008c*/ 	.word	0x00000000
        /*0090*/ 	.short	0x0003
        /*0092*/ 	.short	0x0018
        /*0094*/ 	.byte	0x00, 0xf0, 0x21, 0x00


	//----- nvinfo : EIATTR_KPARAM_INFO
	.align		4
.L_491:
        /*0098*/ 	.byte	0x04, 0x17
        /*009a*/ 	.short	(.L_493 - .L_492)
.L_492:
        /*009c*/ 	.word	0x00000000
        /*00a0*/ 	.short	0x0002
        /*00a2*/ 	.short	0x0010
        /*00a4*/ 	.byte	0x00, 0xf0, 0x21, 0x00


	//----- nvinfo : EIATTR_KPARAM_INFO
	.align		4
.L_493:
        /*00a8*/ 	.byte	0x04, 0x17
        /*00aa*/ 	.short	(.L_495 - .L_494)
.L_494:
        /*00ac*/ 	.word	0x00000000
        /*00b0*/ 	.short	0x0001
        /*00b2*/ 	.short	0x0008
        /*00b4*/ 	.byte	0x00, 0xf0, 0x21, 0x00


	//----- nvinfo : EIATTR_KPARAM_INFO
	.align		4
.L_495:
        /*00b8*/ 	.byte	0x04, 0x17
        /*00ba*/ 	.short	(.L_497 - .L_496)
.L_496:
        /*00bc*/ 	.word	0x00000000
        /*00c0*/ 	.short	0x0000
        /*00c2*/ 	.short	0x0000
        /*00c4*/ 	.byte	0x00, 0xf0, 0x21, 0x00


	//----- nvinfo : EIATTR_SPARSE_MMA_MASK
	.align		4
.L_497:
        /*00c8*/ 	.byte	0x03, 0x50
        /*00ca*/ 	.short	0x0000


	//----- nvinfo : EIATTR_MAXREG_COUNT
	.align		4
        /*00cc*/ 	.byte	0x03, 0x1b
        /*00ce*/ 	.short	0x00a8


	//----- nvinfo : EIATTR_NUM_BARRIERS
	.align		4
        /*00d0*/ 	.byte	0x02, 0x4c
        /*00d2*/ 	.byte	0x01
	.zero		1


	//----- nvinfo : EIATTR_MERCURY_ISA_VERSION
	.align		4
        /*00d4*/ 	.byte	0x03, 0x5f
        /*00d6*/ 	.short	0x0101


	//----- nvinfo : EIATTR_COOP_GROUP_MASK_REGIDS
	.align		4
        /*00d8*/ 	.byte	0x04, 0x29
        /*00da*/ 	.short	(.L_499 - .L_498)


	//   ....[0]....
.L_498:
        /*00dc*/ 	.word	0xffffffff


	//   ....[1]....
        /*00e0*/ 	.word	0xffffffff


	//   ....[2]....
        /*00e4*/ 	.word	0xffffffff


	//   ....[3]....
        /*00e8*/ 	.word	0xffffffff


	//   ....[4]....
        /*00ec*/ 	.word	0xffffffff


	//   ....[5]....
        /*00f0*/ 	.word	0xffffffff


	//   ....[6]....
        /*00f4*/ 	.word	0xffffffff


	//   ....[7]....
        /*00f8*/ 	.word	0xffffffff


	//   ....[8]....
        /*00fc*/ 	.word	0xffffffff


	//   ....[9]....
        /*0100*/ 	.word	0xffffffff


	//   ....[10]....
        /*0104*/ 	.word	0xffffffff


	//   ....[11]....
        /*0108*/ 	.word	0xffffffff


	//   ....[12]....
        /*010c*/ 	.word	0x05000019


	//   ....[13]....
        /*0110*/ 	.word	0x0500001e


	//   ....[14]....
        /*0114*/ 	.word	0x05000020


	//   ....[15]....
        /*0118*/ 	.word	0x0500001f


	//   ....[16]....
        /*011c*/ 	.word	0x05000027


	//   ....[17]....
        /*0120*/ 	.word	0x0500001a


	//   ....[18]....
        /*0124*/ 	.word	0x0500001e


	//   ....[19]....
        /*0128*/ 	.word	0x05000020


	//   ....[20]....
        /*012c*/ 	.word	0x0500001e


	//   ....[21]....
        /*0130*/ 	.word	0x05000020


	//   ....[22]....
        /*0134*/ 	.word	0x05000019


	//   ....[23]....
        /*0138*/ 	.word	0x0500001f


	//   ....[24]....
        /*013c*/ 	.word	0x05000022


	//   ....[25]....
        /*0140*/ 	.word	0x0500001e


	//   ....[26]....
        /*0144*/ 	.word	0x05000023


	//   ....[27]....
        /*0148*/ 	.word	0x05000019


	//   ....[28]....
        /*014c*/ 	.word	0x0500001e


	//   ....[29]....
        /*0150*/ 	.word	0x05000020


	//   ....[30]....
        /*0154*/ 	.word	0x05000019


	//   ....[31]....
        /*0158*/ 	.word	0x0500001f


	//   ....[32]....
        /*015c*/ 	.word	0x05000022


	//   ....[33]....
        /*0160*/ 	.word	0x0500001e


	//   ....[34]....
        /*0164*/ 	.word	0x05000023


	//   ....[35]....
        /*0168*/ 	.word	0x05000019


	//   ....[36]....
        /*016c*/ 	.word	0x05000020


	//   ....[37]....
        /*0170*/ 	.word	0x05000019


	//   ....[38]....
        /*0174*/ 	.word	0x05000019


	//   ....[39]....
        /*0178*/ 	.word	0x0500001f


	//   ....[40]....
        /*017c*/ 	.word	0x0500001e


	//   ....[41]....
        /*0180*/ 	.word	0x05000022


	//   ....[42]....
        /*0184*/ 	.word	0x05000023


	//   ....[43]....
        /*0188*/ 	.word	0x0500001e


	//   ....[44]....
        /*018c*/ 	.word	0x05000025


	//   ....[45]....
        /*0190*/ 	.word	0x0500002b


	//   ....[46]....
        /*0194*/ 	.word	0x05000022


	//   ....[47]....
        /*0198*/ 	.word	0x0500001f


	//   ....[48]....
        /*019c*/ 	.word	0x05000023


	//   ....[49]....
        /*01a0*/ 	.word	0x05000024


	//   ....[50]....
        /*01a4*/ 	.word	0x05000020


	//   ....[51]....
        /*01a8*/ 	.word	0x0500001d


	//   ....[52]....
        /*01ac*/ 	.word	0x05000030


	//   ....[53]....
        /*01b0*/ 	.word	0x05000019


	//   ....[54]....
        /*01b4*/ 	.word	0x0500001c


	//   ....[55]....
        /*01b8*/ 	.word	0x05000032


	//   ....[56]....
        /*01bc*/ 	.word	0x0500001f


	//   ....[57]....
        /*01c0*/ 	.word	0x0500002e


	//   ....[58]....
        /*01c4*/ 	.word	0x05000025


	//   ....[59]....
        /*01c8*/ 	.word	0x05000026


	//   ....[60]....
        /*01cc*/ 	.word	0x0500002a


	//   ....[61]....
        /*01d0*/ 	.word	0x05000028


	//   ....[62]....
        /*01d4*/ 	.word	0x05000027


	//   ....[63]....
        /*01d8*/ 	.word	0x0500002c


	//   ....[64]....
        /*01dc*/ 	.word	0x0500002e


	//   ....[65]....
        /*01e0*/ 	.word	0x05000037


	//   ....[66]....
        /*01e4*/ 	.word	0x05000024


	//   ....[67]....
        /*01e8*/ 	.word	0x05000019


	//   ....[68]....
        /*01ec*/ 	.word	0x05000019


	//   ....[69]....
        /*01f0*/ 	.word	0x05000019


	//   ....[70]....
        /*01f4*/ 	.word	0x05000019


	//   ....[71]....
        /*01f8*/ 	.word	0x05000019


	//   ....[72]....
        /*01fc*/ 	.word	0x05000019


	//   ....[73]....
        /*0200*/ 	.word	0x05000019


	//   ....[74]....
        /*0204*/ 	.word	0x05000019


	//   ....[75]....
        /*0208*/ 	.word	0x05000019


	//   ....[76]....
        /*020c*/ 	.word	0x05000019


	//   ....[77]....
        /*0210*/ 	.word	0x05000019


	//   ....[78]....
        /*0214*/ 	.word	0x05000019


	//   ....[79]....
        /*0218*/ 	.word	0x05000019


	//   ....[80]....
        /*021c*/ 	.word	0x05000019


	//   ....[81]....
        /*0220*/ 	.word	0x05000019


	//   ....[82]....
        /*0224*/ 	.word	0x05000019


	//   ....[83]....
        /*0228*/ 	.word	0x05000019


	//   ....[84]....
        /*022c*/ 	.word	0x05000019


	//   ....[85]....
        /*0230*/ 	.word	0x05000019


	//   ....[86]....
        /*0234*/ 	.word	0x05000019


	//   ....[87]....
        /*0238*/ 	.word	0x05000019


	//   ....[88]....
        /*023c*/ 	.word	0x05000019


	//   ....[89]....
        /*0240*/ 	.word	0x05000019


	//   ....[90]....
        /*0244*/ 	.word	0x05000019


	//   ....[91]....
        /*0248*/ 	.word	0x05000019


	//   ....[92]....
        /*024c*/ 	.word	0x05000019


	//   ....[93]....
        /*0250*/ 	.word	0x05000019


	//   ....[94]....
        /*0254*/ 	.word	0x05000019


	//   ....[95]....
        /*0258*/ 	.word	0x05000019


	//   ....[96]....
        /*025c*/ 	.word	0x05000019


	//   ....[97]....
        /*0260*/ 	.word	0x05000019


	//   ....[98]....
        /*0264*/ 	.word	0x05000019


	//   ....[99]....
        /*0268*/ 	.word	0x05000019


	//   ....[100]....
        /*026c*/ 	.word	0x05000019


	//   ....[101]....
        /*0270*/ 	.word	0x05000019


	//   ....[102]....
        /*0274*/ 	.word	0x05000019


	//   ....[103]....
        /*0278*/ 	.word	0x05000019


	//   ....[104]....
        /*027c*/ 	.word	0x05000019


	//   ....[105]....
        /*0280*/ 	.word	0x05000019


	//   ....[106]....
        /*0284*/ 	.word	0x05000019


	//   ....[107]....
        /*0288*/ 	.word	0x05000019


	//   ....[108]....
        /*028c*/ 	.word	0x05000019


	//   ....[109]....
        /*0290*/ 	.word	0x05000019


	//   ....[110]....
        /*0294*/ 	.word	0x05000019


	//   ....[111]....
        /*0298*/ 	.word	0x05000019


	//   ....[112]....
        /*029c*/ 	.word	0x05000019


	//   ....[113]....
        /*02a0*/ 	.word	0x05000019


	//   ....[114]....
        /*02a4*/ 	.word	0x05000019


	//   ....[115]....
        /*02a8*/ 	.word	0x05000019


	//   ....[116]....
        /*02ac*/ 	.word	0x05000019


	//   ....[117]....
        /*02b0*/ 	.word	0x05000019


	//   ....[118]....
        /*02b4*/ 	.word	0x05000019


	//   ....[119]....
        /*02b8*/ 	.word	0x05000019


	//   ....[120]....
        /*02bc*/ 	.word	0x05000019


	//   ....[121]....
        /*02c0*/ 	.word	0x05000019


	//   ....[122]....
        /*02c4*/ 	.word	0x05000019


	//   ....[123]....
        /*02c8*/ 	.word	0x05000019


	//----- nvinfo : EIATTR_COOP_GROUP_INSTR_OFFSETS
	.align		4
.L_499:
        /*02cc*/ 	.byte	0x04, 0x28
        /*02ce*/ 	.short	(.L_501 - .L_500)


	//   ....[0]....
.L_500:
        /*02d0*/ 	.word	0x00002780


	//   ....[1]....
        /*02d4*/ 	.word	0x000027b0


	//   ....[2]....
        /*02d8*/ 	.word	0x000028a0


	//   ....[3]....
        /*02dc*/ 	.word	0x000028d0


	//   ....[4]....
        /*02e0*/ 	.word	0x00002f20


	//   ....[5]....
        /*02e4*/ 	.word	0x00002f60


	//   ....[6]....
        /*02e8*/ 	.word	0x00002fe0


	//   ....[7]....
        /*02ec*/ 	.word	0x00003020


	//   ....[8]....
        /*02f0*/ 	.word	0x00003170


	//   ....[9]....
        /*02f4*/ 	.word	0x00003190


	//   ....[10]....
        /*02f8*/ 	.word	0x00003210


	//   ....[11]....
        /*02fc*/ 	.word	0x00003250


	//   ....[12]....
        /*0300*/ 	.word	0x00004c30


	//   ....[13]....
        /*0304*/ 	.word	0x00004c50


	//   ....[14]....
        /*0308*/ 	.word	0x00004c90


	//   ....[15]....
        /*030c*/ 	.word	0x00004ca0


	//   ....[16]....
        /*0310*/ 	.word	0x00004cd0


	//   ....[17]....
        /*0314*/ 	.word	0x00004ce0


	//   ....[18]....
        /*0318*/ 	.word	0x00004d10


	//   ....[19]....
        /*031c*/ 	.word	0x00004d20


	//   ....[20]....
        /*0320*/ 	.word	0x00004eb0


	//   ....[21]....
        /*0324*/ 	.word	0x00004ee0


	//   ....[22]....
        /*0328*/ 	.word	0x00004f10


	//   ....[23]....
        /*032c*/ 	.word	0x00004f30


	//   ....[24]....
        /*0330*/ 	.word	0x00004f60


	//   ....[25]....
        /*0334*/ 	.word	0x00004f70


	//   ....[26]....
        /*0338*/ 	.word	0x00004fa0


	//   ....[27]....
        /*033c*/ 	.word	0x00004fb0


	//   ....[28]....
        /*0340*/ 	.word	0x000050f0


	//   ....[29]....
        /*0344*/ 	.word	0x00005110


	//   ....[30]....
        /*0348*/ 	.word	0x00005140


	//   ....[31]....
        /*034c*/ 	.word	0x00005160


	//   ....[32]....
        /*0350*/ 	.word	0x00005190


	//   ....[33]....
        /*0354*/ 	.word	0x000051a0


	//   ....[34]....
        /*0358*/ 	.word	0x000051d0


	//   ....[35]....
        /*035c*/ 	.word	0x000051e0


	//   ....[36]....
        /*0360*/ 	.word	0x000053b0


	//   ....[37]....
        /*0364*/ 	.word	0x00005500


	//   ....[38]....
        /*0368*/ 	.word	0x00005520


	//   ....[39]....
        /*036c*/ 	.word	0x00005560


	//   ....[40]....
        /*0370*/ 	.word	0x00005590


	//   ....[41]....
        /*0374*/ 	.word	0x000055d0


	//   ....[42]....
        /*0378*/ 	.word	0x000055f0


	//   ....[43]....
        /*037c*/ 	.word	0x00005620


	//   ....[44]....
        /*0380*/ 	.word	0x00005650


	//   ....[45]....
        /*0384*/ 	.word	0x00005680


	//   ....[46]....
        /*0388*/ 	.word	0x000056a0


	//   ....[47]....
        /*038c*/ 	.word	0x000056c0


	//   ....[48]....
        /*0390*/ 	.word	0x000056e0


	//   ....[49]....
        /*0394*/ 	.word	0x00005700


	//   ....[50]....
        /*0398*/ 	.word	0x00005730


	//   ....[51]....
        /*039c*/ 	.word	0x00005760


	//   ....[52]....
        /*03a0*/ 	.word	0x00005790


	//   ....[53]....
        /*03a4*/ 	.word	0x000057b0


	//   ....[54]....
        /*03a8*/ 	.word	0x000057f0


	//   ....[55]....
        /*03ac*/ 	.word	0x00005810


	//   ....[56]....
        /*03b0*/ 	.word	0x00005840


	//   ....[57]....
        /*03b4*/ 	.word	0x00005860


	//   ....[58]....
        /*03b8*/ 	.word	0x000058a0


	//   ....[59]....
        /*03bc*/ 	.word	0x000058d0


	//   ....[60]....
        /*03c0*/ 	.word	0x00005910


	//   ....[61]....
        /*03c4*/ 	.word	0x00005930


	//   ....[62]....
        /*03c8*/ 	.word	0x00005960


	//   ....[63]....
        /*03cc*/ 	.word	0x000059a0


	//   ....[64]....
        /*03d0*/ 	.word	0x000059c0


	//   ....[65]....
        /*03d4*/ 	.word	0x000059f0


	//   ....[66]....
        /*03d8*/ 	.word	0x00005ac0


	//   ....[67]....
        /*03dc*/ 	.word	0x00005b70


	//   ....[68]....
        /*03e0*/ 	.word	0x00005c90


	//   ....[69]....
        /*03e4*/ 	.word	0x00005ce0


	//   ....[70]....
        /*03e8*/ 	.word	0x00005d50


	//   ....[71]....
        /*03ec*/ 	.word	0x00005db0


	//   ....[72]....
        /*03f0*/ 	.word	0x00005e20


	//   ....[73]....
        /*03f4*/ 	.word	0x00005e80


	//   ....[74]....
        /*03f8*/ 	.word	0x00005ef0


	//   ....[75]....
        /*03fc*/ 	.word	0x00005f50


	//   ....[76]....
        /*0400*/ 	.word	0x00005ff0


	//   ....[77]....
        /*0404*/ 	.word	0x00006090


	//   ....[78]....
        /*0408*/ 	.word	0x000060f0


	//   ....[79]....
        /*040c*/ 	.word	0x00006150


	//   ....[80]....
        /*0410*/ 	.word	0x000061c0


	//   ....[81]....
        /*0414*/ 	.word	0x00006220


	//   ....[82]....
        /*0418*/ 	.word	0x00006290


	//   ....[83]....
        /*041c*/ 	.word	0x000062f0


	//   ....[84]....
        /*0420*/ 	.word	0x00006390


	//   ....[85]....
        /*0424*/ 	.word	0x00006430


	//   ....[86]....
        /*0428*/ 	.word	0x00006490


	//   ....[87]....
        /*042c*/ 	.word	0x000064f0


	//   ....[88]....
        /*0430*/ 	.word	0x00006560


	//   ....[89]....
        /*0434*/ 	.word	0x000065c0


	//   ....[90]....
        /*0438*/ 	.word	0x00006630


	//   ....[91]....
        /*043c*/ 	.word	0x00006690


	//   ....[92]....
        /*0440*/ 	.word	0x00006730


	//   ....[93]....
        /*0444*/ 	.word	0x00006810


	//   ....[94]....
        /*0448*/ 	.word	0x000068d0


	//   ....[95]....
        /*044c*/ 	.word	0x00006930


	//   ....[96]....
        /*0450*/ 	.word	0x000069c0


	//   ....[97]....
        /*0454*/ 	.word	0x00006a10


	//   ....[98]....
        /*0458*/ 	.word	0x00006ad0


	//   ....[99]....
        /*045c*/ 	.word	0x00006b30


	//   ....[100]....
        /*0460*/ 	.word	0x00006bd0


	//   ....[101]....
        /*0464*/ 	.word	0x00006c50


	//   ....[102]....
        /*0468*/ 	.word	0x00006cc0


	//   ....[103]....
        /*046c*/ 	.word	0x00006d20


	//   ....[104]....
        /*0470*/ 	.word	0x00006d90


	//   ....[105]....
        /*0474*/ 	.word	0x00006df0


	//   ....[106]....
        /*0478*/ 	.word	0x00006ec0


	//   ....[107]....
        /*047c*/ 	.word	0x00006f30


	//   ....[108]....
        /*0480*/ 	.word	0x00006fe0


	//   ....[109]....
        /*0484*/ 	.word	0x00007050


	//   ....[110]....
        /*0488*/ 	.word	0x000070c0


	//   ....[111]....
        /*048c*/ 	.word	0x00007120


	//   ....[112]....
        /*0490*/ 	.word	0x00007190


	//   ....[113]....
        /*0494*/ 	.word	0x000071f0


	//   ....[114]....
        /*0498*/ 	.word	0x00007260


	//   ....[115]....
        /*049c*/ 	.word	0x000072c0


	//   ....[116]....
        /*04a0*/ 	.word	0x00007320


	//   ....[117]....
        /*04a4*/ 	.word	0x00007370


	//   ....[118]....
        /*04a8*/ 	.word	0x000073e0


	//   ....[119]....
        /*04ac*/ 	.word	0x00007440


	//   ....[120]....
        /*04b0*/ 	.word	0x000074b0


	//   ....[121]....
        /*04b4*/ 	.word	0x00007510


	//   ....[122]....
        /*04b8*/ 	.word	0x00007660


	//   ....[123]....
        /*04bc*/ 	.word	0x00007710


	//----- nvinfo : EIATTR_EXIT_INSTR_OFFSETS
	.align		4
.L_501:
        /*04c0*/ 	.byte	0x04, 0x1c
        /*04c2*/ 	.short	(.L_503 - .L_502)


	//   ....[0]....
.L_502:
        /*04c4*/ 	.word	0x00003c00


	//   ....[1]....
        /*04c8*/ 	.word	0x00005c30


	//----- nvinfo : EIATTR_MAX_THREADS
	.align		4
.L_503:
        /*04cc*/ 	.byte	0x04, 0x05
        /*04ce*/ 	.short	(.L_505 - .L_504)
.L_504:
        /*04d0*/ 	.word	0x00000140
        /*04d4*/ 	.word	0x00000001
        /*04d8*/ 	.word	0x00000001


	//----- nvinfo : EIATTR_CRS_STACK_SIZE
	.align		4
.L_505:
        /*04dc*/ 	.byte	0x04, 0x1e
        /*04de*/ 	.short	(.L_507 - .L_506)
.L_506:
        /*04e0*/ 	.word	0x00000000


	//----- nvinfo : EIATTR_CBANK_PARAM_SIZE
	.align		4
.L_507:
        /*04e4*/ 	.byte	0x03, 0x19
        /*04e6*/ 	.short	0x0060


	//----- nvinfo : EIATTR_PARAM_CBANK
	.align		4
        /*04e8*/ 	.byte	0x04, 0x0a
        /*04ea*/ 	.short	(.L_509 - .L_508)
	.align		4
.L_508:
        /*04ec*/ 	.word	index@(.nv.constant0._ZN13group_norm_v218gn_bwd_cuda_kernelI13__nv_bfloat16Li320ELi1ELi16ELi40ELi256ELb1ELb1ELi16ELi320ELi320ELi4ELb1ELi8ELb0ELb0ELNS_15WgradSyncMethodE3ENS_16CompileConditionILi900EEEEEvPT_S6_S6_PKS5_S8_S8_S8_PKfflPfPj)
        /*04f0*/ 	.short	0x0210
        /*04f2*/ 	.short	0x0060


	//----- nvinfo : EIATTR_SW_WAR
	.align		4
.L_509:
        /*04f4*/ 	.byte	0x04, 0x36
        /*04f6*/ 	.short	(.L_511 - .L_510)
.L_510:
        /*04f8*/ 	.word	0x00000008
.L_511:


//--------------------- .nv.info._ZN13group_norm_v218gn_bwd_cuda_kernelI13__nv_bfloat16Li320ELi3ELi16ELi40ELi256ELb1ELb1ELi16ELi320ELi320ELi4ELb1ELi20ELb0ELb0ELNS_15WgradSyncMethodE3ENS_16CompileConditionILi900EEEEEvPT_S6_S6_PKS5_S8_S8_S8_PKfflPfPj --------------------------
	.section	.nv.info._ZN13group_norm_v218gn_bwd_cuda_kernelI13__nv_bfloat16Li320ELi3ELi16ELi40ELi256ELb1ELb1ELi16ELi320ELi320ELi4ELb1ELi20ELb0ELb0ELNS_15WgradSyncMethodE3ENS_16CompileConditionILi900EEEEEvPT_S6_S6_PKS5_S8_S8_S8_PKfflPfPj,"",@"SHT_CUDA_INFO"
	.sectionflags	@""
	.align	4


	//----- nvinfo : EIATTR_CUDA_API_VERSION
	.align		4
        /*0000*/ 	.byte	0x04, 0x37
        /*0002*/ 	.short	(.L_513 - .L_512)
.L_512:
        /*0004*/ 	.word	0x00000082


	//----- nvinfo : EIATTR_KPARAM_INFO
	.align		4
.L_513:
        /*0008*/ 	.byte	0x04, 0x17
        /*000a*/ 	.short	(.L_515 - .L_514)
.L_514:
        /*000c*/ 	.word	0x00000000
        /*0010*/ 	.short	0x000b
        /*0012*/ 	.short	0x0058
        /*0014*/ 	.byte	0x00, 0xf0, 0x21, 0x00


	//----- nvinfo : EIATTR_KPARAM_INFO
	.align		4
.L_515:
        /*0018*/ 	.byte	0x04, 0x17
        /*001a*/ 	.short	(.L_517 - .L_516)
.L_516:
        /*001c*/ 	.word	0x00000000
        /*0020*/ 	.short	0x000a
        /*0022*/ 	.short	0x0050
        /*0024*/ 	.byte	0x00, 0xf0, 0x21, 0x00


	//----- nvinfo : EIATTR_KPARAM_INFO
	.align		4
.L_517:
        /*0028*/ 	.byte	0x04, 0x17
        /*002a*/ 	.short	(.L_519 - .L_518)
.L_518:
        /*002c*/ 	.word	0x00000000
        /*0030*/ 	.short	0x0009
        /*0032*/ 	.short	0x0048
        /*0034*/ 	.byte	0x00, 0xf0, 0x21, 0x00


	//----- nvinfo : EIATTR_KPARAM_INFO
	.align		4
.L_519:
        /*0038*/ 	.byte	0x04, 0x17
        /*003a*/ 	.short	(.L_521 - .L_520)
.L_520:
        /*003c*/ 	.word	0x00000000
        /*0040*/ 	.short	0x0008
        /*0042*/ 	.short	0x0040
        /*0044*/ 	.byte	0x00, 0xf0, 0x11, 0x00


	//----- nvinfo : EIATTR_KPARAM_INFO
	.align		4
.L_521:
        /*0048*/ 	.byte	0x04, 0x17
        /*004a*/ 	.short	(.L_523 - .L_522)
.L_522:
        /*004c*/ 	.word	0x00000000
        /*0050*/ 	.short	0x0007
        /*0052*/ 	.short	0x0038
        /*0054*/ 	.byte	0x00, 0xf0, 0x21, 0x00


	//----- nvinfo : EIATTR_KPARAM_INFO
	.align		4
.L_523:
        /*0058*/ 	.byte	0x04, 0x17
        /*005a*/ 	.short	(.L_525 - .L_524)
.L_524:
        /*005c*/ 	.word	0x00000000
        /*0060*/ 	.short	0x0006
        /*0062*/ 	.short	0x0030
        /*0064*/ 	.byte	0x00, 0xf0, 0x21, 0x00


	//----- nvinfo : EIATTR_KPARAM_INFO
	.align		4
.L_525:
        /*0068*/ 	.byte	0x04, 0x17
        /*006a*/ 	.short	(.L_527 - .L_526)
.L_526:
        /*006c*/ 	.word	0x00000000
        /*0070*/ 	.short	0x0005
        /*0072*/ 	.short	0x0028
        /*0074*/ 	.byte	0x00, 0xf0, 0x21, 0x00


	//----- nvinfo : EIATTR_KPARAM_INFO
	.align		4
.L_527:
        /*0078*/ 	.byte	0x04, 0x17
        /*007a*/ 	.short	(.L_529 - .L_528)
.L_528:
        /*007c*/ 	.word	0x00000000
        /*0080*/ 	.short	0x0004
        /*0082*/ 	.short	0x0020
        /*0084*/ 	.byte	0x00, 0xf0, 0x21, 0x00


	//----- nvinfo : EIATTR_KPARAM_INFO
	.align		4
.L_529:
        /*0088*/ 	.byte	0x04, 0x17
        /*008a*/ 	.short	(.L_531 - .L_530)
.L_530:
        /*008c*/ 	.word	0x00000000
        /*0090*/ 	.short	0x0003
        /*0092*/ 	.short	0x0018
        /*0094*/ 	.byte	0x00, 0xf0, 0x21, 0x00


	//----- nvinfo : EIATTR_KPARAM_INFO
	.align		4
.L_531:
        /*0098*/ 	.byte	0x04, 0x17
        /*009a*/ 	.short	(.L_533 - .L_532)
.L_532:
        /*009c*/ 	.word	0x00000000
        /*00a0*/ 	.short	0x0002
        /*00a2*/ 	.short	0x0010
        /*00a4*/ 	.byte	0x00, 0xf0, 0x21, 0x00


	//----- nvinfo : EIATTR_KPARAM_INFO
	.align		4
.L_533:
        /*00a8*/ 	.byte	0x04, 0x17
        /*00aa*/ 	.short	(.L_535 - .L_534)
.L_534:
        /*00ac*/ 	.word	0x00000000
        /*00b0*/ 	.short	0x0001
        /*00b2*/ 	.short	0x0008
        /*00b4*/ 	.byte	0x00, 0xf0, 0x21, 0x00


	//----- nvinfo : EIATTR_KPARAM_INFO
	.align		4
.L_535:
        /*00b8*/ 	.byte	0x04, 0x17
        /*00ba*/ 	.short	(.L_537 - .L_536)
.L_536:
        /*00bc*/ 	.word	0x00000000
        /*00c0*/ 	.short	0x0000
        /*00c2*/ 	.short	0x0000
        /*00c4*/ 	.byte	0x00, 0xf0, 0x21, 0x00


	//----- nvinfo : EIATTR_SPARSE_MMA_MASK
	.align		4
.L_537:
        /*00c8*/ 	.byte	0x03, 0x50
        /*00ca*/ 	.short	0x0000


	//----- nvinfo : EIATTR_MAXREG_COUNT
	.align		4
        /*00cc*/ 	.byte	0x03, 0x1b
        /*00ce*/ 	.short	0x0040


	//----- nvinfo : EIATTR_NUM_BARRIERS
	.align		4
        /*00d0*/ 	.byte	0x02, 0x4c
        /*00d2*/ 	.byte	0x01
	.zero		1


	//----- nvinfo : EIATTR_ANNOTATIONS
	.align		4
        /*00d4*/ 	.byte	0x04, 0x55
        /*00d6*/ 	.short	(.L_539 - .L_538)


	//   ....[0]....
.L_538:
        /*00d8*/ 	.word	0x00000001
        /*00dc*/ 	.byte	0x70, 0x04, 0x00, 0x00, 0x01, 0x00, 0x00, 0x00, 0xa0, 0x04, 0x00, 0x00, 0x01, 0x00, 0x00, 0x00
        /* <DEDUP_REMOVED lines=13> */
        /*01bc*/ 	.byte	0x30, 0x3c, 0x00, 0x00, 0x01, 0x00, 0x00, 0x00, 0x40, 0x3c, 0x00, 0x00


	//----- nvinfo : EIATTR_MERCURY_ISA_VERSION
	.align		4
.L_539:
        /*01c8*/ 	.byte	0x03, 0x5f
        /*01ca*/ 	.short	0x0101


	//----- nvinfo : EIATTR_COOP_GROUP_MASK_REGIDS
	.align		4
        /*01cc*/ 	.byte	0x04, 0x29
        /*01ce*/ 	.short	(.L_541 - .L_540)


	//   ....[0]....
.L_540:
        /*01d0*/ 	.word	0xffffffff


	//   ....[1]....
        /*01d4*/ 	.word	0xffffffff


	//   ....[2]....
        /*01d8*/ 	.word	0xffffffff


	//   ....[3]....
        /*01dc*/ 	.word	0xffffffff


	//   ....[4]....
        /*01e0*/ 	.word	0xffffffff


	//   ....[5]....
        /*01e4*/ 	.word	0xffffffff


	//   ....[6]....
        /*01e8*/ 	.word	0xffffffff


	//   ....[7]....
        /*01ec*/ 	.word	0xffffffff


	//   ....[8]....
        /*01f0*/ 	.word	0xffffffff


	//   ....[9]....
        /*01f4*/ 	.word	0xffffffff


	//   ....[10]....
        /*01f8*/ 	.word	0xffffffff


	//   ....[11]....
        /*01fc*/ 	.word	0xffffffff


	//   ....[12]....
        /*0200*/ 	.word	0x05000015


	//   ....[13]....
        /*0204*/ 	.word	0x05000014


	//   ....[14]....
        /*0208*/ 	.word	0x05000016


	//   ....[15]....
        /*020c*/ 	.word	0x05000017


	//   ....[16]....
        /*0210*/ 	.word	0x05000019


	//   ....[17]....
        /*0214*/ 	.word	0x05000018


	//   ....[18]....
        /*0218*/ 	.word	0x0500001a


	//   ....[19]....
        /*021c*/ 	.word	0x0500000f


	//   ....[20]....
        /*0220*/ 	.word	0x05000019


	//   ....[21]....
        /*0224*/ 	.word	0x05000018


	//   ....[22]....
        /*0228*/ 	.word	0x0500001a


	//   ....[23]....
        /*022c*/ 	.word	0x0500001b


	//   ....[24]....
        /*0230*/ 	.word	0x0500001d


	//   ....[25]....
        /*0234*/ 	.word	0x0500001c


	//   ....[26]....
        /*0238*/ 	.word	0x05000020


	//   ....[27]....
        /*023c*/ 	.word	0x0500000f


	//   ....[28]....
        /*0240*/ 	.word	0x05000019


	//   ....[29]....
        /*0244*/ 	.word	0x05000018


	//   ....[30]....
        /*0248*/ 	.word	0x0500001a


	//   ....[31]....
        /*024c*/ 	.word	0x0500001b


	//   ....[32]....
        /*0250*/ 	.word	0x0500001d


	//   ....[33]....
        /*0254*/ 	.word	0x0500001c


	//   ....[34]....
        /*0258*/ 	.word	0x05000020


	//   ....[35]....
        /*025c*/ 	.word	0x0500000f


	//   ....[36]....
        /*0260*/ 	.word	0x05000011


	//   ....[37]....
        /*0264*/ 	.word	0x0500001b


	//   ....[38]....
        /*0268*/ 	.word	0x0500001d


	//   ....[39]....
        /*026c*/ 	.word	0x05000010


	//   ....[40]....
        /*0270*/ 	.word	0x05000023


	//   ....[41]....
        /*0274*/ 	.word	0x05000026


	//   ....[42]....
        /*0278*/ 	.word	0x05000025


	//   ....[43]....
        /*027c*/ 	.word	0x0500001e


	//   ....[44]....
        /*0280*/ 	.word	0x0500001c


	//   ....[45]....
        /*0284*/ 	.word	0x05000016


	//   ....[46]....
        /*0288*/ 	.word	0x0500001b


	//   ....[47]....
        /*028c*/ 	.word	0x05000014


	//   ....[48]....
        /*0290*/ 	.word	0x05000017


	//   ....[49]....
        /*0294*/ 	.word	0x05000018


	//   ....[50]....
        /*0298*/ 	.word	0x0500001a


	//   ....[51]....
        /*029c*/ 	.word	0x05000011


	//   ....[52]....
        /*02a0*/ 	.word	0x05000029


	//   ....[53]....
        /*02a4*/ 	.word	0x05000018


	//   ....[54]....
        /*02a8*/ 	.word	0x05000013


	//   ....[55]....
        /*02ac*/ 	.word	0x05000014


	//   ....[56]....
        /*02b0*/ 	.word	0x05000012


	//   ....[57]....
        /*02b4*/ 	.word	0x05000015


	//   ....[58]....
        /*02b8*/ 	.word	0x05000017


	//   ....[59]....
        /*02bc*/ 	.word	0x0500000e


	//   ....[60]....
        /*02c0*/ 	.word	0x0500002b


	//   ....[61]....
        /*02c4*/ 	.word	0x05000028


	//   ....[62]....
        /*02c8*/ 	.word	0x05000020


	//   ....[63]....
        /*02cc*/ 	.word	0x05000022


	//   ....[64]....
        /*02d0*/ 	.word	0x05000021


	//   ....[65]....
        /*02d4*/ 	.word	0x05000027


	//   ....[66]....
        /*02d8*/ 	.word	0x05000023


	//   ....[67]....
        /*02dc*/ 	.word	0x0500001e


	//   ....[68]....
        /*02e0*/ 	.word	0x0500001a


	//   ....[69]....
        /*02e4*/ 	.word	0x0500001a


	//   ....[70]....
        /*02e8*/ 	.word	0x0500001a


	//   ....[71]....
        /*02ec*/ 	.word	0x0500001a


	//   ....[72]....
        /*02f0*/ 	.word	0x0500001a


	//   ....[73]....
        /*02f4*/ 	.word	0x0500001a


	//   ....[74]....
        /*02f8*/ 	.word	0x0500001a


	//   ....[75]....
        /*02fc*/ 	.word	0x0500001a


	//   ....[76]....
        /*0300*/ 	.word	0x0500001a


	//   ....[77]....
        /*0304*/ 	.word	0x0500001a


	//   ....[78]....
        /*0308*/ 	.word	0x0500001a


	//   ....[79]....
        /*030c*/ 	.word	0x0500001a


	//   ....[80]....
        /*0310*/ 	.word	0x0500001a


	//   ....[81]....
        /*0314*/ 	.word	0x0500001a


	//   ....[82]....
        /*0318*/ 	.word	0x0500001a


	//   ....[83]....
        /*031c*/ 	.word	0x0500001a


	//   ....[84]....
        /*0320*/ 	.word	0x0500001a


	//   ....[85]....
        /*0324*/ 	.word	0x0500001a


	//   ....[86]....
        /*0328*/ 	.word	0x0500001a


	//   ....[87]....
        /*032c*/ 	.word	0x0500001a


	//   ....[88]....
        /*0330*/ 	.word	0x0500001a


	//   ....[89]....
        /*0334*/ 	.word	0x0500001a


	//   ....[90]....
        /*0338*/ 	.word	0x0500001a


	//   ....[91]....
        /*033c*/ 	.word	0x0500001a


	//   ....[92]....
        /*0340*/ 	.word	0x0500001a


	//   ....[93]....
        /*0344*/ 	.word	0x0500001a


	//   ....[94]....
        /*0348*/ 	.word	0x0500001a


	//   ....[95]....
        /*034c*/ 	.word	0x0500001a


	//   ....[96]....
        /*0350*/ 	.word	0x0500001a


	//   ....[97]....
        /*0354*/ 	.word	0x0500001a


	//   ....[98]....
        /*0358*/ 	.word	0x0500001a


	//   ....[99]....
        /*035c*/ 	.word	0x0500001a


	//   ....[100]....
        /*0360*/ 	.word	0x0500001a


	//   ....[101]....
        /*0364*/ 	.word	0x0500001a


	//   ....[102]....
        /*0368*/ 	.word	0x0500001a


	//   ....[103]....
        /*036c*/ 	.word	0x0500001a


	//   ....[104]....
        /*0370*/ 	.word	0x0500001a


	//   ....[105]....
        /*0374*/ 	.word	0x0500001a


	//   ....[106]....
        /*0378*/ 	.word	0x0500001a


	//   ....[107]....
        /*037c*/ 	.word	0x0500001a


	//   ....[108]....
        /*0380*/ 	.word	0x0500001a


	//   ....[109]....
        /*0384*/ 	.word	0x0500001a


	//   ....[110]....
        /*0388*/ 	.word	0x0500001a


	//   ....[111]....
        /*038c*/ 	.word	0x0500001a


	//   ....[112]....
        /*0390*/ 	.word	0x0500001a


	//   ....[113]....
        /*0394*/ 	.word	0x0500001a


	//   ....[114]....
        /*0398*/ 	.word	0x0500001a


	//   ....[115]....
        /*039c*/ 	.word	0x0500001a


	//   ....[116]....
        /*03a0*/ 	.word	0x0500001a


	//   ....[117]....
        /*03a4*/ 	.word	0x0500001a


	//   ....[118]....
        /*03a8*/ 	.word	0x0500001a


	//   ....[119]....
        /*03ac*/ 	.word	0x0500001a


	//   ....[120]....
        /*03b0*/ 	.word	0x0500001a


	//   ....[121]....
        /*03b4*/ 	.word	0x0500001a


	//   ....[122]....
        /*03b8*/ 	.word	0x0500001a


	//   ....[123]....
        /*03bc*/ 	.word	0x0500001a


	//----- nvinfo : EIATTR_COOP_GROUP_INSTR_OFFSETS
	.align		4
.L_541:
        /*03c0*/ 	.byte	0x04, 0x28
        /*03c2*/ 	.short	(.L_543 - .L_542)


	//   ....[0]....
.L_542:
        /*03c4*/ 	.word	0x000029c0


	//   ....[1]....
        /*03c8*/ 	.word	0x00002a00


	//   ....[2]....
        /*03cc*/ 	.word	0x00002a30


	//   ....[3]....
        /*03d0*/ 	.word	0x00002a50


	//   ....[4]....
        /*03d4*/ 	.word	0x00003380


	//   ....[5]....
        /*03d8*/ 	.word	0x000033a0


	//   ....[6]....
        /*03dc*/ 	.word	0x000033c0


	//   ....[7]....
        /*03e0*/ 	.word	0x000033e0


	//   ....[8]....
        /*03e4*/ 	.word	0x00003400


	//   ....[9]....
        /*03e8*/ 	.word	0x00003420


	//   ....[10]....
        /*03ec*/ 	.word	0x00003440


	//   ....[11]....
        /*03f0*/ 	.word	0x00003460


	//   ....[12]....
        /*03f4*/ 	.word	0x00005040


	//   ....[13]....
        /*03f8*/ 	.word	0x00005070


	//   ....[14]....
        /*03fc*/ 	.word	0x000050b0


	//   ....[15]....
        /*0400*/ 	.word	0x000050d0


	//   ....[16]....
        /*0404*/ 	.word	0x00005100


	//   ....[17]....
        /*0408*/ 	.word	0x00005110


	//   ....[18]....
        /*040c*/ 	.word	0x00005140


	//   ....[19]....
        /*0410*/ 	.word	0x00005150


	//   ....[20]....
        /*0414*/ 	.word	0x00005320


	//   ....[21]....
        /*0418*/ 	.word	0x00005350


	//   ....[22]....
        /*041c*/ 	.word	0x00005390


	//   ....[23]....
        /*0420*/ 	.word	0x000053b0


	//   ....[24]....
        /*0424*/ 	.word	0x000053e0


	//   ....[25]....
        /*0428*/ 	.word	0x000053f0


	//   ....[26]....
        /*042c*/ 	.word	0x00005420


	//   ....[27]....
        /*0430*/ 	.word	0x00005430


	//   ....[28]....
        /*0434*/ 	.word	0x000055b0


	//   ....[29]....
        /*0438*/ 	.word	0x000055e0


	//   ....[30]....
        /*043c*/ 	.word	0x00005620


	//   ....[31]....
        /*0440*/ 	.word	0x00005640


	//   ....[32]....
        /*0444*/ 	.word	0x00005670


	//   ....[33]....
        /*0448*/ 	.word	0x00005680


	//   ....[34]....
        /*044c*/ 	.word	0x000056b0


	//   ....[35]....
        /*0450*/ 	.word	0x000056c0


	//   ....[36]....
        /*0454*/ 	.word	0x000059b0


	//   ....[37]....
        /*0458*/ 	.word	0x000059e0


	//   ....[38]....
        /*045c*/ 	.word	0x00005ac0


	//   ....[39]....
        /*0460*/ 	.word	0x00005b00


	//   ....[40]....
        /*0464*/ 	.word	0x00005b50


	//   ....[41]....
        /*0468*/ 	.word	0x00005b70


	//   ....[42]....
        /*046c*/ 	.word	0x00005b80


	//   ....[43]....
        /*0470*/ 	.word	0x00005bb0


	//   ....[44]....
        /*0474*/ 	.word	0x00005bd0


	//   ....[45]....
        /*0478*/ 	.word	0x00005c00


	//   ....[46]....
        /*047c*/ 	.word	0x00005c80


	//   ....[47]....
        /*0480*/ 	.word	0x00005cc0


	//   ....[48]....
        /*0484*/ 	.word	0x00005cf0


	//   ....[49]....
        /*0488*/ 	.word	0x00005d00


	//   ....[50]....
        /*048c*/ 	.word	0x00005d20


	//   ....[51]....
        /*0490*/ 	.word	0x00005d40


	//   ....[52]....
        /*0494*/ 	.word	0x00005d60


	//   ....[53]....
        /*0498*/ 	.word	0x00005da0


	//   ....[54]....
        /*049c*/ 	.word	0x00005dd0


	//   ....[55]....
        /*04a0*/ 	.word	0x00005e10


	//   ....[56]....
        /*04a4*/ 	.word	0x00005e30


	//   ....[57]....
        /*04a8*/ 	.word	0x00005e60


	//   ....[58]....
        /*04ac*/ 	.word	0x00005e80


	//   ....[59]....
        /*04b0*/ 	.word	0x00005ea0


	//   ....[60]....
        /*04b4*/ 	.word	0x00005ee0


	//   ....[61]....
        /*04b8*/ 	.word	0x00005f00


	//   ....[62]....
        /*04bc*/ 	.word	0x00005f30


	//   ....[63]....
        /*04c0*/ 	.word	0x00005f60


	//   ....[64]....
        /*04c4*/ 	.word	0x00005f80


	//   ....[65]....
        /*04c8*/ 	.word	0x00005fb0


	//   ....[66]....
        /*04cc*/ 	.word	0x000060b0


	//   ....[67]....
        /*04d0*/ 	.word	0x00006120


	//   ....[68]....
        /*04d4*/ 	.word	0x00006310


	//   ....[69]....
        /*04d8*/ 	.word	0x00006360


	//   ....[70]....
        /*04dc*/ 	.word	0x000063d0


	//   ....[71]....
        /*04e0*/ 	.word	0x00006430


	//   ....[72]....
        /*04e4*/ 	.word	0x000064a0


	//   ....[73]....
        /*04e8*/ 	.word	0x00006500


	//   ....[74]....
        /*04ec*/ 	.word	0x00006570


	//   ....[75]....
        /*04f0*/ 	.word	0x000065d0


	//   ....[76]....
        /*04f4*/ 	.word	0x00006670


	//   ....[77]....
        /*04f8*/ 	.word	0x00006700


	//   ....[78]....
        /*04fc*/ 	.word	0x00006770


	//   ....[79]....
        /*0500*/ 	.word	0x000067d0


	//   ....[80]....
        /*0504*/ 	.word	0x00006840


	//   ....[81]....
        /*0508*/ 	.word	0x000068a0


	//   ....[82]....
        /*050c*/ 	.word	0x00006910


	//   ....[83]....
        /*0510*/ 	.word	0x00006970


	//   ....[84]....
        /*0514*/ 	.word	0x00006a10


	//   ....[85]....
        /*0518*/ 	.word	0x00006aa0


	//   ....[86]....
        /*051c*/ 	.word	0x00006b10


	//   ....[87]....
        /*0520*/ 	.word	0x00006b70


	//   ....[88]....
        /*0524*/ 	.word	0x00006be0


	//   ....[89]....
        /*0528*/ 	.word	0x00006c40


	//   ....[90]....
        /*052c*/ 	.word	0x00006cb0


	//   ....[91]....
        /*0530*/ 	.word	0x00006d10


	//   ....[92]....
        /*0534*/ 	.word	0x00006db0


	//   ....[93]....
        /*0538*/ 	.word	0x00006e70


	//   ....[94]....
        /*053c*/ 	.word	0x00006f70


	//   ....[95]....
        /*0540*/ 	.word	0x00006fc0


	//   ....[96]....
        /*0544*/ 	.word	0x000070a0


	//   ....[97]....
        /*0548*/ 	.word	0x00007100


	//   ....[98]....
        /*054c*/ 	.word	0x00007190


	//   ....[99]....
        /*0550*/ 	.word	0x000071e0


	//   ....[100]....
        /*0554*/ 	.word	0x00007250


	//   ....[101]....
        /*0558*/ 	.word	0x000072b0


	//   ....[102]....
        /*055c*/ 	.word	0x00007320


	//   ....[103]....
        /*0560*/ 	.word	0x00007380


	//   ....[104]....
        /*0564*/ 	.word	0x000073f0


	//   ....[105]....
        /*0568*/ 	.word	0x00007450


	//   ....[106]....
        /*056c*/ 	.word	0x000074d0


	//   ....[107]....
        /*0570*/ 	.word	0x00007540


	//   ....[108]....
        /*0574*/ 	.word	0x000075b0


	//   ....[109]....
        /*0578*/ 	.word	0x00007610


	//   ....[110]....
        /*057c*/ 	.word	0x00007690


	//   ....[111]....
        /*0580*/ 	.word	0x00007710


	//   ....[112]....
        /*0584*/ 	.word	0x000077b0


	//   ....[113]....
        /*0588*/ 	.word	0x00007820


	//   ....[114]....
        /*058c*/ 	.word	0x000078b0


	//   ....[115]....
        /*0590*/ 	.word	0x00007940


	//   ....[116]....
        /*0594*/ 	.word	0x000079b0


	//   ....[117]....
        /*0598*/ 	.word	0x00007a10


	//   ....[118]....
        /*059c*/ 	.word	0x00007a80


	//   ....[119]....
        /*05a0*/ 	.word	0x00007b00


	//   ....[120]....
        /*05a4*/ 	.word	0x00007bc0


	//   ....[121]....
        /*05a8*/ 	.word	0x00007c90


	//   ....[122]....
        /*05ac*/ 	.word	0x00007d80


	//   ....[123]....
        /*05b0*/ 	.word	0x00007e20


	//----- nvinfo : EIATTR_EXIT_INSTR_OFFSETS
	.align		4
.L_543:
        /*05b4*/ 	.byte	0x04, 0x1c
        /*05b6*/ 	.short	(.L_545 - .L_544)


	//   ....[0]....
.L_544:
        /*05b8*/ 	.word	0x00004070


	//   ....[1]....
        /*05bc*/ 	.word	0x000062b0


	//----- nvinfo : EIATTR_MAX_THREADS
	.align		4
.L_545:
        /*05c0*/ 	.byte	0x04, 0x05
        /*05c2*/ 	.short	(.L_547 - .L_546)
.L_546:
        /*05c4*/ 	.word	0x00000140
        /*05c8*/ 	.word	0x00000001
        /*05cc*/ 	.word	0x00000001


	//----- nvinfo : EIATTR_CRS_STACK_SIZE
	.align		4
.L_547:
        /*05d0*/ 	.byte	0x04, 0x1e
        /*05d2*/ 	.short	(.L_549 - .L_548)
.L_548:
        /*05d4*/ 	.word	0x00000000


	//----- nvinfo : EIATTR_CBANK_PARAM_SIZE
	.align		4
.L_549:
        /*05d8*/ 	.byte	0x03, 0x19
        /*05da*/ 	.short	0x0060


	//----- nvinfo : EIATTR_PARAM_CBANK
	.align		4
        /*05dc*/ 	.byte	0x04, 0x0a
        /*05de*/ 	.short	(.L_551 - .L_550)
	.align		4
.L_550:
        /*05e0*/ 	.word	index@(.nv.constant0._ZN13group_norm_v218gn_bwd_cuda_kernelI13__nv_bfloat16Li320ELi3ELi16ELi40ELi256ELb1ELb1ELi16ELi320ELi320ELi4ELb1ELi20ELb0ELb0ELNS_15WgradSyncMethodE3ENS_16CompileConditionILi900EEEEEvPT_S6_S6_PKS5_S8_S8_S8_PKfflPfPj)
        /*05e4*/ 	.short	0x0210
        /*05e6*/ 	.short	0x0060


	//----- nvinfo : EIATTR_SW_WAR
	.align		4
.L_551:
        /*05e8*/ 	.byte	0x04, 0x36
        /*05ea*/ 	.short	(.L_553 - .L_552)
.L_552:
        /*05ec*/ 	.word	0x00000008
.L_553:


//--------------------- .nv.info._ZN13group_norm_v218gn_bwd_cuda_kernelI13__nv_bfloat16Li320ELi1ELi16ELi40ELi256ELb1ELb1ELi32ELi320ELi320ELi4ELb1ELi18ELb0ELb0ELNS_15WgradSyncMethodE3ENS_16CompileConditionILi900EEEEEvPT_S6_S6_PKS5_S8_S8_S8_PKfflPfPj --------------------------
	.section	.nv.info._ZN13group_norm_v218gn_bwd_cuda_kernelI13__nv_bfloat16Li320ELi1ELi16ELi40ELi256ELb1ELb1ELi32ELi320ELi320ELi4ELb1ELi18ELb0ELb0ELNS_15WgradSyncMethodE3ENS_16CompileConditionILi900EEEEEvPT_S6_S6_PKS5_S8_S8_S8_PKfflPfPj,"",@"SHT_CUDA_INFO"
	.sectionflags	@""
	.align	4


	//----- nvinfo : EIATTR_CUDA_API_VERSION
	.align		4
        /*0000*/ 	.byte	0x04, 0x37
        /*0002*/ 	.short	(.L_555 - .L_554)
.L_554:
        /*0004*/ 	.word	0x00000082


	//----- nvinfo : EIATTR_KPARAM_INFO
	.align		4
.L_555:
        /*0008*/ 	.byte	0x04, 0x17
        /*000a*/ 	.short	(.L_557 - .L_556)
.L_556:
        /*000c*/ 	.word	0x00000000
        /*0010*/ 	.short	0x000b
        /*0012*/ 	.short	0x0058
        /*0014*/ 	.byte	0x00, 0xf0, 0x21, 0x00


	//----- nvinfo : EIATTR_KPARAM_INFO
	.align		4
.L_557:
        /*0018*/ 	.byte	0x04, 0x17
        /*001a*/ 	.short	(.L_559 - .L_558)
.L_558:
        /*001c*/ 	.word	0x00000000
        /*0020*/ 	.short	0x000a
        /*0022*/ 	.short	0x0050
        /*0024*/ 	.byte	0x00, 0xf0, 0x21, 0x00


	//----- nvinfo : EIATTR_KPARAM_INFO
	.align		4
.L_559:
        /*0028*/ 	.byte	0x04, 0x17
        /*002a*/ 	.short	(.L_561 - .L_560)
.L_560:
        /*002c*/ 	.word	0x00000000
        /*0030*/ 	.short	0x0009
        /*0032*/ 	.short	0x0048
        /*0034*/ 	.byte	0x00, 0xf0, 0x21, 0x00


	//----- nvinfo : EIATTR_KPARAM_INFO
	.align		4
.L_561:
        /*0038*/ 	.byte	0x04, 0x17
        /*003a*/ 	.short	(.L_563 - .L_562)
.L_562:
        /*003c*/ 	.word	0x00000000
        /*0040*/ 	.short	0x0008
        /*0042*/ 	.short	0x0040
        /*0044*/ 	.byte	0x00, 0xf0, 0x11, 0x00


	//----- nvinfo : EIATTR_KPARAM_INFO
	.align		4
.L_563:
        /*0048*/ 	.byte	0x04, 0x17
        /*004a*/ 	.short	(.L_565 - .L_564)
.L_564:
        /*004c*/ 	.word	0x00000000
        /*0050*/ 	.short	0x0007
        /*0052*/ 	.short	0x0038
        /*0054*/ 	.byte	0x00, 0xf0, 0x21, 0x00


	//----- nvinfo : EIATTR_KPARAM_INFO
	.align		4
.L_565:
        /*0058*/ 	.byte	0x04, 0x17
        /*005a*/ 	.short	(.L_567 - .L_566)
.L_566:
        /*005c*/ 	.word	0x00000000
        /*0060*/ 	.short	0x0006
        /*0062*/ 	.short	0x0030
        /*0064*/ 	.byte	0x00, 0xf0, 0x21, 0x00


	//----- nvinfo : EIATTR_KPARAM_INFO
	.align		4
.L_567:
        /*0068*/ 	.byte	0x04, 0x17
        /*006a*/ 	.short	(.L_569 - .L_568)
.L_568:
        /*006c*/ 	.word	0x00000000
        /*0070*/ 	.short	0x0005
        /*0072*/ 	.short	0x0028
        /*0074*/ 	.byte	0x00, 0xf0, 0x21, 0x00


	//----- nvinfo : EIATTR_KPARAM_INFO
	.align		4
.L_569:
        /*0078*/ 	.byte	0x04, 0x17
        /*007a*/ 	.short	(.L_571 - .L_570)
.L_570:
        /*007c*/ 	.word	0x00000000
        /*0080*/ 	.short	0x0004
        /*0082*/ 	.short	0x0020
        /*0084*/ 	.byte	0x00, 0xf0, 0x21, 0x00


	//----- nvinfo : EIATTR_KPARAM_INFO
	.align		4
.L_571:
        /*0088*/ 	.byte	0x04, 0x17
        /*008a*/ 	.short	(.L_573 - .L_572)
.L_572:
        /*008c*/ 	.word	0x00000000
        /*0090*/ 	.short	0x0003
        /*0092*/ 	.short	0x0018
        /*0094*/ 	.byte	0x00, 0xf0, 0x21, 0x00


	//----- nvinfo : EIATTR_KPARAM_INFO
	.align		4
.L_573:
        /*0098*/ 	.byte	0x04, 0x17
        /*009a*/ 	.short	(.L_575 - .L_574)
.L_574:
        /*009c*/ 	.word	0x00000000
        /*00a0*/ 	.short	0x0002
        /*00a2*/ 	.short	0x0010
        /*00a4*/ 	.byte	0x00, 0xf0, 0x21, 0x00


	//----- nvinfo : EIATTR_KPARAM_INFO
	.align		4
.L_575:
        /*00a8*/ 	.byte	0x04, 0x17
        /*00aa*/ 	.short	(.L_577 - .L_576)
.L_576:
        /*00ac*/ 	.word	0x00000000
        /*00b0*/ 	.short	0x0001
        /*00b2*/ 	.short	0x0008
        /*00b4*/ 	.byte	0x00, 0xf0, 0x21, 0x00


	//----- nvinfo : EIATTR_KPARAM_INFO
	.align		4
.L_577:
        /*00b8*/ 	.byte	0x04, 0x17
        /*00ba*/ 	.short	(.L_579 - .L_578)
.L_578:
        /*00bc*/ 	.word	0x00000000
        /*00c0*/ 	.short	0x0000
        /*00c2*/ 	.short	0x0000
        /*00c4*/ 	.byte	0x00, 0xf0, 0x21, 0x00


	//----- nvinfo : EIATTR_SPARSE_MMA_MASK
	.align		4
.L_579:
        /*00c8*/ 	.byte	0x03, 0x50
        /*00ca*/ 	.short	0x0000


	//----- nvinfo : EIATTR_MAXREG_COUNT
	.align		4
        /*00cc*/ 	.byte	0x03, 0x1b
        /*00ce*/ 	.short	0x00a8


	//----- nvinfo : EIATTR_NUM_BARRIERS
	.align		4
        /*00d0*/ 	.byte	0x02, 0x4c
        /*00d2*/ 	.byte	0x01
	.zero		1


	//----- nvinfo : EIATTR_MERCURY_ISA_VERSION
	.align		4
        /*00d4*/ 	.byte	0x03, 0x5f
        /*00d6*/ 	.short	0x0101


	//----- nvinfo : EIATTR_COOP_GROUP_MASK_REGIDS
	.align		4
        /*00d8*/ 	.byte	0x04, 0x29
        /*00da*/ 	.short	(.L_581 - .L_580)


	//   ....[0]....
.L_580:
        /*00dc*/ 	.word	0xffffffff


	//   ....[1]....
        /*00e0*/ 	.word	0xffffffff


	//   ....[2]....
        /*00e4*/ 	.word	0xffffffff


	//   ....[3]....
        /*00e8*/ 	.word	0xffffffff


	//   ....[4]....
        /*00ec*/ 	.word	0xffffffff


	//   ....[5]....
        /*00f0*/ 	.word	0xffffffff


	//   ....[6]....
        /*00f4*/ 	.word	0xffffffff


	//   ....[7]....
        /*00f8*/ 	.word	0xffffffff


	//   ....[8]....
        /*00fc*/ 	.word	0xffffffff


	//   ....[9]....
        /*0100*/ 	.word	0xffffffff


	//   ....[10]....
        /*0104*/ 	.word	0x0500001c


	//   ....[11]....
        /*0108*/ 	.word	0x0500001b


	//   ....[12]....
        /*010c*/ 	.word	0x0500001d


	//   ....[13]....
        /*0110*/ 	.word	0x0500001e


	//   ....[14]....
        /*0114*/ 	.word	0x05000020


	//   ....[15]....
        /*0118*/ 	.word	0x0500001f


	//   ....[16]....
        /*011c*/ 	.word	0x05000021


	//   ....[17]....
        /*0120*/ 	.word	0x05000016


	//   ....[18]....
        /*0124*/ 	.word	0x05000020


	//   ....[19]....
        /*0128*/ 	.word	0x0500001f


	//   ....[20]....
        /*012c*/ 	.word	0x05000021


	//   ....[21]....
        /*0130*/ 	.word	0x05000026


	//   ....[22]....
        /*0134*/ 	.word	0x05000028


	//   ....[23]....
        /*0138*/ 	.word	0x05000025


	//   ....[24]....
        /*013c*/ 	.word	0x05000027


	//   ....[25]....
        /*0140*/ 	.word	0x0500001a


	//   ....[26]....
        /*0144*/ 	.word	0x05000020


	//   ....[27]....
        /*0148*/ 	.word	0x0500001f


	//   ....[28]....
        /*014c*/ 	.word	0x05000021


	//   ....[29]....
        /*0150*/ 	.word	0x05000026


	//   ....[30]....
        /*0154*/ 	.word	0x05000028


	//   ....[31]....
        /*0158*/ 	.word	0x05000025


	//   ....[32]....
        /*015c*/ 	.word	0x05000027


	//   ....[33]....
        /*0160*/ 	.word	0x0500001a


	//   ....[34]....
        /*0164*/ 	.word	0x0500001b


	//   ....[35]....
        /*0168*/ 	.word	0x0500002e


	//   ....[36]....
        /*016c*/ 	.word	0x0500001c


	//   ....[37]....
        /*0170*/ 	.word	0x0500001e


	//   ....[38]....
        /*0174*/ 	.word	0x05000032


	//   ....[39]....
        /*0178*/ 	.word	0x05000030


	//   ....[40]....
        /*017c*/ 	.word	0x0500001c


	//   ....[41]....
        /*0180*/ 	.word	0x0500001e


	//   ....[42]....
        /*0184*/ 	.word	0x0500002b


	//   ....[43]....
        /*0188*/ 	.word	0x0500001b


	//   ....[44]....
        /*018c*/ 	.word	0x0500001f


	//   ....[45]....
        /*0190*/ 	.word	0x0500002f


	//   ....[46]....
        /*0194*/ 	.word	0x0500002d


	//   ....[47]....
        /*0198*/ 	.word	0x05000030


	//   ....[48]....
        /*019c*/ 	.word	0x05000017


	//   ....[49]....
        /*01a0*/ 	.word	0x05000032


	//   ....[50]....
        /*01a4*/ 	.word	0x05000027


	//   ....[51]....
        /*01a8*/ 	.word	0x05000018


	//   ....[52]....
        /*01ac*/ 	.word	0x05000030


	//   ....[53]....
        /*01b0*/ 	.word	0x05000034


	//   ....[54]....
        /*01b4*/ 	.word	0x0500002a


	//   ....[55]....
        /*01b8*/ 	.word	0x05000029


	//   ....[56]....
        /*01bc*/ 	.word	0x0500001f


	//   ....[57]....
        /*01c0*/ 	.word	0x0500001c


	//   ....[58]....
        /*01c4*/ 	.word	0x0500001e


	//   ....[59]....
        /*01c8*/ 	.word	0x0500001d


	//   ....[60]....
        /*01cc*/ 	.word	0x05000021


	//   ....[61]....
        /*01d0*/ 	.word	0x0500002a


	//   ....[62]....
        /*01d4*/ 	.word	0x0500002e


	//   ....[63]....
        /*01d8*/ 	.word	0x0500002c


	//   ....[64]....
        /*01dc*/ 	.word	0x0500001e


	//   ....[65]....
        /*01e0*/ 	.word	0x0500001a


	//   ....[66]....
        /*01e4*/ 	.word	0x0500002d


	//   ....[67]....
        /*01e8*/ 	.word	0x0500002d


	//   ....[68]....
        /*01ec*/ 	.word	0x0500002d


	//   ....[69]....
        /*01f0*/ 	.word	0x0500002d


	//   ....[70]....
        /*01f4*/ 	.word	0x0500002d


	//   ....[71]....
        /*01f8*/ 	.word	0x0500002d


	//   ....[72]....
        /*01fc*/ 	.word	0x0500002d


	//   ....[73]....
        /*0200*/ 	.word	0x0500002d


	//   ....[74]....
        /*0204*/ 	.word	0x0500002d


	//   ....[75]....
        /*0208*/ 	.word	0x0500002d


	//   ....[76]....
        /*020c*/ 	.word	0x0500002d


	//   ....[77]....
        /*0210*/ 	.word	0x0500002d


	//   ....[78]....
        /*0214*/ 	.word	0x0500002d


	//   ....[79]....
        /*0218*/ 	.word	0x0500002d


	//   ....[80]....
        /*021c*/ 	.word	0x0500002d


	//   ....[81]....
        /*0220*/ 	.word	0x0500002d


	//   ....[82]....
        /*0224*/ 	.word	0x0500002d


	//   ....[83]....
        /*0228*/ 	.word	0x0500002d


	//   ....[84]....
        /*022c*/ 	.word	0x0500002d


	//   ....[85]....
        /*0230*/ 	.word	0x0500002d


	//   ....[86]....
        /*0234*/ 	.word	0x0500002d


	//   ....[87]....
        /*0238*/ 	.word	0x0500002d


	//   ....[88]....
        /*023c*/ 	.word	0x0500002d


	//   ....[89]....
        /*0240*/ 	.word	0x0500002d


	//   ....[90]....
        /*0244*/ 	.word	0x0500002d


	//   ....[91]....
        /*0248*/ 	.word	0x0500002d


	//   ....[92]....
        /*024c*/ 	.word	0x0500002d


	//   ....[93]....
        /*0250*/ 	.word	0x0500002d


	//   ....[94]....
        /*0254*/ 	.word	0x0500002d


	//   ....[95]....
        /*0258*/ 	.word	0x0500002d


	//   ....[96]....
        /*025c*/ 	.word	0x0500002d


	//   ....[97]....
        /*0260*/ 	.word	0x0500002d


	//   ....[98]....
        /*0264*/ 	.word	0x0500002d


	//   ....[99]....
        /*0268*/ 	.word	0x0500002d


	//   ....[100]....
        /*026c*/ 	.word	0x0500002d


	//   ....[101]....
        /*0270*/ 	.word	0x0500002d


	//   ....[102]....
        /*0274*/ 	.word	0x0500002d


	//   ....[103]....
        /*0278*/ 	.word	0x0500002d


	//   ....[104]....
        /*027c*/ 	.word	0x0500002d


	//   ....[105]....
        /*0280*/ 	.word	0x0500002d


	//   ....[106]....
        /*0284*/ 	.word	0x0500002d


	//   ....[107]....
        /*0288*/ 	.word	0x0500002d


	//   ....[108]....
        /*028c*/ 	.word	0x0500002d


	//   ....[109]....
        /*0290*/ 	.word	0x0500002d


	//   ....[110]....
        /*0294*/ 	.word	0x0500002d


	//   ....[111]....
        /*0298*/ 	.word	0x0500002d


	//   ....[112]....
        /*029c*/ 	.word	0x0500002d


	//   ....[113]....
        /*02a0*/ 	.word	0x0500002d


	//   ....[114]....
        /*02a4*/ 	.word	0x0500002d


	//   ....[115]....
        /*02a8*/ 	.word	0x0500002d


	//   ....[116]....
        /*02ac*/ 	.word	0x0500002d


	//   ....[117]....
        /*02b0*/ 	.word	0x0500002d


	//   ....[118]....
        /*02b4*/ 	.word	0x0500002d


	//   ....[119]....
        /*02b8*/ 	.word	0x0500002d


	//   ....[120]....
        /*02bc*/ 	.word	0x0500002d


	//   ....[121]....
        /*02c0*/ 	.word	0x0500002d


	//----- nvinfo : EIATTR_COOP_GROUP_INSTR_OFFSETS
	.align		4
.L_581:
        /*02c4*/ 	.byte	0x04, 0x28
        /*02c6*/ 	.short	(.L_583 - .L_582)


	//   ....[0]....
.L_582:
        /*02c8*/ 	.word	0x00003c70


	//   ....[1]....
        /*02cc*/ 	.word	0x00003cb0


	//   ....[2]....
        /*02d0*/ 	.word	0x00003cf0


	//   ....[3]....
        /*02d4*/ 	.word	0x00003d00


	//   ....[4]....
        /*02d8*/ 	.word	0x00004e60


	//   ....[5]....
        /*02dc*/ 	.word	0x00004e70


	//   ....[6]....
        /*02e0*/ 	.word	0x00004ef0


	//   ....[7]....
        /*02e4*/ 	.word	0x00004f30


	//   ....[8]....
        /*02e8*/ 	.word	0x000050c0


	//   ....[9]....
        /*02ec*/ 	.word	0x00005100


	//   ....[10]....
        /*02f0*/ 	.word	0x00006ec0


	//   ....[11]....
        /*02f4*/ 	.word	0x00006ef0


	//   ....[12]....
        /*02f8*/ 	.word	0x00006f40


	//   ....[13]....
        /*02fc*/ 	.word	0x00006f60


	//   ....[14]....
        /*0300*/ 	.word	0x00006f90


	//   ....[15]....
        /*0304*/ 	.word	0x00006fa0


	//   ....[16]....
        /*0308*/ 	.word	0x00006fd0


	//   ....[17]....
        /*030c*/ 	.word	0x00006fe0


	//   ....[18]....
        /*0310*/ 	.word	0x00007180


	//   ....[19]....
        /*0314*/ 	.word	0x000071b0


	//   ....[20]....
        /*0318*/ 	.word	0x00007200


	//   ....[21]....
        /*031c*/ 	.word	0x00007220


	//   ....[22]....
        /*0320*/ 	.word	0x00007250


	//   ....[23]....
        /*0324*/ 	.word	0x00007260


	//   ....[24]....
        /*0328*/ 	.word	0x00007290


	//   ....[25]....
        /*032c*/ 	.word	0x000072a0


	//   ....[26]....
        /*0330*/ 	.word	0x00007420


	//   ....[27]....
        /*0334*/ 	.word	0x00007450


	//   ....[28]....
        /*0338*/ 	.word	0x000074a0


	//   ....[29]....
        /*033c*/ 	.word	0x000074c0


	//   ....[30]....
        /*0340*/ 	.word	0x000074f0


	//   ....[31]....
        /*0344*/ 	.word	0x00007500


	//   ....[32]....
        /*0348*/ 	.word	0x00007530


	//   ....[33]....
        /*034c*/ 	.word	0x00007540


	//   ....[34]....
        /*0350*/ 	.word	0x00007840


	//   ....[35]....
        /*0354*/ 	.word	0x00007940


	//   ....[36]....
        /*0358*/ 	.word	0x00007960


	//   ....[37]....
        /*035c*/ 	.word	0x00007980


	//   ....[38]....
        /*0360*/ 	.word	0x000079b0


	//   ....[39]....
        /*0364*/ 	.word	0x000079c0


	//   ....[40]....
        /*0368*/ 	.word	0x000079f0


	//   ....[41]....
        /*036c*/ 	.word	0x00007a10


	//   ....[42]....
        /*0370*/ 	.word	0x00007a30


	//   ....[43]....
        /*0374*/ 	.word	0x00007a50


	//   ....[44]....
        /*0378*/ 	.word	0x00007a70


	//   ....[45]....
        /*037c*/ 	.word	0x00007a90


	//   ....[46]....
        /*0380*/ 	.word	0x00007ab0


	//   ....[47]....
        /*0384*/ 	.word	0x00007ad0


	//   ....[48]....
        /*0388*/ 	.word	0x00007b10


	//   ....[49]....
        /*038c*/ 	.word	0x00007b40


	//   ....[50]....
        /*0390*/ 	.word	0x00007b60


	//   ....[51]....
        /*0394*/ 	.word	0x00007b90


	//   ....[52]....
        /*0398*/ 	.word	0x00007bb0


	//   ....[53]....
        /*039c*/ 	.word	0x00007be0


	//   ....[54]....
        /*03a0*/ 	.word	0x00007bf0


	//   ....[55]....
        /*03a4*/ 	.word	0x00007c00


	//   ....[56]....
        /*03a8*/ 	.word	0x00007c50


	//   ....[57]....
        /*03ac*/ 	.word	0x00007ca0


	//   ....[58]....
        /*03b0*/ 	.word	0x00007cc0


	//   ....[59]....
        /*03b4*/ 	.word	0x00007d00


	//   ....[60]....
        /*03b8*/ 	.word	0x00007d40


	//   ....[61]....
        /*03bc*/ 	.word	0x00007d50


	//   ....[62]....
        /*03c0*/ 	.word	0x00007d60


	//   ....[63]....
        /*03c4*/ 	.word	0x00007d80


	//   ....[64]....
        /*03c8*/ 	.word	0x00007ef0


	//   ....[65]....
        /*03cc*/ 	.word	0x00007f50


	//   ....[66]....
        /*03d0*/ 	.word	0x00008080


	//   ....[67]....
        /*03d4*/ 	.word	0x000080d0


	//   ....[68]....
        /*03d8*/ 	.word	0x00008140


	//   ....[69]....
        /*03dc*/ 	.word	0x000081a0


	//   ....[70]....
        /*03e0*/ 	.word	0x00008210


	//   ....[71]....
        /*03e4*/ 	.word	0x00008270


	//   ....[72]....
        /*03e8*/ 	.word	0x000082e0


	//   ....[73]....
        /*03ec*/ 	.word	0x00008340


	//   ....[74]....
        /*03f0*/ 	.word	0x000083f0


	//   ....[75]....
        /*03f4*/ 	.word	0x00008480


	//   ....[76]....
        /*03f8*/ 	.word	0x000084f0


	//   ....[77]....
        /*03fc*/ 	.word	0x00008550


	//   ....[78]....
        /*0400*/ 	.word	0x000085c0


	//   ....[79]....
        /*0404*/ 	.word	0x00008620


	//   ....[80]....
        /*0408*/ 	.word	0x00008690


	//   ....[81]....
        /*040c*/ 	.word	0x000086f0


	//   ....[82]....
        /*0410*/ 	.word	0x000087a0


	//   ....[83]....
        /*0414*/ 	.word	0x00008830


	//   ....[84]....
        /*0418*/ 	.word	0x000088a0


	//   ....[85]....
        /*041c*/ 	.word	0x00008900


	//   ....[86]....
        /*0420*/ 	.word	0x00008970


	//   ....[87]....
        /*0424*/ 	.word	0x000089d0


	//   ....[88]....
        /*0428*/ 	.word	0x00008a40


	//   ....[89]....
        /*042c*/ 	.word	0x00008aa0


	//   ....[90]....
        /*0430*/ 	.word	0x00008b50


	//   ....[91]....
        /*0434*/ 	.word	0x00008c10


	//   ....[92]....
        /*0438*/ 	.word	0x00008d40


	//   ....[93]....
        /*043c*/ 	.word	0x00008da0


	//   ....[94]....
        /*0440*/ 	.word	0x00008e30


	//   ....[95]....
        /*0444*/ 	.word	0x00008e90


	//   ....[96]....
        /*0448*/ 	.word	0x00008f10


	//   ....[97]....
        /*044c*/ 	.word	0x00008fc0


	//   ....[98]....
        /*0450*/ 	.word	0x00009040


	//   ....[99]....
        /*0454*/ 	.word	0x000090c0


	//   ....[100]....
        /*0458*/ 	.word	0x00009130


	//   ....[101]....
        /*045c*/ 	.word	0x00009190


	//   ....[102]....
        /*0460*/ 	.word	0x00009200


	//   ....[103]....
        /*0464*/ 	.word	0x00009260


	//   ....[104]....
        /*0468*/ 	.word	0x00009330


	//   ....[105]....
        /*046c*/ 	.word	0x000093a0


	//   ....[106]....
        /*0470*/ 	.word	0x00009460


	//   ....[107]....
        /*0474*/ 	.word	0x00009590


	//   ....[108]....
        /*0478*/ 	.word	0x00009600


	//   ....[109]....
        /*047c*/ 	.word	0x00009660


	//   ....[110]....
        /*0480*/ 	.word	0x000096d0


	//   ....[111]....
        /*0484*/ 	.word	0x00009730


	//   ....[112]....
        /*0488*/ 	.word	0x000097a0


	//   ....[113]....
        /*048c*/ 	.word	0x00009800


	//   ....[114]....
        /*0490*/ 	.word	0x00009890


	//   ....[115]....
        /*0494*/ 	.word	0x00009910


	//   ....[116]....
        /*0498*/ 	.word	0x00009980


	//   ....[117]....
        /*049c*/ 	.word	0x000099e0


	//   ....[118]....
        /*04a0*/ 	.word	0x00009a50


	//   ....[119]....
        /*04a4*/ 	.word	0x00009ab0


	//   ....[120]....
        /*04a8*/ 	.word	0x00009b20


	//   ....[121]....
        /*04ac*/ 	.word	0x00009b80


	//----- nvinfo : EIATTR_EXIT_INSTR_OFFSETS
	.align		4
.L_583:
        /*04b0*/ 	.byte	0x04, 0x1c
        /*04b2*/ 	.short	(.L_585 - .L_584)


	//   ....[0]....
.L_584:
        /*04b4*/ 	.word	0x00005eb0


	//   ....[1]....
        /*04b8*/ 	.word	0x00008020


	//----- nvinfo : EIATTR_MAX_THREADS
	.align		4
.L_585:
        /*04bc*/ 	.byte	0x04, 0x05
        /*04be*/ 	.short	(.L_587 - .L_586)
.L_586:
        /*04c0*/ 	.word	0x00000140
        /*04c4*/ 	.word	0x00000001
        /*04c8*/ 	.word	0x00000001


	//----- nvinfo : EIATTR_CRS_STACK_SIZE
	.align		4
.L_587:
        /*04cc*/ 	.byte	0x04, 0x1e
        /*04ce*/ 	.short	(.L_589 - .L_588)
.L_588:
        /*04d0*/ 	.word	0x00000000


	//----- nvinfo : EIATTR_CBANK_PARAM_SIZE
	.align		4
.L_589:
        /*04d4*/ 	.byte	0x03, 0x19
        /*04d6*/ 	.short	0x0060


	//----- nvinfo : EIATTR_PARAM_CBANK
	.align		4
        /*04d8*/ 	.byte	0x04, 0x0a
        /*04da*/ 	.short	(.L_591 - .L_590)
	.align		4
.L_590:
        /*04dc*/ 	.word	index@(.nv.constant0._ZN13group_norm_v218gn_bwd_cuda_kernelI13__nv_bfloat16Li320ELi1ELi16ELi40ELi256ELb1ELb1ELi32ELi320ELi320ELi4ELb1ELi18ELb0ELb0ELNS_15WgradSyncMethodE3ENS_16CompileConditionILi900EEEEEvPT_S6_S6_PKS5_S8_S8_S8_PKfflPfPj)
        /*04e0*/ 	.short	0x0210
        /*04e2*/ 	.short	0x0060


	//----- nvinfo : EIATTR_SW_WAR
	.align		4
.L_591:
        /*04e4*/ 	.byte	0x04, 0x36
        /*04e6*/ 	.short	(.L_593 - .L_592)
.L_592:
        /*04e8*/ 	.word	0x00000008
.L_593:


//--------------------- .nv.info._ZN13group_norm_v218gn_bwd_cuda_kernelI13__nv_bfloat16Li320ELi3ELi16ELi40ELi256ELb1ELb1ELi32ELi320ELi320ELi4ELb1ELi42ELb0ELb0ELNS_15WgradSyncMethodE3ENS_16CompileConditionILi900EEEEEvPT_S6_S6_PKS5_S8_S8_S8_PKfflPfPj --------------------------
	.section	.nv.info._ZN13group_norm_v218gn_bwd_cuda_kernelI13__nv_bfloat16Li320ELi3ELi16ELi40ELi256ELb1ELb1ELi32ELi320ELi320ELi4ELb1ELi42ELb0ELb0ELNS_15WgradSyncMethodE3ENS_16CompileConditionILi900EEEEEvPT_S6_S6_PKS5_S8_S8_S8_PKfflPfPj,"",@"SHT_CUDA_INFO"
	.sectionflags	@""
	.align	4


	//----- nvinfo : EIATTR_CUDA_API_VERSION
	.align		4
        /*0000*/ 	.byte	0x04, 0x37
        /*0002*/ 	.short	(.L_595 - .L_594)
.L_594:
        /*0004*/ 	.word	0x00000082


	//----- nvinfo : EIATTR_KPARAM_INFO
	.align		4
.L_595:
        /*0008*/ 	.byte	0x04, 0x17
        /*000a*/ 	.short	(.L_597 - .L_596)
.L_596:
        /*000c*/ 	.word	0x00000000
        /*0010*/ 	.short	0x000b
        /*0012*/ 	.short	0x0058
        /*0014*/ 	.byte	0x00, 0xf0, 0x21, 0x00


	//----- nvinfo : EIATTR_KPARAM_INFO
	.align		4
.L_597:
        /*0018*/ 	.byte	0x04, 0x17
        /*001a*/ 	.short	(.L_599 - .L_598)
.L_598:
        /*001c*/ 	.word	0x00000000
        /*0020*/ 	.short	0x000a
        /*0022*/ 	.short	0x0050
        /*0024*/ 	.byte	0x00, 0xf0, 0x21, 0x00


	//----- nvinfo : EIATTR_KPARAM_INFO
	.align		4
.L_599:
        /*0028*/ 	.byte	0x04, 0x17
        /*002a*/ 	.short	(.L_601 - .L_600)
.L_600:
        /*002c*/ 	.word	0x00000000
        /*0030*/ 	.short	0x0009
        /*0032*/ 	.short	0x0048
        /*0034*/ 	.byte	0x00, 0xf0, 0x21, 0x00


	//----- nvinfo : EIATTR_KPARAM_INFO
	.align		4
.L_601:
        /*0038*/ 	.byte	0x04, 0x17
        /*003a*/ 	.short	(.L_603 - .L_602)
.L_602:
        /*003c*/ 	.word	0x00000000
        /*0040*/ 	.short	0x0008
        /*0042*/ 	.short	0x0040
        /*0044*/ 	.byte	0x00, 0xf0, 0x11, 0x00


	//----- nvinfo : EIATTR_KPARAM_INFO
	.align		4
.L_603:
        /*0048*/ 	.byte	0x04, 0x17
        /*004a*/ 	.short	(.L_605 - .L_604)
.L_604:
        /*004c*/ 	.word	0x00000000
        /*0050*/ 	.short	0x0007
        /*0052*/ 	.short	0x0038
        /*0054*/ 	.byte	0x00, 0xf0, 0x21, 0x00


	//----- nvinfo : EIATTR_KPARAM_INFO
	.align		4
.L_605:
        /*0058*/ 	.byte	0x04, 0x17
        /*005a*/ 	.short	(.L_607 - .L_606)
.L_606:
        /*005c*/ 	.word	0x00000000
        /*0060*/ 	.short	0x0006
        /*0062*/ 	.short	0x0030
        /*0064*/ 	.byte	0x00, 0xf0, 0x21, 0x00


	//----- nvinfo : EIATTR_KPARAM_INFO
	.align		4
.L_607:
        /*0068*/ 	.byte	0x04, 0x17
        /*006a*/ 	.short	(.L_609 - .L_608)
.L_608:
        /*006c*/ 	.word	0x00000000
        /*0070*/ 	.short	0x0005
        /*0072*/ 	.short	0x0028
        /*0074*/ 	.byte	0x00, 0xf0, 0x21, 0x00


	//----- nvinfo : EIATTR_KPARAM_INFO
	.align		4
.L_609:
        /*0078*/ 	.byte	0x04, 0x17
        /*007a*/ 	.short	(.L_611 - .L_610)
.L_610:
        /*007c*/ 	.word	0x00000000
        /*0080*/ 	.short	0x0004
        /*0082*/ 	.short	0x0020
        /*0084*/ 	.byte	0x00, 0xf0, 0x21, 0x00


	//----- nvinfo : EIATTR_KPARAM_INFO
	.align		4
.L_611:
        /*0088*/ 	.byte	0x04, 0x17
        /*008a*/ 	.short	(.L_613 - .L_612)
.L_612:
        /*008c*/ 	.word	0x00000000
        /*0090*/ 	.short	0x0003
        /*0092*/ 	.short	0x0018
        /*0094*/ 	.byte	0x00, 0xf0, 0x21, 0x00


	//----- nvinfo : EIATTR_KPARAM_INFO
	.align		4
.L_613:
        /*0098*/ 	.byte	0x04, 0x17
        /*009a*/ 	.short	(.L_615 - .L_614)
.L_614:
        /*009c*/ 	.word	0x00000000
        /*00a0*/ 	.short	0x0002
        /*00a2*/ 	.short	0x0010
        /*00a4*/ 	.byte	0x00, 0xf0, 0x21, 0x00


	//----- nvinfo : EIATTR_KPARAM_INFO
	.align		4
.L_615:
        /*00a8*/ 	.byte	0x04, 0x17
        /*00aa*/ 	.short	(.L_617 - .L_616)
.L_616:
        /*00ac*/ 	.word	0x00000000
        /*00b0*/ 	.short	0x0001
        /*00b2*/ 	.short	0x0008
        /*00b4*/ 	.byte	0x00, 0xf0, 0x21, 0x00


	//----- nvinfo : EIATTR_KPARAM_INFO
	.align		4
.L_617:
        /*00b8*/ 	.byte	0x04, 0x17
        /*00ba*/ 	.short	(.L_619 - .L_618)
.L_618:
        /*00bc*/ 	.word	0x00000000
        /*00c0*/ 	.short	0x0000
        /*00c2*/ 	.short	0x0000
        /*00c4*/ 	.byte	0x00, 0xf0, 0x21, 0x00


	//----- nvinfo : EIATTR_SPARSE_MMA_MASK
	.align		4
.L_619:
        /*00c8*/ 	.byte	0x03, 0x50
        /*00ca*/ 	.short	0x0000


	//----- nvinfo : EIATTR_MAXREG_COUNT
	.align		4
        /*00cc*/ 	.byte	0x03, 0x1b
        /*00ce*/ 	.short	0x0040


	//----- nvinfo : EIATTR_NUM_BARRIERS
	.align		4
        /*00d0*/ 	.byte	0x02, 0x4c
        /*00d2*/ 	.byte	0x01
	.zero		1


	//----- nvinfo : EIATTR_ANNOTATIONS
	.align		4
        /*00d4*/ 	.byte	0x04, 0x55
        /*00d6*/ 	.short	(.L_621 - .L_620)


	//   ....[0]....
.L_620:
        /* <DEDUP_REMOVED lines=87> */


	//----- nvinfo : EIATTR_MERCURY_ISA_VERSION
	.align		4
.L_621:
        /*0638*/ 	.byte	0x03, 0x5f
        /*063a*/ 	.short	0x0101


	//----- nvinfo : EIATTR_COOP_GROUP_MASK_REGIDS
	.align		4
        /*063c*/ 	.byte	0x04, 0x29
        /*063e*/ 	.short	(.L_623 - .L_622)


	//   ....[0]....
.L_622:
        /*0640*/ 	.word	0xffffffff


	//   ....[1]....
        /*0644*/ 	.word	0xffffffff


	//   ....[2]....
        /*0648*/ 	.word	0xffffffff


	//   ....[3]....
        /*064c*/ 	.word	0xffffffff


	//   ....[4]....
        /*0650*/ 	.word	0xffffffff


	//   ....[5]....
        /*0654*/ 	.word	0xffffffff


	//   ....[6]....
        /*0658*/ 	.word	0xffffffff


	//   ....[7]....
        /*065c*/ 	.word	0xffffffff


	//   ....[8]....
        /*0660*/ 	.word	0xffffffff


	//   ....[9]....
        /*0664*/ 	.word	0xffffffff


	//   ....[10]....
        /*0668*/ 	.word	0x05000015


	//   ....[11]....
        /*066c*/ 	.word	0x05000014


	//   ....[12]....
        /*0670*/ 	.word	0x05000016


	//   ....[13]....
        /*0674*/ 	.word	0x05000017


	//   ....[14]....
        /*0678*/ 	.word	0x05000019


	//   ....[15]....
        /*067c*/ 	.word	0x05000018


	//   ....[16]....
        /*0680*/ 	.word	0x0500001a


	//   ....[17]....
        /*0684*/ 	.word	0x0500000f


	//   ....[18]....
        /*0688*/ 	.word	0x05000019


	//   ....[19]....
        /*068c*/ 	.word	0x05000018


	//   ....[20]....
        /*0690*/ 	.word	0x0500001a


	//   ....[21]....
        /*0694*/ 	.word	0x0500001b


	//   ....[22]....
        /*0698*/ 	.word	0x0500001d


	//   ....[23]....
        /*069c*/ 	.word	0x0500001c


	//   ....[24]....
        /*06a0*/ 	.word	0x05000020


	//   ....[25]....
        /*06a4*/ 	.word	0x0500000f


	//   ....[26]....
        /*06a8*/ 	.word	0x05000019


	//   ....[27]....
        /*06ac*/ 	.word	0x05000018


	//   ....[28]....
        /*06b0*/ 	.word	0x0500001a


	//   ....[29]....
        /*06b4*/ 	.word	0x0500001b


	//   ....[30]....
        /*06b8*/ 	.word	0x0500001d


	//   ....[31]....
        /*06bc*/ 	.word	0x0500001c


	//   ....[32]....
        /*06c0*/ 	.word	0x05000020


	//   ....[33]....
        /*06c4*/ 	.word	0x0500000f


	//   ....[34]....
        /*06c8*/ 	.word	0x05000011


	//   ....[35]....
        /*06cc*/ 	.word	0x0500001b


	//   ....[36]....
        /*06d0*/ 	.word	0x0500001d


	//   ....[37]....
        /*06d4*/ 	.word	0x05000010


	//   ....[38]....
        /*06d8*/ 	.word	0x05000023


	//   ....[39]....
        /*06dc*/ 	.word	0x0500001e


	//   ....[40]....
        /*06e0*/ 	.word	0x05000026


	//   ....[41]....
        /*06e4*/ 	.word	0x05000025


	//   ....[42]....
        /*06e8*/ 	.word	0x0500001c


	//   ....[43]....
        /*06ec*/ 	.word	0x05000016


	//   ....[44]....
        /*06f0*/ 	.word	0x05000014


	//   ....[45]....
        /*06f4*/ 	.word	0x05000017


	//   ....[46]....
        /*06f8*/ 	.word	0x05000018


	//   ....[47]....
        /*06fc*/ 	.word	0x0500001a


	//   ....[48]....
        /*0700*/ 	.word	0x0500001b


	//   ....[49]....
        /*0704*/ 	.word	0x05000011


	//   ....[50]....
        /*0708*/ 	.word	0x05000029


	//   ....[51]....
        /*070c*/ 	.word	0x05000013


	//   ....[52]....
        /*0710*/ 	.word	0x05000014


	//   ....[53]....
        /*0714*/ 	.word	0x05000012


	//   ....[54]....
        /*0718*/ 	.word	0x05000015


	//   ....[55]....
        /*071c*/ 	.word	0x05000017


	//   ....[56]....
        /*0720*/ 	.word	0x05000018


	//   ....[57]....
        /*0724*/ 	.word	0x0500000e


	//   ....[58]....
        /*0728*/ 	.word	0x0500002b


	//   ....[59]....
        /*072c*/ 	.word	0x05000020


	//   ....[60]....
        /*0730*/ 	.word	0x05000022


	//   ....[61]....
        /*0734*/ 	.word	0x05000021


	//   ....[62]....
        /*0738*/ 	.word	0x05000027


	//   ....[63]....
        /*073c*/ 	.word	0x05000028


	//   ....[64]....
        /*0740*/ 	.word	0x05000023


	//   ....[65]....
        /*0744*/ 	.word	0x0500001e


	//   ....[66]....
        /*0748*/ 	.word	0x0500001a


	//   ....[67]....
        /*074c*/ 	.word	0x0500001a


	//   ....[68]....
        /*0750*/ 	.word	0x0500001a


	//   ....[69]....
        /*0754*/ 	.word	0x0500001a


	//   ....[70]....
        /*0758*/ 	.word	0x0500001a


	//   ....[71]....
        /*075c*/ 	.word	0x0500001a


	//   ....[72]....
        /*0760*/ 	.word	0x0500001a


	//   ....[73]....
        /*0764*/ 	.word	0x0500001a


	//   ....[74]....
        /*0768*/ 	.word	0x0500001a


	//   ....[75]....
        /*076c*/ 	.word	0x0500001a


	//   ....[76]....
        /*0770*/ 	.word	0x0500001a


	//   ....[77]....
        /*0774*/ 	.word	0x0500001a


	//   ....[78]....
        /*0778*/ 	.word	0x0500001a


	//   ....[79]....
        /*077c*/ 	.word	0x0500001a


	//   ....[80]....
        /*0780*/ 	.word	0x0500001a


	//   ....[81]....
        /*0784*/ 	.word	0x0500001a


	//   ....[82]....
        /*0788*/ 	.word	0x0500001a


	//   ....[83]....
        /*078c*/ 	.word	0x0500001a


	//   ....[84]....
        /*0790*/ 	.word	0x0500001a


	//   ....[85]....
        /*0794*/ 	.word	0x0500001a


	//   ....[86]....
        /*0798*/ 	.word	0x0500001a


	//   ....[87]....
        /*079c*/ 	.word	0x0500001a


	//   ....[88]....
        /*07a0*/ 	.word	0x0500001a


	//   ....[89]....
        /*07a4*/ 	.word	0x0500001a


	//   ....[90]....
        /*07a8*/ 	.word	0x0500001a


	//   ....[91]....
        /*07ac*/ 	.word	0x0500001a


	//   ....[92]....
        /*07b0*/ 	.word	0x0500001a


	//   ....[93]....
        /*07b4*/ 	.word	0x0500001a


	//   ....[94]....
        /*07b8*/ 	.word	0x0500001a


	//   ....[95]....
        /*07bc*/ 	.word	0x0500001a


	//   ....[96]....
        /*07c0*/ 	.word	0x0500001a


	//   ....[97]....
        /*07c4*/ 	.word	0x0500001a


	//   ....[98]....
        /*07c8*/ 	.word	0x0500001a


	//   ....[99]....
        /*07cc*/ 	.word	0x0500001a


	//   ....[100]....
        /*07d0*/ 	.word	0x0500001a


	//   ....[101]....
        /*07d4*/ 	.word	0x0500001a


	//   ....[102]....
        /*07d8*/ 	.word	0x0500001a


	//   ....[103]....
        /*07dc*/ 	.word	0x0500001a


	//   ....[104]....
        /*07e0*/ 	.word	0x0500001a


	//   ....[105]....
        /*07e4*/ 	.word	0x0500001a


	//   ....[106]....
        /*07e8*/ 	.word	0x0500001a


	//   ....[107]....
        /*07ec*/ 	.word	0x0500001a


	//   ....[108]....
        /*07f0*/ 	.word	0x0500001a


	//   ....[109]....
        /*07f4*/ 	.word	0x0500001a


	//   ....[110]....
        /*07f8*/ 	.word	0x0500001a


	//   ....[111]....
        /*07fc*/ 	.word	0x0500001a


	//   ....[112]....
        /*0800*/ 	.word	0x0500001a


	//   ....[113]....
        /*0804*/ 	.word	0x0500001a


	//   ....[114]....
        /*0808*/ 	.word	0x0500001a


	//   ....[115]....
        /*080c*/ 	.word	0x0500001a


	//   ....[116]....
        /*0810*/ 	.word	0x0500001a


	//   ....[117]....
        /*0814*/ 	.word	0x0500001a


	//   ....[118]....
        /*0818*/ 	.word	0x0500001a


	//   ....[119]....
        /*081c*/ 	.word	0x0500001a


	//   ....[120]....
        /*0820*/ 	.word	0x0500001a


	//   ....[121]....
        /*0824*/ 	.word	0x0500001a


	//----- nvinfo : EIATTR_COOP_GROUP_INSTR_OFFSETS
	.align		4
.L_623:
        /*0828*/ 	.byte	0x04, 0x28
        /*082a*/ 	.short	(.L_625 - .L_624)


	//   ....[0]....
.L_624:
        /*082c*/ 	.word	0x00004650


	//   ....[1]....
        /*0830*/ 	.word	0x00004660


	//   ....[2]....
        /*0834*/ 	.word	0x00004690


	//   ....[3]....
        /*0838*/ 	.word	0x000046a0


	//   ....[4]....
        /*083c*/ 	.word	0x00004fb0


	//   ....[5]....
        /*0840*/ 	.word	0x00004fd0


	//   ....[6]....
        /*0844*/ 	.word	0x00004ff0


	//   ....[7]....
        /*0848*/ 	.word	0x00005010


	//   ....[8]....
        /*084c*/ 	.word	0x00005030


	//   ....[9]....
        /*0850*/ 	.word	0x00005050


	//   ....[10]....
        /*0854*/ 	.word	0x00007bc0


	//   ....[11]....
        /*0858*/ 	.word	0x00007bf0


	//   ....[12]....
        /*085c*/ 	.word	0x00007c40


	//   ....[13]....
        /*0860*/ 	.word	0x00007c60


	//   ....[14]....
        /*0864*/ 	.word	0x00007c90


	//   ....[15]....
        /*0868*/ 	.word	0x00007ca0


	//   ....[16]....
        /*086c*/ 	.word	0x00007cd0


	//   ....[17]....
        /*0870*/ 	.word	0x00007ce0


	//   ....[18]....
        /*0874*/ 	.word	0x00007ea0


	//   ....[19]....
        /*0878*/ 	.word	0x00007ed0


	//   ....[20]....
        /*087c*/ 	.word	0x00007f20


	//   ....[21]....
        /*0880*/ 	.word	0x00007f40


	//   ....[22]....
        /*0884*/ 	.word	0x00007f70


	//   ....[23]....
        /*0888*/ 	.word	0x00007f80


	//   ....[24]....
        /*088c*/ 	.word	0x00007fb0


	//   ....[25]....
        /*0890*/ 	.word	0x00007fc0


	//   ....[26]....
        /*0894*/ 	.word	0x00008130


	//   ....[27]....
        /*0898*/ 	.word	0x00008160


	//   ....[28]....
        /*089c*/ 	.word	0x000081b0


	//   ....[29]....
        /*08a0*/ 	.word	0x000081d0


	//   ....[30]....
        /*08a4*/ 	.word	0x00008200


	//   ....[31]....
        /*08a8*/ 	.word	0x00008210


	//   ....[32]....
        /*08ac*/ 	.word	0x00008240


	//   ....[33]....
        /*08b0*/ 	.word	0x00008250


	//   ....[34]....
        /*08b4*/ 	.word	0x00008510


	//   ....[35]....
        /*08b8*/ 	.word	0x00008540


	//   ....[36]....
        /*08bc*/ 	.word	0x00008620


	//   ....[37]....
        /*08c0*/ 	.word	0x00008660


	//   ....[38]....
        /*08c4*/ 	.word	0x00008690


	//   ....[39]....
        /*08c8*/ 	.word	0x000086c0


	//   ....[40]....
        /*08cc*/ 	.word	0x000086f0


	//   ....[41]....
        /*08d0*/ 	.word	0x00008720


	//   ....[42]....
        /*08d4*/ 	.word	0x00008760


	//   ....[43]....
        /*08d8*/ 	.word	0x00008790


	//   ....[44]....
        /*08dc*/ 	.word	0x00008830


	//   ....[45]....
        /*08e0*/ 	.word	0x00008850


	//   ....[46]....
        /*08e4*/ 	.word	0x00008880


	//   ....[47]....
        /*08e8*/ 	.word	0x000088a0


	//   ....[48]....
        /*08ec*/ 	.word	0x000088c0


	//   ....[49]....
        /*08f0*/ 	.word	0x000088d0


	//   ....[50]....
        /*08f4*/ 	.word	0x00008900


	//   ....[51]....
        /*08f8*/ 	.word	0x00008930


	//   ....[52]....
        /*08fc*/ 	.word	0x00008970


	//   ....[53]....
        /*0900*/ 	.word	0x00008990


	//   ....[54]....
        /*0904*/ 	.word	0x000089c0


	//   ....[55]....
        /*0908*/ 	.word	0x000089f0


	//   ....[56]....
        /*090c*/ 	.word	0x00008a00


	//   ....[57]....
        /*0910*/ 	.word	0x00008a30


	//   ....[58]....
        /*0914*/ 	.word	0x00008a60


	//   ....[59]....
        /*0918*/ 	.word	0x00008a90


	//   ....[60]....
        /*091c*/ 	.word	0x00008ac0


	//   ....[61]....
        /*0920*/ 	.word	0x00008ae0


	//   ....[62]....
        /*0924*/ 	.word	0x00008b10


	//   ....[63]....
        /*0928*/ 	.word	0x00008b30


	//   ....[64]....
        /*092c*/ 	.word	0x00008bf0


	//   ....[65]....
        /*0930*/ 	.word	0x00008cf0


	//   ....[66]....
        /*0934*/ 	.word	0x00008ea0


	//   ....[67]....
        /*0938*/ 	.word	0x00008ef0


	//   ....[68]....
        /*093c*/ 	.word	0x00008f60


	//   ....[69]....
        /*0940*/ 	.word	0x00008fc0


	//   ....[70]....
        /*0944*/ 	.word	0x00009030


	//   ....[71]....
        /*0948*/ 	.word	0x00009090


	//   ....[72]....
        /*094c*/ 	.word	0x00009100


	//   ....[73]....
        /*0950*/ 	.word	0x00009160


	//   ....[74]....
        /*0954*/ 	.word	0x00009200


	//   ....[75]....
        /*0958*/ 	.word	0x00009290


	//   ....[76]....
        /*095c*/ 	.word	0x00009300


	//   ....[77]....
        /*0960*/ 	.word	0x00009360


	//   ....[78]....
        /*0964*/ 	.word	0x000093d0


	//   ....[79]....
        /*0968*/ 	.word	0x00009430


	//   ....[80]....
        /*096c*/ 	.word	0x000094a0


	//   ....[81]....
        /*0970*/ 	.word	0x00009500


	//   ....[82]....
        /*0974*/ 	.word	0x000095a0


	//   ....[83]....
        /*0978*/ 	.word	0x00009630


	//   ....[84]....
        /*097c*/ 	.word	0x000096a0


	//   ....[85]....
        /*0980*/ 	.word	0x00009700


	//   ....[86]....
        /*0984*/ 	.word	0x00009770


	//   ....[87]....
        /*0988*/ 	.word	0x000097d0


	//   ....[88]....
        /*098c*/ 	.word	0x00009840


	//   ....[89]....
        /*0990*/ 	.word	0x000098a0


	//   ....[90]....
        /*0994*/ 	.word	0x00009940


	//   ....[91]....
        /*0998*/ 	.word	0x000099f0


	//   ....[92]....
        /*099c*/ 	.word	0x00009b00


	//   ....[93]....
        /*09a0*/ 	.word	0x00009b50


	//   ....[94]....
        /*09a4*/ 	.word	0x00009c20


	//   ....[95]....
        /*09a8*/ 	.word	0x00009c90


	//   ....[96]....
        /*09ac*/ 	.word	0x00009d20


	//   ....[97]....
        /*09b0*/ 	.word	0x00009d70


	//   ....[98]....
        /*09b4*/ 	.word	0x00009de0


	//   ....[99]....
        /*09b8*/ 	.word	0x00009e40


	//   ....[100]....
        /*09bc*/ 	.word	0x00009eb0


	//   ....[101]....
        /*09c0*/ 	.word	0x00009f10


	//   ....[102]....
        /*09c4*/ 	.word	0x00009f80


	//   ....[103]....
        /*09c8*/ 	.word	0x00009fe0


	//   ....[104]....
        /*09cc*/ 	.word	0x0000a060


	//   ....[105]....
        /*09d0*/ 	.word	0x0000a0d0


	//   ....[106]....
        /*09d4*/ 	.word	0x0000a140


	//   ....[107]....
        /*09d8*/ 	.word	0x0000a1a0


	//   ....[108]....
        /*09dc*/ 	.word	0x0000a220


	//   ....[109]....
        /*09e0*/ 	.word	0x0000a2a0


	//   ....[110]....
        /*09e4*/ 	.word	0x0000a340


	//   ....[111]....
        /*09e8*/ 	.word	0x0000a3b0


	//   ....[112]....
        /*09ec*/ 	.word	0x0000a440


	//   ....[113]....
        /*09f0*/ 	.word	0x0000a4d0


	//   ....[114]....
        /*09f4*/ 	.word	0x0000a540


	//   ....[115]....
        /*09f8*/ 	.word	0x0000a5a0


	//   ....[116]....
        /*09fc*/ 	.word	0x0000a610


	//   ....[117]....
        /*0a00*/ 	.word	0x0000a690


	//   ....[118]....
        /*0a04*/ 	.word	0x0000a750


	//   ....[119]....
        /*0a08*/ 	.word	0x0000a820


	//   ....[120]....
        /*0a0c*/ 	.word	0x0000a900


	//   ....[121]....
        /*0a10*/ 	.word	0x0000a9b0


	//----- nvinfo : EIATTR_EXIT_INSTR_OFFSETS
	.align		4
.L_625:
        /*0a14*/ 	.byte	0x04, 0x1c
        /*0a16*/ 	.short	(.L_627 - .L_626)


	//   ....[0]....
.L_626:
        /*0a18*/ 	.word	0x00006c00


	//   ....[1]....
        /*0a1c*/ 	.word	0x00008e40


	//----- nvinfo : EIATTR_MAX_THREADS
	.align		4
.L_627:
        /*0a20*/ 	.byte	0x04, 0x05
        /*0a22*/ 	.short	(.L_629 - .L_628)
.L_628:
        /*0a24*/ 	.word	0x00000140
        /*0a28*/ 	.word	0x00000001
        /*0a2c*/ 	.word	0x00000001


	//----- nvinfo : EIATTR_CRS_STACK_SIZE
	.align		4
.L_629:
        /*0a30*/ 	.byte	0x04, 0x1e
        /*0a32*/ 	.short	(.L_631 - .L_630)
.L_630:
        /*0a34*/ 	.word	0x00000000


	//----- nvinfo : EIATTR_CBANK_PARAM_SIZE
	.align		4
.L_631:
        /*0a38*/ 	.byte	0x03, 0x19
        /*0a3a*/ 	.short	0x0060


	//----- nvinfo : EIATTR_PARAM_CBANK
	.align		4
        /*0a3c*/ 	.byte	0x04, 0x0a
        /*0a3e*/ 	.short	(.L_633 - .L_632)
	.align		4
.L_632:
        /*0a40*/ 	.word	index@(.nv.constant0._ZN13group_norm_v218gn_bwd_cuda_kernelI13__nv_bfloat16Li320ELi3ELi16ELi40ELi256ELb1ELb1ELi32ELi320ELi320ELi4ELb1ELi42ELb0ELb0ELNS_15WgradSyncMethodE3ENS_16CompileConditionILi900EEEEEvPT_S6_S6_PKS5_S8_S8_S8_PKfflPfPj)
        /*0a44*/ 	.short	0x0210
        /*0a46*/ 	.short	0x0060


	//----- nvinfo : EIATTR_SW_WAR
	.align		4
.L_633:
        /*0a48*/ 	.byte	0x04, 0x36
        /*0a4a*/ 	.short	(.L_635 - .L_634)
.L_634:
        /*0a4c*/ 	.word	0x00000008
.L_635:


//--------------------- .nv.info._ZN13group_norm_v218gn_bwd_cuda_kernelI13__nv_bfloat16Li320ELi1ELi16ELi40ELi256ELb1ELb1ELi64ELi320ELi320ELi4ELb1ELi36ELb0ELb0ELNS_15WgradSyncMethodE3ENS_16CompileConditionILi900EEEEEvPT_S6_S6_PKS5_S8_S8_S8_PKfflPfPj --------------------------
	.section	.nv.info._ZN13group_norm_v218gn_bwd_cuda_kernelI13__nv_bfloat16Li320ELi1ELi16ELi40ELi256ELb1ELb1ELi64ELi320ELi320ELi4ELb1ELi36ELb0ELb0ELNS_15WgradSyncMethodE3ENS_16CompileConditionILi900EEEEEvPT_S6_S6_PKS5_S8_S8_S8_PKfflPfPj,"",@"SHT_CUDA_INFO"
	.sectionflags	@""
	.align	4


	//----- nvinfo : EIATTR_CUDA_API_VERSION
	.align		4
        /*0000*/ 	.byte	0x04, 0x37
        /*0002*/ 	.short	(.L_637 - .L_636)
.L_636:
        /*0004*/ 	.word	0x00000082


	//----- nvinfo : EIATTR_KPARAM_INFO
	.align		4
.L_637:
        /*0008*/ 	.byte	0x04, 0x17
        /*000a*/ 	.short	(.L_639 - .L_638)
.L_638:
        /*000c*/ 	.word	0x00000000
        /*0010*/ 	.short	0x000b
        /*0012*/ 	.short	0x0058
        /*0014*/ 	.byte	0x00, 0xf0, 0x21, 0x00


	//----- nvinfo : EIATTR_KPARAM_INFO
	.align		4
.L_639:
        /*0018*/ 	.byte	0x04, 0x17
        /*001a*/ 	.short	(.L_641 - .L_640)
.L_640:
        /*001c*/ 	.word	0x00000000
        /*0020*/ 	.short	0x000a
        /*0022*/ 	.short	0x0050
        /*0024*/ 	.byte	0x00, 0xf0, 0x21, 0x00


	//----- nvinfo : EIATTR_KPARAM_INFO
	.align		4
.L_641:
        /*0028*/ 	.byte	0x04, 0x17
        /*002a*/ 	.short	(.L_643 - .L_642)
.L_642:
        /*002c*/ 	.word	0x00000000
        /*0030*/ 	.short	0x0009
        /*0032*/ 	.short	0x0048
        /*0034*/ 	.byte	0x00, 0xf0, 0x21, 0x00


	//----- nvinfo : EIATTR_KPARAM_INFO
	.align		4
.L_643:
        /*0038*/ 	.byte	0x04, 0x17
        /*003a*/ 	.short	(.L_645 - .L_644)
.L_644:
        /*003c*/ 	.word	0x00000000
        /*0040*/ 	.short	0x0008
        /*0042*/ 	.short	0x0040
        /*0044*/ 	.byte	0x00, 0xf0, 0x11, 0x00


	//----- nvinfo : EIATTR_KPARAM_INFO
	.align		4
.L_645:
        /*0048*/ 	.byte	0x04, 0x17
        /*004a*/ 	.short	(.L_647 - .L_646)
.L_646:
        /*004c*/ 	.word	0x00000000
        /*0050*/ 	.short	0x0007
        /*0052*/ 	.short	0x0038
        /*0054*/ 	.byte	0x00, 0xf0, 0x21, 0x00


	//----- nvinfo : EIATTR_KPARAM_INFO
	.align		4
.L_647:
        /*0058*/ 	.byte	0x04, 0x17
        /*005a*/ 	.short	(.L_649 - .L_648)
.L_648:
        /*005c*/ 	.word	0x00000000
        /*0060*/ 	.short	0x0006
        /*0062*/ 	.short	0x0030
        /*0064*/ 	.byte	0x00, 0xf0, 0x21, 0x00


	//----- nvinfo : EIATTR_KPARAM_INFO
	.align		4
.L_649:
        /*0068*/ 	.byte	0x04, 0x17
        /*006a*/ 	.short	(.L_651 - .L_650)
.L_650:
        /*006c*/ 	.word	0x00000000
        /*0070*/ 	.short	0x0005
        /*0072*/ 	.short	0x0028
        /*0074*/ 	.byte	0x00, 0xf0, 0x21, 0x00


	//----- nvinfo : EIATTR_KPARAM_INFO
	.align		4
.L_651:
        /*0078*/ 	.byte	0x04, 0x17
        /*007a*/ 	.short	(.L_653 - .L_652)
.L_652:
        /*007c*/ 	.word	0x00000000
        /*0080*/ 	.short	0x0004
        /*0082*/ 	.short	0x0020
        /*0084*/ 	.byte	0x00, 0xf0, 0x21, 0x00


	//----- nvinfo : EIATTR_KPARAM_INFO
	.align		4
.L_653:
        /*0088*/ 	.byte	0x04, 0x17
        /*008a*/ 	.short	(.L_655 - .L_654)
.L_654:
        /*008c*/ 	.word	0x00000000
        /*0090*/ 	.short	0x0003
        /*0092*/ 	.short	0x0018
        /*0094*/ 	.byte	0x00, 0xf0, 0x21, 0x00


	//----- nvinfo : EIATTR_KPARAM_INFO
	.align		4
.L_655:
        /*0098*/ 	.byte	0x04, 0x17
        /*009a*/ 	.short	(.L_657 - .L_656)
.L_656:
        /*009c*/ 	.word	0x00000000
        /*00a0*/ 	.short	0x0002
        /*00a2*/ 	.short	0x0010
        /*00a4*/ 	.byte	0x00, 0xf0, 0x21, 0x00


	//----- nvinfo : EIATTR_KPARAM_INFO
	.align		4
.L_657:
        /*00a8*/ 	.byte	0x04, 0x17
        /*00aa*/ 	.short	(.L_659 - .L_658)
.L_658:
        /*00ac*/ 	.word	0x00000000
        /*00b0*/ 	.short	0x0001
        /*00b2*/ 	.short	0x0008
        /*00b4*/ 	.byte	0x00, 0xf0, 0x21, 0x00


	//----- nvinfo : EIATTR_KPARAM_INFO
	.align		4
.L_659:
        /*00b8*/ 	.byte	0x04, 0x17
        /*00ba*/ 	.short	(.L_661 - .L_660)
.L_660:
        /*00bc*/ 	.word	0x00000000
        /*00c0*/ 	.short	0x0000
        /*00c2*/ 	.short	0x0000
        /*00c4*/ 	.byte	0x00, 0xf0, 0x21, 0x00


	//----- nvinfo : EIATTR_SPARSE_MMA_MASK
	.align		4
.L_661:
        /*00c8*/ 	.byte	0x03, 0x50
        /*00ca*/ 	.short	0x0000


	//----- nvinfo : EIATTR_MAXREG_COUNT
	.align		4
        /*00cc*/ 	.byte	0x03, 0x1b
        /*00ce*/ 	.short	0x00a8


	//----- nvinfo : EIATTR_NUM_BARRIERS
	.align		4
        /*00d0*/ 	.byte	0x02, 0x4c
        /*00d2*/ 	.byte	0x01
	.zero		1


	//----- nvinfo : EIATTR_ANNOTATIONS
	.align		4
        /*00d4*/ 	.byte	0x04, 0x55
        /*00d6*/ 	.short	(.L_663 - .L_662)


	//   ....[0]....
.L_662:
        /* <DEDUP_REMOVED lines=36> */


	//----- nvinfo : EIATTR_MERCURY_ISA_VERSION
	.align		4
.L_663:
        /*0308*/ 	.byte	0x03, 0x5f
        /*030a*/ 	.short	0x0101


	//----- nvinfo : EIATTR_INT_WARP_WIDE_INSTR_OFFSETS
	.align		4
        /*030c*/ 	.byte	0x04, 0x31
        /*030e*/ 	.short	(.L_665 - .L_664)


	//   ....[0]....
.L_664:
        /*0310*/ 	.word	0x00007670


	//----- nvinfo : EIATTR_COOP_GROUP_MASK_REGIDS
	.align		4
.L_665:
        /*0314*/ 	.byte	0x04, 0x29
        /*0316*/ 	.short	(.L_667 - .L_666)


	//   ....[0]....
.L_666:
        /*0318*/ 	.word	0xffffffff


	//   ....[1]....
        /*031c*/ 	.word	0xffffffff


	//   ....[2]....
        /*0320*/ 	.word	0xffffffff


	//   ....[3]....
        /*0324*/ 	.word	0xffffffff


	//   ....[4]....
        /*0328*/ 	.word	0xffffffff


	//   ....[5]....
        /*032c*/ 	.word	0xffffffff


	//   ....[6]....
        /*0330*/ 	.word	0xffffffff


	//   ....[7]....
        /*0334*/ 	.word	0xffffffff


	//   ....[8]....
        /*0338*/ 	.word	0x05000020


	//   ....[9]....
        /*033c*/ 	.word	0x0500001f


	//   ....[10]....
        /*0340*/ 	.word	0x05000021


	//   ....[11]....
        /*0344*/ 	.word	0x05000022


	//   ....[12]....
        /*0348*/ 	.word	0x05000024


	//   ....[13]....
        /*034c*/ 	.word	0x05000023


	//   ....[14]....
        /*0350*/ 	.word	0x05000025


	//   ....[15]....
        /*0354*/ 	.word	0x0500001a


	//   ....[16]....
        /*0358*/ 	.word	0x05000024


	//   ....[17]....
        /*035c*/ 	.word	0x05000023


	//   ....[18]....
        /*0360*/ 	.word	0x05000025


	//   ....[19]....
        /*0364*/ 	.word	0x0500002a


	//   ....[20]....
        /*0368*/ 	.word	0x0500002c


	//   ....[21]....
        /*036c*/ 	.word	0x05000029


	//   ....[22]....
        /*0370*/ 	.word	0x0500002b


	//   ....[23]....
        /*0374*/ 	.word	0x0500001e


	//   ....[24]....
        /*0378*/ 	.word	0x05000024


	//   ....[25]....
        /*037c*/ 	.word	0x05000023


	//   ....[26]....
        /*0380*/ 	.word	0x05000025


	//   ....[27]....
        /*0384*/ 	.word	0x0500002a


	//   ....[28]....
        /*0388*/ 	.word	0x0500002c


	//   ....[29]....
        /*038c*/ 	.word	0x05000029


	//   ....[30]....
        /*0390*/ 	.word	0x0500002b


	//   ....[31]....
        /*0394*/ 	.word	0x0500001e


	//   ....[32]....
        /*0398*/ 	.word	0x0500001e


	//   ....[33]....
        /*039c*/ 	.word	0x0500001f


	//   ....[34]....
        /*03a0*/ 	.word	0x05000032


	//   ....[35]....
        /*03a4*/ 	.word	0x05000021


	//   ....[36]....
        /*03a8*/ 	.word	0x05000020


	//   ....[37]....
        /*03ac*/ 	.word	0x05000031


	//   ....[38]....
        /*03b0*/ 	.word	0x0500001f


	//   ....[39]....
        /*03b4*/ 	.word	0x05000034


	//   ....[40]....
        /*03b8*/ 	.word	0x0500001e


	//   ....[41]....
        /*03bc*/ 	.word	0x05000031


	//   ....[42]....
        /*03c0*/ 	.word	0x05000020


	//   ....[43]....
        /*03c4*/ 	.word	0x05000021


	//   ....[44]....
        /*03c8*/ 	.word	0x05000030


	//   ....[45]....
        /*03cc*/ 	.word	0x05000033


	//   ....[46]....
        /*03d0*/ 	.word	0x0500001c


	//   ....[47]....
        /*03d4*/ 	.word	0x0500002d


	//   ....[48]....
        /*03d8*/ 	.word	0x0500001d


	//   ....[49]....
        /*03dc*/ 	.word	0x05000031


	//   ....[50]....
        /*03e0*/ 	.word	0x05000030


	//   ....[51]....
        /*03e4*/ 	.word	0x05000034


	//   ....[52]....
        /*03e8*/ 	.word	0x0500002b


	//   ....[53]....
        /*03ec*/ 	.word	0x0500002e


	//   ....[54]....
        /*03f0*/ 	.word	0x05000020


	//   ....[55]....
        /*03f4*/ 	.word	0x05000021


	//   ....[56]....
        /*03f8*/ 	.word	0x05000022


	//   ....[57]....
        /*03fc*/ 	.word	0x05000023


	//   ....[58]....
        /*0400*/ 	.word	0x05000029


	//   ....[59]....
        /*0404*/ 	.word	0x0500002b


	//   ....[60]....
        /*0408*/ 	.word	0x05000030


	//   ....[61]....
        /*040c*/ 	.word	0x0500002f


	//   ....[62]....
        /*0410*/ 	.word	0x05000022


	//   ....[63]....
        /*0414*/ 	.word	0x05000019


	//   ....[64]....
        /*0418*/ 	.word	0x05000033


	//   ....[65]....
        /*041c*/ 	.word	0x05000033


	//   ....[66]....
        /*0420*/ 	.word	0x05000033


	//   ....[67]....
        /*0424*/ 	.word	0x05000033


	//   ....[68]....
        /*0428*/ 	.word	0x05000033


	//   ....[69]....
        /*042c*/ 	.word	0x05000033


	//   ....[70]....
        /*0430*/ 	.word	0x05000033


	//   ....[71]....
        /*0434*/ 	.word	0x05000033


	//   ....[72]....
        /*0438*/ 	.word	0x05000033


	//   ....[73]....
        /*043c*/ 	.word	0x05000033


	//   ....[74]....
        /*0440*/ 	.word	0x05000033


	//   ....[75]....
        /*0444*/ 	.word	0x05000033


	//   ....[76]....
        /*0448*/ 	.word	0x05000033


	//   ....[77]....
        /*044c*/ 	.word	0x05000033


	//   ....[78]....
        /*0450*/ 	.word	0x05000033


	//   ....[79]....
        /*0454*/ 	.word	0x05000033


	//   ....[80]....
        /*0458*/ 	.word	0x05000033


	//   ....[81]....
        /*045c*/ 	.word	0x05000033


	//   ....[82]....
        /*0460*/ 	.word	0x05000033


	//   ....[83]....
        /*0464*/ 	.word	0x05000033


	//   ....[84]....
        /*0468*/ 	.word	0x05000033


	//   ....[85]....
        /*046c*/ 	.word	0x05000033


	//   ....[86]....
        /*0470*/ 	.word	0x05000033


	//   ....[87]....
        /*0474*/ 	.word	0x05000033


	//   ....[88]....
        /*0478*/ 	.word	0x05000033


	//   ....[89]....
        /*047c*/ 	.word	0x05000033


	//   ....[90]....
        /*0480*/ 	.word	0x05000033


	//   ....[91]....
        /*0484*/ 	.word	0x05000033


	//   ....[92]....
        /*0488*/ 	.word	0x05000033


	//   ....[93]....
        /*048c*/ 	.word	0x05000033


	//   ....[94]....
        /*0490*/ 	.word	0x05000033


	//   ....[95]....
        /*0494*/ 	.word	0x05000033


	//   ....[96]....
        /*0498*/ 	.word	0x05000033


	//   ....[97]....
        /*049c*/ 	.word	0x05000033


	//   ....[98]....
        /*04a0*/ 	.word	0x05000033


	//   ....[99]....
        /*04a4*/ 	.word	0x05000033


	//   ....[100]....
        /*04a8*/ 	.word	0x05000033


	//   ....[101]....
        /*04ac*/ 	.word	0x05000033


	//   ....[102]....
        /*04b0*/ 	.word	0x05000033


	//   ....[103]....
        /*04b4*/ 	.word	0x05000033


	//   ....[104]....
        /*04b8*/ 	.word	0x05000033


	//   ....[105]....
        /*04bc*/ 	.word	0x05000033


	//   ....[106]....
        /*04c0*/ 	.word	0x05000033


	//   ....[107]....
        /*04c4*/ 	.word	0x05000033


	//   ....[108]....
        /*04c8*/ 	.word	0x05000033


	//   ....[109]....
        /*04cc*/ 	.word	0x05000033


	//   ....[110]....
        /*04d0*/ 	.word	0x05000033


	//   ....[111]....
        /*04d4*/ 	.word	0x05000033


	//   ....[112]....
        /*04d8*/ 	.word	0x05000033


	//   ....[113]....
        /*04dc*/ 	.word	0x05000033


	//   ....[114]....
        /*04e0*/ 	.word	0x05000033


	//   ....[115]....
        /*04e4*/ 	.word	0x05000033


	//   ....[116]....
        /*04e8*/ 	.word	0x05000033


	//   ....[117]....
        /*04ec*/ 	.word	0x05000033


	//   ....[118]....
        /*04f0*/ 	.word	0x05000033


	//   ....[119]....
        /*04f4*/ 	.word	0x05000033


	//----- nvinfo : EIATTR_COOP_GROUP_INSTR_OFFSETS
	.align		4
.L_667:
        /*04f8*/ 	.byte	0x04, 0x28
        /*04fa*/ 	.short	(.L_669 - .L_668)


	//   ....[0]....
.L_668:
        /*04fc*/ 	.word	0x00006e10


	//   ....[1]....
        /*0500*/ 	.word	0x00006e40


	//   ....[2]....
        /*0504*/ 	.word	0x00006f60


	//   ....[3]....
        /*0508*/ 	.word	0x00006f90


	//   ....[4]....
        /*050c*/ 	.word	0x000078d0


	//   ....[5]....
        /*0510*/ 	.word	0x000078f0


	//   ....[6]....
        /*0514*/ 	.word	0x00007910


	//   ....[7]....
        /*0518*/ 	.word	0x00007930


	//   ....[8]....
        /*051c*/ 	.word	0x0000bbc0


	//   ....[9]....
        /*0520*/ 	.word	0x0000bbf0


	//   ....[10]....
        /*0524*/ 	.word	0x0000bc40


	//   ....[11]....
        /*0528*/ 	.word	0x0000bc60


	//   ....[12]....
        /*052c*/ 	.word	0x0000bc90


	//   ....[13]....
        /*0530*/ 	.word	0x0000bca0


	//   ....[14]....
        /*0534*/ 	.word	0x0000bcd0


	//   ....[15]....
        /*0538*/ 	.word	0x0000bce0


	//   ....[16]....
        /*053c*/ 	.word	0x0000be70


	//   ....[17]....
        /*0540*/ 	.word	0x0000bea0


	//   ....[18]....
        /*0544*/ 	.word	0x0000bef0


	//   ....[19]....
        /*0548*/ 	.word	0x0000bf10


	//   ....[20]....
        /*054c*/ 	.word	0x0000bf40


	//   ....[21]....
        /*0550*/ 	.word	0x0000bf50


	//   ....[22]....
        /*0554*/ 	.word	0x0000bf80


	//   ....[23]....
        /*0558*/ 	.word	0x0000bf90


	//   ....[24]....
        /*055c*/ 	.word	0x0000c0d0


	//   ....[25]....
        /*0560*/ 	.word	0x0000c100


	//   ....[26]....
        /*0564*/ 	.word	0x0000c150


	//   ....[27]....
        /*0568*/ 	.word	0x0000c170


	//   ....[28]....
        /*056c*/ 	.word	0x0000c1a0


	//   ....[29]....
        /*0570*/ 	.word	0x0000c1b0


	//   ....[30]....
        /*0574*/ 	.word	0x0000c1e0


	//   ....[31]....
        /*0578*/ 	.word	0x0000c1f0


	//   ....[32]....
        /*057c*/ 	.word	0x0000c510


	//   ....[33]....
        /*0580*/ 	.word	0x0000c540


	//   ....[34]....
        /*0584*/ 	.word	0x0000c570


	//   ....[35]....
        /*0588*/ 	.word	0x0000c5c0


	//   ....[36]....
        /*058c*/ 	.word	0x0000c5e0


	//   ....[37]....
        /*0590*/ 	.word	0x0000c610


	//   ....[38]....
        /*0594*/ 	.word	0x0000c630


	//   ....[39]....
        /*0598*/ 	.word	0x0000c650


	//   ....[40]....
        /*059c*/ 	.word	0x0000c670


	//   ....[41]....
        /*05a0*/ 	.word	0x0000c690


	//   ....[42]....
        /*05a4*/ 	.word	0x0000c6b0


	//   ....[43]....
        /*05a8*/ 	.word	0x0000c6d0


	//   ....[44]....
        /*05ac*/ 	.word	0x0000c6f0


	//   ....[45]....
        /*05b0*/ 	.word	0x0000c720


	//   ....[46]....
        /*05b4*/ 	.word	0x0000c760


	//   ....[47]....
        /*05b8*/ 	.word	0x0000c780


	//   ....[48]....
        /*05bc*/ 	.word	0x0000c7a0


	//   ....[49]....
        /*05c0*/ 	.word	0x0000c7c0


	//   ....[50]....
        /*05c4*/ 	.word	0x0000c7f0


	//   ....[51]....
        /*05c8*/ 	.word	0x0000c820


	//   ....[52]....
        /*05cc*/ 	.word	0x0000c840


	//   ....[53]....
        /*05d0*/ 	.word	0x0000c860


	//   ....[54]....
        /*05d4*/ 	.word	0x0000c880


	//   ....[55]....
        /*05d8*/ 	.word	0x0000c8b0


	//   ....[56]....
        /*05dc*/ 	.word	0x0000c900


	//   ....[57]....
        /*05e0*/ 	.word	0x0000c930


	//   ....[58]....
        /*05e4*/ 	.word	0x0000c960


	//   ....[59]....
        /*05e8*/ 	.word	0x0000c990


	//   ....[60]....
        /*05ec*/ 	.word	0x0000c9c0


	//   ....[61]....
        /*05f0*/ 	.word	0x0000c9f0


	//   ....[62]....
        /*05f4*/ 	.word	0x0000cb20


	//   ....[63]....
        /*05f8*/ 	.word	0x0000cb70


	//   ....[64]....
        /*05fc*/ 	.word	0x0000cca0


	//   ....[65]....
        /*0600*/ 	.word	0x0000ccf0


	//   ....[66]....
        /*0604*/ 	.word	0x0000cd60


	//   ....[67]....
        /*0608*/ 	.word	0x0000cdc0


	//   ....[68]....
        /*060c*/ 	.word	0x0000ce30


	//   ....[69]....
        /*0610*/ 	.word	0x0000ce90


	//   ....[70]....
        /*0614*/ 	.word	0x0000cf00


	//   ....[71]....
        /*0618*/ 	.word	0x0000cf60


	//   ....[72]....
        /*061c*/ 	.word	0x0000d010


	//   ....[73]....
        /*0620*/ 	.word	0x0000d0a0


	//   ....[74]....
        /*0624*/ 	.word	0x0000d110


	//   ....[75]....
        /*0628*/ 	.word	0x0000d170


	//   ....[76]....
        /*062c*/ 	.word	0x0000d1e0


	//   ....[77]....
        /*0630*/ 	.word	0x0000d240


	//   ....[78]....
        /*0634*/ 	.word	0x0000d2b0


	//   ....[79]....
        /*0638*/ 	.word	0x0000d310


	//   ....[80]....
        /*063c*/ 	.word	0x0000d3c0


	//   ....[81]....
        /*0640*/ 	.word	0x0000d450


	//   ....[82]....
        /*0644*/ 	.word	0x0000d4c0


	//   ....[83]....
        /*0648*/ 	.word	0x0000d520


	//   ....[84]....
        /*064c*/ 	.word	0x0000d590


	//   ....[85]....
        /*0650*/ 	.word	0x0000d5f0


	//   ....[86]....
        /*0654*/ 	.word	0x0000d660


	//   ....[87]....
        /*0658*/ 	.word	0x0000d6c0


	//   ....[88]....
        /*065c*/ 	.word	0x0000d770


	//   ....[89]....
        /*0660*/ 	.word	0x0000d830


	//   ....[90]....
        /*0664*/ 	.word	0x0000d960


	//   ....[91]....
        /*0668*/ 	.word	0x0000d9e0


	//   ....[92]....
        /*066c*/ 	.word	0x0000da90


	//   ....[93]....
        /*0670*/ 	.word	0x0000daf0


	//   ....[94]....
        /*0674*/ 	.word	0x0000db70


	//   ....[95]....
        /*0678*/ 	.word	0x0000dc40


	//   ....[96]....
        /*067c*/ 	.word	0x0000dcc0


	//   ....[97]....
        /*0680*/ 	.word	0x0000dd60


	//   ....[98]....
        /*0684*/ 	.word	0x0000de20


	//   ....[99]....
        /*0688*/ 	.word	0x0000de80


	//   ....[100]....
        /*068c*/ 	.word	0x0000def0


	//   ....[101]....
        /*0690*/ 	.word	0x0000df50


	//   ....[102]....
        /*0694*/ 	.word	0x0000dfc0


	//   ....[103]....
        /*0698*/ 	.word	0x0000e020


	//   ....[104]....
        /*069c*/ 	.word	0x0000e0a0


	//   ....[105]....
        /*06a0*/ 	.word	0x0000e120


	//   ....[106]....
        /*06a4*/ 	.word	0x0000e190


	//   ....[107]....
        /*06a8*/ 	.word	0x0000e1f0


	//   ....[108]....
        /*06ac*/ 	.word	0x0000e260


	//   ....[109]....
        /*06b0*/ 	.word	0x0000e2c0


	//   ....[110]....
        /*06b4*/ 	.word	0x0000e330


	//   ....[111]....
        /*06b8*/ 	.word	0x0000e390


	//   ....[112]....
        /*06bc*/ 	.word	0x0000e3f0


	//   ....[113]....
        /*06c0*/ 	.word	0x0000e460


	//   ....[114]....
        /*06c4*/ 	.word	0x0000e4d0


	//   ....[115]....
        /*06c8*/ 	.word	0x0000e530


	//   ....[116]....
        /*06cc*/ 	.word	0x0000e5a0


	//   ....[117]....
        /*06d0*/ 	.word	0x0000e600


	//   ....[118]....
        /*06d4*/ 	.word	0x0000e6c0


	//   ....[119]....
        /*06d8*/ 	.word	0x0000e750


	//----- nvinfo : EIATTR_EXIT_INSTR_OFFSETS
	.align		4
.L_669:
        /*06dc*/ 	.byte	0x04, 0x1c
        /*06de*/ 	.short	(.L_671 - .L_670)


	//   ....[0]....
.L_670:
        /*06e0*/ 	.word	0x0000ab90


	//   ....[1]....
        /*06e4*/ 	.word	0x0000cc40


	//----- nvinfo : EIATTR_MAX_THREADS
	.align		4
.L_671:
        /*06e8*/ 	.byte	0x04, 0x05
        /*06ea*/ 	.short	(.L_673 - .L_672)
.L_672:
        /*06ec*/ 	.word	0x00000140
        /*06f0*/ 	.word	0x00000001
        /*06f4*/ 	.word	0x00000001


	//----- nvinfo : EIATTR_CRS_STACK_SIZE
	.align		4
.L_673:
        /*06f8*/ 	.byte	0x04, 0x1e
        /*06fa*/ 	.short	(.L_675 - .L_674)
.L_674:
        /*06fc*/ 	.word	0x00000000


	//----- nvinfo : EIATTR_CBANK_PARAM_SIZE
	.align		4
.L_675:
        /*0700*/ 	.byte	0x03, 0x19
        /*0702*/ 	.short	0x0060


	//----- nvinfo : EIATTR_PARAM_CBANK
	.align		4
        /*0704*/ 	.byte	0x04, 0x0a
        /*0706*/ 	.short	(.L_677 - .L_676)
	.align		4
.L_676:
        /*0708*/ 	.word	index@(.nv.constant0._ZN13group_norm_v218gn_bwd_cuda_kernelI13__nv_bfloat16Li320ELi1ELi16ELi40ELi256ELb1ELb1ELi64ELi320ELi320ELi4ELb1ELi36ELb0ELb0ELNS_15WgradSyncMethodE3ENS_16CompileConditionILi900EEEEEvPT_S6_S6_PKS5_S8_S8_S8_PKfflPfPj)
        /*070c*/ 	.short	0x0210
        /*070e*/ 	.short	0x0060


	//----- nvinfo : EIATTR_SW_WAR
	.align		4
.L_677:
        /*0710*/ 	.byte	0x04, 0x36
        /*0712*/ 	.short	(.L_679 - .L_678)
.L_678:
        /*0714*/ 	.word	0x00000008
.L_679:


//--------------------- .nv.info._ZN13group_norm_v214gn_cuda_kernelI13__nv_bfloat16Li320ELi1ELi32ELi20ELi256ELb0ELi256ELi20ELi20ELi4ELb0ELi116ELb0ELb0ENS_16CompileConditionILi900EEEEEvPT_PKS4_S7_S7_flPfS8_Pj --------------------------
	.section	.nv.info._ZN13group_norm_v214gn_cuda_kernelI13__nv_bfloat16Li320ELi1ELi32ELi20ELi256ELb0ELi256ELi20ELi20ELi4ELb0ELi116ELb0ELb0ENS_16CompileConditionILi900EEEEEvPT_PKS4_S7_S7_flPfS8_Pj,"",@"SHT_CUDA_INFO"
	.sectionflags	@""
	.align	4


	//----- nvinfo : EIATTR_CUDA_API_VERSION
	.align		4
        /*0000*/ 	.byte	0x04, 0x37
        /*0002*/ 	.short	(.L_681 - .L_680)
.L_680:
        /*0004*/ 	.word	0x00000082


	//----- nvinfo : EIATTR_KPARAM_INFO
	.align		4
.L_681:
        /*0008*/ 	.byte	0x04, 0x17
        /*000a*/ 	.short	(.L_683 - .L_682)
.L_682:
        /*000c*/ 	.word	0x00000000
        /*0010*/ 	.short	0x0008
        /*0012*/ 	.short	0x0040
        /*0014*/ 	.byte	0x00, 0xf0, 0x21, 0x00


	//----- nvinfo : EIATTR_KPARAM_INFO
	.align		4
.L_683:
        /*0018*/ 	.byte	0x04, 0x17
        /*001a*/ 	.short	(.L_685 - .L_684)
.L_684:
        /*001c*/ 	.word	0x00000000
        /*0020*/ 	.short	0x0007
        /*0022*/ 	.short	0x0038
        /*0024*/ 	.byte	0x00, 0xf0, 0x21, 0x00


	//----- nvinfo : EIATTR_KPARAM_INFO
	.align		4
.L_685:
        /*0028*/ 	.byte	0x04, 0x17
        /*002a*/ 	.short	(.L_687 - .L_686)
.L_686:
        /*002c*/ 	.word	0x00000000
        /*0030*/ 	.short	0x0006
        /*0032*/ 	.short	0x0030
        /*0034*/ 	.byte	0x00, 0xf0, 0x21, 0x00


	//----- nvinfo : EIATTR_KPARAM_INFO
	.align		4
.L_687:
        /*0038*/ 	.byte	0x04, 0x17
        /*003a*/ 	.short	(.L_689 - .L_688)
.L_688:
        /*003c*/ 	.word	0x00000000
        /*0040*/ 	.short	0x0005
        /*0042*/ 	.short	0x0028
        /*0044*/ 	.byte	0x00, 0xf0, 0x21, 0x00


	//----- nvinfo : EIATTR_KPARAM_INFO
	.align		4
.L_689:
        /*0048*/ 	.byte	0x04, 0x17
        /*004a*/ 	.short	(.L_691 - .L_690)
.L_690:
        /*004c*/ 	.word	0x00000000
        /*0050*/ 	.short	0x0004
        /*0052*/ 	.short	0x0020
        /*0054*/ 	.byte	0x00, 0xf0, 0x11, 0x00


	//----- nvinfo : EIATTR_KPARAM_INFO
	.align		4
.L_691:
        /*0058*/ 	.byte	0x04, 0x17
        /*005a*/ 	.short	(.L_693 - .L_692)
.L_692:
        /*005c*/ 	.word	0x00000000
        /*0060*/ 	.short	0x0003
        /*0062*/ 	.short	0x0018
        /*0064*/ 	.byte	0x00, 0xf0, 0x21, 0x00


	//----- nvinfo : EIATTR_KPARAM_INFO
	.align		4
.L_693:
        /*0068*/ 	.byte	0x04, 0x17
        /*006a*/ 	.short	(.L_695 - .L_694)
.L_694:
        /*006c*/ 	.word	0x00000000
        /*0070*/ 	.short	0x0002
        /*0072*/ 	.short	0x0010
        /*0074*/ 	.byte	0x00, 0xf0, 0x21, 0x00


	//----- nvinfo : EIATTR_KPARAM_INFO
	.align		4
.L_695:
        /*0078*/ 	.byte	0x04, 0x17
        /*007a*/ 	.short	(.L_697 - .L_696)
.L_696:
        /*007c*/ 	.word	0x00000000
        /*0080*/ 	.short	0x0001
        /*0082*/ 	.short	0x0008
        /*0084*/ 	.byte	0x00, 0xf0, 0x21, 0x00


	//----- nvinfo : EIATTR_KPARAM_INFO
	.align		4
.L_697:
        /*0088*/ 	.byte	0x04, 0x17
        /*008a*/ 	.short	(.L_699 - .L_698)
.L_698:
        /*008c*/ 	.word	0x00000000
        /*0090*/ 	.short	0x0000
        /*0092*/ 	.short	0x0000
        /*0094*/ 	.byte	0x00, 0xf0, 0x21, 0x00


	//----- nvinfo : EIATTR_SPARSE_MMA_MASK
	.align		4
.L_699:
        /*0098*/ 	.byte	0x03, 0x50
        /*009a*/ 	.short	0x0000


	//----- nvinfo : EIATTR_MAXREG_COUNT
	.align		4
        /*009c*/ 	.byte	0x03, 0x1b
        /*009e*/ 	.short	0x00a8


	//----- nvinfo : EIATTR_NUM_BARRIERS
	.align		4
        /*00a0*/ 	.byte	0x02, 0x4c
        /*00a2*/ 	.byte	0x01
	.zero		1


	//----- nvinfo : EIATTR_MERCURY_ISA_VERSION
	.align		4
        /*00a4*/ 	.byte	0x03, 0x5f
        /*00a6*/ 	.short	0x0101


	//----- nvinfo : EIATTR_COOP_GROUP_MASK_REGIDS
	.align		4
        /*00a8*/ 	.byte	0x04, 0x29
        /*00aa*/ 	.short	(.L_701 - .L_700)


	//   ....[0]....
.L_700:
        /*00ac*/ 	.word	0xffffffff


	//   ....[1]....
        /*00b0*/ 	.word	0xffffffff


	//   ....[2]....
        /*00b4*/ 	.word	0xffffffff


	//   ....[3]....
        /*00b8*/ 	.word	0xffffffff


	//   ....[4]....
        /*00bc*/ 	.word	0xffffffff


	//   ....[5]....
        /*00c0*/ 	.word	0xffffffff


	//   ....[6]....
        /*00c4*/ 	.word	0xffffffff


	//   ....[7]....
        /*00c8*/ 	.word	0xffffffff


	//   ....[8]....
        /*00cc*/ 	.word	0xffffffff


	//   ....[9]....
        /*00d0*/ 	.word	0xffffffff


	//   ....[10]....
        /*00d4*/ 	.word	0xffffffff


	//   ....[11]....
        /*00d8*/ 	.word	0xffffffff


	//   ....[12]....
        /*00dc*/ 	.word	0xffffffff


	//   ....[13]....
        /*00e0*/ 	.word	0xffffffff


	//   ....[14]....
        /*00e4*/ 	.word	0xffffffff


	//   ....[15]....
        /*00e8*/ 	.word	0xffffffff


	//   ....[16]....
        /*00ec*/ 	.word	0xffffffff


	//   ....[17]....
        /*00f0*/ 	.word	0xffffffff


	//   ....[18]....
        /*00f4*/ 	.word	0x05000010


	//   ....[19]....
        /*00f8*/ 	.word	0x05000010


	//   ....[20]....
        /*00fc*/ 	.word	0x05000010


	//   ....[21]....
        /*0100*/ 	.word	0x05000010


	//   ....[22]....
        /*0104*/ 	.word	0x05000010


	//   ....[23]....
        /*0108*/ 	.word	0x05000010


	//   ....[24]....
        /*010c*/ 	.word	0x05000010


	//   ....[25]....
        /*0110*/ 	.word	0x05000010


	//----- nvinfo : EIATTR_COOP_GROUP_INSTR_OFFSETS
	.align		4
.L_701:
        /*0114*/ 	.byte	0x04, 0x28
        /*0116*/ 	.short	(.L_703 - .L_702)


	//   ....[0]....
.L_702:
        /*0118*/ 	.word	0x000005d0


	//   ....[1]....
        /*011c*/ 	.word	0x000005e0


	//   ....[2]....
        /*0120*/ 	.word	0x00000610


	//   ....[3]....
        /*0124*/ 	.word	0x00000620


	//   ....[4]....
        /*0128*/ 	.word	0x00000650


	//   ....[5]....
        /*012c*/ 	.word	0x00000660


	//   ....[6]....
        /*0130*/ 	.word	0x000006a0


	//   ....[7]....
        /*0134*/ 	.word	0x000006d0


	//   ....[8]....
        /*0138*/ 	.word	0x00000720


	//   ....[9]....
        /*013c*/ 	.word	0x00000730


	//   ....[10]....
        /*0140*/ 	.word	0x00000830


	//   ....[11]....
        /*0144*/ 	.word	0x00000840


	//   ....[12]....
        /*0148*/ 	.word	0x00000870


	//   ....[13]....
        /*014c*/ 	.word	0x00000880


	//   ....[14]....
        /*0150*/ 	.word	0x000008b0


	//   ....[15]....
        /*0154*/ 	.word	0x000008c0


	//   ....[16]....
        /*0158*/ 	.word	0x000008f0


	//   ....[17]....
        /*015c*/ 	.word	0x00000900


	//   ....[18]....
        /*0160*/ 	.word	0x00001200


	//   ....[19]....
        /*0164*/ 	.word	0x00001250


	//   ....[20]....
        /*0168*/ 	.word	0x000012c0


	//   ....[21]....
        /*016c*/ 	.word	0x00001320


	//   ....[22]....
        /*0170*/ 	.word	0x00001390


	//   ....[23]....
        /*0174*/ 	.word	0x000013f0


	//   ....[24]....
        /*0178*/ 	.word	0x00001460


	//   ....[25]....
        /*017c*/ 	.word	0x000014c0


	//----- nvinfo : EIATTR_EXIT_INSTR_OFFSETS
	.align		4
.L_703:
        /*0180*/ 	.byte	0x04, 0x1c
        /*0182*/ 	.short	(.L_705 - .L_704)


	//   ....[0]....
.L_704:
        /*0184*/ 	.word	0x000011a0


	//----- nvinfo : EIATTR_MAX_THREADS
	.align		4
.L_705:
        /*0188*/ 	.byte	0x04, 0x05
        /*018a*/ 	.short	(.L_707 - .L_706)
.L_706:
        /*018c*/ 	.word	0x00000140
        /*0190*/ 	.word	0x00000001
        /*0194*/ 	.word	0x00000001


	//----- nvinfo : EIATTR_CRS_STACK_SIZE
	.align		4
.L_707:
        /*0198*/ 	.byte	0x04, 0x1e
        /*019a*/ 	.short	(.L_709 - .L_708)
.L_708:
        /*019c*/ 	.word	0x00000000


	//----- nvinfo : EIATTR_CBANK_PARAM_SIZE
	.align		4
.L_709:
        /*01a0*/ 	.byte	0x03, 0x19
        /*01a2*/ 	.short	0x0048


	//----- nvinfo : EIATTR_PARAM_CBANK
	.align		4
        /*01a4*/ 	.byte	0x04, 0x0a
        /*01a6*/ 	.short	(.L_711 - .L_710)
	.align		4
.L_710:
        /*01a8*/ 	.word	index@(.nv.constant0._ZN13group_norm_v214gn_cuda_kernelI13__nv_bfloat16Li320ELi1ELi32ELi20ELi256ELb0ELi256ELi20ELi20ELi4ELb0ELi116ELb0ELb0ENS_16CompileConditionILi900EEEEEvPT_PKS4_S7_S7_flPfS8_Pj)
        /*01ac*/ 	.short	0x0210
        /*01ae*/ 	.short	0x0048


	//----- nvinfo : EIATTR_SW_WAR
	.align		4
.L_711:
        /*01b0*/ 	.byte	0x04, 0x36
        /*01b2*/ 	.short	(.L_713 - .L_712)
.L_712:
        /*01b4*/ 	.word	0x00000008
.L_713:


//--------------------- .nv.info._ZN13group_norm_v214gn_cuda_kernelI13__nv_bfloat16Li320ELi1ELi32ELi20ELi256ELb0ELi256ELi20ELi20ELi4ELb0ELi148ELb0ELb0ENS_16CompileConditionILi900EEEEEvPT_PKS4_S7_S7_flPfS8_Pj --------------------------
	.section	.nv.info._ZN13group_norm_v214gn_cuda_kernelI13__nv_bfloat16Li320ELi1ELi32ELi20ELi256ELb0ELi256ELi20ELi20ELi4ELb0ELi148ELb0ELb0ENS_16CompileConditionILi900EEEEEvPT_PKS4_S7_S7_flPfS8_Pj,"",@"SHT_CUDA_INFO"
	.sectionflags	@""
	.align	4


	//----- nvinfo : EIATTR_CUDA_API_VERSION
	.align		4
        /*0000*/ 	.byte	0x04, 0x37
        /*0002*/ 	.short	(.L_715 - .L_714)
.L_714:
        /*0004*/ 	.word	0x00000082


	//----- nvinfo : EIATTR_KPARAM_INFO
	.align		4
.L_715:
        /*0008*/ 	.byte	0x04, 0x17
        /*000a*/ 	.short	(.L_717 - .L_716)
.L_716:
        /*000c*/ 	.word	0x00000000
        /*0010*/ 	.short	0x0008
        /*0012*/ 	.short	0x0040
        /*0014*/ 	.byte	0x00, 0xf0, 0x21, 0x00


	//----- nvinfo : EIATTR_KPARAM_INFO
	.align		4
.L_717:
        /*0018*/ 	.byte	0x04, 0x17
        /*001a*/ 	.short	(.L_719 - .L_718)
.L_718:
        /*001c*/ 	.word	0x00000000
        /*0020*/ 	.short	0x0007
        /*0022*/ 	.short	0x0038
        /*0024*/ 	.byte	0x00, 0xf0, 0x21, 0x00


	//----- nvinfo : EIATTR_KPARAM_INFO
	.align		4
.L_719:
        /*0028*/ 	.byte	0x04, 0x17
        /*002a*/ 	.short	(.L_721 - .L_720)
.L_720:
        /*002c*/ 	.word	0x00000000
        /*0030*/ 	.short	0x0006
        /*0032*/ 	.short	0x0030
        /*0034*/ 	.byte	0x00, 0xf0, 0x21, 0x00


	//----- nvinfo : EIATTR_KPARAM_INFO
	.align		4
.L_721:
        /*0038*/ 	.byte	0x04, 0x17
        /*003a*/ 	.short	(.L_723 - .L_722)
.L_722:
        /*003c*/ 	.word	0x00000000
        /*0040*/ 	.short	0x0005
        /*0042*/ 	.short	0x0028
        /*0044*/ 	.byte	0x00, 0xf0, 0x21, 0x00


	//----- nvinfo : EIATTR_KPARAM_INFO
	.align		4
.L_723:
        /*0048*/ 	.byte	0x04, 0x17
        /*004a*/ 	.short	(.L_725 - .L_724)
.L_724:
        /*004c*/ 	.word	0x00000000
        /*0050*/ 	.short	0x0004
        /*0052*/ 	.short	0x0020
        /*0054*/ 	.byte	0x00, 0xf0, 0x11, 0x00


	//----- nvinfo : EIATTR_KPARAM_INFO
	.align		4
.L_725:
        /*0058*/ 	.byte	0x04, 0x17
        /*005a*/ 	.short	(.L_727 - .L_726)
.L_726:
        /*005c*/ 	.word	0x00000000
        /*0060*/ 	.short	0x0003
        /*0062*/ 	.short	0x0018
        /*0064*/ 	.byte	0x00, 0xf0, 0x21, 0x00


	//----- nvinfo : EIATTR_KPARAM_INFO
	.align		4
.L_727:
        /*0068*/ 	.byte	0x04, 0x17
        /*006a*/ 	.short	(.L_729 - .L_728)
.L_728:
        /*006c*/ 	.word	0x00000000
        /*0070*/ 	.short	0x0002
        /*0072*/ 	.short	0x0010
        /*0074*/ 	.byte	0x00, 0xf0, 0x21, 0x00


	//----- nvinfo : EIATTR_KPARAM_INFO
	.align		4
.L_729:
        /*0078*/ 	.byte	0x04, 0x17
        /*007a*/ 	.short	(.L_731 - .L_730)
.L_730:
        /*007c*/ 	.word	0x00000000
        /*0080*/ 	.short	0x0001
        /*0082*/ 	.short	0x0008
        /*0084*/ 	.byte	0x00, 0xf0, 0x21, 0x00


	//----- nvinfo : EIATTR_KPARAM_INFO
	.align		4
.L_731:
        /*0088*/ 	.byte	0x04, 0x17
        /*008a*/ 	.short	(.L_733 - .L_732)
.L_732:
        /*008c*/ 	.word	0x00000000
        /*0090*/ 	.short	0x0000
        /*0092*/ 	.short	0x0000
        /*0094*/ 	.byte	0x00, 0xf0, 0x21, 0x00


	//----- nvinfo : EIATTR_SPARSE_MMA_MASK
	.align		4
.L_733:
        /*0098*/ 	.byte	0x03, 0x50
        /*009a*/ 	.short	0x0000


	//----- nvinfo : EIATTR_MAXREG_COUNT
	.align		4
        /*009c*/ 	.byte	0x03, 0x1b
        /*009e*/ 	.short	0x00a8


	//----- nvinfo : EIATTR_NUM_BARRIERS
	.align		4
        /*00a0*/ 	.byte	0x02, 0x4c
        /*00a2*/ 	.byte	0x01
	.zero		1


	//----- nvinfo : EIATTR_MERCURY_ISA_VERSION
	.align		4
        /*00a4*/ 	.byte	0x03, 0x5f
        /*00a6*/ 	.short	0x0101


	//----- nvinfo : EIATTR_COOP_GROUP_MASK_REGIDS
	.align		4
        /*00a8*/ 	.byte	0x04, 0x29
        /*00aa*/ 	.short	(.L_735 - .L_734)


	//   ....[0]....
.L_734:
        /*00ac*/ 	.word	0xffffffff


	//   ....[1]....
        /*00b0*/ 	.word	0xffffffff


	//   ....[2]....
        /*00b4*/ 	.word	0xffffffff


	//   ....[3]....
        /*00b8*/ 	.word	0xffffffff


	//   ....[4]....
        /*00bc*/ 	.word	0xffffffff


	//   ....[5]....
        /*00c0*/ 	.word	0xffffffff


	//   ....[6]....
        /*00c4*/ 	.word	0xffffffff


	//   ....[7]....
        /*00c8*/ 	.word	0xffffffff


	//   ....[8]....
        /*00cc*/ 	.word	0xffffffff


	//   ....[9]....
        /*00d0*/ 	.word	0xffffffff


	//   ....[10]....
        /*00d4*/ 	.word	0xffffffff


	//   ....[11]....
        /*00d8*/ 	.word	0xffffffff


	//   ....[12]....
        /*00dc*/ 	.word	0xffffffff


	//   ....[13]....
        /*00e0*/ 	.word	0xffffffff


	//   ....[14]....
        /*00e4*/ 	.word	0xffffffff


	//   ....[15]....
        /*00e8*/ 	.word	0xffffffff


	//   ....[16]....
        /*00ec*/ 	.word	0xffffffff


	//   ....[17]....
        /*00f0*/ 	.word	0xffffffff


	//   ....[18]....
        /*00f4*/ 	.word	0x05000010


	//   ....[19]....
        /*00f8*/ 	.word	0x05000010


	//   ....[20]....
        /*00fc*/ 	.word	0x05000010


	//   ....[21]....
        /*0100*/ 	.word	0x05000010


	//   ....[22]....
        /*0104*/ 	.word	0x05000010


	//   ....[23]....
        /*0108*/ 	.word	0x05000010


	//   ....[24]....
        /*010c*/ 	.word	0x05000010


	//   ....[25]....
        /*0110*/ 	.word	0x05000010


	//----- nvinfo : EIATTR_COOP_GROUP_INSTR_OFFSETS
	.align		4
.L_735:
        /*0114*/ 	.byte	0x04, 0x28
        /*0116*/ 	.short	(.L_737 - .L_736)


	//   ....[0]....
.L_736:
        /*0118*/ 	.word	0x000005d0


	//   ....[1]....
        /*011c*/ 	.word	0x000005e0


	//   ....[2]....
        /*0120*/ 	.word	0x00000610


	//   ....[3]....
        /*0124*/ 	.word	0x00000620


	//   ....[4]....
        /*0128*/ 	.word	0x00000650


	//   ....[5]....
        /*012c*/ 	.word	0x00000660


	//   ....[6]....
        /*0130*/ 	.word	0x000006a0


	//   ....[7]....
        /*0134*/ 	.word	0x000006d0


	//   ....[8]....
        /*0138*/ 	.word	0x00000720


	//   ....[9]....
        /*013c*/ 	.word	0x00000730


	//   ....[10]....
        /*0140*/ 	.word	0x00000830


	//   ....[11]....
        /*0144*/ 	.word	0x00000840


	//   ....[12]....
        /*0148*/ 	.word	0x00000870


	//   ....[13]....
        /*014c*/ 	.word	0x00000880


	//   ....[14]....
        /*0150*/ 	.word	0x000008b0


	//   ....[15]....
        /*0154*/ 	.word	0x000008c0


	//   ....[16]....
        /*0158*/ 	.word	0x000008f0


	//   ....[17]....
        /*015c*/ 	.word	0x00000900


	//   ....[18]....
        /*0160*/ 	.word	0x00001200


	//   ....[19]....
        /*0164*/ 	.word	0x00001250


	//   ....[20]....
        /*0168*/ 	.word	0x000012c0


	//   ....[21]....
        /*016c*/ 	.word	0x00001320


	//   ....[22]....
        /*0170*/ 	.word	0x00001390


	//   ....[23]....
        /*0174*/ 	.word	0x000013f0


	//   ....[24]....
        /*0178*/ 	.word	0x00001460


	//   ....[25]....
        /*017c*/ 	.word	0x000014c0


	//----- nvinfo : EIATTR_EXIT_INSTR_OFFSETS
	.align		4
.L_737:
        /*0180*/ 	.byte	0x04, 0x1c
        /*0182*/ 	.short	(.L_739 - .L_738)


	//   ....[0]....
.L_738:
        /*0184*/ 	.word	0x000011a0


	//----- nvinfo : EIATTR_MAX_THREADS
	.align		4
.L_739:
        /*0188*/ 	.byte	0x04, 0x05
        /*018a*/ 	.short	(.L_741 - .L_740)
.L_740:
        /*018c*/ 	.word	0x00000140
        /*0190*/ 	.word	0x00000001
        /*0194*/ 	.word	0x00000001


	//----- nvinfo : EIATTR_CRS_STACK_SIZE
	.align		4
.L_741:
        /*0198*/ 	.byte	0x04, 0x1e
        /*019a*/ 	.short	(.L_743 - .L_742)
.L_742:
        /*019c*/ 	.word	0x00000000


	//----- nvinfo : EIATTR_CBANK_PARAM_SIZE
	.align		4
.L_743:
        /*01a0*/ 	.byte	0x03, 0x19
        /*01a2*/ 	.short	0x0048


	//----- nvinfo : EIATTR_PARAM_CBANK
	.align		4
        /*01a4*/ 	.byte	0x04, 0x0a
        /*01a6*/ 	.short	(.L_745 - .L_744)
	.align		4
.L_744:
        /*01a8*/ 	.word	index@(.nv.constant0._ZN13group_norm_v214gn_cuda_kernelI13__nv_bfloat16Li320ELi1ELi32ELi20ELi256ELb0ELi256ELi20ELi20ELi4ELb0ELi148ELb0ELb0ENS_16CompileConditionILi900EEEEEvPT_PKS4_S7_S7_flPfS8_Pj)
        /*01ac*/ 	.short	0x0210
        /*01ae*/ 	.short	0x0048


	//----- nvinfo : EIATTR_SW_WAR
	.align		4
.L_745:
        /*01b0*/ 	.byte	0x04, 0x36
        /*01b2*/ 	.short	(.L_747 - .L_746)
.L_746:
        /*01b4*/ 	.word	0x00000008
.L_747:


//--------------------- .nv.info._ZN13group_norm_v214gn_cuda_kernelI13__nv_bfloat16Li320ELi1ELi16ELi40ELi256ELb1ELi256ELi40ELi40ELi4ELb0ELi116ELb0ELb0ENS_16CompileConditionILi900EEEEEvPT_PKS4_S7_S7_flPfS8_Pj --------------------------
	.section	.nv.info._ZN13group_norm_v214gn_cuda_kernelI13__nv_bfloat16Li320ELi1ELi16ELi40ELi256ELb1ELi256ELi40ELi40ELi4ELb0ELi116ELb0ELb0ENS_16CompileConditionILi900EEEEEvPT_PKS4_S7_S7_flPfS8_Pj,"",@"SHT_CUDA_INFO"
	.sectionflags	@""
	.align	4


	//----- nvinfo : EIATTR_CUDA_API_VERSION
	.align		4
        /*0000*/ 	.byte	0x04, 0x37
        /*0002*/ 	.short	(.L_749 - .L_748)
.L_748:
        /*0004*/ 	.word	0x00000082


	//----- nvinfo : EIATTR_KPARAM_INFO
	.align		4
.L_749:
        /*0008*/ 	.byte	0x04, 0x17
        /*000a*/ 	.short	(.L_751 - .L_750)
.L_750:
        /*000c*/ 	.word	0x00000000
        /*0010*/ 	.short	0x0008
        /*0012*/ 	.short	0x0040
        /*0014*/ 	.byte	0x00, 0xf0, 0x21, 0x00


	//----- nvinfo : EIATTR_KPARAM_INFO
	.align		4
.L_751:
        /*0018*/ 	.byte	0x04, 0x17
        /*001a*/ 	.short	(.L_753 - .L_752)
.L_752:
        /*001c*/ 	.word	0x00000000
        /*0020*/ 	.short	0x0007
        /*0022*/ 	.short	0x0038
        /*0024*/ 	.byte	0x00, 0xf0, 0x21, 0x00


	//----- nvinfo : EIATTR_KPARAM_INFO
	.align		4
.L_753:
        /*0028*/ 	.byte	0x04, 0x17
        /*002a*/ 	.short	(.L_755 - .L_754)
.L_754:
        /*002c*/ 	.word	0x00000000
        /*0030*/ 	.short	0x0006
        /*0032*/ 	.short	0x0030
        /*0034*/ 	.byte	0x00, 0xf0, 0x21, 0x00


	//----- nvinfo : EIATTR_KPARAM_INFO
	.align		4
.L_755:
        /*0038*/ 	.byte	0x04, 0x17
        /*003a*/ 	.short	(.L_757 - .L_756)
.L_756:
        /*003c*/ 	.word	0x00000000
        /*0040*/ 	.short	0x0005
        /*0042*/ 	.short	0x0028
        /*0044*/ 	.byte	0x00, 0xf0, 0x21, 0x00


	//----- nvinfo : EIATTR_KPARAM_INFO
	.align		4
.L_757:
        /*0048*/ 	.byte	0x04, 0x17
        /*004a*/ 	.short	(.L_759 - .L_758)
.L_758:
        /*004c*/ 	.word	0x00000000
        /*0050*/ 	.short	0x0004
        /*0052*/ 	.short	0x0020
        /*0054*/ 	.byte	0x00, 0xf0, 0x11, 0x00


	//----- nvinfo : EIATTR_KPARAM_INFO
	.align		4
.L_759:
        /*0058*/ 	.byte	0x04, 0x17
        /*005a*/ 	.short	(.L_761 - .L_760)
.L_760:
        /*005c*/ 	.word	0x00000000
        /*0060*/ 	.short	0x0003
        /*0062*/ 	.short	0x0018
        /*0064*/ 	.byte	0x00, 0xf0, 0x21, 0x00


	//----- nvinfo : EIATTR_KPARAM_INFO
	.align		4
.L_761:
        /*0068*/ 	.byte	0x04, 0x17
        /*006a*/ 	.short	(.L_763 - .L_762)
.L_762:
        /*006c*/ 	.word	0x00000000
        /*0070*/ 	.short	0x0002
        /*0072*/ 	.short	0x0010
        /*0074*/ 	.byte	0x00, 0xf0, 0x21, 0x00


	//----- nvinfo : EIATTR_KPARAM_INFO
	.align		4
.L_763:
        /*0078*/ 	.byte	0x04, 0x17
        /*007a*/ 	.short	(.L_765 - .L_764)
.L_764:
        /*007c*/ 	.word	0x00000000
        /*0080*/ 	.short	0x0001
        /*0082*/ 	.short	0x0008
        /*0084*/ 	.byte	0x00, 0xf0, 0x21, 0x00


	//----- nvinfo : EIATTR_KPARAM_INFO
	.align		4
.L_765:
        /*0088*/ 	.byte	0x04, 0x17
        /*008a*/ 	.short	(.L_767 - .L_766)
.L_766:
        /*008c*/ 	.word	0x00000000
        /*0090*/ 	.short	0x0000
        /*0092*/ 	.short	0x0000
        /*0094*/ 	.byte	0x00, 0xf0, 0x21, 0x00


	//----- nvinfo : EIATTR_SPARSE_MMA_MASK
	.align		4
.L_767:
        /*0098*/ 	.byte	0x03, 0x50
        /*009a*/ 	.short	0x0000


	//----- nvinfo : EIATTR_MAXREG_COUNT
	.align		4
        /*009c*/ 	.byte	0x03, 0x1b
        /*009e*/ 	.short	0x00a8


	//----- nvinfo : EIATTR_NUM_BARRIERS
	.align		4
        /*00a0*/ 	.byte	0x02, 0x4c
        /*00a2*/ 	.byte	0x01
	.zero		1


	//----- nvinfo : EIATTR_MERCURY_ISA_VERSION
	.align		4
        /*00a4*/ 	.byte	0x03, 0x5f
        /*00a6*/ 	.short	0x0101


	//----- nvinfo : EIATTR_COOP_GROUP_MASK_REGIDS
	.align		4
        /*00a8*/ 	.byte	0x04, 0x29
        /*00aa*/ 	.short	(.L_769 - .L_768)


	//   ....[0]....
.L_768:
        /*00ac*/ 	.word	0xffffffff


	//   ....[1]....
        /*00b0*/ 	.word	0xffffffff


	//   ....[2]....
        /*00b4*/ 	.word	0xffffffff


	//   ....[3]....
        /*00b8*/ 	.word	0xffffffff


	//   ....[4]....
        /*00bc*/ 	.word	0xffffffff


	//   ....[5]....
        /*00c0*/ 	.word	0xffffffff


	//   ....[6]....
        /*00c4*/ 	.word	0xffffffff


	//   ....[7]....
        /*00c8*/ 	.word	0xffffffff


	//   ....[8]....
        /*00cc*/ 	.word	0xffffffff


	//   ....[9]....
        /*00d0*/ 	.word	0xffffffff


	//   ....[10]....
        /*00d4*/ 	.word	0xffffffff


	//   ....[11]....
        /*00d8*/ 	.word	0xffffffff


	//   ....[12]....
        /*00dc*/ 	.word	0xffffffff


	//   ....[13]....
        /*00e0*/ 	.word	0xffffffff


	//   ....[14]....
        /*00e4*/ 	.word	0xffffffff


	//   ....[15]....
        /*00e8*/ 	.word	0xffffffff


	//   ....[16]....
        /*00ec*/ 	.word	0xffffffff


	//   ....[17]....
        /*00f0*/ 	.word	0xffffffff


	//   ....[18]....
        /*00f4*/ 	.word	0x05000016


	//   ....[19]....
        /*00f8*/ 	.word	0x05000016


	//   ....[20]....
        /*00fc*/ 	.word	0x05000016


	//   ....[21]....
        /*0100*/ 	.word	0x05000016


	//   ....[22]....
        /*0104*/ 	.word	0x05000016


	//   ....[23]....
        /*0108*/ 	.word	0x05000016


	//   ....[24]....
        /*010c*/ 	.word	0x05000016


	//   ....[25]....
        /*0110*/ 	.word	0x05000016


	//----- nvinfo : EIATTR_COOP_GROUP_INSTR_OFFSETS
	.align		4
.L_769:
        /*0114*/ 	.byte	0x04, 0x28
        /*0116*/ 	.short	(.L_771 - .L_770)


	//   ....[0]....
.L_770:
        /*0118*/ 	.word	0x00000960


	//   ....[1]....
        /*011c*/ 	.word	0x00000970


	//   ....[2]....
        /*0120*/ 	.word	0x000009a0


	//   ....[3]....
        /*0124*/ 	.word	0x000009b0


	//   ....[4]....
        /*0128*/ 	.word	0x000009e0


	//   ....[5]....
        /*012c*/ 	.word	0x000009f0


	//   ....[6]....
        /*0130*/ 	.word	0x00000a20


	//   ....[7]....
        /*0134*/ 	.word	0x00000a30


	//   ....[8]....
        /*0138*/ 	.word	0x00000a70


	//   ....[9]....
        /*013c*/ 	.word	0x00000a80


	//   ....[10]....
        /*0140*/ 	.word	0x00000bd0


	//   ....[11]....
        /*0144*/ 	.word	0x00000be0


	//   ....[12]....
        /*0148*/ 	.word	0x00000c10


	//   ....[13]....
        /*014c*/ 	.word	0x00000c20


	//   ....[14]....
        /*0150*/ 	.word	0x00000c50


	//   ....[15]....
        /*0154*/ 	.word	0x00000c60


	//   ....[16]....
        /*0158*/ 	.word	0x00000c90


	//   ....[17]....
        /*015c*/ 	.word	0x00000ca0


	//   ....[18]....
        /*0160*/ 	.word	0x000024a0


	//   ....[19]....
        /*0164*/ 	.word	0x000024f0


	//   ....[20]....
        /*0168*/ 	.word	0x00002560


	//   ....[21]....
        /*016c*/ 	.word	0x000025c0


	//   ....[22]....
        /*0170*/ 	.word	0x00002630


	//   ....[23]....
        /*0174*/ 	.word	0x00002690


	//   ....[24]....
        /*0178*/ 	.word	0x00002700


	//   ....[25]....
        /*017c*/ 	.word	0x00002760


	//----- nvinfo : EIATTR_EXIT_INSTR_OFFSETS
	.align		4
.L_771:
        /*0180*/ 	.byte	0x04, 0x1c
        /*0182*/ 	.short	(.L_773 - .L_772)


	//   ....[0]....
.L_772:
        /*0184*/ 	.word	0x00002440


	//----- nvinfo : EIATTR_MAX_THREADS
	.align		4
.L_773:
        /*0188*/ 	.byte	0x04, 0x05
        /*018a*/ 	.short	(.L_775 - .L_774)
.L_774:
        /*018c*/ 	.word	0x00000140
        /*0190*/ 	.word	0x00000001
        /*0194*/ 	.word	0x00000001


	//----- nvinfo : EIATTR_CRS_STACK_SIZE
	.align		4
.L_775:
        /*0198*/ 	.byte	0x04, 0x1e
        /*019a*/ 	.short	(.L_777 - .L_776)
.L_776:
        /*019c*/ 	.word	0x00000000


	//----- nvinfo : EIATTR_CBANK_PARAM_SIZE
	.align		4
.L_777:
        /*01a0*/ 	.byte	0x03, 0x19
        /*01a2*/ 	.short	0x0048


	//----- nvinfo : EIATTR_PARAM_CBANK
	.align		4
        /*01a4*/ 	.byte	0x04, 0x0a
        /*01a6*/ 	.short	(.L_779 - .L_778)
	.align		4
.L_778:
        /*01a8*/ 	.word	index@(.nv.constant0._ZN13group_norm_v214gn_cuda_kernelI13__nv_bfloat16Li320ELi1ELi16ELi40ELi256ELb1ELi256ELi40ELi40ELi4ELb0ELi116ELb0ELb0ENS_16CompileConditionILi900EEEEEvPT_PKS4_S7_S7_flPfS8_Pj)
        /*01ac*/ 	.short	0x0210
        /*01ae*/ 	.short	0x0048


	//----- nvinfo : EIATTR_SW_WAR
	.align		4
.L_779:
        /*01b0*/ 	.byte	0x04, 0x36
        /*01b2*/ 	.short	(.L_781 - .L_780)
.L_780:
        /*01b4*/ 	.word	0x00000008
.L_781:


//--------------------- .nv.info._ZN13group_norm_v214gn_cuda_kernelI13__nv_bfloat16Li320ELi1ELi16ELi40ELi256ELb1ELi256ELi40ELi40ELi4ELb0ELi148ELb0ELb0ENS_16CompileConditionILi900EEEEEvPT_PKS4_S7_S7_flPfS8_Pj --------------------------
	.section	.nv.info._ZN13group_norm_v214gn_cuda_kernelI13__nv_bfloat16Li320ELi1ELi16ELi40ELi256ELb1ELi256ELi40ELi40ELi4ELb0ELi148ELb0ELb0ENS_16CompileConditionILi900EEEEEvPT_PKS4_S7_S7_flPfS8_Pj,"",@"SHT_CUDA_INFO"
	.sectionflags	@""
	.align	4


	//----- nvinfo : EIATTR_CUDA_API_VERSION
	.align		4
        /*0000*/ 	.byte	0x04, 0x37
        /*0002*/ 	.short	(.L_783 - .L_782)
.L_782:
        /*0004*/ 	.word	0x00000082


	//----- nvinfo : EIATTR_KPARAM_INFO
	.align		4
.L_783:
        /*0008*/ 	.byte	0x04, 0x17
        /*000a*/ 	.short	(.L_785 - .L_784)
.L_784:
        /*000c*/ 	.word	0x00000000
        /*0010*/ 	.short	0x0008
        /*0012*/ 	.short	0x0040
        /*0014*/ 	.byte	0x00, 0xf0, 0x21, 0x00


	//----- nvinfo : EIATTR_KPARAM_INFO
	.align		4
.L_785:
        /*0018*/ 	.byte	0x04, 0x17
        /*001a*/ 	.short	(.L_787 - .L_786)
.L_786:
        /*001c*/ 	.word	0x00000000
        /*0020*/ 	.short	0x0007
        /*0022*/ 	.short	0x0038
        /*0024*/ 	.byte	0x00, 0xf0, 0x21, 0x00


	//----- nvinfo : EIATTR_KPARAM_INFO
	.align		4
.L_787:
        /*0028*/ 	.byte	0x04, 0x17
        /*002a*/ 	.short	(.L_789 - .L_788)
.L_788:
        /*002c*/ 	.word	0x00000000
        /*0030*/ 	.short	0x0006
        /*0032*/ 	.short	0x0030
        /*0034*/ 	.byte	0x00, 0xf0, 0x21, 0x00


	//----- nvinfo : EIATTR_KPARAM_INFO
	.align		4
.L_789:
        /*0038*/ 	.byte	0x04, 0x17
        /*003a*/ 	.short	(.L_791 - .L_790)
.L_790:
        /*003c*/ 	.word	0x00000000
        /*0040*/ 	.short	0x0005
        /*0042*/ 	.short	0x0028
        /*0044*/ 	.byte	0x00, 0xf0, 0x21, 0x00


	//----- nvinfo : EIATTR_KPARAM_INFO
	.align		4
.L_791:
        /*0048*/ 	.byte	0x04, 0x17
        /*004a*/ 	.short	(.L_793 - .L_792)
.L_792:
        /*004c*/ 	.word	0x00000000
        /*0050*/ 	.short	0x0004
        /*0052*/ 	.short	0x0020
        /*0054*/ 	.byte	0x00, 0xf0, 0x11, 0x00


	//----- nvinfo : EIATTR_KPARAM_INFO
	.align		4
.L_793:
        /*0058*/ 	.byte	0x04, 0x17
        /*005a*/ 	.short	(.L_795 - .L_794)
.L_794:
        /*005c*/ 	.word	0x00000000
        /*0060*/ 	.short	0x0003
        /*0062*/ 	.short	0x0018
        /*0064*/ 	.byte	0x00, 0xf0, 0x21, 0x00


	//----- nvinfo : EIATTR_KPARAM_INFO
	.align		4
.L_795:
        /*0068*/ 	.byte	0x04, 0x17
        /*006a*/ 	.short	(.L_797 - .L_796)
.L_796:
        /*006c*/ 	.word	0x00000000
        /*0070*/ 	.short	0x0002
        /*0072*/ 	.short	0x0010
        /*0074*/ 	.byte	0x00, 0xf0, 0x21, 0x00


	//----- nvinfo : EIATTR_KPARAM_INFO
	.align		4
.L_797:
        /*0078*/ 	.byte	0x04, 0x17
        /*007a*/ 	.short	(.L_799 - .L_798)
.L_798:
        /*007c*/ 	.word	0x00000000
        /*0080*/ 	.short	0x0001
        /*0082*/ 	.short	0x0008
        /*0084*/ 	.byte	0x00, 0xf0, 0x21, 0x00


	//----- nvinfo : EIATTR_KPARAM_INFO
	.align		4
.L_799:
        /*0088*/ 	.byte	0x04, 0x17
        /*008a*/ 	.short	(.L_801 - .L_800)
.L_800:
        /*008c*/ 	.word	0x00000000
        /*0090*/ 	.short	0x0000
        /*0092*/ 	.short	0x0000
        /*0094*/ 	.byte	0x00, 0xf0, 0x21, 0x00


	//----- nvinfo : EIATTR_SPARSE_MMA_MASK
	.align		4
.L_801:
        /*0098*/ 	.byte	0x03, 0x50
        /*009a*/ 	.short	0x0000


	//----- nvinfo : EIATTR_MAXREG_COUNT
	.align		4
        /*009c*/ 	.byte	0x03, 0x1b
        /*009e*/ 	.short	0x00a8


	//----- nvinfo : EIATTR_NUM_BARRIERS
	.align		4
        /*00a0*/ 	.byte	0x02, 0x4c
        /*00a2*/ 	.byte	0x01
	.zero		1


	//----- nvinfo : EIATTR_MERCURY_ISA_VERSION
	.align		4
        /*00a4*/ 	.byte	0x03, 0x5f
        /*00a6*/ 	.short	0x0101


	//----- nvinfo : EIATTR_COOP_GROUP_MASK_REGIDS
	.align		4
        /*00a8*/ 	.byte	0x04, 0x29
        /*00aa*/ 	.short	(.L_803 - .L_802)


	//   ....[0]....
.L_802:
        /*00ac*/ 	.word	0xffffffff


	//   ....[1]....
        /*00b0*/ 	.word	0xffffffff


	//   ....[2]....
        /*00b4*/ 	.word	0xffffffff


	//   ....[3]....
        /*00b8*/ 	.word	0xffffffff


	//   ....[4]....
        /*00bc*/ 	.word	0xffffffff


	//   ....[5]....
        /*00c0*/ 	.word	0xffffffff


	//   ....[6]....
        /*00c4*/ 	.word	0xffffffff


	//   ....[7]....
        /*00c8*/ 	.word	0xffffffff


	//   ....[8]....
        /*00cc*/ 	.word	0xffffffff


	//   ....[9]....
        /*00d0*/ 	.word	0xffffffff


	//   ....[10]....
        /*00d4*/ 	.word	0xffffffff


	//   ....[11]....
        /*00d8*/ 	.word	0xffffffff


	//   ....[12]....
        /*00dc*/ 	.word	0xffffffff


	//   ....[13]....
        /*00e0*/ 	.word	0xffffffff


	//   ....[14]....
        /*00e4*/ 	.word	0xffffffff


	//   ....[15]....
        /*00e8*/ 	.word	0xffffffff


	//   ....[16]....
        /*00ec*/ 	.word	0xffffffff


	//   ....[17]....
        /*00f0*/ 	.word	0xffffffff


	//   ....[18]....
        /*00f4*/ 	.word	0x05000016


	//   ....[19]....
        /*00f8*/ 	.word	0x05000016


	//   ....[20]....
        /*00fc*/ 	.word	0x05000016


	//   ....[21]....
        /*0100*/ 	.word	0x05000016


	//   ....[22]....
        /*0104*/ 	.word	0x05000016


	//   ....[23]....
        /*0108*/ 	.word	0x05000016


	//   ....[24]....
        /*010c*/ 	.word	0x05000016


	//   ....[25]....
        /*0110*/ 	.word	0x05000016


	//----- nvinfo : EIATTR_COOP_GROUP_INSTR_OFFSETS
	.align		4
.L_803:
        /*0114*/ 	.byte	0x04, 0x28
        /*0116*/ 	.short	(.L_805 - .L_804)


	//   ....[0]....
.L_804:
        /*0118*/ 	.word	0x00000960


	//   ....[1]....
        /*011c*/ 	.word	0x00000970


	//   ....[2]....
        /*0120*/ 	.word	0x000009a0


	//   ....[3]....
        /*0124*/ 	.word	0x000009b0


	//   ....[4]....
        /*0128*/ 	.word	0x000009e0


	//   ....[5]....
        /*012c*/ 	.word	0x000009f0


	//   ....[6]....
        /*0130*/ 	.word	0x00000a20


	//   ....[7]....
        /*0134*/ 	.word	0x00000a30


	//   ....[8]....
        /*0138*/ 	.word	0x00000a70


	//   ....[9]....
        /*013c*/ 	.word	0x00000a80


	//   ....[10]....
        /*0140*/ 	.word	0x00000bd0


	//   ....[11]....
        /*0144*/ 	.word	0x00000be0


	//   ....[12]....
        /*0148*/ 	.word	0x00000c10


	//   ....[13]....
        /*014c*/ 	.word	0x00000c20


	//   ....[14]....
        /*0150*/ 	.word	0x00000c50


	//   ....[15]....
        /*0154*/ 	.word	0x00000c60


	//   ....[16]....
        /*0158*/ 	.word	0x00000c90


	//   ....[17]....
        /*015c*/ 	.word	0x00000ca0


	//   ....[18]....
        /*0160*/ 	.word	0x000024a0


	//   ....[19]....
        /*0164*/ 	.word	0x000024f0


	//   ....[20]....
        /*0168*/ 	.word	0x00002560


	//   ....[21]....
        /*016c*/ 	.word	0x000025c0


	//   ....[22]....
        /*0170*/ 	.word	0x00002630


	//   ....[23]....
        /*0174*/ 	.word	0x00002690


	//   ....[24]....
        /*0178*/ 	.word	0x00002700


	//   ....[25]....
        /*017c*/ 	.word	0x00002760


	//----- nvinfo : EIATTR_EXIT_INSTR_OFFSETS
	.align		4
.L_805:
        /*0180*/ 	.byte	0x04, 0x1c
        /*0182*/ 	.short	(.L_807 - .L_806)


	//   ....[0]....
.L_806:
        /*0184*/ 	.word	0x00002440


	//----- nvinfo : EIATTR_MAX_THREADS
	.align		4
.L_807:
        /*0188*/ 	.byte	0x04, 0x05
        /*018a*/ 	.short	(.L_809 - .L_808)
.L_808:
        /*018c*/ 	.word	0x00000140
        /*0190*/ 	.word	0x00000001
        /*0194*/ 	.word	0x00000001


	//----- nvinfo : EIATTR_CRS_STACK_SIZE
	.align		4
.L_809:
        /*0198*/ 	.byte	0x04, 0x1e
        /*019a*/ 	.short	(.L_811 - .L_810)
.L_810:
        /*019c*/ 	.word	0x00000000


	//----- nvinfo : EIATTR_CBANK_PARAM_SIZE
	.align		4
.L_811:
        /*01a0*/ 	.byte	0x03, 0x19
        /*01a2*/ 	.short	0x0048


	//----- nvinfo : EIATTR_PARAM_CBANK
	.align		4
        /*01a4*/ 	.byte	0x04, 0x0a
        /*01a6*/ 	.short	(.L_813 - .L_812)
	.align		4
.L_812:
        /*01a8*/ 	.word	index@(.nv.constant0._ZN13group_norm_v214gn_cuda_kernelI13__nv_bfloat16Li320ELi1ELi16ELi40ELi256ELb1ELi256ELi40ELi40ELi4ELb0ELi148ELb0ELb0ENS_16CompileConditionILi900EEEEEvPT_PKS4_S7_S7_flPfS8_Pj)
        /*01ac*/ 	.short	0x0210
        /*01ae*/ 	.short	0x0048


	//----- nvinfo : EIATTR_SW_WAR
	.align		4
.L_813:
        /*01b0*/ 	.byte	0x04, 0x36
        /*01b2*/ 	.short	(.L_815 - .L_814)
.L_814:
        /*01b4*/ 	.word	0x00000008
.L_815:


//--------------------- .nv.info._ZN13group_norm_v218gn_bwd_cuda_kernelI6__halfLi320ELi1ELi32ELi20ELi256ELb0ELb1ELi256ELi20ELi20ELi4ELb1ELi96ELb0ELb0ELNS_15WgradSyncMethodE3ENS_16CompileConditionILi900EEEEEvPT_S6_S6_PKS5_S8_S8_S8_PKfflPfPj --------------------------
	.section	.nv.info._ZN13group_norm_v218gn_bwd_cuda_kernelI6__halfLi320ELi1ELi32ELi20ELi256ELb0ELb1ELi256ELi20ELi20ELi4ELb1ELi96ELb0ELb0ELNS_15WgradSyncMethodE3ENS_16CompileConditionILi900EEEEEvPT_S6_S6_PKS5_S8_S8_S8_PKfflPfPj,"",@"SHT_CUDA_INFO"
	.sectionflags	@""
	.align	4


	//----- nvinfo : EIATTR_CUDA_API_VERSION
	.align		4
        /*0000*/ 	.byte	0x04, 0x37
        /*0002*/ 	.short	(.L_817 - .L_816)
.L_816:
        /*0004*/ 	.word	0x00000082


	//----- nvinfo : EIATTR_KPARAM_INFO
	.align		4
.L_817:
        /*0008*/ 	.byte	0x04, 0x17
        /*000a*/ 	.short	(.L_819 - .L_818)
.L_818:
        /*000c*/ 	.word	0x00000000
        /*0010*/ 	.short	0x000b
        /*0012*/ 	.short	0x0058
        /*0014*/ 	.byte	0x00, 0xf0, 0x21, 0x00


	//----- nvinfo : EIATTR_KPARAM_INFO
	.align		4
.L_819:
        /*0018*/ 	.byte	0x04, 0x17
        /*001a*/ 	.short	(.L_821 - .L_820)
.L_820:
        /*001c*/ 	.word	0x00000000
        /*0020*/ 	.short	0x000a
        /*0022*/ 	.short	0x0050
        /*0024*/ 	.byte	0x00, 0xf0, 0x21, 0x00


	//----- nvinfo : EIATTR_KPARAM_INFO
	.align		4
.L_821:
        /*0028*/ 	.byte	0x04, 0x17
        /*002a*/ 	.short	(.L_823 - .L_822)
.L_822:
        /*002c*/ 	.word	0x00000000
        /*0030*/ 	.short	0x0009
        /*0032*/ 	.short	0x0048
        /*0034*/ 	.byte	0x00, 0xf0, 0x21, 0x00


	//----- nvinfo : EIATTR_KPARAM_INFO
	.align		4
.L_823:
        /*0038*/ 	.byte	0x04, 0x17
        /*003a*/ 	.short	(.L_825 - .L_824)
.L_824:
        /*003c*/ 	.word	0x00000000
        /*0040*/ 	.short	0x0008
        /*0042*/ 	.short	0x0040
        /*0044*/ 	.byte	0x00, 0xf0, 0x11, 0x00


	//----- nvinfo : EIATTR_KPARAM_INFO
	.align		4
.L_825:
        /*0048*/ 	.byte	0x04, 0x17
        /*004a*/ 	.short	(.L_827 - .L_826)
.L_826:
        /*004c*/ 	.word	0x00000000
        /*0050*/ 	.short	0x0007
        /*0052*/ 	.short	0x0038
        /*0054*/ 	.byte	0x00, 0xf0, 0x21, 0x00


	//----- nvinfo : EIATTR_KPARAM_INFO
	.align		4
.L_827:
        /*0058*/ 	.byte	0x04, 0x17
        /*005a*/ 	.short	(.L_829 - .L_828)
.L_828:
        /*005c*/ 	.word	0x00000000
        /*0060*/ 	.short	0x0006
        /*0062*/ 	.short	0x0030
        /*0064*/ 	.byte	0x00, 0xf0, 0x21, 0x00


	//----- nvinfo : EIATTR_KPARAM_INFO
	.align		4
.L_829:
        /*0068*/ 	.byte	0x04, 0x17
        /*006a*/ 	.short	(.L_831 - .L_830)
.L_830:
        /*006c*/ 	.word	0x00000000
        /*0070*/ 	.short	0x0005
        /*0072*/ 	.short	0x0028
        /*0074*/ 	.byte	0x00, 0xf0, 0x21, 0x00


	//----- nvinfo : EIATTR_KPARAM_INFO
	.align		4
.L_831:
        /*0078*/ 	.byte	0x04, 0x17
        /*007a*/ 	.short	(.L_833 - .L_832)
.L_832:
        /*007c*/ 	.word	0x00000000
        /*0080*/ 	.short	0x0004
        /*0082*/ 	.short	0x0020
        /*0084*/ 	.byte	0x00, 0xf0, 0x21, 0x00


	//----- nvinfo : EIATTR_KPARAM_INFO
	.align		4
.L_833:
        /*0088*/ 	.byte	0x04, 0x17
        /*008a*/ 	.short	(.L_835 - .L_834)
.L_834:
        /*008c*/ 	.word	0x00000000
        /*0090*/ 	.short	0x0003
        /*0092*/ 	.short	0x0018
        /*0094*/ 	.byte	0x00, 0xf0, 0x21, 0x00


	//----- nvinfo : EIATTR_KPARAM_INFO
	.align		4
.L_835:
        /*0098*/ 	.byte	0x04, 0x17
        /*009a*/ 	.short	(.L_837 - .L_836)
.L_836:
        /*009c*/ 	.word	0x00000000
        /*00a0*/ 	.short	0x0002
        /*00a2*/ 	.short	0x0010
        /*00a4*/ 	.byte	0x00, 0xf0, 0x21, 0x00


	//----- nvinfo : EIATTR_KPARAM_INFO
	.align		4
.L_837:
        /*00a8*/ 	.byte	0x04, 0x17
        /*00aa*/ 	.short	(.L_839 - .L_838)
.L_838:
        /*00ac*/ 	.word	0x00000000
        /*00b0*/ 	.short	0x0001
        /*00b2*/ 	.short	0x0008
        /*00b4*/ 	.byte	0x00, 0xf0, 0x21, 0x00


	//----- nvinfo : EIATTR_KPARAM_INFO
	.align		4
.L_839:
        /*00b8*/ 	.byte	0x04, 0x17
        /*00ba*/ 	.short	(.L_841 - .L_840)
.L_840:
        /*00bc*/ 	.word	0x00000000
        /*00c0*/ 	.short	0x0000
        /*00c2*/ 	.short	0x0000
        /*00c4*/ 	.byte	0x00, 0xf0, 0x21, 0x00


	//----- nvinfo : EIATTR_SPARSE_MMA_MASK
	.align		4
.L_841:
        /*00c8*/ 	.byte	0x03, 0x50
        /*00ca*/ 	.short	0x0000


	//----- nvinfo : EIATTR_MAXREG_COUNT
	.align		4
        /*00cc*/ 	.byte	0x03, 0x1b
        /*00ce*/ 	.short	0x00a8


	//----- nvinfo : EIATTR_NUM_BARRIERS
	.align		4
        /*00d0*/ 	.byte	0x02, 0x4c
        /*00d2*/ 	.byte	0x01
	.zero		1


	//----- nvinfo : EIATTR_MERCURY_ISA_VERSION
	.align		4
        /*00d4*/ 	.byte	0x03, 0x5f
        /*00d6*/ 	.short	0x0101


	//----- nvinfo : EIATTR_COOP_GROUP_MASK_REGIDS
	.align		4
        /*00d8*/ 	.byte	0x04, 0x29
        /*00da*/ 	.short	(.L_843 - .L_842)


	//   ....[0]....
.L_842:
        /*00dc*/ 	.word	0xffffffff


	//   ....[1]....
        /*00e0*/ 	.word	0xffffffff


	//   ....[2]....
        /*00e4*/ 	.word	0xffffffff


	//   ....[3]....
        /*00e8*/ 	.word	0xffffffff


	//   ....[4]....
        /*00ec*/ 	.word	0xffffffff


	//   ....[5]....
        /*00f0*/ 	.word	0xffffffff


	//   ....[6]....
        /*00f4*/ 	.word	0xffffffff


	//   ....[7]....
        /*00f8*/ 	.word	0xffffffff


	//   ....[8]....
        /*00fc*/ 	.word	0xffffffff


	//   ....[9]....
        /*0100*/ 	.word	0xffffffff


	//   ....[10]....
        /*0104*/ 	.word	0xffffffff


	//   ....[11]....
        /*0108*/ 	.word	0xffffffff


	//   ....[12]....
        /*010c*/ 	.word	0xffffffff


	//   ....[13]....
        /*0110*/ 	.word	0xffffffff


	//   ....[14]....
        /*0114*/ 	.word	0xffffffff


	//   ....[15]....
        /*0118*/ 	.word	0xffffffff


	//   ....[16]....
        /*011c*/ 	.word	0xffffffff


	//   ....[17]....
        /*0120*/ 	.word	0xffffffff


	//   ....[18]....
        /*0124*/ 	.word	0x05000003


	//   ....[19]....
        /*0128*/ 	.word	0x05000015


	//   ....[20]....
        /*012c*/ 	.word	0x05000000


	//   ....[21]....
        /*0130*/ 	.word	0x05000018


	//   ....[22]....
        /*0134*/ 	.word	0x0500001f


	//   ....[23]....
        /*0138*/ 	.word	0x05000003


	//   ....[24]....
        /*013c*/ 	.word	0x05000004


	//   ....[25]....
        /*0140*/ 	.word	0x05000000


	//   ....[26]....
        /*0144*/ 	.word	0x05000000


	//   ....[27]....
        /*0148*/ 	.word	0x05000000


	//   ....[28]....
        /*014c*/ 	.word	0x05000000


	//   ....[29]....
        /*0150*/ 	.word	0x05000000


	//   ....[30]....
        /*0154*/ 	.word	0x05000000


	//   ....[31]....
        /*0158*/ 	.word	0x05000000


	//   ....[32]....
        /*015c*/ 	.word	0x05000000


	//   ....[33]....
        /*0160*/ 	.word	0x05000000


	//   ....[34]....
        /*0164*/ 	.word	0x05000000


	//   ....[35]....
        /*0168*/ 	.word	0x05000000


	//   ....[36]....
        /*016c*/ 	.word	0x05000000


	//   ....[37]....
        /*0170*/ 	.word	0x05000000


	//   ....[38]....
        /*0174*/ 	.word	0x05000000


	//   ....[39]....
        /*0178*/ 	.word	0x05000000


	//   ....[40]....
        /*017c*/ 	.word	0x05000000


	//   ....[41]....
        /*0180*/ 	.word	0x05000000


	//----- nvinfo : EIATTR_COOP_GROUP_INSTR_OFFSETS
	.align		4
.L_843:
        /*0184*/ 	.byte	0x04, 0x28
        /*0186*/ 	.short	(.L_845 - .L_844)


	//   ....[0]....
.L_844:
        /*0188*/ 	.word	0x00000e90


	//   ....[1]....
        /*018c*/ 	.word	0x00000ea0


	//   ....[2]....
        /*0190*/ 	.word	0x00000ed0


	//   ....[3]....
        /*0194*/ 	.word	0x00000ee0


	//   ....[4]....
        /*0198*/ 	.word	0x00000f10


	//   ....[5]....
        /*019c*/ 	.word	0x00000f20


	//   ....[6]....
        /*01a0*/ 	.word	0x00000f50


	//   ....[7]....
        /*01a4*/ 	.word	0x00000f60


	//   ....[8]....
        /*01a8*/ 	.word	0x00000fa0


	//   ....[9]....
        /*01ac*/ 	.word	0x00000fb0


	//   ....[10]....
        /*01b0*/ 	.word	0x000019a0


	//   ....[11]....
        /*01b4*/ 	.word	0x000019b0


	//   ....[12]....
        /*01b8*/ 	.word	0x000019e0


	//   ....[13]....
        /*01bc*/ 	.word	0x000019f0


	//   ....[14]....
        /*01c0*/ 	.word	0x00001a20


	//   ....[15]....
        /*01c4*/ 	.word	0x00001a30


	//   ....[16]....
        /*01c8*/ 	.word	0x00001a60


	//   ....[17]....
        /*01cc*/ 	.word	0x00001a70


	//   ....[18]....
        /*01d0*/ 	.word	0x00002b80


	//   ....[19]....
        /*01d4*/ 	.word	0x00002bb0


	//   ....[20]....
        /*01d8*/ 	.word	0x00002be0


	//   ....[21]....
        /*01dc*/ 	.word	0x00002c00


	//   ....[22]....
        /*01e0*/ 	.word	0x00002c30


	//   ....[23]....
        /*01e4*/ 	.word	0x00002c40


	//   ....[24]....
        /*01e8*/ 	.word	0x00002c70


	//   ....[25]....
        /*01ec*/ 	.word	0x00002c80


	//   ....[26]....
        /*01f0*/ 	.word	0x00002e90


	//   ....[27]....
        /*01f4*/ 	.word	0x00002f20


	//   ....[28]....
        /*01f8*/ 	.word	0x00002f90


	//   ....[29]....
        /*01fc*/ 	.word	0x00002ff0


	//   ....[30]....
        /*0200*/ 	.word	0x00003060


	//   ....[31]....
        /*0204*/ 	.word	0x000030c0


	//   ....[32]....
        /*0208*/ 	.word	0x00003130


	//   ....[33]....
        /*020c*/ 	.word	0x00003190


	//   ....[34]....
        /*0210*/ 	.word	0x00003230


	//   ....[35]....
        /*0214*/ 	.word	0x000032c0


	//   ....[36]....
        /*0218*/ 	.word	0x00003330


	//   ....[37]....
        /*021c*/ 	.word	0x00003390


	//   ....[38]....
        /*0220*/ 	.word	0x00003400


	//   ....[39]....
        /*0224*/ 	.word	0x00003460


	//   ....[40]....
        /*0228*/ 	.word	0x000034d0


	//   ....[41]....
        /*022c*/ 	.word	0x00003530


	//----- nvinfo : EIATTR_EXIT_INSTR_OFFSETS
	.align		4
.L_845:
        /*0230*/ 	.byte	0x04, 0x1c
        /*0232*/ 	.short	(.L_847 - .L_846)


	//   ....[0]....
.L_846:
        /*0234*/ 	.word	0x00002730


	//   ....[1]....
        /*0238*/ 	.word	0x00002e20


	//----- nvinfo : EIATTR_MAX_THREADS
	.align		4
.L_847:
        /*023c*/ 	.byte	0x04, 0x05
        /*023e*/ 	.short	(.L_849 - .L_848)
.L_848:
        /*0240*/ 	.word	0x00000140
        /*0244*/ 	.word	0x00000001
        /*0248*/ 	.word	0x00000001


	//----- nvinfo : EIATTR_CRS_STACK_SIZE
	.align		4
.L_849:
        /*024c*/ 	.byte	0x04, 0x1e
        /*024e*/ 	.short	(.L_851 - .L_850)
.L_850:
        /*0250*/ 	.word	0x00000000


	//----- nvinfo : EIATTR_CBANK_PARAM_SIZE
	.align		4
.L_851:
        /*0254*/ 	.byte	0x03, 0x19
        /*0256*/ 	.short	0x0060


	//----- nvinfo : EIATTR_PARAM_CBANK
	.align		4
        /*0258*/ 	.byte	0x04, 0x0a
        /*025a*/ 	.short	(.L_853 - .L_852)
	.align		4
.L_852:
        /*025c*/ 	.word	index@(.nv.constant0._ZN13group_norm_v218gn_bwd_cuda_kernelI6__halfLi320ELi1ELi32ELi20ELi256ELb0ELb1ELi256ELi20ELi20ELi4ELb1ELi96ELb0ELb0ELNS_15WgradSyncMethodE3ENS_16CompileConditionILi900EEEEEvPT_S6_S6_PKS5_S8_S8_S8_PKfflPfPj)
        /*0260*/ 	.short	0x0210
        /*0262*/ 	.short	0x0060


	//----- nvinfo : EIATTR_SW_WAR
	.align		4
.L_853:
        /*0264*/ 	.byte	0x04, 0x36
        /*0266*/ 	.short	(.L_855 - .L_854)
.L_854:
        /*0268*/ 	.word	0x00000008
.L_855:


//--------------------- .nv.info._ZN13group_norm_v218gn_bwd_cuda_kernelI6__halfLi320ELi1ELi32ELi20ELi256ELb0ELb1ELi256ELi20ELi20ELi4ELb1ELi128ELb0ELb0ELNS_15WgradSyncMethodE3ENS_16CompileConditionILi900EEEEEvPT_S6_S6_PKS5_S8_S8_S8_PKfflPfPj --------------------------
	.section	.nv.info._ZN13group_norm_v218gn_bwd_cuda_kernelI6__halfLi320ELi1ELi32ELi20ELi256ELb0ELb1ELi256ELi20ELi20ELi4ELb1ELi128ELb0ELb0ELNS_15WgradSyncMethodE3ENS_16CompileConditionILi900EEEEEvPT_S6_S6_PKS5_S8_S8_S8_PKfflPfPj,"",@"SHT_CUDA_INFO"
	.sectionflags	@""
	.align	4


	//----- nvinfo : EIATTR_CUDA_API_VERSION
	.align		4
        /*0000*/ 	.byte	0x04, 0x37
        /*0002*/ 	.short	(.L_857 - .L_856)
.L_856:
        /*0004*/ 	.word	0x00000082


	//----- nvinfo : EIATTR_KPARAM_INFO
	.align		4
.L_857:
        /*0008*/ 	.byte	0x04, 0x17
        /*000a*/ 	.short	(.L_859 - .L_858)
.L_858:
        /*000c*/ 	.word	0x00000000
        /*0010*/ 	.short	0x000b
        /*0012*/ 	.short	0x0058
        /*0014*/ 	.byte	0x00, 0xf0, 0x21, 0x00


	//----- nvinfo : EIATTR_KPARAM_INFO
	.align		4
.L_859:
        /*0018*/ 	.byte	0x04, 0x17
        /*001a*/ 	.short	(.L_861 - .L_860)
.L_860:
        /*001c*/ 	.word	0x00000000
        /*0020*/ 	.short	0x000a
        /*0022*/ 	.short	0x0050
        /*0024*/ 	.byte	0x00, 0xf0, 0x21, 0x00


	//----- nvinfo : EIATTR_KPARAM_INFO
	.align		4
.L_861:
        /*0028*/ 	.byte	0x04, 0x17
        /*002a*/ 	.short	(.L_863 - .L_862)
.L_862:
        /*002c*/ 	.word	0x00000000
        /*0030*/ 	.short	0x0009
        /*0032*/ 	.short	0x0048
        /*0034*/ 	.byte	0x00, 0xf0, 0x21, 0x00


	//----- nvinfo : EIATTR_KPARAM_INFO
	.align		4
.L_863:
        /*0038*/ 	.byte	0x04, 0x17
        /*003a*/ 	.short	(.L_865 - .L_864)
.L_864:
        /*003c*/ 	.word	0x00000000
        /*0040*/ 	.short	0x0008
        /*0042*/ 	.short	0x0040
        /*0044*/ 	.byte	0x00, 0xf0, 0x11, 0x00


	//----- nvinfo : EIATTR_KPARAM_INFO
	.align		4
.L_865:
        /*0048*/ 	.byte	0x04, 0x17
        /*004a*/ 	.short	(.L_867 - .L_866)
.L_866:
        /*004c*/ 	.word	0x00000000
        /*0050*/ 	.short	0x0007
        /*0052*/ 	.short	0x0038
        /*0054*/ 	.byte	0x00, 0xf0, 0x21, 0x00


	//----- nvinfo : EIATTR_KPARAM_INFO
	.align		4
.L_867:
        /*0058*/ 	.byte	0x04, 0x17
        /*005a*/ 	.short	(.L_869 - .L_868)
.L_868:
        /*005c*/ 	.word	0x00000000
        /*0060*/ 	.short	0x0006
        /*0062*/ 	.short	0x0030
        /*0064*/ 	.byte	0x00, 0xf0, 0x21, 0x00


	//----- nvinfo : EIATTR_KPARAM_INFO
	.align		4
.L_869:
        /*0068*/ 	.byte	0x04, 0x17
        /*006a*/ 	.short	(.L_871 - .L_870)
.L_870:
        /*006c*/ 	.word	0x00000000
        /*0070*/ 	.short	0x0005
        /*0072*/ 	.short	0x0028
        /*0074*/ 	.byte	0x00, 0xf0, 0x21, 0x00


	//----- nvinfo : EIATTR_KPARAM_INFO
	.align		4
.L_871:
        /*0078*/ 	.byte	0x04, 0x17
        /*007a*/ 	.short	(.L_873 - .L_872)
.L_872:
        /*007c*/ 	.word	0x00000000
        /*0080*/ 	.short	0x0004
        /*0082*/ 	.short	0x0020
        /*0084*/ 	.byte	0x00, 0xf0, 0x21, 0x00


	//----- nvinfo : EIATTR_KPARAM_INFO
	.align		4
.L_873:
        /*0088*/ 	.byte	0x04, 0x17
        /*008a*/ 	.short	(.L_875 - .L_874)
.L_874:
        /*008c*/ 	.word	0x00000000
        /*0090*/ 	.short	0x0003
        /*0092*/ 	.short	0x0018
        /*0094*/ 	.byte	0x00, 0xf0, 0x21, 0x00


	//----- nvinfo : EIATTR_KPARAM_INFO
	.align		4
.L_875:
        /*0098*/ 	.byte	0x04, 0x17
        /*009a*/ 	.short	(.L_877 - .L_876)
.L_876:
        /*009c*/ 	.word	0x00000000
        /*00a0*/ 	.short	0x0002
        /*00a2*/ 	.short	0x0010
        /*00a4*/ 	.byte	0x00, 0xf0, 0x21, 0x00


	//----- nvinfo : EIATTR_KPARAM_INFO
	.align		4
.L_877:
        /*00a8*/ 	.byte	0x04, 0x17
        /*00aa*/ 	.short	(.L_879 - .L_878)
.L_878:
        /*00ac*/ 	.word	0x00000000
        /*00b0*/ 	.short	0x0001
        /*00b2*/ 	.short	0x0008
        /*00b4*/ 	.byte	0x00, 0xf0, 0x21, 0x00


	//----- nvinfo : EIATTR_KPARAM_INFO
	.align		4
.L_879:
        /*00b8*/ 	.byte	0x04, 0x17
        /*00ba*/ 	.short	(.L_881 - .L_880)
.L_880:
        /*00bc*/ 	.word	0x00000000
        /*00c0*/ 	.short	0x0000
        /*00c2*/ 	.short	0x0000
        /*00c4*/ 	.byte	0x00, 0xf0, 0x21, 0x00


	//----- nvinfo : EIATTR_SPARSE_MMA_MASK
	.align		4
.L_881:
        /*00c8*/ 	.byte	0x03, 0x50
        /*00ca*/ 	.short	0x0000


	//----- nvinfo : EIATTR_MAXREG_COUNT
	.align		4
        /*00cc*/ 	.byte	0x03, 0x1b
        /*00ce*/ 	.short	0x00a8


	//----- nvinfo : EIATTR_NUM_BARRIERS
	.align		4
        /*00d0*/ 	.byte	0x02, 0x4c
        /*00d2*/ 	.byte	0x01
	.zero		1


	//----- nvinfo : EIATTR_MERCURY_ISA_VERSION
	.align		4
        /*00d4*/ 	.byte	0x03, 0x5f
        /*00d6*/ 	.short	0x0101


	//----- nvinfo : EIATTR_COOP_GROUP_MASK_REGIDS
	.align		4
        /*00d8*/ 	.byte	0x04, 0x29
        /*00da*/ 	.short	(.L_883 - .L_882)


	//   ....[0]....
.L_882:
        /*00dc*/ 	.word	0xffffffff


	//   ....[1]....
        /*00e0*/ 	.word	0xffffffff


	//   ....[2]....
        /*00e4*/ 	.word	0xffffffff


	//   ....[3]....
        /*00e8*/ 	.word	0xffffffff


	//   ....[4]....
        /*00ec*/ 	.word	0xffffffff


	//   ....[5]....
        /*00f0*/ 	.word	0xffffffff


	//   ....[6]....
        /*00f4*/ 	.word	0xffffffff


	//   ....[7]....
        /*00f8*/ 	.word	0xffffffff


	//   ....[8]....
        /*00fc*/ 	.word	0xffffffff


	//   ....[9]....
        /*0100*/ 	.word	0xffffffff


	//   ....[10]....
        /*0104*/ 	.word	0xffffffff


	//   ....[11]....
        /*0108*/ 	.word	0xffffffff


	//   ....[12]....
        /*010c*/ 	.word	0xffffffff


	//   ....[13]....
        /*0110*/ 	.word	0xffffffff


	//   ....[14]....
        /*0114*/ 	.word	0xffffffff


	//   ....[15]....
        /*0118*/ 	.word	0xffffffff


	//   ....[16]....
        /*011c*/ 	.word	0xffffffff


	//   ....[17]....
        /*0120*/ 	.word	0xffffffff


	//   ....[18]....
        /*0124*/ 	.word	0x05000003


	//   ....[19]....
        /*0128*/ 	.word	0x05000015


	//   ....[20]....
        /*012c*/ 	.word	0x05000000


	//   ....[21]....
        /*0130*/ 	.word	0x05000018


	//   ....[22]....
        /*0134*/ 	.word	0x0500001f


	//   ....[23]....
        /*0138*/ 	.word	0x05000003


	//   ....[24]....
        /*013c*/ 	.word	0x05000004


	//   ....[25]....
        /*0140*/ 	.word	0x05000000


	//   ....[26]....
        /*0144*/ 	.word	0x05000000


	//   ....[27]....
        /*0148*/ 	.word	0x05000000


	//   ....[28]....
        /*014c*/ 	.word	0x05000000


	//   ....[29]....
        /*0150*/ 	.word	0x05000000


	//   ....[30]....
        /*0154*/ 	.word	0x05000000


	//   ....[31]....
        /*0158*/ 	.word	0x05000000


	//   ....[32]....
        /*015c*/ 	.word	0x05000000


	//   ....[33]....
        /*0160*/ 	.word	0x05000000


	//   ....[34]....
        /*0164*/ 	.word	0x05000000


	//   ....[35]....
        /*0168*/ 	.word	0x05000000


	//   ....[36]....
        /*016c*/ 	.word	0x05000000


	//   ....[37]....
        /*0170*/ 	.word	0x05000000


	//   ....[38]....
        /*0174*/ 	.word	0x05000000


	//   ....[39]....
        /*0178*/ 	.word	0x05000000


	//   ....[40]....
        /*017c*/ 	.word	0x05000000


	//   ....[41]....
        /*0180*/ 	.word	0x05000000


	//----- nvinfo : EIATTR_COOP_GROUP_INSTR_OFFSETS
	.align		4
.L_883:
        /*0184*/ 	.byte	0x04, 0x28
        /*0186*/ 	.short	(.L_885 - .L_884)


	//   ....[0]....
.L_884:
        /*0188*/ 	.word	0x00000e90


	//   ....[1]....
        /*018c*/ 	.word	0x00000ea0


	//   ....[2]....
        /*0190*/ 	.word	0x00000ed0


	//   ....[3]....
        /*0194*/ 	.word	0x00000ee0


	//   ....[4]....
        /*0198*/ 	.word	0x00000f10


	//   ....[5]....
        /*019c*/ 	.word	0x00000f20


	//   ....[6]....
        /*01a0*/ 	.word	0x00000f50


	//   ....[7]....
        /*01a4*/ 	.word	0x00000f60


	//   ....[8]....
        /*01a8*/ 	.word	0x00000fa0


	//   ....[9]....
        /*01ac*/ 	.word	0x00000fb0


	//   ....[10]....
        /*01b0*/ 	.word	0x000019a0


	//   ....[11]....
        /*01b4*/ 	.word	0x000019b0


	//   ....[12]....
        /*01b8*/ 	.word	0x000019e0


	//   ....[13]....
        /*01bc*/ 	.word	0x000019f0


	//   ....[14]....
        /*01c0*/ 	.word	0x00001a20


	//   ....[15]....
        /*01c4*/ 	.word	0x00001a30


	//   ....[16]....
        /*01c8*/ 	.word	0x00001a60


	//   ....[17]....
        /*01cc*/ 	.word	0x00001a70


	//   ....[18]....
        /*01d0*/ 	.word	0x00002b80


	//   ....[19]....
        /*01d4*/ 	.word	0x00002bb0


	//   ....[20]....
        /*01d8*/ 	.word	0x00002be0


	//   ....[21]....
        /*01dc*/ 	.word	0x00002c00


	//   ....[22]....
        /*01e0*/ 	.word	0x00002c30


	//   ....[23]....
        /*01e4*/ 	.word	0x00002c40


	//   ....[24]....
        /*01e8*/ 	.word	0x00002c70


	//   ....[25]....
        /*01ec*/ 	.word	0x00002c80


	//   ....[26]....
        /*01f0*/ 	.word	0x00002e90


	//   ....[27]....
        /*01f4*/ 	.word	0x00002f20


	//   ....[28]....
        /*01f8*/ 	.word	0x00002f90


	//   ....[29]....
        /*01fc*/ 	.word	0x00002ff0


	//   ....[30]....
        /*0200*/ 	.word	0x00003060


	//   ....[31]....
        /*0204*/ 	.word	0x000030c0


	//   ....[32]....
        /*0208*/ 	.word	0x00003130


	//   ....[33]....
        /*020c*/ 	.word	0x00003190


	//   ....[34]....
        /*0210*/ 	.word	0x00003230


	//   ....[35]....
        /*0214*/ 	.word	0x000032c0


	//   ....[36]....
        /*0218*/ 	.word	0x00003330


	//   ....[37]....
        /*021c*/ 	.word	0x00003390


	//   ....[38]....
        /*0220*/ 	.word	0x00003400


	//   ....[39]....
        /*0224*/ 	.word	0x00003460


	//   ....[40]....
        /*0228*/ 	.word	0x000034d0


	//   ....[41]....
        /*022c*/ 	.word	0x00003530


	//----- nvinfo : EIATTR_EXIT_INSTR_OFFSETS
	.align		4
.L_885:
        /*0230*/ 	.byte	0x04, 0x1c
        /*0232*/ 	.short	(.L_887 - .L_886)


	//   ....[0]....
.L_886:
        /*0234*/ 	.word	0x00002730


	//   ....[1]....
        /*0238*/ 	.word	0x00002e20


	//----- nvinfo : EIATTR_MAX_THREADS
	.align		4
.L_887:
        /*023c*/ 	.byte	0x04, 0x05
        /*023e*/ 	.short	(.L_889 - .L_888)
.L_888:
        /*0240*/ 	.word	0x00000140
        /*0244*/ 	.word	0x00000001
        /*0248*/ 	.word	0x00000001


	//----- nvinfo : EIATTR_CRS_STACK_SIZE
	.align		4
.L_889:
        /*024c*/ 	.byte	0x04, 0x1e
        /*024e*/ 	.short	(.L_891 - .L_890)
.L_890:
        /*0250*/ 	.word	0x00000000


	//----- nvinfo : EIATTR_CBANK_PARAM_SIZE
	.align		4
.L_891:
        /*0254*/ 	.byte	0x03, 0x19
        /*0256*/ 	.short	0x0060


	//----- nvinfo : EIATTR_PARAM_CBANK
	.align		4
        /*0258*/ 	.byte	0x04, 0x0a
        /*025a*/ 	.short	(.L_893 - .L_892)
	.align		4
.L_892:
        /*025c*/ 	.word	index@(.nv.constant0._ZN13group_norm_v218gn_bwd_cuda_kernelI6__halfLi320ELi1ELi32ELi20ELi256ELb0ELb1ELi256ELi20ELi20ELi4ELb1ELi128ELb0ELb0ELNS_15WgradSyncMethodE3ENS_16CompileConditionILi900EEEEEvPT_S6_S6_PKS5_S8_S8_S8_PKfflPfPj)
        /*0260*/ 	.short	0x0210
        /*0262*/ 	.short	0x0060


	//----- nvinfo : EIATTR_SW_WAR
	.align		4
.L_893:
        /*0264*/ 	.byte	0x04, 0x36
        /*0266*/ 	.short	(.L_895 - .L_894)
.L_894:
        /*0268*/ 	.word	0x00000008
.L_895:


//--------------------- .nv.info._ZN13group_norm_v218gn_bwd_cuda_kernelI6__halfLi320ELi3ELi16ELi40ELi256ELb1ELb1ELi2ELi320ELi320ELi2ELb1ELi2ELb0ELb0ELNS_15WgradSyncMethodE3ENS_16CompileConditionILi900EEEEEvPT_S6_S6_PKS5_S8_S8_S8_PKfflPfPj --------------------------
	.section	.nv.info._ZN13group_norm_v218gn_bwd_cuda_kernelI6__halfLi320ELi3ELi16ELi40ELi256ELb1ELb1ELi2ELi320ELi320ELi2ELb1ELi2ELb0ELb0ELNS_15WgradSyncMethodE3ENS_16CompileConditionILi900EEEEEvPT_S6_S6_PKS5_S8_S8_S8_PKfflPfPj,"",@"SHT_CUDA_INFO"
	.sectionflags	@""
	.align	4


	//----- nvinfo : EIATTR_CUDA_API_VERSION
	.align		4
        /*0000*/ 	.byte	0x04, 0x37
        /*0002*/ 	.short	(.L_897 - .L_896)
.L_896:
        /*0004*/ 	.word	0x00000082


	//----- nvinfo : EIATTR_KPARAM_INFO
	.align		4
.L_897:
        /*0008*/ 	.byte	0x04, 0x17
        /*000a*/ 	.short	(.L_899 - .L_898)
.L_898:
        /*000c*/ 	.word	0x00000000
        /*0010*/ 	.short	0x000b
        /*0012*/ 	.short	0x0058
        /*0014*/ 	.byte	0x00, 0xf0, 0x21, 0x00


	//----- nvinfo : EIATTR_KPARAM_INFO
	.align		4
.L_899:
        /*0018*/ 	.byte	0x04, 0x17
        /*001a*/ 	.short	(.L_901 - .L_900)
.L_900:
        /*001c*/ 	.word	0x00000000
        /*0020*/ 	.short	0x000a
        /*0022*/ 	.short	0x0050
        /*0024*/ 	.byte	0x00, 0xf0, 0x21, 0x00


	//----- nvinfo : EIATTR_KPARAM_INFO
	.align		4
.L_901:
        /*0028*/ 	.byte	0x04, 0x17
        /*002a*/ 	.short	(.L_903 - .L_902)
.L_902:
        /*002c*/ 	.word	0x00000000
        /*0030*/ 	.short	0x0009
        /*0032*/ 	.short	0x0048
        /*0034*/ 	.byte	0x00, 0xf0, 0x21, 0x00


	//----- nvinfo : EIATTR_KPARAM_INFO
	.align		4
.L_903:
        /*0038*/ 	.byte	0x04, 0x17
        /*003a*/ 	.short	(.L_905 - .L_904)
.L_904:
        /*003c*/ 	.word	0x00000000
        /*0040*/ 	.short	0x0008
        /*0042*/ 	.short	0x0040
        /*0044*/ 	.byte	0x00, 0xf0, 0x11, 0x00


	//----- nvinfo : EIATTR_KPARAM_INFO
	.align		4
.L_905:
        /*0048*/ 	.byte	0x04, 0x17
        /*004a*/ 	.short	(.L_907 - .L_906)
.L_906:
        /*004c*/ 	.word	0x00000000
        /*0050*/ 	.short	0x0007
        /*0052*/ 	.short	0x0038
        /*0054*/ 	.byte	0x00, 0xf0, 0x21, 0x00


	//----- nvinfo : EIATTR_KPARAM_INFO
	.align		4
.L_907:
        /*0058*/ 	.byte	0x04, 0x17
        /*005a*/ 	.short	(.L_909 - .L_908)
.L_908:
        /*005c*/ 	.word	0x00000000
        /*0060*/ 	.short	0x0006
        /*0062*/ 	.short	0x0030
        /*0064*/ 	.byte	0x00, 0xf0, 0x21, 0x00


	//----- nvinfo : EIATTR_KPARAM_INFO
	.align		4
.L_909:
        /*0068*/ 	.byte	0x04, 0x17
        /*006a*/ 	.short	(.L_911 - .L_910)
.L_910:
        /*006c*/ 	.word	0x00000000
        /*0070*/ 	.short	0x0005
        /*0072*/ 	.short	0x0028
        /*0074*/ 	.byte	0x00, 0xf0, 0x21, 0x00


	//----- nvinfo : EIATTR_KPARAM_INFO
	.align		4
.L_911:
        /*0078*/ 	.byte	0x04, 0x17
        /*007a*/ 	.short	(.L_913 - .L_912)
.L_912:
        /*007c*/ 	.word	0x00000000
        /*0080*/ 	.short	0x0004
        /*0082*/ 	.short	0x0020
        /*0084*/ 	.byte	0x00, 0xf0, 0x21, 0x00


	//----- nvinfo : EIATTR_KPARAM_INFO
	.align		4
.L_913:
        /*0088*/ 	.byte	0x04, 0x17
        /*008a*/ 	.short	(.L_915 - .L_914)
.L_914:
        /*008c*/ 	.word	0x00000000
        /*0090*/ 	.short	0x0003
        /*0092*/ 	.short	0x0018
        /*0094*/ 	.byte	0x00, 0xf0, 0x21, 0x00


	//----- nvinfo : EIATTR_KPARAM_INFO
	.align		4
.L_915:
        /*0098*/ 	.byte	0x04, 0x17
        /*009a*/ 	.short	(.L_917 - .L_916)
.L_916:
        /*009c*/ 	.word	0x00000000
        /*00a0*/ 	.short	0x0002
        /*00a2*/ 	.short	0x0010
        /*00a4*/ 	.byte	0x00, 0xf0, 0x21, 0x00


	//----- nvinfo : EIATTR_KPARAM_INFO
	.align		4
.L_917:
        /*00a8*/ 	.byte	0x04, 0x17
        /*00aa*/ 	.short	(.L_919 - .L_918)
.L_918:
        /*00ac*/ 	.word	0x00000000
        /*00b0*/ 	.short	0x0001
        /*00b2*/ 	.short	0x0008
        /*00b4*/ 	.byte	0x00, 0xf0, 0x21, 0x00


	//----- nvinfo : EIATTR_KPARAM_INFO
	.align		4
.L_919:
        /*00b8*/ 	.byte	0x04, 0x17
        /*00ba*/ 	.short	(.L_921 - .L_920)
.L_920:
        /*00bc*/ 	.word	0x00000000
        /*00c0*/ 	.short	0x0000
        /*00c2*/ 	.short	0x0000
        /*00c4*/ 	.byte	0x00, 0xf0, 0x21, 0x00


	//----- nvinfo : EIATTR_SPARSE_MMA_MASK
	.align		4
.L_921:
        /*00c8*/ 	.byte	0x03, 0x50
        /*00ca*/ 	.short	0x0000


	//----- nvinfo : EIATTR_MAXREG_COUNT
	.align		4
        /*00cc*/ 	.byte	0x03, 0x1b
        /*00ce*/ 	.short	0x0040


	//----- nvinfo : EIATTR_NUM_BARRIERS
	.align		4
        /*00d0*/ 	.byte	0x02, 0x4c
        /*00d2*/ 	.byte	0x01
	.zero		1


	//----- nvinfo : EIATTR_MERCURY_ISA_VERSION
	.align		4
        /*00d4*/ 	.byte	0x03, 0x5f
        /*00d6*/ 	.short	0x0101


	//----- nvinfo : EIATTR_COOP_GROUP_MASK_REGIDS
	.align		4
        /*00d8*/ 	.byte	0x04, 0x29
        /*00da*/ 	.short	(.L_923 - .L_922)


	//   ....[0]....
.L_922:
        /*00dc*/ 	.word	0xffffffff


	//   ....[1]....
        /*00e0*/ 	.word	0xffffffff


	//   ....[2]....
        /*00e4*/ 	.word	0xffffffff


	//   ....[3]....
        /*00e8*/ 	.word	0xffffffff


	//   ....[4]....
        /*00ec*/ 	.word	0xffffffff


	//   ....[5]....
        /*00f0*/ 	.word	0xffffffff


	//   ....[6]....
        /*00f4*/ 	.word	0xffffffff


	//   ....[7]....
        /*00f8*/ 	.word	0xffffffff


	//   ....[8]....
        /*00fc*/ 	.word	0xffffffff


	//   ....[9]....
        /*0100*/ 	.word	0xffffffff


	//   ....[10]....
        /*0104*/ 	.word	0xffffffff


	//   ....[11]....
        /*0108*/ 	.word	0xffffffff


	//   ....[12]....
        /*010c*/ 	.word	0x05000017


	//   ....[13]....
        /*0110*/ 	.word	0x05000016


	//   ....[14]....
        /*0114*/ 	.word	0x05000018


	//   ....[15]....
        /*0118*/ 	.word	0x05000019


	//   ....[16]....
        /*011c*/ 	.word	0x0500001b


	//   ....[17]....
        /*0120*/ 	.word	0x0500001a


	//   ....[18]....
        /*0124*/ 	.word	0x0500001c


	//   ....[19]....
        /*0128*/ 	.word	0x05000011


	//   ....[20]....
        /*012c*/ 	.word	0x0500001b


	//   ....[21]....
        /*0130*/ 	.word	0x0500001a


	//   ....[22]....
        /*0134*/ 	.word	0x0500001c


	//   ....[23]....
        /*0138*/ 	.word	0x0500001d


	//   ....[24]....
        /*013c*/ 	.word	0x0500001f


	//   ....[25]....
        /*0140*/ 	.word	0x0500001e


	//   ....[26]....
        /*0144*/ 	.word	0x05000020


	//   ....[27]....
        /*0148*/ 	.word	0x05000011


	//   ....[28]....
        /*014c*/ 	.word	0x0500001b


	//   ....[29]....
        /*0150*/ 	.word	0x0500001a


	//   ....[30]....
        /*0154*/ 	.word	0x0500001c


	//   ....[31]....
        /*0158*/ 	.word	0x0500001d


	//   ....[32]....
        /*015c*/ 	.word	0x0500001f


	//   ....[33]....
        /*0160*/ 	.word	0x0500001e


	//   ....[34]....
        /*0164*/ 	.word	0x05000020


	//   ....[35]....
        /*0168*/ 	.word	0x05000011


	//   ....[36]....
        /*016c*/ 	.word	0x05000022


	//   ....[37]....
        /*0170*/ 	.word	0x0500001d


	//   ....[38]....
        /*0174*/ 	.word	0x0500001e


	//   ....[39]....
        /*0178*/ 	.word	0x05000021


	//   ....[40]....
        /*017c*/ 	.word	0x05000029


	//   ....[41]....
        /*0180*/ 	.word	0x0500001f


	//   ....[42]....
        /*0184*/ 	.word	0x0500001c


	//   ....[43]....
        /*0188*/ 	.word	0x05000017


	//   ....[44]....
        /*018c*/ 	.word	0x0500001a


	//   ....[45]....
        /*0190*/ 	.word	0x05000019


	//   ....[46]....
        /*0194*/ 	.word	0x05000020


	//   ....[47]....
        /*0198*/ 	.word	0x0500002a


	//   ....[48]....
        /*019c*/ 	.word	0x0500001e


	//   ....[49]....
        /*01a0*/ 	.word	0x05000029


	//   ....[50]....
        /*01a4*/ 	.word	0x0500001f


	//   ....[51]....
        /*01a8*/ 	.word	0x05000022


	//   ....[52]....
        /*01ac*/ 	.word	0x05000017


	//   ....[53]....
        /*01b0*/ 	.word	0x05000018


	//   ....[54]....
        /*01b4*/ 	.word	0x05000027


	//   ....[55]....
        /*01b8*/ 	.word	0x05000015


	//   ....[56]....
        /*01bc*/ 	.word	0x0500001b


	//   ....[57]....
        /*01c0*/ 	.word	0x0500001d


	//   ....[58]....
        /*01c4*/ 	.word	0x05000014


	//   ....[59]....
        /*01c8*/ 	.word	0x05000011


	//   ....[60]....
        /*01cc*/ 	.word	0x05000024


	//   ....[61]....
        /*01d0*/ 	.word	0x0500002a


	//   ....[62]....
        /*01d4*/ 	.word	0x05000023


	//   ....[63]....
        /*01d8*/ 	.word	0x05000029


	//   ....[64]....
        /*01dc*/ 	.word	0x0500002d


	//   ....[65]....
        /*01e0*/ 	.word	0x0500001d


	//   ....[66]....
        /*01e4*/ 	.word	0x05000025


	//   ....[67]....
        /*01e8*/ 	.word	0x0500001d


	//   ....[68]....
        /*01ec*/ 	.word	0x0500001e


	//   ....[69]....
        /*01f0*/ 	.word	0x0500001e


	//   ....[70]....
        /*01f4*/ 	.word	0x0500001e


	//   ....[71]....
        /*01f8*/ 	.word	0x0500001e


	//   ....[72]....
        /*01fc*/ 	.word	0x0500001e


	//   ....[73]....
        /*0200*/ 	.word	0x0500001e


	//   ....[74]....
        /*0204*/ 	.word	0x0500001e


	//   ....[75]....
        /*0208*/ 	.word	0x0500001e


	//   ....[76]....
        /*020c*/ 	.word	0x0500001e


	//   ....[77]....
        /*0210*/ 	.word	0x0500001e


	//   ....[78]....
        /*0214*/ 	.word	0x0500001e


	//   ....[79]....
        /*0218*/ 	.word	0x0500001e


	//   ....[80]....
        /*021c*/ 	.word	0x0500001e


	//   ....[81]....
        /*0220*/ 	.word	0x0500001e


	//   ....[82]....
        /*0224*/ 	.word	0x0500001e


	//   ....[83]....
        /*0228*/ 	.word	0x0500001e


	//   ....[84]....
        /*022c*/ 	.word	0x0500001e


	//   ....[85]....
        /*0230*/ 	.word	0x0500001e


	//   ....[86]....
        /*0234*/ 	.word	0x0500001e


	//   ....[87]....
        /*0238*/ 	.word	0x0500001e


	//   ....[88]....
        /*023c*/ 	.word	0x0500001e


	//   ....[89]....
        /*0240*/ 	.word	0x0500001e


	//   ....[90]....
        /*0244*/ 	.word	0x0500001e


	//   ....[91]....
        /*0248*/ 	.word	0x0500001e


	//   ....[92]....
        /*024c*/ 	.word	0x0500001e


	//   ....[93]....
        /*0250*/ 	.word	0x0500001e


	//   ....[94]....
        /*0254*/ 	.word	0x0500001e


	//   ....[95]....
        /*0258*/ 	.word	0x0500001e


	//   ....[96]....
        /*025c*/ 	.word	0x0500001e


	//   ....[97]....
        /*0260*/ 	.word	0x0500001e


	//   ....[98]....
        /*0264*/ 	.word	0x0500001e


	//   ....[99]....
        /*0268*/ 	.word	0x0500001e


	//   ....[100]....
        /*026c*/ 	.word	0x0500001e


	//   ....[101]....
        /*0270*/ 	.word	0x0500001e


	//   ....[102]....
        /*0274*/ 	.word	0x0500001e


	//   ....[103]....
        /*0278*/ 	.word	0x0500001e


	//   ....[104]....
        /*027c*/ 	.word	0x0500001e


	//   ....[105]....
        /*0280*/ 	.word	0x0500001e


	//   ....[106]....
        /*0284*/ 	.word	0x0500001e


	//   ....[107]....
        /*0288*/ 	.word	0x0500001e


	//   ....[108]....
        /*028c*/ 	.word	0x0500001e


	//   ....[109]....
        /*0290*/ 	.word	0x0500001e


	//   ....[110]....
        /*0294*/ 	.word	0x0500001e


	//   ....[111]....
        /*0298*/ 	.word	0x0500001e


	//   ....[112]....
        /*029c*/ 	.word	0x0500001e


	//   ....[113]....
        /*02a0*/ 	.word	0x0500001e


	//   ....[114]....
        /*02a4*/ 	.word	0x0500001e


	//   ....[115]....
        /*02a8*/ 	.word	0x0500001e


	//   ....[116]....
        /*02ac*/ 	.word	0x0500001e


	//   ....[117]....
        /*02b0*/ 	.word	0x0500001e


	//   ....[118]....
        /*02b4*/ 	.word	0x0500001e


	//   ....[119]....
        /*02b8*/ 	.word	0x0500001e


	//   ....[120]....
        /*02bc*/ 	.word	0x0500001e


	//   ....[121]....
        /*02c0*/ 	.word	0x0500001e


	//   ....[122]....
        /*02c4*/ 	.word	0x0500001e


	//   ....[123]....
        /*02c8*/ 	.word	0x0500001e


	//----- nvinfo : EIATTR_COOP_GROUP_INSTR_OFFSETS
	.align		4
.L_923:
        /*02cc*/ 	.byte	0x04, 0x28
        /*02ce*/ 	.short	(.L_925 - .L_924)


	//   ....[0]....
.L_924:
        /*02d0*/ 	.word	0x00001620


	//   ....[1]....
        /*02d4*/ 	.word	0x00001660


	//   ....[2]....
        /*02d8*/ 	.word	0x00001c50


	//   ....[3]....
        /*02dc*/ 	.word	0x00001c80


	//   ....[4]....
        /*02e0*/ 	.word	0x00001cb0


	//   ....[5]....
        /*02e4*/ 	.word	0x00001cc0


	//   ....[6]....
        /*02e8*/ 	.word	0x00001cf0


	//   ....[7]....
        /*02ec*/ 	.word	0x00001d00


	//   ....[8]....
        /*02f0*/ 	.word	0x00001d30


	//   ....[9]....
        /*02f4*/ 	.word	0x00001d40


	//   ....[10]....
        /*02f8*/ 	.word	0x00001d70


	//   ....[11]....
        /*02fc*/ 	.word	0x00001d80


	//   ....[12]....
        /*0300*/ 	.word	0x00003060


	//   ....[13]....
        /*0304*/ 	.word	0x00003090


	//   ....[14]....
        /*0308*/ 	.word	0x000030c0


	//   ....[15]....
        /*030c*/ 	.word	0x000030e0


	//   ....[16]....
        /*0310*/ 	.word	0x00003110


	//   ....[17]....
        /*0314*/ 	.word	0x00003120


	//   ....[18]....
        /*0318*/ 	.word	0x00003150


	//   ....[19]....
        /*031c*/ 	.word	0x00003160


	//   ....[20]....
        /*0320*/ 	.word	0x00003350


	//   ....[21]....
        /*0324*/ 	.word	0x00003380


	//   ....[22]....
        /*0328*/ 	.word	0x000033b0


	//   ....[23]....
        /*032c*/ 	.word	0x000033d0


	//   ....[24]....
        /*0330*/ 	.word	0x00003400


	//   ....[25]....
        /*0334*/ 	.word	0x00003410


	//   ....[26]....
        /*0338*/ 	.word	0x00003440


	//   ....[27]....
        /*033c*/ 	.word	0x00003450


	//   ....[28]....
        /*0340*/ 	.word	0x000035e0


	//   ....[29]....
        /*0344*/ 	.word	0x00003610


	//   ....[30]....
        /*0348*/ 	.word	0x00003640


	//   ....[31]....
        /*034c*/ 	.word	0x00003660


	//   ....[32]....
        /*0350*/ 	.word	0x00003690


	//   ....[33]....
        /*0354*/ 	.word	0x000036a0


	//   ....[34]....
        /*0358*/ 	.word	0x000036d0


	//   ....[35]....
        /*035c*/ 	.word	0x000036e0


	//   ....[36]....
        /*0360*/ 	.word	0x00003930


	//   ....[37]....
        /*0364*/ 	.word	0x00003a30


	//   ....[38]....
        /*0368*/ 	.word	0x00003af0


	//   ....[39]....
        /*036c*/ 	.word	0x00003b10


	//   ....[40]....
        /*0370*/ 	.word	0x00003b40


	//   ....[41]....
        /*0374*/ 	.word	0x00003b50


	//   ....[42]....
        /*0378*/ 	.word	0x00003b60


	//   ....[43]....
        /*037c*/ 	.word	0x00003c20


	//   ....[44]....
        /*0380*/ 	.word	0x00003c60


	//   ....[45]....
        /*0384*/ 	.word	0x00003c80


	//   ....[46]....
        /*0388*/ 	.word	0x00003c90


	//   ....[47]....
        /*038c*/ 	.word	0x00003ca0


	//   ....[48]....
        /*0390*/ 	.word	0x00003cb0


	//   ....[49]....
        /*0394*/ 	.word	0x00003cc0


	//   ....[50]....
        /*0398*/ 	.word	0x00003cf0


	//   ....[51]....
        /*039c*/ 	.word	0x00003d20


	//   ....[52]....
        /*03a0*/ 	.word	0x00003d70


	//   ....[53]....
        /*03a4*/ 	.word	0x00003da0


	//   ....[54]....
        /*03a8*/ 	.word	0x00003de0


	//   ....[55]....
        /*03ac*/ 	.word	0x00003e10


	//   ....[56]....
        /*03b0*/ 	.word	0x00003e40


	//   ....[57]....
        /*03b4*/ 	.word	0x00003e70


	//   ....[58]....
        /*03b8*/ 	.word	0x00003e90


	//   ....[59]....
        /*03bc*/ 	.word	0x00003eb0


	//   ....[60]....
        /*03c0*/ 	.word	0x00003ee0


	//   ....[61]....
        /*03c4*/ 	.word	0x00003f00


	//   ....[62]....
        /*03c8*/ 	.word	0x00003f20


	//   ....[63]....
        /*03cc*/ 	.word	0x00003f60


	//   ....[64]....
        /*03d0*/ 	.word	0x00003f80


	//   ....[65]....
        /*03d4*/ 	.word	0x00003fc0


	//   ....[66]....
        /*03d8*/ 	.word	0x000040e0


	//   ....[67]....
        /*03dc*/ 	.word	0x00004130


	//   ....[68]....
        /*03e0*/ 	.word	0x00004320


	//   ....[69]....
        /*03e4*/ 	.word	0x00004370


	//   ....[70]....
        /*03e8*/ 	.word	0x000043e0


	//   ....[71]....
        /*03ec*/ 	.word	0x00004440


	//   ....[72]....
        /*03f0*/ 	.word	0x000044b0


	//   ....[73]....
        /*03f4*/ 	.word	0x00004510


	//   ....[74]....
        /*03f8*/ 	.word	0x00004580


	//   ....[75]....
        /*03fc*/ 	.word	0x000045e0


	//   ....[76]....
        /*0400*/ 	.word	0x00004680


	//   ....[77]....
        /*0404*/ 	.word	0x00004710


	//   ....[78]....
        /*0408*/ 	.word	0x00004780


	//   ....[79]....
        /*040c*/ 	.word	0x000047e0


	//   ....[80]....
        /*0410*/ 	.word	0x00004850


	//   ....[81]....
        /*0414*/ 	.word	0x000048b0


	//   ....[82]....
        /*0418*/ 	.word	0x00004920


	//   ....[83]....
        /*041c*/ 	.word	0x00004980


	//   ....[84]....
        /*0420*/ 	.word	0x00004a20


	//   ....[85]....
        /*0424*/ 	.word	0x00004ab0


	//   ....[86]....
        /*0428*/ 	.word	0x00004b20


	//   ....[87]....
        /*042c*/ 	.word	0x00004b80


	//   ....[88]....
        /*0430*/ 	.word	0x00004bf0


	//   ....[89]....
        /*0434*/ 	.word	0x00004c50


	//   ....[90]....
        /*0438*/ 	.word	0x00004cc0


	//   ....[91]....
        /*043c*/ 	.word	0x00004d20


	//   ....[92]....
        /*0440*/ 	.word	0x00004dc0


	//   ....[93]....
        /*0444*/ 	.word	0x00004e80


	//   ....[94]....
        /*0448*/ 	.word	0x00004f80


	//   ....[95]....
        /*044c*/ 	.word	0x00004fd0


	//   ....[96]....
        /*0450*/ 	.word	0x000050b0


	//   ....[97]....
        /*0454*/ 	.word	0x00005110


	//   ....[98]....
        /*0458*/ 	.word	0x00005190


	//   ....[99]....
        /*045c*/ 	.word	0x000051e0


	//   ....[100]....
        /*0460*/ 	.word	0x00005250


	//   ....[101]....
        /*0464*/ 	.word	0x000052b0


	//   ....[102]....
        /*0468*/ 	.word	0x00005320


	//   ....[103]....
        /*046c*/ 	.word	0x00005380


	//   ....[104]....
        /*0470*/ 	.word	0x00005420


	//   ....[105]....
        /*0474*/ 	.word	0x00005480


	//   ....[106]....
        /*0478*/ 	.word	0x00005500


	//   ....[107]....
        /*047c*/ 	.word	0x00005570


	//   ....[108]....
        /*0480*/ 	.word	0x000055e0


	//   ....[109]....
        /*0484*/ 	.word	0x00005640


	//   ....[110]....
        /*0488*/ 	.word	0x00005700


	//   ....[111]....
        /*048c*/ 	.word	0x00005770


	//   ....[112]....
        /*0490*/ 	.word	0x00005820


	//   ....[113]....
        /*0494*/ 	.word	0x000058a0


	//   ....[114]....
        /*0498*/ 	.word	0x00005910


	//   ....[115]....
        /*049c*/ 	.word	0x00005980


	//   ....[116]....
        /*04a0*/ 	.word	0x00005a00


	//   ....[117]....
        /*04a4*/ 	.word	0x00005a60


	//   ....[118]....
        /*04a8*/ 	.word	0x00005ae0


	//   ....[119]....
        /*04ac*/ 	.word	0x00005b60


	//   ....[120]....
        /*04b0*/ 	.word	0x00005be0


	//   ....[121]....
        /*04b4*/ 	.word	0x00005ca0


	//   ....[122]....
        /*04b8*/ 	.word	0x00005db0


	//   ....[123]....
        /*04bc*/ 	.word	0x00005e30


	//----- nvinfo : EIATTR_EXIT_INSTR_OFFSETS
	.align		4
.L_925:
        /*04c0*/ 	.byte	0x04, 0x1c
        /*04c2*/ 	.short	(.L_927 - .L_926)


	//   ....[0]....
.L_926:
        /*04c4*/ 	.word	0x00002080


	//   ....[1]....
        /*04c8*/ 	.word	0x000042c0


	//----- nvinfo : EIATTR_MAX_THREADS
	.align		4
.L_927:
        /*04cc*/ 	.byte	0x04, 0x05
        /*04ce*/ 	.short	(.L_929 - .L_928)
.L_928:
        /*04d0*/ 	.word	0x00000140
        /*04d4*/ 	.word	0x00000001
        /*04d8*/ 	.word	0x00000001


	//----- nvinfo : EIATTR_CRS_STACK_SIZE
	.align		4
.L_929:
        /*04dc*/ 	.byte	0x04, 0x1e
        /*04de*/ 	.short	(.L_931 - .L_930)
.L_930:
        /*04e0*/ 	.word	0x00000000


	//----- nvinfo : EIATTR_CBANK_PARAM_SIZE
	.align		4
.L_931:
        /*04e4*/ 	.byte	0x03, 0x19
        /*04e6*/ 	.short	0x0060


	//----- nvinfo : EIATTR_PARAM_CBANK
	.align		4
        /*04e8*/ 	.byte	0x04, 0x0a
        /*04ea*/ 	.short	(.L_933 - .L_932)
	.align		4
.L_932:
        /*04ec*/ 	.word	index@(.nv.constant0._ZN13group_norm_v218gn_bwd_cuda_kernelI6__halfLi320ELi3ELi16ELi40ELi256ELb1ELb1ELi2ELi320ELi320ELi2ELb1ELi2ELb0ELb0ELNS_15WgradSyncMethodE3ENS_16CompileConditionILi900EEEEEvPT_S6_S6_PKS5_S8_S8_S8_PKfflPfPj)
        /*04f0*/ 	.short	0x0210
        /*04f2*/ 	.short	0x0060


	//----- nvinfo : EIATTR_SW_WAR
	.align		4
.L_933:
        /*04f4*/ 	.byte	0x04, 0x36
        /*04f6*/ 	.short	(.L_935 - .L_934)
.L_934:
        /*04f8*/ 	.word	0x00000008
.L_935:


//--------------------- .nv.info._ZN13group_norm_v218gn_bwd_cuda_kernelI6__halfLi320ELi1ELi16ELi40ELi256ELb1ELb1ELi4ELi320ELi320ELi4ELb1ELi2ELb0ELb0ELNS_15WgradSyncMethodE3ENS_16CompileConditionILi900EEEEEvPT_S6_S6_PKS5_S8_S8_S8_PKfflPfPj --------------------------
	.section	.nv.info._ZN13group_norm_v218gn_bwd_cuda_kernelI6__halfLi320ELi1ELi16ELi40ELi256ELb1ELb1ELi4ELi320ELi320ELi4ELb1ELi2ELb0ELb0ELNS_15WgradSyncMethodE3ENS_16CompileConditionILi900EEEEEvPT_S6_S6_PKS5_S8_S8_S8_PKfflPfPj,"",@"SHT_CUDA_INFO"
	.sectionflags	@""
	.align	4


	//----- nvinfo : EIATTR_CUDA_API_VERSION
	.align		4
        /*0000*/ 	.byte	0x04, 0x37
        /*0002*/ 	.short	(.L_937 - .L_936)
.L_936:
        /*0004*/ 	.word	0x00000082


	//----- nvinfo : EIATTR_KPARAM_INFO
	.align		4
.L_937:
        /*0008*/ 	.byte	0x04, 0x17
        /*000a*/ 	.short	(.L_939 - .L_938)
.L_938:
        /*000c*/ 	.word	0x00000000
        /*0010*/ 	.short	0x000b
        /*0012*/ 	.short	0x0058
        /*0014*/ 	.byte	0x00, 0xf0, 0x21, 0x00


	//----- nvinfo : EIATTR_KPARAM_INFO
	.align		4
.L_939:
        /*0018*/ 	.byte	0x04, 0x17
        /*001a*/ 	.short	(.L_941 - .L_940)
.L_940:
        /*001c*/ 	.word	0x00000000
        /*0020*/ 	.short	0x000a
        /*0022*/ 	.short	0x0050
        /*0024*/ 	.byte	0x00, 0xf0, 0x21, 0x00


	//----- nvinfo : EIATTR_KPARAM_INFO
	.align		4
.L_941:
        /*0028*/ 	.byte	0x04, 0x17
        /*002a*/ 	.short	(.L_943 - .L_942)
.L_942:
        /*002c*/ 	.word	0x00000000
        /*0030*/ 	.short	0x0009
        /*0032*/ 	.short	0x0048
        /*0034*/ 	.byte	0x00, 0xf0, 0x21, 0x00


	//----- nvinfo : EIATTR_KPARAM_INFO
	.align		4
.L_943:
        /*0038*/ 	.byte	0x04, 0x17
        /*003a*/ 	.short	(.L_945 - .L_944)
.L_944:
        /*003c*/ 	.word	0x00000000
        /*0040*/ 	.short	0x0008
        /*0042*/ 	.short	0x0040
        /*0044*/ 	.byte	0x00, 0xf0, 0x11, 0x00


	//----- nvinfo : EIATTR_KPARAM_INFO
	.align		4
.L_945:
        /*0048*/ 	.byte	0x04, 0x17
        /*004a*/ 	.short	(.L_947 - .L_946)
.L_946:
        /*004c*/ 	.word	0x00000000
        /*0050*/ 	.short	0x0007
        /*0052*/ 	.short	0x0038
        /*0054*/ 	.byte	0x00, 0xf0, 0x21, 0x00


	//----- nvinfo : EIATTR_KPARAM_INFO
	.align		4
.L_947:
        /*0058*/ 	.byte	0x04, 0x17
        /*005a*/ 	.short	(.L_949 - .L_948)
.L_948:
        /*005c*/ 	.word	0x00000000
        /*0060*/ 	.short	0x0006
        /*0062*/ 	.short	0x0030
        /*0064*/ 	.byte	0x00, 0xf0, 0x21, 0x00


	//----- nvinfo : EIATTR_KPARAM_INFO
	.align		4
.L_949:
        /*0068*/ 	.byte	0x04, 0x17
        /*006a*/ 	.short	(.L_951 - .L_950)
.L_950:
        /*006c*/ 	.word	0x00000000
        /*0070*/ 	.short	0x0005
        /*0072*/ 	.short	0x0028
        /*0074*/ 	.byte	0x00, 0xf0, 0x21, 0x00


	//----- nvinfo : EIATTR_KPARAM_INFO
	.align		4
.L_951:
        /*0078*/ 	.byte	0x04, 0x17
        /*007a*/ 	.short	(.L_953 - .L_952)
.L_952:
        /*007c*/ 	.word	0x00000000
        /*0080*/ 	.short	0x0004
        /*0082*/ 	.short	0x0020
        /*0084*/ 	.byte	0x00, 0xf0, 0x21, 0x00


	//----- nvinfo : EIATTR_KPARAM_INFO
	.align		4
.L_953:
        /*0088*/ 	.byte	0x04, 0x17
        /*008a*/ 	.short	(.L_955 - .L_954)
.L_954:
        /*008c*/ 	.word	0x00000000
        /*0090*/ 	.short	0x0003
        /*0092*/ 	.short	0x0018
        /*0094*/ 	.byte	0x00, 0xf0, 0x21, 0x00


	//----- nvinfo : EIATTR_KPARAM_INFO
	.align		4
.L_955:
        /*0098*/ 	.byte	0x04, 0x17
        /*009a*/ 	.short	(.L_957 - .L_956)
.L_956:
        /*009c*/ 	.word	0x00000000
        /*00a0*/ 	.short	0x0002
        /*00a2*/ 	.short	0x0010
        /*00a4*/ 	.byte	0x00, 0xf0, 0x21, 0x00


	//----- nvinfo : EIATTR_KPARAM_INFO
	.align		4
.L_957:
        /*00a8*/ 	.byte	0x04, 0x17
        /*00aa*/ 	.short	(.L_959 - .L_958)
.L_958:
        /*00ac*/ 	.word	0x00000000
        /*00b0*/ 	.short	0x0001
        /*00b2*/ 	.short	0x0008
        /*00b4*/ 	.byte	0x00, 0xf0, 0x21, 0x00


	//----- nvinfo : EIATTR_KPARAM_INFO
	.align		4
.L_959:
        /*00b8*/ 	.byte	0x04, 0x17
        /*00ba*/ 	.short	(.L_961 - .L_960)
.L_960:
        /*00bc*/ 	.word	0x00000000
        /*00c0*/ 	.short	0x0000
        /*00c2*/ 	.short	0x0000
        /*00c4*/ 	.byte	0x00, 0xf0, 0x21, 0x00


	//----- nvinfo : EIATTR_SPARSE_MMA_MASK
	.align		4
.L_961:
        /*00c8*/ 	.byte	0x03, 0x50
        /*00ca*/ 	.short	0x0000


	//----- nvinfo : EIATTR_MAXREG_COUNT
	.align		4
        /*00cc*/ 	.byte	0x03, 0x1b
        /*00ce*/ 	.short	0x00a8


	//----- nvinfo : EIATTR_NUM_BARRIERS
	.align		4
        /*00d0*/ 	.byte	0x02, 0x4c
        /*00d2*/ 	.byte	0x01
	.zero		1


	//----- nvinfo : EIATTR_MERCURY_ISA_VERSION
	.align		4
        /*00d4*/ 	.byte	0x03, 0x5f
        /*00d6*/ 	.short	0x0101


	//----- nvinfo : EIATTR_COOP_GROUP_MASK_REGIDS
	.align		4
        /*00d8*/ 	.byte	0x04, 0x29
        /*00da*/ 	.short	(.L_963 - .L_962)


	//   ....[0]....
.L_962:
        /*00dc*/ 	.word	0xffffffff


	//   ....[1]....
        /*00e0*/ 	.word	0xffffffff


	//   ....[2]....
        /*00e4*/ 	.word	0xffffffff


	//   ....[3]....
        /*00e8*/ 	.word	0xffffffff


	//   ....[4]....
        /*00ec*/ 	.word	0xffffffff


	//   ....[5]....
        /*00f0*/ 	.word	0xffffffff


	//   ....[6]....
        /*00f4*/ 	.word	0xffffffff


	//   ....[7]....
        /*00f8*/ 	.word	0xffffffff


	//   ....[8]....
        /*00fc*/ 	.word	0xffffffff


	//   ....[9]....
        /*0100*/ 	.word	0xffffffff


	//   ....[10]....
        /*0104*/ 	.word	0xffffffff


	//   ....[11]....
        /*0108*/ 	.word	0xffffffff


	//   ....[12]....
        /*010c*/ 	.word	0xffffffff


	//   ....[13]....
        /*0110*/ 	.word	0xffffffff


	//   ....[14]....
        /*0114*/ 	.word	0x05000019


	//   ....[15]....
        /*0118*/ 	.word	0x0500001a


	//   ....[16]....
        /*011c*/ 	.word	0x0500001c


	//   ....[17]....
        /*0120*/ 	.word	0x0500001b


	//   ....[18]....
        /*0124*/ 	.word	0x05000023


	//   ....[19]....
        /*0128*/ 	.word	0x05000014


	//   ....[20]....
        /*012c*/ 	.word	0x0500001a


	//   ....[21]....
        /*0130*/ 	.word	0x0500001d


	//   ....[22]....
        /*0134*/ 	.word	0x05000019


	//   ....[23]....
        /*0138*/ 	.word	0x0500001b


	//   ....[24]....
        /*013c*/ 	.word	0x0500001a


	//   ....[25]....
        /*0140*/ 	.word	0x0500001c


	//   ....[26]....
        /*0144*/ 	.word	0x05000027


	//   ....[27]....
        /*0148*/ 	.word	0x05000019


	//   ....[28]....
        /*014c*/ 	.word	0x0500001e


	//   ....[29]....
        /*0150*/ 	.word	0x0500001a


	//   ....[30]....
        /*0154*/ 	.word	0x05000019


	//   ....[31]....
        /*0158*/ 	.word	0x0500001b


	//   ....[32]....
        /*015c*/ 	.word	0x0500001a


	//   ....[33]....
        /*0160*/ 	.word	0x0500001c


	//   ....[34]....
        /*0164*/ 	.word	0x05000027


	//   ....[35]....
        /*0168*/ 	.word	0x05000019


	//   ....[36]....
        /*016c*/ 	.word	0x0500001e


	//   ....[37]....
        /*0170*/ 	.word	0x0500001a


	//   ....[38]....
        /*0174*/ 	.word	0x0500001c


	//   ....[39]....
        /*0178*/ 	.word	0x0500001a


	//   ....[40]....
        /*017c*/ 	.word	0x05000024


	//   ....[41]....
        /*0180*/ 	.word	0x0500002b


	//   ....[42]....
        /*0184*/ 	.word	0x05000023


	//   ....[43]....
        /*0188*/ 	.word	0x0500002e


	//   ....[44]....
        /*018c*/ 	.word	0x0500001d


	//   ....[45]....
        /*0190*/ 	.word	0x0500001a


	//   ....[46]....
        /*0194*/ 	.word	0x0500001f


	//   ....[47]....
        /*0198*/ 	.word	0x05000019


	//   ....[48]....
        /*019c*/ 	.word	0x0500002c


	//   ....[49]....
        /*01a0*/ 	.word	0x0500001c


	//   ....[50]....
        /*01a4*/ 	.word	0x0500001b


	//   ....[51]....
        /*01a8*/ 	.word	0x0500002b


	//   ....[52]....
        /*01ac*/ 	.word	0x0500001d


	//   ....[53]....
        /*01b0*/ 	.word	0x0500001a


	//   ....[54]....
        /*01b4*/ 	.word	0x0500002e


	//   ....[55]....
        /*01b8*/ 	.word	0x05000029


	//   ....[56]....
        /*01bc*/ 	.word	0x05000020


	//   ....[57]....
        /*01c0*/ 	.word	0x0500001c


	//   ....[58]....
        /*01c4*/ 	.word	0x05000015


	//   ....[59]....
        /*01c8*/ 	.word	0x05000030


	//   ....[60]....
        /*01cc*/ 	.word	0x05000024


	//   ....[61]....
        /*01d0*/ 	.word	0x05000025


	//   ....[62]....
        /*01d4*/ 	.word	0x0500002c


	//   ....[63]....
        /*01d8*/ 	.word	0x05000020


	//   ....[64]....
        /*01dc*/ 	.word	0x05000028


	//   ....[65]....
        /*01e0*/ 	.word	0x05000021


	//   ....[66]....
        /*01e4*/ 	.word	0x05000029


	//   ....[67]....
        /*01e8*/ 	.word	0x0500002a


	//   ....[68]....
        /*01ec*/ 	.word	0x0500001f


	//   ....[69]....
        /*01f0*/ 	.word	0x0500001d


	//   ....[70]....
        /*01f4*/ 	.word	0x05000019


	//   ....[71]....
        /*01f8*/ 	.word	0x05000019


	//   ....[72]....
        /*01fc*/ 	.word	0x05000019


	//   ....[73]....
        /*0200*/ 	.word	0x05000019


	//   ....[74]....
        /*0204*/ 	.word	0x05000019


	//   ....[75]....
        /*0208*/ 	.word	0x05000019


	//   ....[76]....
        /*020c*/ 	.word	0x05000019


	//   ....[77]....
        /*0210*/ 	.word	0x05000019


	//   ....[78]....
        /*0214*/ 	.word	0x05000019


	//   ....[79]....
        /*0218*/ 	.word	0x05000019


	//   ....[80]....
        /*021c*/ 	.word	0x05000019


	//   ....[81]....
        /*0220*/ 	.word	0x05000019


	//   ....[82]....
        /*0224*/ 	.word	0x05000019


	//   ....[83]....
        /*0228*/ 	.word	0x05000019


	//   ....[84]....
        /*022c*/ 	.word	0x05000019


	//   ....[85]....
        /*0230*/ 	.word	0x05000019


	//   ....[86]....
        /*0234*/ 	.word	0x05000019


	//   ....[87]....
        /*0238*/ 	.word	0x05000019


	//   ....[88]....
        /*023c*/ 	.word	0x05000019


	//   ....[89]....
        /*0240*/ 	.word	0x05000019


	//   ....[90]....
        /*0244*/ 	.word	0x05000019


	//   ....[91]....
        /*0248*/ 	.word	0x05000019


	//   ....[92]....
        /*024c*/ 	.word	0x05000019


	//   ....[93]....
        /*0250*/ 	.word	0x05000019


	//   ....[94]....
        /*0254*/ 	.word	0x05000019


	//   ....[95]....
        /*0258*/ 	.word	0x05000019


	//   ....[96]....
        /*025c*/ 	.word	0x05000019


	//   ....[97]....
        /*0260*/ 	.word	0x05000019


	//   ....[98]....
        /*0264*/ 	.word	0x05000019


	//   ....[99]....
        /*0268*/ 	.word	0x05000019


	//   ....[100]....
        /*026c*/ 	.word	0x05000019


	//   ....[101]....
        /*0270*/ 	.word	0x05000019


	//   ....[102]....
        /*0274*/ 	.word	0x05000019


	//   ....[103]....
        /*0278*/ 	.word	0x05000019


	//   ....[104]....
        /*027c*/ 	.word	0x05000019


	//   ....[105]....
        /*0280*/ 	.word	0x05000019


	//   ....[106]....
        /*0284*/ 	.word	0x05000019


	//   ....[107]....
        /*0288*/ 	.word	0x05000019


	//   ....[108]....
        /*028c*/ 	.word	0x05000019


	//   ....[109]....
        /*0290*/ 	.word	0x05000019


	//   ....[110]....
        /*0294*/ 	.word	0x05000019


	//   ....[111]....
        /*0298*/ 	.word	0x05000019


	//   ....[112]....
        /*029c*/ 	.word	0x05000019


	//   ....[113]....
        /*02a0*/ 	.word	0x05000019


	//   ....[114]....
        /*02a4*/ 	.word	0x05000019


	//   ....[115]....
        /*02a8*/ 	.word	0x05000019


	//   ....[116]....
        /*02ac*/ 	.word	0x05000019


	//   ....[117]....
        /*02b0*/ 	.word	0x05000019


	//   ....[118]....
        /*02b4*/ 	.word	0x05000019


	//   ....[119]....
        /*02b8*/ 	.word	0x05000019


	//   ....[120]....
        /*02bc*/ 	.word	0x05000019


	//   ....[121]....
        /*02c0*/ 	.word	0x05000019


	//   ....[122]....
        /*02c4*/ 	.word	0x05000019


	//   ....[123]....
        /*02c8*/ 	.word	0x05000019


	//   ....[124]....
        /*02cc*/ 	.word	0x05000019


	//   ....[125]....
        /*02d0*/ 	.word	0x05000019


	//----- nvinfo : EIATTR_COOP_GROUP_INSTR_OFFSETS
	.align		4
.L_963:
        /*02d4*/ 	.byte	0x04, 0x28
        /*02d6*/ 	.short	(.L_965 - .L_964)


	//   ....[0]....
.L_964:
        /*02d8*/ 	.word	0x000015f0


	//   ....[1]....
        /*02dc*/ 	.word	0x00001630


	//   ....[2]....
        /*02e0*/ 	.word	0x00001670


	//   ....[3]....
        /*02e4*/ 	.word	0x00001680


	//   ....[4]....
        /*02e8*/ 	.word	0x00001c20


	//   ....[5]....
        /*02ec*/ 	.word	0x00001c30


	//   ....[6]....
        /*02f0*/ 	.word	0x00001c60


	//   ....[7]....
        /*02f4*/ 	.word	0x00001c70


	//   ....[8]....
        /*02f8*/ 	.word	0x00001ca0


	//   ....[9]....
        /*02fc*/ 	.word	0x00001cb0


	//   ....[10]....
        /*0300*/ 	.word	0x00001ce0


	//   ....[11]....
        /*0304*/ 	.word	0x00001cf0


	//   ....[12]....
        /*0308*/ 	.word	0x00001d40


	//   ....[13]....
        /*030c*/ 	.word	0x00001d70


	//   ....[14]....
        /*0310*/ 	.word	0x00003020


	//   ....[15]....
        /*0314*/ 	.word	0x00003040


	//   ....[16]....
        /*0318*/ 	.word	0x00003080


	//   ....[17]....
        /*031c*/ 	.word	0x00003090


	//   ....[18]....
        /*0320*/ 	.word	0x000030c0


	//   ....[19]....
        /*0324*/ 	.word	0x000030d0


	//   ....[20]....
        /*0328*/ 	.word	0x00003100


	//   ....[21]....
        /*032c*/ 	.word	0x00003110


	//   ....[22]....
        /*0330*/ 	.word	0x000032d0


	//   ....[23]....
        /*0334*/ 	.word	0x000032e0


	//   ....[24]....
        /*0338*/ 	.word	0x00003310


	//   ....[25]....
        /*033c*/ 	.word	0x00003330


	//   ....[26]....
        /*0340*/ 	.word	0x00003360


	//   ....[27]....
        /*0344*/ 	.word	0x00003370


	//   ....[28]....
        /*0348*/ 	.word	0x000033a0


	//   ....[29]....
        /*034c*/ 	.word	0x000033b0


	//   ....[30]....
        /*0350*/ 	.word	0x00003540


	//   ....[31]....
        /*0354*/ 	.word	0x00003560


	//   ....[32]....
        /*0358*/ 	.word	0x00003590


	//   ....[33]....
        /*035c*/ 	.word	0x000035b0


	//   ....[34]....
        /*0360*/ 	.word	0x000035e0


	//   ....[35]....
        /*0364*/ 	.word	0x000035f0


	//   ....[36]....
        /*0368*/ 	.word	0x00003620


	//   ....[37]....
        /*036c*/ 	.word	0x00003630


	//   ....[38]....
        /*0370*/ 	.word	0x000039c0


	//   ....[39]....
        /*0374*/ 	.word	0x000039d0


	//   ....[40]....
        /*0378*/ 	.word	0x00003a10


	//   ....[41]....
        /*037c*/ 	.word	0x00003a30


	//   ....[42]....
        /*0380*/ 	.word	0x00003a80


	//   ....[43]....
        /*0384*/ 	.word	0x00003ab0


	//   ....[44]....
        /*0388*/ 	.word	0x00003ae0


	//   ....[45]....
        /*038c*/ 	.word	0x00003b00


	//   ....[46]....
        /*0390*/ 	.word	0x00003b20


	//   ....[47]....
        /*0394*/ 	.word	0x00003b50


	//   ....[48]....
        /*0398*/ 	.word	0x00003b70


	//   ....[49]....
        /*039c*/ 	.word	0x00003b90


	//   ....[50]....
        /*03a0*/ 	.word	0x00003bc0


	//   ....[51]....
        /*03a4*/ 	.word	0x00003bf0


	//   ....[52]....
        /*03a8*/ 	.word	0x00003c20


	//   ....[53]....
        /*03ac*/ 	.word	0x00003c40


	//   ....[54]....
        /*03b0*/ 	.word	0x00003c50


	//   ....[55]....
        /*03b4*/ 	.word	0x00003ca0


	//   ....[56]....
        /*03b8*/ 	.word	0x00003ce0


	//   ....[57]....
        /*03bc*/ 	.word	0x00003d20


	//   ....[58]....
        /*03c0*/ 	.word	0x00003d50


	//   ....[59]....
        /*03c4*/ 	.word	0x00003d70


	//   ....[60]....
        /*03c8*/ 	.word	0x00003d80


	//   ....[61]....
        /*03cc*/ 	.word	0x00003d90


	//   ....[62]....
        /*03d0*/ 	.word	0x00003dc0


	//   ....[63]....
        /*03d4*/ 	.word	0x00003e00


	//   ....[64]....
        /*03d8*/ 	.word	0x00003e40


	//   ....[65]....
        /*03dc*/ 	.word	0x00003e60


	//   ....[66]....
        /*03e0*/ 	.word	0x00003e90


	//   ....[67]....
        /*03e4*/ 	.word	0x00003ec0


	//   ....[68]....
        /*03e8*/ 	.word	0x00003f10


	//   ....[69]....
        /*03ec*/ 	.word	0x00004050


	//   ....[70]....
        /*03f0*/ 	.word	0x00004170


	//   ....[71]....
        /*03f4*/ 	.word	0x000041c0


	//   ....[72]....
        /*03f8*/ 	.word	0x00004230


	//   ....[73]....
        /*03fc*/ 	.word	0x00004290


	//   ....[74]....
        /*0400*/ 	.word	0x00004300


	//   ....[75]....
        /*0404*/ 	.word	0x00004360


	//   ....[76]....
        /*0408*/ 	.word	0x000043d0


	//   ....[77]....
        /*040c*/ 	.word	0x00004430


	//   ....[78]....
        /*0410*/ 	.word	0x000044d0


	//   ....[79]....
        /*0414*/ 	.word	0x00004560


	//   ....[80]....
        /*0418*/ 	.word	0x000045d0


	//   ....[81]....
        /*041c*/ 	.word	0x00004630


	//   ....[82]....
        /*0420*/ 	.word	0x000046a0


	//   ....[83]....
        /*0424*/ 	.word	0x00004700


	//   ....[84]....
        /*0428*/ 	.word	0x00004770


	//   ....[85]....
        /*042c*/ 	.word	0x000047d0


	//   ....[86]....
        /*0430*/ 	.word	0x00004870


	//   ....[87]....
        /*0434*/ 	.word	0x00004900


	//   ....[88]....
        /*0438*/ 	.word	0x00004970


	//   ....[89]....
        /*043c*/ 	.word	0x000049d0


	//   ....[90]....
        /*0440*/ 	.word	0x00004a40


	//   ....[91]....
        /*0444*/ 	.word	0x00004aa0


	//   ....[92]....
        /*0448*/ 	.word	0x00004b10


	//   ....[93]....
        /*044c*/ 	.word	0x00004b70


	//   ....[94]....
        /*0450*/ 	.word	0x00004c10


	//   ....[95]....
        /*0454*/ 	.word	0x00004cd0


	//   ....[96]....
        /*0458*/ 	.word	0x00004da0


	//   ....[97]....
        /*045c*/ 	.word	0x00004df0


	//   ....[98]....
        /*0460*/ 	.word	0x00004eb0


	//   ....[99]....
        /*0464*/ 	.word	0x00004f00


	//   ....[100]....
        /*0468*/ 	.word	0x00004f70


	//   ....[101]....
        /*046c*/ 	.word	0x00004fc0


	//   ....[102]....
        /*0470*/ 	.word	0x00005030


	//   ....[103]....
        /*0474*/ 	.word	0x000050a0


	//   ....[104]....
        /*0478*/ 	.word	0x00005110


	//   ....[105]....
        /*047c*/ 	.word	0x00005170


	//   ....[106]....
        /*0480*/ 	.word	0x00005240


	//   ....[107]....
        /*0484*/ 	.word	0x00005290


	//   ....[108]....
        /*0488*/ 	.word	0x00005340


	//   ....[109]....
        /*048c*/ 	.word	0x000053a0


	//   ....[110]....
        /*0490*/ 	.word	0x00005400


	//   ....[111]....
        /*0494*/ 	.word	0x00005460


	//   ....[112]....
        /*0498*/ 	.word	0x000054e0


	//   ....[113]....
        /*049c*/ 	.word	0x00005540


	//   ....[114]....
        /*04a0*/ 	.word	0x00005610


	//   ....[115]....
        /*04a4*/ 	.word	0x00005660


	//   ....[116]....
        /*04a8*/ 	.word	0x00005710


	//   ....[117]....
        /*04ac*/ 	.word	0x000057d0


	//   ....[118]....
        /*04b0*/ 	.word	0x00005830


	//   ....[119]....
        /*04b4*/ 	.word	0x000058a0


	//   ....[120]....
        /*04b8*/ 	.word	0x00005910


	//   ....[121]....
        /*04bc*/ 	.word	0x00005980


	//   ....[122]....
        /*04c0*/ 	.word	0x00005a00


	//   ....[123]....
        /*04c4*/ 	.word	0x00005a60


	//   ....[124]....
        /*04c8*/ 	.word	0x00005b80


	//   ....[125]....
        /*04cc*/ 	.word	0x00005c10


	//----- nvinfo : EIATTR_EXIT_INSTR_OFFSETS
	.align		4
.L_965:
        /*04d0*/ 	.byte	0x04, 0x1c
        /*04d2*/ 	.short	(.L_967 - .L_966)


	//   ....[0]....
.L_966:
        /*04d4*/ 	.word	0x00001ff0


	//   ....[1]....
        /*04d8*/ 	.word	0x00004110


	//----- nvinfo : EIATTR_MAX_THREADS
	.align		4
.L_967:
        /*04dc*/ 	.byte	0x04, 0x05
        /*04de*/ 	.short	(.L_969 - .L_968)
.L_968:
        /*04e0*/ 	.word	0x00000140
        /*04e4*/ 	.word	0x00000001
        /*04e8*/ 	.word	0x00000001


	//----- nvinfo : EIATTR_CRS_STACK_SIZE
	.align		4
.L_969:
        /*04ec*/ 	.byte	0x04, 0x1e
        /*04ee*/ 	.short	(.L_971 - .L_970)
.L_970:
        /*04f0*/ 	.word	0x00000000


	//----- nvinfo : EIATTR_CBANK_PARAM_SIZE
	.align		4
.L_971:
        /*04f4*/ 	.byte	0x03, 0x19
        /*04f6*/ 	.short	0x0060


	//----- nvinfo : EIATTR_PARAM_CBANK
	.align		4
        /*04f8*/ 	.byte	0x04, 0x0a
        /*04fa*/ 	.short	(.L_973 - .L_972)
	.align		4
.L_972:
        /*04fc*/ 	.word	index@(.nv.constant0._ZN13group_norm_v218gn_bwd_cuda_kernelI6__halfLi320ELi1ELi16ELi40ELi256ELb1ELb1ELi4ELi320ELi320ELi4ELb1ELi2ELb0ELb0ELNS_15WgradSyncMethodE3ENS_16CompileConditionILi900EEEEEvPT_S6_S6_PKS5_S8_S8_S8_PKfflPfPj)
        /*0500*/ 	.short	0x0210
        /*0502*/ 	.short	0x0060


	//----- nvinfo : EIATTR_SW_WAR
	.align		4
.L_973:
        /*0504*/ 	.byte	0x04, 0x36
        /*0506*/ 	.short	(.L_975 - .L_974)
.L_974:
        /*0508*/ 	.word	0x00000008
.L_975:


//--------------------- .nv.info._ZN13group_norm_v218gn_bwd_cuda_kernelI6__halfLi320ELi3ELi16ELi40ELi256ELb1ELb1ELi4ELi320ELi320ELi4ELb1ELi4ELb0ELb0ELNS_15WgradSyncMethodE3ENS_16CompileConditionILi900EEEEEvPT_S6_S6_PKS5_S8_S8_S8_PKfflPfPj --------------------------
	.section	.nv.info._ZN13group_norm_v218gn_bwd_cuda_kernelI6__halfLi320ELi3ELi16ELi40ELi256ELb1ELb1ELi4ELi320ELi320ELi4ELb1ELi4ELb0ELb0ELNS_15WgradSyncMethodE3ENS_16CompileConditionILi900EEEEEvPT_S6_S6_PKS5_S8_S8_S8_PKfflPfPj,"",@"SHT_CUDA_INFO"
	.sectionflags	@""
	.align	4


	//----- nvinfo : EIATTR_CUDA_API_VERSION
	.align		4
        /*0000*/ 	.byte	0x04, 0x37
        /*0002*/ 	.short	(.L_977 - .L_976)
.L_976:
        /*0004*/ 	.word	0x00000082


	//----- nvinfo : EIATTR_KPARAM_INFO
	.align		4
.L_977:
        /*0008*/ 	.byte	0x04, 0x17
        /*000a*/ 	.short	(.L_979 - .L_978)
.L_978:
        /*000c*/ 	.word	0x00000000
        /*0010*/ 	.short	0x000b
        /*0012*/ 	.short	0x0058
        /*0014*/ 	.byte	0x00, 0xf0, 0x21, 0x00


	//----- nvinfo : EIATTR_KPARAM_INFO
	.align		4
.L_979:
        /*0018*/ 	.byte	0x04, 0x17
        /*001a*/ 	.short	(.L_981 - .L_980)
.L_980:
        /*001c*/ 	.word	0x00000000
        /*0020*/ 	.short	0x000a
        /*0022*/ 	.short	0x0050
        /*0024*/ 	.byte	0x00, 0xf0, 0x21, 0x00


	//----- nvinfo : EIATTR_KPARAM_INFO
	.align		4
.L_981:
        /*0028*/ 	.byte	0x04, 0x17
        /*002a*/ 	.short	(.L_983 - .L_982)
.L_982:
        /*002c*/ 	.word	0x00000000
        /*0030*/ 	.short	0x0009
        /*0032*/ 	.short	0x0048
        /*0034*/ 	.byte	0x00, 0xf0, 0x21, 0x00


	//----- nvinfo : EIATTR_KPARAM_INFO
	.align		4
.L_983:
        /*0038*/ 	.byte	0x04, 0x17
        /*003a*/ 	.short	(.L_985 - .L_984)
.L_984:
        /*003c*/ 	.word	0x00000000
        /*0040*/ 	.short	0x0008
        /*0042*/ 	.short	0x0040
        /*0044*/ 	.byte	0x00, 0xf0, 0x11, 0x00


	//----- nvinfo : EIATTR_KPARAM_INFO
	.align		4
.L_985:
        /*0048*/ 	.byte	0x04, 0x17
        /*004a*/ 	.short	(.L_987 - .L_986)
.L_986:
        /*004c*/ 	.word	0x00000000
        /*0050*/ 	.short	0x0007
        /*0052*/ 	.short	0x0038
        /*0054*/ 	.byte	0x00, 0xf0, 0x21, 0x00


	//----- nvinfo : EIATTR_KPARAM_INFO
	.align		4
.L_987:
        /*0058*/ 	.byte	0x04, 0x17
        /*005a*/ 	.short	(.L_989 - .L_988)
.L_988:
        /*005c*/ 	.word	0x00000000
        /*0060*/ 	.short	0x0006
        /*0062*/ 	.short	0x0030
        /*0064*/ 	.byte	0x00, 0xf0, 0x21, 0x00


	//----- nvinfo : EIATTR_KPARAM_INFO
	.align		4
.L_989:
        /*0068*/ 	.byte	0x04, 0x17
        /*006a*/ 	.short	(.L_991 - .L_990)
.L_990:
        /*006c*/ 	.word	0x00000000
        /*0070*/ 	.short	0x0005
        /*0072*/ 	.short	0x0028
        /*0074*/ 	.byte	0x00, 0xf0, 0x21, 0x00


	//----- nvinfo : EIATTR_KPARAM_INFO
	.align		4
.L_991:
        /*0078*/ 	.byte	0x04, 0x17
        /*007a*/ 	.short	(.L_993 - .L_992)
.L_992:
        /*007c*/ 	.word	0x00000000
        /*0080*/ 	.short	0x0004
        /*0082*/ 	.short	0x0020
        /*0084*/ 	.byte	0x00, 0xf0, 0x21, 0x00


	//----- nvinfo : EIATTR_KPARAM_INFO
	.align		4
.L_993:
        /*0088*/ 	.byte	0x04, 0x17
        /*008a*/ 	.short	(.L_995 - .L_994)
.L_994:
        /*008c*/ 	.word	0x00000000
        /*0090*/ 	.short	0x0003
        /*0092*/ 	.short	0x0018
        /*0094*/ 	.byte	0x00, 0xf0, 0x21, 0x00


	//----- nvinfo : EIATTR_KPARAM_INFO
	.align		4
.L_995:
        /*0098*/ 	.byte	0x04, 0x17
        /*009a*/ 	.short	(.L_997 - .L_996)
.L_996:
        /*009c*/ 	.word	0x00000000
        /*00a0*/ 	.short	0x0002
        /*00a2*/ 	.short	0x0010
        /*00a4*/ 	.byte	0x00, 0xf0, 0x21, 0x00


	//----- nvinfo : EIATTR_KPARAM_INFO
	.align		4
.L_997:
        /*00a8*/ 	.byte	0x04, 0x17
        /*00aa*/ 	.short	(.L_999 - .L_998)
.L_998:
        /*00ac*/ 	.word	0x00000000
        /*00b0*/ 	.short	0x0001
        /*00b2*/ 	.short	0x0008
        /*00b4*/ 	.byte	0x00, 0xf0, 0x21, 0x00


	//----- nvinfo : EIATTR_KPARAM_INFO
	.align		4
.L_999:
        /*00b8*/ 	.byte	0x04, 0x17
        /*00ba*/ 	.short	(.L_1001 - .L_1000)
.L_1000:
        /*00bc*/ 	.word	0x00000000
        /*00c0*/ 	.short	0x0000
        /*00c2*/ 	.short	0x0000
        /*00c4*/ 	.byte	0x00, 0xf0, 0x21, 0x00


	//----- nvinfo : EIATTR_SPARSE_MMA_MASK
	.align		4
.L_1001:
        /*00c8*/ 	.byte	0x03, 0x50
        /*00ca*/ 	.short	0x0000


	//----- nvinfo : EIATTR_MAXREG_COUNT
	.align		4
        /*00cc*/ 	.byte	0x03, 0x1b
        /*00ce*/ 	.short	0x0040


	//----- nvinfo : EIATTR_NUM_BARRIERS
	.align		4
        /*00d0*/ 	.byte	0x02, 0x4c
        /*00d2*/ 	.byte	0x01
	.zero		1


	//----- nvinfo : EIATTR_MERCURY_ISA_VERSION
	.align		4
        /*00d4*/ 	.byte	0x03, 0x5f
        /*00d6*/ 	.short	0x0101


	//----- nvinfo : EIATTR_COOP_GROUP_MASK_REGIDS
	.align		4
        /*00d8*/ 	.byte	0x04, 0x29
        /*00da*/ 	.short	(.L_1003 - .L_1002)


	//   ....[0]....
.L_1002:
        /*00dc*/ 	.word	0xffffffff


	//   ....[1]....
        /*00e0*/ 	.word	0xffffffff


	//   ....[2]....
        /*00e4*/ 	.word	0xffffffff


	//   ....[3]....
        /*00e8*/ 	.word	0xffffffff


	//   ....[4]....
        /*00ec*/ 	.word	0xffffffff


	//   ....[5]....
        /*00f0*/ 	.word	0xffffffff


	//   ....[6]....
        /*00f4*/ 	.word	0xffffffff


	//   ....[7]....
        /*00f8*/ 	.word	0xffffffff


	//   ....[8]....
        /*00fc*/ 	.word	0xffffffff


	//   ....[9]....
        /*0100*/ 	.word	0xffffffff


	//   ....[10]....
        /*0104*/ 	.word	0xffffffff


	//   ....[11]....
        /*0108*/ 	.word	0xffffffff


	//   ....[12]....
        /*010c*/ 	.word	0xffffffff


	//   ....[13]....
        /*0110*/ 	.word	0xffffffff


	//   ....[14]....
        /*0114*/ 	.word	0x05000017


	//   ....[15]....
        /*0118*/ 	.word	0x05000016


	//   ....[16]....
        /*011c*/ 	.word	0x05000018


	//   ....[17]....
        /*0120*/ 	.word	0x05000019


	//   ....[18]....
        /*0124*/ 	.word	0x0500001b


	//   ....[19]....
        /*0128*/ 	.word	0x0500001a


	//   ....[20]....
        /*012c*/ 	.word	0x0500001c


	//   ....[21]....
        /*0130*/ 	.word	0x05000011


	//   ....[22]....
        /*0134*/ 	.word	0x0500001b


	//   ....[23]....
        /*0138*/ 	.word	0x0500001a


	//   ....[24]....
        /*013c*/ 	.word	0x0500001c


	//   ....[25]....
        /*0140*/ 	.word	0x0500001d


	//   ....[26]....
        /*0144*/ 	.word	0x0500001f


	//   ....[27]....
        /*0148*/ 	.word	0x0500001e


	//   ....[28]....
        /*014c*/ 	.word	0x05000020


	//   ....[29]....
        /*0150*/ 	.word	0x05000011


	//   ....[30]....
        /*0154*/ 	.word	0x0500001b


	//   ....[31]....
        /*0158*/ 	.word	0x0500001a


	//   ....[32]....
        /*015c*/ 	.word	0x0500001c


	//   ....[33]....
        /*0160*/ 	.word	0x0500001d


	//   ....[34]....
        /*0164*/ 	.word	0x0500001f


	//   ....[35]....
        /*0168*/ 	.word	0x0500001e


	//   ....[36]....
        /*016c*/ 	.word	0x05000020


	//   ....[37]....
        /*0170*/ 	.word	0x05000011


	//   ....[38]....
        /*0174*/ 	.word	0x05000022


	//   ....[39]....
        /*0178*/ 	.word	0x0500001d


	//   ....[40]....
        /*017c*/ 	.word	0x0500001e


	//   ....[41]....
        /*0180*/ 	.word	0x05000021


	//   ....[42]....
        /*0184*/ 	.word	0x05000029


	//   ....[43]....
        /*0188*/ 	.word	0x0500001f


	//   ....[44]....
        /*018c*/ 	.word	0x0500001c


	//   ....[45]....
        /*0190*/ 	.word	0x05000017


	//   ....[46]....
        /*0194*/ 	.word	0x0500001a


	//   ....[47]....
        /*0198*/ 	.word	0x05000019


	//   ....[48]....
        /*019c*/ 	.word	0x05000020


	//   ....[49]....
        /*01a0*/ 	.word	0x0500002a


	//   ....[50]....
        /*01a4*/ 	.word	0x0500001e


	//   ....[51]....
        /*01a8*/ 	.word	0x05000029


	//   ....[52]....
        /*01ac*/ 	.word	0x0500001f


	//   ....[53]....
        /*01b0*/ 	.word	0x05000022


	//   ....[54]....
        /*01b4*/ 	.word	0x05000017


	//   ....[55]....
        /*01b8*/ 	.word	0x05000018


	//   ....[56]....
        /*01bc*/ 	.word	0x05000027


	//   ....[57]....
        /*01c0*/ 	.word	0x05000015


	//   ....[58]....
        /*01c4*/ 	.word	0x0500001b


	//   ....[59]....
        /*01c8*/ 	.word	0x0500001d


	//   ....[60]....
        /*01cc*/ 	.word	0x05000014


	//   ....[61]....
        /*01d0*/ 	.word	0x05000011


	//   ....[62]....
        /*01d4*/ 	.word	0x05000024


	//   ....[63]....
        /*01d8*/ 	.word	0x0500002a


	//   ....[64]....
        /*01dc*/ 	.word	0x05000023


	//   ....[65]....
        /*01e0*/ 	.word	0x05000029


	//   ....[66]....
        /*01e4*/ 	.word	0x0500002d


	//   ....[67]....
        /*01e8*/ 	.word	0x0500001d


	//   ....[68]....
        /*01ec*/ 	.word	0x05000025


	//   ....[69]....
        /*01f0*/ 	.word	0x0500001d


	//   ....[70]....
        /*01f4*/ 	.word	0x0500001e


	//   ....[71]....
        /*01f8*/ 	.word	0x0500001e


	//   ....[72]....
        /*01fc*/ 	.word	0x0500001e


	//   ....[73]....
        /*0200*/ 	.word	0x0500001e


	//   ....[74]....
        /*0204*/ 	.word	0x0500001e


	//   ....[75]....
        /*0208*/ 	.word	0x0500001e


	//   ....[76]....
        /*020c*/ 	.word	0x0500001e


	//   ....[77]....
        /*0210*/ 	.word	0x0500001e


	//   ....[78]....
        /*0214*/ 	.word	0x0500001e


	//   ....[79]....
        /*0218*/ 	.word	0x0500001e


	//   ....[80]....
        /*021c*/ 	.word	0x0500001e


	//   ....[81]....
        /*0220*/ 	.word	0x0500001e


	//   ....[82]....
        /*0224*/ 	.word	0x0500001e


	//   ....[83]....
        /*0228*/ 	.word	0x0500001e


	//   ....[84]....
        /*022c*/ 	.word	0x0500001e


	//   ....[85]....
        /*0230*/ 	.word	0x0500001e


	//   ....[86]....
        /*0234*/ 	.word	0x0500001e


	//   ....[87]....
        /*0238*/ 	.word	0x0500001e


	//   ....[88]....
        /*023c*/ 	.word	0x0500001e


	//   ....[89]....
        /*0240*/ 	.word	0x0500001e


	//   ....[90]....
        /*0244*/ 	.word	0x0500001e


	//   ....[91]....
        /*0248*/ 	.word	0x0500001e


	//   ....[92]....
        /*024c*/ 	.word	0x0500001e


	//   ....[93]....
        /*0250*/ 	.word	0x0500001e


	//   ....[94]....
        /*0254*/ 	.word	0x0500001e


	//   ....[95]....
        /*0258*/ 	.word	0x0500001e


	//   ....[96]....
        /*025c*/ 	.word	0x0500001e


	//   ....[97]....
        /*0260*/ 	.word	0x0500001e


	//   ....[98]....
        /*0264*/ 	.word	0x0500001e


	//   ....[99]....
        /*0268*/ 	.word	0x0500001e


	//   ....[100]....
        /*026c*/ 	.word	0x0500001e


	//   ....[101]....
        /*0270*/ 	.word	0x0500001e


	//   ....[102]....
        /*0274*/ 	.word	0x0500001e


	//   ....[103]....
        /*0278*/ 	.word	0x0500001e


	//   ....[104]....
        /*027c*/ 	.word	0x0500001e


	//   ....[105]....
        /*0280*/ 	.word	0x0500001e


	//   ....[106]....
        /*0284*/ 	.word	0x0500001e


	//   ....[107]....
        /*0288*/ 	.word	0x0500001e


	//   ....[108]....
        /*028c*/ 	.word	0x0500001e


	//   ....[109]....
        /*0290*/ 	.word	0x0500001e


	//   ....[110]....
        /*0294*/ 	.word	0x0500001e


	//   ....[111]....
        /*0298*/ 	.word	0x0500001e


	//   ....[112]....
        /*029c*/ 	.word	0x0500001e


	//   ....[113]....
        /*02a0*/ 	.word	0x0500001e


	//   ....[114]....
        /*02a4*/ 	.word	0x0500001e


	//   ....[115]....
        /*02a8*/ 	.word	0x0500001e


	//   ....[116]....
        /*02ac*/ 	.word	0x0500001e


	//   ....[117]....
        /*02b0*/ 	.word	0x0500001e


	//   ....[118]....
        /*02b4*/ 	.word	0x0500001e


	//   ....[119]....
        /*02b8*/ 	.word	0x0500001e


	//   ....[120]....
        /*02bc*/ 	.word	0x0500001e


	//   ....[121]....
        /*02c0*/ 	.word	0x0500001e


	//   ....[122]....
        /*02c4*/ 	.word	0x0500001e


	//   ....[123]....
        /*02c8*/ 	.word	0x0500001e


	//   ....[124]....
        /*02cc*/ 	.word	0x0500001e


	//   ....[125]....
        /*02d0*/ 	.word	0x0500001e


	//----- nvinfo : EIATTR_COOP_GROUP_INSTR_OFFSETS
	.align		4
.L_1003:
        /*02d4*/ 	.byte	0x04, 0x28
        /*02d6*/ 	.short	(.L_1005 - .L_1004)


	//   ....[0]....
.L_1004:
        /*02d8*/ 	.word	0x000015f0


	//   ....[1]....
        /*02dc*/ 	.word	0x00001630


	//   ....[2]....
        /*02e0*/ 	.word	0x00001670


	//   ....[3]....
        /*02e4*/ 	.word	0x00001680


	//   ....[4]....
        /*02e8*/ 	.word	0x00001c10


	//   ....[5]....
        /*02ec*/ 	.word	0x00001c20


	//   ....[6]....
        /*02f0*/ 	.word	0x00001c50


	//   ....[7]....
        /*02f4*/ 	.word	0x00001c60


	//   ....[8]....
        /*02f8*/ 	.word	0x00001c90


	//   ....[9]....
        /*02fc*/ 	.word	0x00001ca0


	//   ....[10]....
        /*0300*/ 	.word	0x00001cd0


	//   ....[11]....
        /*0304*/ 	.word	0x00001ce0


	//   ....[12]....
        /*0308*/ 	.word	0x00001d20


	//   ....[13]....
        /*030c*/ 	.word	0x00001d30


	//   ....[14]....
        /*0310*/ 	.word	0x00002fe0


	//   ....[15]....
        /*0314*/ 	.word	0x00003010


	//   ....[16]....
        /*0318*/ 	.word	0x00003040


	//   ....[17]....
        /*031c*/ 	.word	0x00003060


	//   ....[18]....
        /*0320*/ 	.word	0x00003090


	//   ....[19]....
        /*0324*/ 	.word	0x000030a0


	//   ....[20]....
        /*0328*/ 	.word	0x000030d0


	//   ....[21]....
        /*032c*/ 	.word	0x000030e0


	//   ....[22]....
        /*0330*/ 	.word	0x000032d0


	//   ....[23]....
        /*0334*/ 	.word	0x00003300


	//   ....[24]....
        /*0338*/ 	.word	0x00003330


	//   ....[25]....
        /*033c*/ 	.word	0x00003350


	//   ....[26]....
        /*0340*/ 	.word	0x00003380


	//   ....[27]....
        /*0344*/ 	.word	0x00003390


	//   ....[28]....
        /*0348*/ 	.word	0x000033c0


	//   ....[29]....
        /*034c*/ 	.word	0x000033d0


	//   ....[30]....
        /*0350*/ 	.word	0x00003560


	//   ....[31]....
        /*0354*/ 	.word	0x00003590


	//   ....[32]....
        /*0358*/ 	.word	0x000035c0


	//   ....[33]....
        /*035c*/ 	.word	0x000035e0


	//   ....[34]....
        /*0360*/ 	.word	0x00003610


	//   ....[35]....
        /*0364*/ 	.word	0x00003620


	//   ....[36]....
        /*0368*/ 	.word	0x00003650


	//   ....[37]....
        /*036c*/ 	.word	0x00003660


	//   ....[38]....
        /*0370*/ 	.word	0x000038b0


	//   ....[39]....
        /*0374*/ 	.word	0x000039b0


	//   ....[40]....
        /*0378*/ 	.word	0x00003a70


	//   ....[41]....
        /*037c*/ 	.word	0x00003a90


	//   ....[42]....
        /*0380*/ 	.word	0x00003ac0


	//   ....[43]....
        /*0384*/ 	.word	0x00003ad0


	//   ....[44]....
        /*0388*/ 	.word	0x00003ae0


	//   ....[45]....
        /*038c*/ 	.word	0x00003ba0


	//   ....[46]....
        /*0390*/ 	.word	0x00003be0


	//   ....[47]....
        /*0394*/ 	.word	0x00003c00


	//   ....[48]....
        /*0398*/ 	.word	0x00003c10


	//   ....[49]....
        /*039c*/ 	.word	0x00003c20


	//   ....[50]....
        /*03a0*/ 	.word	0x00003c30


	//   ....[51]....
        /*03a4*/ 	.word	0x00003c40


	//   ....[52]....
        /*03a8*/ 	.word	0x00003c70


	//   ....[53]....
        /*03ac*/ 	.word	0x00003ca0


	//   ....[54]....
        /*03b0*/ 	.word	0x00003cf0


	//   ....[55]....
        /*03b4*/ 	.word	0x00003d20


	//   ....[56]....
        /*03b8*/ 	.word	0x00003d60


	//   ....[57]....
        /*03bc*/ 	.word	0x00003d90


	//   ....[58]....
        /*03c0*/ 	.word	0x00003dc0


	//   ....[59]....
        /*03c4*/ 	.word	0x00003df0


	//   ....[60]....
        /*03c8*/ 	.word	0x00003e10


	//   ....[61]....
        /*03cc*/ 	.word	0x00003e30


	//   ....[62]....
        /*03d0*/ 	.word	0x00003e60


	//   ....[63]....
        /*03d4*/ 	.word	0x00003e80


	//   ....[64]....
        /*03d8*/ 	.word	0x00003ea0


	//   ....[65]....
        /*03dc*/ 	.word	0x00003ee0


	//   ....[66]....
        /*03e0*/ 	.word	0x00003f00


	//   ....[67]....
        /*03e4*/ 	.word	0x00003f40


	//   ....[68]....
        /*03e8*/ 	.word	0x00004060


	//   ....[69]....
        /*03ec*/ 	.word	0x000040b0


	//   ....[70]....
        /*03f0*/ 	.word	0x000042a0


	//   ....[71]....
        /*03f4*/ 	.word	0x000042f0


	//   ....[72]....
        /*03f8*/ 	.word	0x00004360


	//   ....[73]....
        /*03fc*/ 	.word	0x000043c0


	//   ....[74]....
        /*0400*/ 	.word	0x00004430


	//   ....[75]....
        /*0404*/ 	.word	0x00004490


	//   ....[76]....
        /*0408*/ 	.word	0x00004500


	//   ....[77]....
        /*040c*/ 	.word	0x00004560


	//   ....[78]....
        /*0410*/ 	.word	0x00004600


	//   ....[79]....
        /*0414*/ 	.word	0x00004690


	//   ....[80]....
        /*0418*/ 	.word	0x00004700


	//   ....[81]....
        /*041c*/ 	.word	0x00004760


	//   ....[82]....
        /*0420*/ 	.word	0x000047d0


	//   ....[83]....
        /*0424*/ 	.word	0x00004830


	//   ....[84]....
        /*0428*/ 	.word	0x000048a0


	//   ....[85]....
        /*042c*/ 	.word	0x00004900


	//   ....[86]....
        /*0430*/ 	.word	0x000049a0


	//   ....[87]....
        /*0434*/ 	.word	0x00004a30


	//   ....[88]....
        /*0438*/ 	.word	0x00004aa0


	//   ....[89]....
        /*043c*/ 	.word	0x00004b00


	//   ....[90]....
        /*0440*/ 	.word	0x00004b70


	//   ....[91]....
        /*0444*/ 	.word	0x00004bd0


	//   ....[92]....
        /*0448*/ 	.word	0x00004c40


	//   ....[93]....
        /*044c*/ 	.word	0x00004ca0


	//   ....[94]....
        /*0450*/ 	.word	0x00004d40


	//   ....[95]....
        /*0454*/ 	.word	0x00004e00


	//   ....[96]....
        /*0458*/ 	.word	0x00004f00


	//   ....[97]....
        /*045c*/ 	.word	0x00004f50


	//   ....[98]....
        /*0460*/ 	.word	0x00005030


	//   ....[99]....
        /*0464*/ 	.word	0x00005090


	//   ....[100]....
        /*0468*/ 	.word	0x00005110


	//   ....[101]....
        /*046c*/ 	.word	0x00005160


	//   ....[102]....
        /*0470*/ 	.word	0x000051d0


	//   ....[103]....
        /*0474*/ 	.word	0x00005230


	//   ....[104]....
        /*0478*/ 	.word	0x000052a0


	//   ....[105]....
        /*047c*/ 	.word	0x00005300


	//   ....[106]....
        /*0480*/ 	.word	0x000053a0


	//   ....[107]....
        /*0484*/ 	.word	0x00005400


	//   ....[108]....
        /*0488*/ 	.word	0x00005480


	//   ....[109]....
        /*048c*/ 	.word	0x000054f0


	//   ....[110]....
        /*0490*/ 	.word	0x00005560


	//   ....[111]....
        /*0494*/ 	.word	0x000055c0


	//   ....[112]....
        /*0498*/ 	.word	0x00005680


	//   ....[113]....
        /*049c*/ 	.word	0x000056f0


	//   ....[114]....
        /*04a0*/ 	.word	0x000057a0


	//   ....[115]....
        /*04a4*/ 	.word	0x00005820


	//   ....[116]....
        /*04a8*/ 	.word	0x00005890


	//   ....[117]....
        /*04ac*/ 	.word	0x00005900


	//   ....[118]....
        /*04b0*/ 	.word	0x00005980


	//   ....[119]....
        /*04b4*/ 	.word	0x000059e0


	//   ....[120]....
        /*04b8*/ 	.word	0x00005a60


	//   ....[121]....
        /*04bc*/ 	.word	0x00005ae0


	//   ....[122]....
        /*04c0*/ 	.word	0x00005b60


	//   ....[123]....
        /*04c4*/ 	.word	0x00005c20


	//   ....[124]....
        /*04c8*/ 	.word	0x00005d30


	//   ....[125]....
        /*04cc*/ 	.word	0x00005db0


	//----- nvinfo : EIATTR_EXIT_INSTR_OFFSETS
	.align		4
.L_1005:
        /*04d0*/ 	.byte	0x04, 0x1c
        /*04d2*/ 	.short	(.L_1007 - .L_1006)


	//   ....[0]....
.L_1006:
        /*04d4*/ 	.word	0x00002000


	//   ....[1]....
        /*04d8*/ 	.word	0x00004240


	//----- nvinfo : EIATTR_MAX_THREADS
	.align		4
.L_1007:
        /*04dc*/ 	.byte	0x04, 0x05
        /*04de*/ 	.short	(.L_1009 - .L_1008)
.L_1008:
        /*04e0*/ 	.word	0x00000140
        /*04e4*/ 	.word	0x00000001
        /*04e8*/ 	.word	0x00000001


	//----- nvinfo : EIATTR_CRS_STACK_SIZE
	.align		4
.L_1009:
        /*04ec*/ 	.byte	0x04, 0x1e
        /*04ee*/ 	.short	(.L_1011 - .L_1010)
.L_1010:
        /*04f0*/ 	.word	0x00000000


	//----- nvinfo : EIATTR_CBANK_PARAM_SIZE
	.align		4
.L_1011:
        /*04f4*/ 	.byte	0x03, 0x19
        /*04f6*/ 	.short	0x0060


	//----- nvinfo : EIATTR_PARAM_CBANK
	.align		4
        /*04f8*/ 	.byte	0x04, 0x0a
        /*04fa*/ 	.short	(.L_1013 - .L_1012)
	.align		4
.L_1012:
        /*04fc*/ 	.word	index@(.nv.constant0._ZN13group_norm_v218gn_bwd_cuda_kernelI6__halfLi320ELi3ELi16ELi40ELi256ELb1ELb1ELi4ELi320ELi320ELi4ELb1ELi4ELb0ELb0ELNS_15WgradSyncMethodE3ENS_16CompileConditionILi900EEEEEvPT_S6_S6_PKS5_S8_S8_S8_PKfflPfPj)
        /*0500*/ 	.short	0x0210
        /*0502*/ 	.short	0x0060


	//----- nvinfo : EIATTR_SW_WAR
	.align		4
.L_1013:
        /*0504*/ 	.byte	0x04, 0x36
        /*0506*/ 	.short	(.L_1015 - .L_1014)
.L_1014:
        /*0508*/ 	.word	0x00000008
.L_1015:


//--------------------- .nv.info._ZN13group_norm_v218gn_bwd_cuda_kernelI6__halfLi320ELi1ELi16ELi40ELi256ELb1ELb1ELi8ELi320ELi320ELi4ELb1ELi4ELb0ELb0ELNS_15WgradSyncMethodE3ENS_16CompileConditionILi900EEEEEvPT_S6_S6_PKS5_S8_S8_S8_PKfflPfPj --------------------------
	.section	.nv.info._ZN13group_norm_v218gn_bwd_cuda_kernelI6__halfLi320ELi1ELi16ELi40ELi256ELb1ELb1ELi8ELi320ELi320ELi4ELb1ELi4ELb0ELb0ELNS_15WgradSyncMethodE3ENS_16CompileConditionILi900EEEEEvPT_S6_S6_PKS5_S8_S8_S8_PKfflPfPj,"",@"SHT_CUDA_INFO"
	.sectionflags	@""
	.align	4


	//----- nvinfo : EIATTR_CUDA_API_VERSION
	.align		4
        /*0000*/ 	.byte	0x04, 0x37
        /*0002*/ 	.short	(.L_1017 - .L_1016)
.L_1016:
        /*0004*/ 	.word	0x00000082


	//----- nvinfo : EIATTR_KPARAM_INFO
	.align		4
.L_1017:
        /*0008*/ 	.byte	0x04, 0x17
        /*000a*/ 	.short	(.L_1019 - .L_1018)
.L_1018:
        /*000c*/ 	.word	0x00000000
        /*0010*/ 	.short	0x000b
        /*0012*/ 	.short	0x0058
        /*0014*/ 	.byte	0x00, 0xf0, 0x21, 0x00


	//----- nvinfo : EIATTR_KPARAM_INFO
	.align		4
.L_1019:
        /*0018*/ 	.byte	0x04, 0x17
        /*001a*/ 	.short	(.L_1021 - .L_1020)
.L_1020:
        /*001c*/ 	.word	0x00000000
        /*0020*/ 	.short	0x000a
        /*0022*/ 	.short	0x0050
        /*0024*/ 	.byte	0x00, 0xf0, 0x21, 0x00


	//----- nvinfo : EIATTR_KPARAM_INFO
	.align		4
.L_1021:
        /*0028*/ 	.byte	0x04, 0x17
        /*002a*/ 	.short	(.L_1023 - .L_1022)
.L_1022:
        /*002c*/ 	.word	0x00000000
        /*0030*/ 	.short	0x0009
        /*0032*/ 	.short	0x0048
        /*0034*/ 	.byte	0x00, 0xf0, 0x21, 0x00


	//----- nvinfo : EIATTR_KPARAM_INFO
	.align		4
.L_1023:
        /*0038*/ 	.byte	0x04, 0x17
        /*003a*/ 	.short	(.L_1025 - .L_1024)
.L_1024:
        /*003c*/ 	.word	0x00000000
        /*0040*/ 	.short	0x0008
        /*0042*/ 	.short	0x0040
        /*0044*/ 	.byte	0x00, 0xf0, 0x11, 0x00


	//----- nvinfo : EIATTR_KPARAM_INFO
	.align		4
.L_1025:
        /*0048*/ 	.byte	0x04, 0x17
        /*004a*/ 	.short	(.L_1027 - .L_1026)
.L_1026:
        /*004c*/ 	.word	0x00000000
        /*0050*/ 	.short	0x0007
        /*0052*/ 	.short	0x0038
        /*0054*/ 	.byte	0x00, 0xf0, 0x21, 0x00


	//----- nvinfo : EIATTR_KPARAM_INFO
	.align		4
.L_1027:
        /*0058*/ 	.byte	0x04, 0x17
        /*005a*/ 	.short	(.L_1029 - .L_1028)
.L_1028:
        /*005c*/ 	.word	0x00000000
        /*0060*/ 	.short	0x0006
        /*0062*/ 	.short	0x0030
        /*0064*/ 	.byte	0x00, 0xf0, 0x21, 0x00


	//----- nvinfo : EIATTR_KPARAM_INFO
	.align		4
.L_1029:
        /*0068*/ 	.byte	0x04, 0x17
        /*006a*/ 	.short	(.L_1031 - .L_1030)
.L_1030:
        /*006c*/ 	.word	0x00000000
        /*0070*/ 	.short	0x0005
        /*0072*/ 	.short	0x0028
        /*0074*/ 	.byte	0x00, 0xf0, 0x21, 0x00


	//----- nvinfo : EIATTR_KPARAM_INFO
	.align		4
.L_1031:
        /*0078*/ 	.byte	0x04, 0x17
        /*007a*/ 	.short	(.L_1033 - .L_1032)
.L_1032:
        /*007c*/ 	.word	0x00000000
        /*0080*/ 	.short	0x0004
        /*0082*/ 	.short	0x0020
        /*0084*/ 	.byte	0x00, 0xf0, 0x21, 0x00


	//----- nvinfo : EIATTR_KPARAM_INFO
	.align		4
.L_1033:
        /*0088*/ 	.byte	0x04, 0x17
        /*008a*/ 	.short	(.L_1035 - .L_1034)
.L_1034:
        /*008c*/ 	.word	0x00000000
        /*0090*/ 	.short	0x0003
        /*0092*/ 	.short	0x0018
        /*0094*/ 	.byte	0x00, 0xf0, 0x21, 0x00


	//----- nvinfo : EIATTR_KPARAM_INFO
	.align		4
.L_1035:
        /*0098*/ 	.byte	0x04, 0x17
        /*009a*/ 	.short	(.L_1037 - .L_1036)
.L_1036:
        /*009c*/ 	.word	0x00000000
        /*00a0*/ 	.short	0x0002
        /*00a2*/ 	.short	0x0010
        /*00a4*/ 	.byte	0x00, 0xf0, 0x21, 0x00


	//----- nvinfo : EIATTR_KPARAM_INFO
	.align		4
.L_1037:
        /*00a8*/ 	.byte	0x04, 0x17
        /*00aa*/ 	.short	(.L_1039 - .L_1038)
.L_1038:
        /*00ac*/ 	.word	0x00000000
        /*00b0*/ 	.short	0x0001
        /*00b2*/ 	.short	0x0008
        /*00b4*/ 	.byte	0x00, 0xf0, 0x21, 0x00


	//----- nvinfo : EIATTR_KPARAM_INFO
	.align		4
.L_1039:
        /*00b8*/ 	.byte	0x04, 0x17
        /*00ba*/ 	.short	(.L_1041 - .L_1040)
.L_1040:
        /*00bc*/ 	.word	0x00000000
        /*00c0*/ 	.short	0x0000
        /*00c2*/ 	.short	0x0000
        /*00c4*/ 	.byte	0x00, 0xf0, 0x21, 0x00


	//----- nvinfo : EIATTR_SPARSE_MMA_MASK
	.align		4
.L_1041:
        /*00c8*/ 	.byte	0x03, 0x50
        /*00ca*/ 	.short	0x0000


	//----- nvinfo : EIATTR_MAXREG_COUNT
	.align		4
        /*00cc*/ 	.byte	0x03, 0x1b
        /*00ce*/ 	.short	0x00a8


	//----- nvinfo : EIATTR_NUM_BARRIERS
	.align		4
        /*00d0*/ 	.byte	0x02, 0x4c
        /*00d2*/ 	.byte	0x01
	.zero		1


	//----- nvinfo : EIATTR_MERCURY_ISA_VERSION
	.align		4
        /*00d4*/ 	.byte	0x03, 0x5f
        /*00d6*/ 	.short	0x0101


	//----- nvinfo : EIATTR_COOP_GROUP_MASK_REGIDS
	.align		4
        /*00d8*/ 	.byte	0x04, 0x29
        /*00da*/ 	.short	(.L_1043 - .L_1042)


	//   ....[0]....
.L_1042:
        /*00dc*/ 	.word	0xffffffff


	//   ....[1]....
        /*00e0*/ 	.word	0xffffffff


	//   ....[2]....
        /*00e4*/ 	.word	0xffffffff


	//   ....[3]....
        /*00e8*/ 	.word	0xffffffff


	//   ....[4]....
        /*00ec*/ 	.word	0xffffffff


	//   ....[5]....
        /*00f0*/ 	.word	0xffffffff


	//   ....[6]....
        /*00f4*/ 	.word	0xffffffff


	//   ....[7]....
        /*00f8*/ 	.word	0xffffffff


	//   ....[8]....
        /*00fc*/ 	.word	0xffffffff


	//   ....[9]....
        /*0100*/ 	.word	0xffffffff


	//   ....[10]....
        /*0104*/ 	.word	0xffffffff


	//   ....[11]....
        /*0108*/ 	.word	0xffffffff


	//   ....[12]....
        /*010c*/ 	.word	0xffffffff


	//   ....[13]....
        /*0110*/ 	.word	0xffffffff


	//   ....[14]....
        /*0114*/ 	.word	0x05000009


	//   ....[15]....
        /*0118*/ 	.word	0x05000008


	//   ....[16]....
        /*011c*/ 	.word	0x0500000a


	//   ....[17]....
        /*0120*/ 	.word	0x0500000b


	//   ....[18]....
        /*0124*/ 	.word	0x0500000d


	//   ....[19]....
        /*0128*/ 	.word	0x05000002


	//   ....[20]....
        /*012c*/ 	.word	0x0500000c


	//   ....[21]....
        /*0130*/ 	.word	0x05000003


	//   ....[22]....
        /*0134*/ 	.word	0x0500000b


	//   ....[23]....
        /*0138*/ 	.word	0x0500000a


	//   ....[24]....
        /*013c*/ 	.word	0x0500000c


	//   ....[25]....
        /*0140*/ 	.word	0x0500000d


	//   ....[26]....
        /*0144*/ 	.word	0x05000013


	//   ....[27]....
        /*0148*/ 	.word	0x05000014


	//   ....[28]....
        /*014c*/ 	.word	0x0500000a


	//   ....[29]....
        /*0150*/ 	.word	0x05000007


	//   ....[30]....
        /*0154*/ 	.word	0x0500000b


	//   ....[31]....
        /*0158*/ 	.word	0x0500000a


	//   ....[32]....
        /*015c*/ 	.word	0x0500000c


	//   ....[33]....
        /*0160*/ 	.word	0x0500000d


	//   ....[34]....
        /*0164*/ 	.word	0x05000013


	//   ....[35]....
        /*0168*/ 	.word	0x05000014


	//   ....[36]....
        /*016c*/ 	.word	0x0500000a


	//   ....[37]....
        /*0170*/ 	.word	0x05000007


	//   ....[38]....
        /*0174*/ 	.word	0x0500000b


	//   ....[39]....
        /*0178*/ 	.word	0x0500000a


	//   ....[40]....
        /*017c*/ 	.word	0x0500000c


	//   ....[41]....
        /*0180*/ 	.word	0x0500000d


	//   ....[42]....
        /*0184*/ 	.word	0x0500000f


	//   ....[43]....
        /*0188*/ 	.word	0x0500001a


	//   ....[44]....
        /*018c*/ 	.word	0x05000017


	//   ....[45]....
        /*0190*/ 	.word	0x0500000e


	//   ....[46]....
        /*0194*/ 	.word	0x0500000b


	//   ....[47]....
        /*0198*/ 	.word	0x0500000a


	//   ....[48]....
        /*019c*/ 	.word	0x0500001b


	//   ....[49]....
        /*01a0*/ 	.word	0x0500000d


	//   ....[50]....
        /*01a4*/ 	.word	0x05000016


	//   ....[51]....
        /*01a8*/ 	.word	0x0500001d


	//   ....[52]....
        /*01ac*/ 	.word	0x0500000b


	//   ....[53]....
        /*01b0*/ 	.word	0x05000010


	//   ....[54]....
        /*01b4*/ 	.word	0x05000009


	//   ....[55]....
        /*01b8*/ 	.word	0x05000018


	//   ....[56]....
        /*01bc*/ 	.word	0x05000014


	//   ....[57]....
        /*01c0*/ 	.word	0x05000005


	//   ....[58]....
        /*01c4*/ 	.word	0x0500001b


	//   ....[59]....
        /*01c8*/ 	.word	0x0500001d


	//   ....[60]....
        /*01cc*/ 	.word	0x05000009


	//   ....[61]....
        /*01d0*/ 	.word	0x0500000f


	//   ....[62]....
        /*01d4*/ 	.word	0x05000013


	//   ....[63]....
        /*01d8*/ 	.word	0x05000019


	//   ....[64]....
        /*01dc*/ 	.word	0x05000018


	//   ....[65]....
        /*01e0*/ 	.word	0x05000012


	//   ....[66]....
        /*01e4*/ 	.word	0x0500001b


	//   ....[67]....
        /*01e8*/ 	.word	0x05000015


	//   ....[68]....
        /*01ec*/ 	.word	0x05000011


	//   ....[69]....
        /*01f0*/ 	.word	0x0500000e


	//   ....[70]....
        /*01f4*/ 	.word	0x0500000d


	//   ....[71]....
        /*01f8*/ 	.word	0x0500000d


	//   ....[72]....
        /*01fc*/ 	.word	0x0500000d


	//   ....[73]....
        /*0200*/ 	.word	0x0500000d


	//   ....[74]....
        /*0204*/ 	.word	0x0500000d


	//   ....[75]....
        /*0208*/ 	.word	0x0500000d


	//   ....[76]....
        /*020c*/ 	.word	0x0500000d


	//   ....[77]....
        /*0210*/ 	.word	0x0500000d


	//   ....[78]....
        /*0214*/ 	.word	0x0500000d


	//   ....[79]....
        /*0218*/ 	.word	0x0500000d


	//   ....[80]....
        /*021c*/ 	.word	0x0500000d


	//   ....[81]....
        /*0220*/ 	.word	0x0500000d


	//   ....[82]....
        /*0224*/ 	.word	0x0500000d


	//   ....[83]....
        /*0228*/ 	.word	0x0500000d


	//   ....[84]....
        /*022c*/ 	.word	0x0500000d


	//   ....[85]....
        /*0230*/ 	.word	0x0500000d


	//   ....[86]....
        /*0234*/ 	.word	0x0500000d


	//   ....[87]....
        /*0238*/ 	.word	0x0500000d


	//   ....[88]....
        /*023c*/ 	.word	0x0500000d


	//   ....[89]....
        /*0240*/ 	.word	0x0500000d


	//   ....[90]....
        /*0244*/ 	.word	0x0500000d


	//   ....[91]....
        /*0248*/ 	.word	0x0500000d


	//   ....[92]....
        /*024c*/ 	.word	0x0500000d


	//   ....[93]....
        /*0250*/ 	.word	0x0500000d


	//   ....[94]....
        /*0254*/ 	.word	0x0500000d


	//   ....[95]....
        /*0258*/ 	.word	0x0500000d


	//   ....[96]....
        /*025c*/ 	.word	0x0500000d


	//   ....[97]....
        /*0260*/ 	.word	0x0500000d


	//   ....[98]....
        /*0264*/ 	.word	0x0500000d


	//   ....[99]....
        /*0268*/ 	.word	0x0500000d


	//   ....[100]....
        /*026c*/ 	.word	0x0500000d


	//   ....[101]....
        /*0270*/ 	.word	0x0500000d


	//   ....[102]....
        /*0274*/ 	.word	0x0500000d


	//   ....[103]....
        /*0278*/ 	.word	0x0500000d


	//   ....[104]....
        /*027c*/ 	.word	0x0500000d


	//   ....[105]....
        /*0280*/ 	.word	0x0500000d


	//   ....[106]....
        /*0284*/ 	.word	0x0500000d


	//   ....[107]....
        /*0288*/ 	.word	0x0500000d


	//   ....[108]....
        /*028c*/ 	.word	0x0500000d


	//   ....[109]....
        /*0290*/ 	.word	0x0500000d


	//   ....[110]....
        /*0294*/ 	.word	0x0500000d


	//   ....[111]....
        /*0298*/ 	.word	0x0500000d


	//   ....[112]....
        /*029c*/ 	.word	0x0500000d


	//   ....[113]....
        /*02a0*/ 	.word	0x0500000d


	//   ....[114]....
        /*02a4*/ 	.word	0x0500000d


	//   ....[115]....
        /*02a8*/ 	.word	0x0500000d


	//   ....[116]....
        /*02ac*/ 	.word	0x0500000d


	//   ....[117]....
        /*02b0*/ 	.word	0x0500000d


	//   ....[118]....
        /*02b4*/ 	.word	0x0500000d


	//   ....[119]....
        /*02b8*/ 	.word	0x0500000d


	//   ....[120]....
        /*02bc*/ 	.word	0x0500000d


	//   ....[121]....
        /*02c0*/ 	.word	0x0500000d


	//   ....[122]....
        /*02c4*/ 	.word	0x0500000d


	//   ....[123]....
        /*02c8*/ 	.word	0x0500000d


	//   ....[124]....
        /*02cc*/ 	.word	0x0500000d


	//   ....[125]....
        /*02d0*/ 	.word	0x0500000d


	//----- nvinfo : EIATTR_COOP_GROUP_INSTR_OFFSETS
	.align		4
.L_1043:
        /*02d4*/ 	.byte	0x04, 0x28
        /*02d6*/ 	.short	(.L_1045 - .L_1044)


	//   ....[0]....
.L_1044:
        /*02d8*/ 	.word	0x00001b10


	//   ....[1]....
        /*02dc*/ 	.word	0x00001b50


	//   ....[2]....
        /*02e0*/ 	.word	0x00001b90


	//   ....[3]....
        /*02e4*/ 	.word	0x00001ba0


	//   ....[4]....
        /*02e8*/ 	.word	0x000020d0


	//   ....[5]....
        /*02ec*/ 	.word	0x000020e0


	//   ....[6]....
        /*02f0*/ 	.word	0x00002110


	//   ....[7]....
        /*02f4*/ 	.word	0x00002120


	//   ....[8]....
        /*02f8*/ 	.word	0x00002150


	//   ....[9]....
        /*02fc*/ 	.word	0x00002160


	//   ....[10]....
        /*0300*/ 	.word	0x000021b0


	//   ....[11]....
        /*0304*/ 	.word	0x000021e0


	//   ....[12]....
        /*0308*/ 	.word	0x00002220


	//   ....[13]....
        /*030c*/ 	.word	0x00002230


	//   ....[14]....
        /*0310*/ 	.word	0x000035e0


	//   ....[15]....
        /*0314*/ 	.word	0x00003610


	//   ....[16]....
        /*0318*/ 	.word	0x00003650


	//   ....[17]....
        /*031c*/ 	.word	0x00003670


	//   ....[18]....
        /*0320*/ 	.word	0x000036a0


	//   ....[19]....
        /*0324*/ 	.word	0x000036b0


	//   ....[20]....
        /*0328*/ 	.word	0x000036e0


	//   ....[21]....
        /*032c*/ 	.word	0x000036f0


	//   ....[22]....
        /*0330*/ 	.word	0x000038d0


	//   ....[23]....
        /*0334*/ 	.word	0x000038f0


	//   ....[24]....
        /*0338*/ 	.word	0x00003920


	//   ....[25]....
        /*033c*/ 	.word	0x00003940


	//   ....[26]....
        /*0340*/ 	.word	0x00003970


	//   ....[27]....
        /*0344*/ 	.word	0x00003980


	//   ....[28]....
        /*0348*/ 	.word	0x000039b0


	//   ....[29]....
        /*034c*/ 	.word	0x000039c0


	//   ....[30]....
        /*0350*/ 	.word	0x00003b50


	//   ....[31]....
        /*0354*/ 	.word	0x00003b70


	//   ....[32]....
        /*0358*/ 	.word	0x00003ba0


	//   ....[33]....
        /*035c*/ 	.word	0x00003bc0


	//   ....[34]....
        /*0360*/ 	.word	0x00003bf0


	//   ....[35]....
        /*0364*/ 	.word	0x00003c00


	//   ....[36]....
        /*0368*/ 	.word	0x00003c30


	//   ....[37]....
        /*036c*/ 	.word	0x00003c40


	//   ....[38]....
        /*0370*/ 	.word	0x00003f50


	//   ....[39]....
        /*0374*/ 	.word	0x00003fb0


	//   ....[40]....
        /*0378*/ 	.word	0x00004030


	//   ....[41]....
        /*037c*/ 	.word	0x00004070


	//   ....[42]....
        /*0380*/ 	.word	0x000040b0


	//   ....[43]....
        /*0384*/ 	.word	0x000040c0


	//   ....[44]....
        /*0388*/ 	.word	0x000040d0


	//   ....[45]....
        /*038c*/ 	.word	0x000040e0


	//   ....[46]....
        /*0390*/ 	.word	0x00004110


	//   ....[47]....
        /*0394*/ 	.word	0x00004130


	//   ....[48]....
        /*0398*/ 	.word	0x000041a0


	//   ....[49]....
        /*039c*/ 	.word	0x000041e0


	//   ....[50]....
        /*03a0*/ 	.word	0x00004200


	//   ....[51]....
        /*03a4*/ 	.word	0x00004220


	//   ....[52]....
        /*03a8*/ 	.word	0x00004250


	//   ....[53]....
        /*03ac*/ 	.word	0x00004270


	//   ....[54]....
        /*03b0*/ 	.word	0x000042c0


	//   ....[55]....
        /*03b4*/ 	.word	0x000042f0


	//   ....[56]....
        /*03b8*/ 	.word	0x00004320


	//   ....[57]....
        /*03bc*/ 	.word	0x00004350


	//   ....[58]....
        /*03c0*/ 	.word	0x00004370


	//   ....[59]....
        /*03c4*/ 	.word	0x00004380


	//   ....[60]....
        /*03c8*/ 	.word	0x000043a0


	//   ....[61]....
        /*03cc*/ 	.word	0x000043d0


	//   ....[62]....
        /*03d0*/ 	.word	0x00004400


	//   ....[63]....
        /*03d4*/ 	.word	0x00004440


	//   ....[64]....
        /*03d8*/ 	.word	0x00004480


	//   ....[65]....
        /*03dc*/ 	.word	0x000044a0


	//   ....[66]....
        /*03e0*/ 	.word	0x000044c0


	//   ....[67]....
        /*03e4*/ 	.word	0x00004500


	//   ....[68]....
        /*03e8*/ 	.word	0x00004640


	//   ....[69]....
        /*03ec*/ 	.word	0x00004660


	//   ....[70]....
        /*03f0*/ 	.word	0x00004800


	//   ....[71]....
        /*03f4*/ 	.word	0x00004850


	//   ....[72]....
        /*03f8*/ 	.word	0x000048c0


	//   ....[73]....
        /*03fc*/ 	.word	0x00004920


	//   ....[74]....
        /*0400*/ 	.word	0x00004990


	//   ....[75]....
        /*0404*/ 	.word	0x000049f0


	//   ....[76]....
        /*0408*/ 	.word	0x00004a60


	//   ....[77]....
        /*040c*/ 	.word	0x00004ac0


	//   ....[78]....
        /*0410*/ 	.word	0x00004b60


	//   ....[79]....
        /*0414*/ 	.word	0x00004bf0


	//   ....[80]....
        /*0418*/ 	.word	0x00004c60


	//   ....[81]....
        /*041c*/ 	.word	0x00004cc0


	//   ....[82]....
        /*0420*/ 	.word	0x00004d30


	//   ....[83]....
        /*0424*/ 	.word	0x00004d90


	//   ....[84]....
        /*0428*/ 	.word	0x00004e00


	//   ....[85]....
        /*042c*/ 	.word	0x00004e60


	//   ....[86]....
        /*0430*/ 	.word	0x00004f00


	//   ....[87]....
        /*0434*/ 	.word	0x00004f90


	//   ....[88]....
        /*0438*/ 	.word	0x00005000


	//   ....[89]....
        /*043c*/ 	.word	0x00005060


	//   ....[90]....
        /*0440*/ 	.word	0x000050d0


	//   ....[91]....
        /*0444*/ 	.word	0x00005130


	//   ....[92]....
        /*0448*/ 	.word	0x000051a0


	//   ....[93]....
        /*044c*/ 	.word	0x00005200


	//   ....[94]....
        /*0450*/ 	.word	0x000052a0


	//   ....[95]....
        /*0454*/ 	.word	0x00005360


	//   ....[96]....
        /*0458*/ 	.word	0x00005460


	//   ....[97]....
        /*045c*/ 	.word	0x000054c0


	//   ....[98]....
        /*0460*/ 	.word	0x00005560


	//   ....[99]....
        /*0464*/ 	.word	0x000055b0


	//   ....[100]....
        /*0468*/ 	.word	0x00005640


	//   ....[101]....
        /*046c*/ 	.word	0x00005690


	//   ....[102]....
        /*0470*/ 	.word	0x00005710


	//   ....[103]....
        /*0474*/ 	.word	0x00005760


	//   ....[104]....
        /*0478*/ 	.word	0x000057d0


	//   ....[105]....
        /*047c*/ 	.word	0x00005830


	//   ....[106]....
        /*0480*/ 	.word	0x000058d0


	//   ....[107]....
        /*0484*/ 	.word	0x00005940


	//   ....[108]....
        /*0488*/ 	.word	0x000059d0


	//   ....[109]....
        /*048c*/ 	.word	0x00005a30


	//   ....[110]....
        /*0490*/ 	.word	0x00005aa0


	//   ....[111]....
        /*0494*/ 	.word	0x00005b00


	//   ....[112]....
        /*0498*/ 	.word	0x00005b80


	//   ....[113]....
        /*049c*/ 	.word	0x00005be0


	//   ....[114]....
        /*04a0*/ 	.word	0x00005cb0


	//   ....[115]....
        /*04a4*/ 	.word	0x00005d00


	//   ....[116]....
        /*04a8*/ 	.word	0x00005dc0


	//   ....[117]....
        /*04ac*/ 	.word	0x00005e40


	//   ....[118]....
        /*04b0*/ 	.word	0x00005eb0


	//   ....[119]....
        /*04b4*/ 	.word	0x00005f10


	//   ....[120]....
        /*04b8*/ 	.word	0x00005f90


	//   ....[121]....
        /*04bc*/ 	.word	0x00006040


	//   ....[122]....
        /*04c0*/ 	.word	0x000060c0


	//   ....[123]....
        /*04c4*/ 	.word	0x00006160


	//   ....[124]....
        /*04c8*/ 	.word	0x00006240


	//   ....[125]....
        /*04cc*/ 	.word	0x000062c0


	//----- nvinfo : EIATTR_EXIT_INSTR_OFFSETS
	.align		4
.L_1045:
        /*04d0*/ 	.byte	0x04, 0x1c
        /*04d2*/ 	.short	(.L_1047 - .L_1046)


	//   ....[0]....
.L_1046:
        /*04d4*/ 	.word	0x00002610


	//   ....[1]....
        /*04d8*/ 	.word	0x000047a0


	//----- nvinfo : EIATTR_MAX_THREADS
	.align		4
.L_1047:
        /*04dc*/ 	.byte	0x04, 0x05
        /*04de*/ 	.short	(.L_1049 - .L_1048)
.L_1048:
        /*04e0*/ 	.word	0x00000140
        /*04e4*/ 	.word	0x00000001
        /*04e8*/ 	.word	0x00000001


	//----- nvinfo : EIATTR_CRS_STACK_SIZE
	.align		4
.L_1049:
        /*04ec*/ 	.byte	0x04, 0x1e
        /*04ee*/ 	.short	(.L_1051 - .L_1050)
.L_1050:
        /*04f0*/ 	.word	0x00000000


	//----- nvinfo : EIATTR_CBANK_PARAM_SIZE
	.align		4
.L_1051:
        /*04f4*/ 	.byte	0x03, 0x19
        /*04f6*/ 	.short	0x0060


	//----- nvinfo : EIATTR_PARAM_CBANK
	.align		4
        /*04f8*/ 	.byte	0x04, 0x0a
        /*04fa*/ 	.short	(.L_1053 - .L_1052)
	.align		4
.L_1052:
        /*04fc*/ 	.word	index@(.nv.constant0._ZN13group_norm_v218gn_bwd_cuda_kernelI6__halfLi320ELi1ELi16ELi40ELi256ELb1ELb1ELi8ELi320ELi320ELi4ELb1ELi4ELb0ELb0ELNS_15WgradSyncMethodE3ENS_16CompileConditionILi900EEEEEvPT_S6_S6_PKS5_S8_S8_S8_PKfflPfPj)
        /*0500*/ 	.short	0x0210
        /*0502*/ 	.short	0x0060


	//----- nvinfo : EIATTR_SW_WAR
	.align		4
.L_1053:
        /*0504*/ 	.byte	0x04, 0x36
        /*0506*/ 	.short	(.L_1055 - .L_1054)
.L_1054:
        /*0508*/ 	.word	0x00000008
.L_1055:


//--------------------- .nv.info._ZN13group_norm_v218gn_bwd_cuda_kernelI6__halfLi320ELi3ELi16ELi40ELi256ELb1ELb1ELi8ELi320ELi320ELi4ELb1ELi10ELb0ELb0ELNS_15WgradSyncMethodE3ENS_16CompileConditionILi900EEEEEvPT_S6_S6_PKS5_S8_S8_S8_PKfflPfPj --------------------------
	.section	.nv.info._ZN13group_norm_v218gn_bwd_cuda_kernelI6__halfLi320ELi3ELi16ELi40ELi256ELb1ELb1ELi8ELi320ELi320ELi4ELb1ELi10ELb0ELb0ELNS_15WgradSyncMethodE3ENS_16CompileConditionILi900EEEEEvPT_S6_S6_PKS5_S8_S8_S8_PKfflPfPj,"",@"SHT_CUDA_INFO"
	.sectionflags	@""
	.align	4


	//----- nvinfo : EIATTR_CUDA_API_VERSION
	.align		4
        /*0000*/ 	.byte	0x04, 0x37
        /*0002*/ 	.short	(.L_1057 - .L_1056)
.L_1056:
        /*0004*/ 	.word	0x00000082


	//----- nvinfo : EIATTR_KPARAM_INFO
	.align		4
.L_1057:
        /*0008*/ 	.byte	0x04, 0x17
        /*000a*/ 	.short	(.L_1059 - .L_1058)
.L_1058:
        /*000c*/ 	.word	0x00000000
        /*0010*/ 	.short	0x000b
        /*0012*/ 	.short	0x0058
        /*0014*/ 	.byte	0x00, 0xf0, 0x21, 0x00


	//----- nvinfo : EIATTR_KPARAM_INFO
	.align		4
.L_1059:
        /*0018*/ 	.byte	0x04, 0x17
        /*001a*/ 	.short	(.L_1061 - .L_1060)
.L_1060:
        /*001c*/ 	.word	0x00000000
        /*0020*/ 	.short	0x000a
        /*0022*/ 	.short	0x0050
        /*0024*/ 	.byte	0x00, 0xf0, 0x21, 0x00


	//----- nvinfo : EIATTR_KPARAM_INFO
	.align		4
.L_1061:
        /*0028*/ 	.byte	0x04, 0x17
        /*002a*/ 	.short	(.L_1063 - .L_1062)
.L_1062:
        /*002c*/ 	.word	0x00000000
        /*0030*/ 	.short	0x0009
        /*0032*/ 	.short	0x0048
        /*0034*/ 	.byte	0x00, 0xf0, 0x21, 0x00


	//----- nvinfo : EIATTR_KPARAM_INFO
	.align		4
.L_1063:
        /*0038*/ 	.byte	0x04, 0x17
        /*003a*/ 	.short	(.L_1065 - .L_1064)
.L_1064:
        /*003c*/ 	.word	0x00000000
        /*0040*/ 	.short	0x0008
        /*0042*/ 	.short	0x0040
        /*0044*/ 	.byte	0x00, 0xf0, 0x11, 0x00


	//----- nvinfo : EIATTR_KPARAM_INFO
	.align		4
.L_1065:
        /*0048*/ 	.byte	0x04, 0x17
        /*004a*/ 	.short	(.L_1067 - .L_1066)
.L_1066:
        /*004c*/ 	.word	0x00000000
        /*0050*/ 	.short	0x0007
        /*0052*/ 	.short	0x0038
        /*0054*/ 	.byte	0x00, 0xf0, 0x21, 0x00


	//----- nvinfo : EIATTR_KPARAM_INFO
	.align		4
.L_1067:
        /*0058*/ 	.byte	0x04, 0x17
        /*005a*/ 	.short	(.L_1069 - .L_1068)
.L_1068:
        /*005c*/ 	.word	0x00000000
        /*0060*/ 	.short	0x0006
        /*0062*/ 	.short	0x0030
        /*0064*/ 	.byte	0x00, 0xf0, 0x21, 0x00


	//----- nvinfo : EIATTR_KPARAM_INFO
	.align		4
.L_1069:
        /*0068*/ 	.byte	0x04, 0x17
        /*006a*/ 	.short	(.L_1071 - .L_1070)
.L_1070:
        /*006c*/ 	.word	0x00000000
        /*0070*/ 	.short	0x0005
        /*0072*/ 	.short	0x0028
        /*0074*/ 	.byte	0x00, 0xf0, 0x21, 0x00


	//----- nvinfo : EIATTR_KPARAM_INFO
	.align		4
.L_1071:
        /*0078*/ 	.byte	0x04, 0x17
        /*007a*/ 	.short	(.L_1073 - .L_1072)
.L_1072:
        /*007c*/ 	.word	0x00000000
        /*0080*/ 	.short	0x0004
        /*0082*/ 	.short	0x0020
        /*0084*/ 	.byte	0x00, 0xf0, 0x21, 0x00


	//----- nvinfo : EIATTR_KPARAM_INFO
	.align		4
.L_1073:
        /*0088*/ 	.byte	0x04, 0x17
        /*008a*/ 	.short	(.L_1075 - .L_1074)
.L_1074:
        /*008c*/ 	.word	0x00000000
        /*0090*/ 	.short	0x0003
        /*0092*/ 	.short	0x0018
        /*0094*/ 	.byte	0x00, 0xf0, 0x21, 0x00


	//----- nvinfo : EIATTR_KPARAM_INFO
	.align		4
.L_1075:
        /*0098*/ 	.byte	0x04, 0x17
        /*009a*/ 	.short	(.L_1077 - .L_1076)
.L_1076:
        /*009c*/ 	.word	0x00000000
        /*00a0*/ 	.short	0x0002
        /*00a2*/ 	.short	0x0010
        /*00a4*/ 	.byte	0x00, 0xf0, 0x21, 0x00


	//----- nvinfo : EIATTR_KPARAM_INFO
	.align		4
.L_1077:
        /*00a8*/ 	.byte	0x04, 0x17
        /*00aa*/ 	.short	(.L_1079 - .L_1078)
.L_1078:
        /*00ac*/ 	.word	0x00000000
        /*00b0*/ 	.short	0x0001
        /*00b2*/ 	.short	0x0008
        /*00b4*/ 	.byte	0x00, 0xf0, 0x21, 0x00


	//----- nvinfo : EIATTR_KPARAM_INFO
	.align		4
.L_1079:
        /*00b8*/ 	.byte	0x04, 0x17
        /*00ba*/ 	.short	(.L_1081 - .L_1080)
.L_1080:
        /*00bc*/ 	.word	0x00000000
        /*00c0*/ 	.short	0x0000
        /*00c2*/ 	.short	0x0000
        /*00c4*/ 	.byte	0x00, 0xf0, 0x21, 0x00


	//----- nvinfo : EIATTR_SPARSE_MMA_MASK
	.align		4
.L_1081:
        /*00c8*/ 	.byte	0x03, 0x50
        /*00ca*/ 	.short	0x0000


	//----- nvinfo : EIATTR_MAXREG_COUNT
	.align		4
        /*00cc*/ 	.byte	0x03, 0x1b
        /*00ce*/ 	.short	0x0040


	//----- nvinfo : EIATTR_NUM_BARRIERS
	.align		4
        /*00d0*/ 	.byte	0x02, 0x4c
        /*00d2*/ 	.byte	0x01
	.zero		1


	//----- nvinfo : EIATTR_MERCURY_ISA_VERSION
	.align		4
        /*00d4*/ 	.byte	0x03, 0x5f
        /*00d6*/ 	.short	0x0101


	//----- nvinfo : EIATTR_COOP_GROUP_MASK_REGIDS
	.align		4
        /*00d8*/ 	.byte	0x04, 0x29
        /*00da*/ 	.short	(.L_1083 - .L_1082)


	//   ....[0]....
.L_1082:
        /*00dc*/ 	.word	0xffffffff


	//   ....[1]....
        /*00e0*/ 	.word	0xffffffff


	//   ....[2]....
        /*00e4*/ 	.word	0xffffffff


	//   ....[3]....
        /*00e8*/ 	.word	0xffffffff


	//   ....[4]....
        /*00ec*/ 	.word	0xffffffff


	//   ....[5]....
        /*00f0*/ 	.word	0xffffffff


	//   ....[6]....
        /*00f4*/ 	.word	0xffffffff


	//   ....[7]....
        /*00f8*/ 	.word	0xffffffff


	//   ....[8]....
        /*00fc*/ 	.word	0xffffffff


	//   ....[9]....
        /*0100*/ 	.word	0xffffffff


	//   ....[10]....
        /*0104*/ 	.word	0xffffffff


	//   ....[11]....
        /*0108*/ 	.word	0xffffffff


	//   ....[12]....
        /*010c*/ 	.word	0xffffffff


	//   ....[13]....
        /*0110*/ 	.word	0xffffffff


	//   ....[14]....
        /*0114*/ 	.word	0x05000017


	//   ....[15]....
        /*0118*/ 	.word	0x05000016


	//   ....[16]....
        /*011c*/ 	.word	0x05000018


	//   ....[17]....
        /*0120*/ 	.word	0x05000019


	//   ....[18]....
        /*0124*/ 	.word	0x0500001b


	//   ....[19]....
        /*0128*/ 	.word	0x0500001a


	//   ....[20]....
        /*012c*/ 	.word	0x0500001c


	//   ....[21]....
        /*0130*/ 	.word	0x05000011


	//   ....[22]....
        /*0134*/ 	.word	0x0500001b


	//   ....[23]....
        /*0138*/ 	.word	0x0500001a


	//   ....[24]....
        /*013c*/ 	.word	0x0500001c


	//   ....[25]....
        /*0140*/ 	.word	0x0500001d


	//   ....[26]....
        /*0144*/ 	.word	0x0500001f


	//   ....[27]....
        /*0148*/ 	.word	0x0500001e


	//   ....[28]....
        /*014c*/ 	.word	0x05000022


	//   ....[29]....
        /*0150*/ 	.word	0x05000011


	//   ....[30]....
        /*0154*/ 	.word	0x0500001b


	//   ....[31]....
        /*0158*/ 	.word	0x0500001a


	//   ....[32]....
        /*015c*/ 	.word	0x0500001c


	//   ....[33]....
        /*0160*/ 	.word	0x0500001d


	//   ....[34]....
        /*0164*/ 	.word	0x0500001f


	//   ....[35]....
        /*0168*/ 	.word	0x0500001e


	//   ....[36]....
        /*016c*/ 	.word	0x05000022


	//   ....[37]....
        /*0170*/ 	.word	0x05000011


	//   ....[38]....
        /*0174*/ 	.word	0x0500001d


	//   ....[39]....
        /*0178*/ 	.word	0x05000020


	//   ....[40]....
        /*017c*/ 	.word	0x0500001d


	//   ....[41]....
        /*0180*/ 	.word	0x05000028


	//   ....[42]....
        /*0184*/ 	.word	0x05000025


	//   ....[43]....
        /*0188*/ 	.word	0x0500001f


	//   ....[44]....
        /*018c*/ 	.word	0x0500001c


	//   ....[45]....
        /*0190*/ 	.word	0x0500001e


	//   ....[46]....
        /*0194*/ 	.word	0x05000019


	//   ....[47]....
        /*0198*/ 	.word	0x0500001c


	//   ....[48]....
        /*019c*/ 	.word	0x05000016


	//   ....[49]....
        /*01a0*/ 	.word	0x05000018


	//   ....[50]....
        /*01a4*/ 	.word	0x0500001a


	//   ....[51]....
        /*01a8*/ 	.word	0x0500001f


	//   ....[52]....
        /*01ac*/ 	.word	0x0500001d


	//   ....[53]....
        /*01b0*/ 	.word	0x05000017


	//   ....[54]....
        /*01b4*/ 	.word	0x05000020


	//   ....[55]....
        /*01b8*/ 	.word	0x05000019


	//   ....[56]....
        /*01bc*/ 	.word	0x05000016


	//   ....[57]....
        /*01c0*/ 	.word	0x05000015


	//   ....[58]....
        /*01c4*/ 	.word	0x0500001a


	//   ....[59]....
        /*01c8*/ 	.word	0x05000022


	//   ....[60]....
        /*01cc*/ 	.word	0x05000014


	//   ....[61]....
        /*01d0*/ 	.word	0x0500002d


	//   ....[62]....
        /*01d4*/ 	.word	0x05000011


	//   ....[63]....
        /*01d8*/ 	.word	0x05000024


	//   ....[64]....
        /*01dc*/ 	.word	0x05000023


	//   ....[65]....
        /*01e0*/ 	.word	0x05000029


	//   ....[66]....
        /*01e4*/ 	.word	0x0500002a


	//   ....[67]....
        /*01e8*/ 	.word	0x05000022


	//   ....[68]....
        /*01ec*/ 	.word	0x05000025


	//   ....[69]....
        /*01f0*/ 	.word	0x05000020


	//   ....[70]....
        /*01f4*/ 	.word	0x0500001c


	//   ....[71]....
        /*01f8*/ 	.word	0x0500001c


	//   ....[72]....
        /*01fc*/ 	.word	0x0500001c


	//   ....[73]....
        /*0200*/ 	.word	0x0500001c


	//   ....[74]....
        /*0204*/ 	.word	0x0500001c


	//   ....[75]....
        /*0208*/ 	.word	0x0500001c


	//   ....[76]....
        /*020c*/ 	.word	0x0500001c


	//   ....[77]....
        /*0210*/ 	.word	0x0500001c


	//   ....[78]....
        /*0214*/ 	.word	0x0500001c


	//   ....[79]....
        /*0218*/ 	.word	0x0500001c


	//   ....[80]....
        /*021c*/ 	.word	0x0500001c


	//   ....[81]....
        /*0220*/ 	.word	0x0500001c


	//   ....[82]....
        /*0224*/ 	.word	0x0500001c


	//   ....[83]....
        /*0228*/ 	.word	0x0500001c


	//   ....[84]....
        /*022c*/ 	.word	0x0500001c


	//   ....[85]....
        /*0230*/ 	.word	0x0500001c


	//   ....[86]....
        /*0234*/ 	.word	0x0500001c


	//   ....[87]....
        /*0238*/ 	.word	0x0500001c


	//   ....[88]....
        /*023c*/ 	.word	0x0500001c


	//   ....[89]....
        /*0240*/ 	.word	0x0500001c


	//   ....[90]....
        /*0244*/ 	.word	0x0500001c


	//   ....[91]....
        /*0248*/ 	.word	0x0500001c


	//   ....[92]....
        /*024c*/ 	.word	0x0500001c


	//   ....[93]....
        /*0250*/ 	.word	0x0500001c


	//   ....[94]....
        /*0254*/ 	.word	0x0500001c


	//   ....[95]....
        /*0258*/ 	.word	0x0500001c


	//   ....[96]....
        /*025c*/ 	.word	0x0500001c


	//   ....[97]....
        /*0260*/ 	.word	0x0500001c


	//   ....[98]....
        /*0264*/ 	.word	0x0500001c


	//   ....[99]....
        /*0268*/ 	.word	0x0500001c


	//   ....[100]....
        /*026c*/ 	.word	0x0500001c


	//   ....[101]....
        /*0270*/ 	.word	0x0500001c


	//   ....[102]....
        /*0274*/ 	.word	0x0500001c


	//   ....[103]....
        /*0278*/ 	.word	0x0500001c


	//   ....[104]....
        /*027c*/ 	.word	0x0500001c


	//   ....[105]....
        /*0280*/ 	.word	0x0500001c


	//   ....[106]....
        /*0284*/ 	.word	0x0500001c


	//   ....[107]....
        /*0288*/ 	.word	0x0500001c


	//   ....[108]....
        /*028c*/ 	.word	0x0500001c


	//   ....[109]....
        /*0290*/ 	.word	0x0500001c


	//   ....[110]....
        /*0294*/ 	.word	0x0500001c


	//   ....[111]....
        /*0298*/ 	.word	0x0500001c


	//   ....[112]....
        /*029c*/ 	.word	0x0500001c


	//   ....[113]....
        /*02a0*/ 	.word	0x0500001c


	//   ....[114]....
        /*02a4*/ 	.word	0x0500001c


	//   ....[115]....
        /*02a8*/ 	.word	0x0500001c


	//   ....[116]....
        /*02ac*/ 	.word	0x0500001c


	//   ....[117]....
        /*02b0*/ 	.word	0x0500001c


	//   ....[118]....
        /*02b4*/ 	.word	0x0500001c


	//   ....[119]....
        /*02b8*/ 	.word	0x0500001c


	//   ....[120]....
        /*02bc*/ 	.word	0x0500001c


	//   ....[121]....
        /*02c0*/ 	.word	0x0500001c


	//   ....[122]....
        /*02c4*/ 	.word	0x0500001c


	//   ....[123]....
        /*02c8*/ 	.word	0x0500001c


	//   ....[124]....
        /*02cc*/ 	.word	0x0500001c


	//   ....[125]....
        /*02d0*/ 	.word	0x0500001c


	//----- nvinfo : EIATTR_COOP_GROUP_INSTR_OFFSETS
	.align		4
.L_1083:
        /*02d4*/ 	.byte	0x04, 0x28
        /*02d6*/ 	.short	(.L_1085 - .L_1084)


	//   ....[0]....
.L_1084:
        /*02d8*/ 	.word	0x00001b80


	//   ....[1]....
        /*02dc*/ 	.word	0x00001bb0


	//   ....[2]....
        /*02e0*/ 	.word	0x00001be0


	//   ....[3]....
        /*02e4*/ 	.word	0x00001bf0


	//   ....[4]....
        /*02e8*/ 	.word	0x000021e0


	//   ....[5]....
        /*02ec*/ 	.word	0x000021f0


	//   ....[6]....
        /*02f0*/ 	.word	0x00002220


	//   ....[7]....
        /*02f4*/ 	.word	0x00002230


	//   ....[8]....
        /*02f8*/ 	.word	0x00002260


	//   ....[9]....
        /*02fc*/ 	.word	0x00002270


	//   ....[10]....
        /*0300*/ 	.word	0x000022a0


	//   ....[11]....
        /*0304*/ 	.word	0x000022c0


	//   ....[12]....
        /*0308*/ 	.word	0x000022f0


	//   ....[13]....
        /*030c*/ 	.word	0x00002300


	//   ....[14]....
        /*0310*/ 	.word	0x000036f0


	//   ....[15]....
        /*0314*/ 	.word	0x00003720


	//   ....[16]....
        /*0318*/ 	.word	0x00003750


	//   ....[17]....
        /*031c*/ 	.word	0x00003770


	//   ....[18]....
        /*0320*/ 	.word	0x000037a0


	//   ....[19]....
        /*0324*/ 	.word	0x000037b0


	//   ....[20]....
        /*0328*/ 	.word	0x000037e0


	//   ....[21]....
        /*032c*/ 	.word	0x000037f0


	//   ....[22]....
        /*0330*/ 	.word	0x000039d0


	//   ....[23]....
        /*0334*/ 	.word	0x00003a00


	//   ....[24]....
        /*0338*/ 	.word	0x00003a40


	//   ....[25]....
        /*033c*/ 	.word	0x00003a60


	//   ....[26]....
        /*0340*/ 	.word	0x00003a90


	//   ....[27]....
        /*0344*/ 	.word	0x00003aa0


	//   ....[28]....
        /*0348*/ 	.word	0x00003ad0


	//   ....[29]....
        /*034c*/ 	.word	0x00003ae0


	//   ....[30]....
        /*0350*/ 	.word	0x00003c70


	//   ....[31]....
        /*0354*/ 	.word	0x00003ca0


	//   ....[32]....
        /*0358*/ 	.word	0x00003cd0


	//   ....[33]....
        /*035c*/ 	.word	0x00003cf0


	//   ....[34]....
        /*0360*/ 	.word	0x00003d20


	//   ....[35]....
        /*0364*/ 	.word	0x00003d30


	//   ....[36]....
        /*0368*/ 	.word	0x00003d60


	//   ....[37]....
        /*036c*/ 	.word	0x00003d70


	//   ....[38]....
        /*0370*/ 	.word	0x000040b0


	//   ....[39]....
        /*0374*/ 	.word	0x000040e0


	//   ....[40]....
        /*0378*/ 	.word	0x00004160


	//   ....[41]....
        /*037c*/ 	.word	0x00004180


	//   ....[42]....
        /*0380*/ 	.word	0x000041b0


	//   ....[43]....
        /*0384*/ 	.word	0x000041d0


	//   ....[44]....
        /*0388*/ 	.word	0x000041e0


	//   ....[45]....
        /*038c*/ 	.word	0x00004210


	//   ....[46]....
        /*0390*/ 	.word	0x00004270


	//   ....[47]....
        /*0394*/ 	.word	0x000042b0


	//   ....[48]....
        /*0398*/ 	.word	0x000042e0


	//   ....[49]....
        /*039c*/ 	.word	0x00004300


	//   ....[50]....
        /*03a0*/ 	.word	0x00004330


	//   ....[51]....
        /*03a4*/ 	.word	0x00004340


	//   ....[52]....
        /*03a8*/ 	.word	0x00004370


	//   ....[53]....
        /*03ac*/ 	.word	0x00004390


	//   ....[54]....
        /*03b0*/ 	.word	0x000043b0


	//   ....[55]....
        /*03b4*/ 	.word	0x000043f0


	//   ....[56]....
        /*03b8*/ 	.word	0x00004420


	//   ....[57]....
        /*03bc*/ 	.word	0x00004450


	//   ....[58]....
        /*03c0*/ 	.word	0x00004480


	//   ....[59]....
        /*03c4*/ 	.word	0x000044a0


	//   ....[60]....
        /*03c8*/ 	.word	0x000044d0


	//   ....[61]....
        /*03cc*/ 	.word	0x000044f0


	//   ....[62]....
        /*03d0*/ 	.word	0x00004520


	//   ....[63]....
        /*03d4*/ 	.word	0x00004540


	//   ....[64]....
        /*03d8*/ 	.word	0x00004570


	//   ....[65]....
        /*03dc*/ 	.word	0x000045b0


	//   ....[66]....
        /*03e0*/ 	.word	0x000045d0


	//   ....[67]....
        /*03e4*/ 	.word	0x00004610


	//   ....[68]....
        /*03e8*/ 	.word	0x000046a0


	//   ....[69]....
        /*03ec*/ 	.word	0x000047b0


	//   ....[70]....
        /*03f0*/ 	.word	0x00004960


	//   ....[71]....
        /*03f4*/ 	.word	0x000049b0


	//   ....[72]....
        /*03f8*/ 	.word	0x00004a20


	//   ....[73]....
        /*03fc*/ 	.word	0x00004a80


	//   ....[74]....
        /*0400*/ 	.word	0x00004af0


	//   ....[75]....
        /*0404*/ 	.word	0x00004b50


	//   ....[76]....
        /*0408*/ 	.word	0x00004bc0


	//   ....[77]....
        /*040c*/ 	.word	0x00004c20


	//   ....[78]....
        /*0410*/ 	.word	0x00004cc0


	//   ....[79]....
        /*0414*/ 	.word	0x00004d50


	//   ....[80]....
        /*0418*/ 	.word	0x00004dc0


	//   ....[81]....
        /*041c*/ 	.word	0x00004e20


	//   ....[82]....
        /*0420*/ 	.word	0x00004e90


	//   ....[83]....
        /*0424*/ 	.word	0x00004ef0


	//   ....[84]....
        /*0428*/ 	.word	0x00004f60


	//   ....[85]....
        /*042c*/ 	.word	0x00004fc0


	//   ....[86]....
        /*0430*/ 	.word	0x00005060


	//   ....[87]....
        /*0434*/ 	.word	0x000050f0


	//   ....[88]....
        /*0438*/ 	.word	0x00005160


	//   ....[89]....
        /*043c*/ 	.word	0x000051c0


	//   ....[90]....
        /*0440*/ 	.word	0x00005230


	//   ....[91]....
        /*0444*/ 	.word	0x00005290


	//   ....[92]....
        /*0448*/ 	.word	0x00005300


	//   ....[93]....
        /*044c*/ 	.word	0x00005360


	//   ....[94]....
        /*0450*/ 	.word	0x00005400


	//   ....[95]....
        /*0454*/ 	.word	0x000054c0


	//   ....[96]....
        /*0458*/ 	.word	0x000055c0


	//   ....[97]....
        /*045c*/ 	.word	0x00005610


	//   ....[98]....
        /*0460*/ 	.word	0x000056d0


	//   ....[99]....
        /*0464*/ 	.word	0x00005720


	//   ....[100]....
        /*0468*/ 	.word	0x00005790


	//   ....[101]....
        /*046c*/ 	.word	0x000057e0


	//   ....[102]....
        /*0470*/ 	.word	0x00005850


	//   ....[103]....
        /*0474*/ 	.word	0x000058b0


	//   ....[104]....
        /*0478*/ 	.word	0x00005920


	//   ....[105]....
        /*047c*/ 	.word	0x00005980


	//   ....[106]....
        /*0480*/ 	.word	0x00005a30


	//   ....[107]....
        /*0484*/ 	.word	0x00005aa0


	//   ....[108]....
        /*0488*/ 	.word	0x00005b30


	//   ....[109]....
        /*048c*/ 	.word	0x00005ba0


	//   ....[110]....
        /*0490*/ 	.word	0x00005c10


	//   ....[111]....
        /*0494*/ 	.word	0x00005c70


	//   ....[112]....
        /*0498*/ 	.word	0x00005cf0


	//   ....[113]....
        /*049c*/ 	.word	0x00005d70


	//   ....[114]....
        /*04a0*/ 	.word	0x00005e10


	//   ....[115]....
        /*04a4*/ 	.word	0x00005e80


	//   ....[116]....
        /*04a8*/ 	.word	0x00005f10


	//   ....[117]....
        /*04ac*/ 	.word	0x00005fb0


	//   ....[118]....
        /*04b0*/ 	.word	0x00006040


	//   ....[119]....
        /*04b4*/ 	.word	0x000060a0


	//   ....[120]....
        /*04b8*/ 	.word	0x00006110


	//   ....[121]....
        /*04bc*/ 	.word	0x00006190


	//   ....[122]....
        /*04c0*/ 	.word	0x00006230


	//   ....[123]....
        /*04c4*/ 	.word	0x000062e0


	//   ....[124]....
        /*04c8*/ 	.word	0x000063c0


	//   ....[125]....
        /*04cc*/ 	.word	0x00006470


	//----- nvinfo : EIATTR_EXIT_INSTR_OFFSETS
	.align		4
.L_1085:
        /*04d0*/ 	.byte	0x04, 0x1c
        /*04d2*/ 	.short	(.L_1087 - .L_1086)


	//   ....[0]....
.L_1086:
        /*04d4*/ 	.word	0x00002700


	//   ....[1]....
        /*04d8*/ 	.word	0x00004900


	//----- nvinfo : EIATTR_MAX_THREADS
	.align		4
.L_1087:
        /*04dc*/ 	.byte	0x04, 0x05
        /*04de*/ 	.short	(.L_1089 - .L_1088)
.L_1088:
        /*04e0*/ 	.word	0x00000140
        /*04e4*/ 	.word	0x00000001
        /*04e8*/ 	.word	0x00000001


	//----- nvinfo : EIATTR_CRS_STACK_SIZE
	.align		4
.L_1089:
        /*04ec*/ 	.byte	0x04, 0x1e
        /*04ee*/ 	.short	(.L_1091 - .L_1090)
.L_1090:
        /*04f0*/ 	.word	0x00000000


	//----- nvinfo : EIATTR_CBANK_PARAM_SIZE
	.align		4
.L_1091:
        /*04f4*/ 	.byte	0x03, 0x19
        /*04f6*/ 	.short	0x0060


	//----- nvinfo : EIATTR_PARAM_CBANK
	.align		4
        /*04f8*/ 	.byte	0x04, 0x0a
        /*04fa*/ 	.short	(.L_1093 - .L_1092)
	.align		4
.L_1092:
        /*04fc*/ 	.word	index@(.nv.constant0._ZN13group_norm_v218gn_bwd_cuda_kernelI6__halfLi320ELi3ELi16ELi40ELi256ELb1ELb1ELi8ELi320ELi320ELi4ELb1ELi10ELb0ELb0ELNS_15WgradSyncMethodE3ENS_16CompileConditionILi900EEEEEvPT_S6_S6_PKS5_S8_S8_S8_PKfflPfPj)
        /*0500*/ 	.short	0x0210
        /*0502*/ 	.short	0x0060


	//----- nvinfo : EIATTR_SW_WAR
	.align		4
.L_1093:
        /*0504*/ 	.byte	0x04, 0x36
        /*0506*/ 	.short	(.L_1095 - .L_1094)
.L_1094:
        /*0508*/ 	.word	0x00000008
.L_1095:


//--------------------- .nv.info._ZN13group_norm_v218gn_bwd_cuda_kernelI6__halfLi320ELi1ELi16ELi40ELi256ELb1ELb1ELi16ELi320ELi320ELi4ELb1ELi8ELb0ELb0ELNS_15WgradSyncMethodE3ENS_16CompileConditionILi900EEEEEvPT_S6_S6_PKS5_S8_S8_S8_PKfflPfPj --------------------------
	.section	.nv.info._ZN13group_norm_v218gn_bwd_cuda_kernelI6__halfLi320ELi1ELi16ELi40ELi256ELb1ELb1ELi16ELi320ELi320ELi4ELb1ELi8ELb0ELb0ELNS_15WgradSyncMethodE3ENS_16CompileConditionILi900EEEEEvPT_S6_S6_PKS5_S8_S8_S8_PKfflPfPj,"",@"SHT_CUDA_INFO"
	.sectionflags	@""
	.align	4


	//----- nvinfo : EIATTR_CUDA_API_VERSION
	.align		4
        /*0000*/ 	.byte	0x04, 0x37
        /*0002*/ 	.short	(.L_1097 - .L_1096)
.L_1096:
        /*0004*/ 	.word	0x00000082


	//----- nvinfo : EIATTR_KPARAM_INFO
	.align		4
.L_1097:
        /*0008*/ 	.byte	0x04, 0x17
        /*000a*/ 	.short	(.L_1099 - .L_1098)
.L_1098:
        /*000c*/ 	.word	0x00000000
        /*0010*/ 	.short	0x000b
        /*0012*/ 	.short	0x0058
        /*0014*/ 	.byte	0x00, 0xf0, 0x21, 0x00


	//----- nvinfo : EIATTR_KPARAM_INFO
	.align		4
.L_1099:
        /*0018*/ 	.byte	0x04, 0x17
        /*001a*/ 	.short	(.L_1101 - .L_1100)
.L_1100:
        /*001c*/ 	.word	0x00000000
        /*0020*/ 	.short	0x000a
        /*0022*/ 	.short	0x0050
        /*0024*/ 	.byte	0x00, 0xf0, 0x21, 0x00


	//----- nvinfo : EIATTR_KPARAM_INFO
	.align		4
.L_1101:
        /*0028*/ 	.byte	0x04, 0x17
        /*002a*/ 	.short	(.L_1103 - .L_1102)
.L_1102:
        /*002c*/ 	.word	0x00000000
        /*0030*/ 	.short	0x0009
        /*0032*/ 	.short	0x0048
        /*0034*/ 	.byte	0x00, 0xf0, 0x21, 0x00


	//----- nvinfo : EIATTR_KPARAM_INFO
	.align		4
.L_1103:
        /*0038*/ 	.byte	0x04, 0x17
        /*003a*/ 	.short	(.L_1105 - .L_1104)
.L_1104:
        /*003c*/ 	.word	0x00000000
        /*0040*/ 	.short	0x0008
        /*0042*/ 	.short	0x0040
        /*0044*/ 	.byte	0x00, 0xf0, 0x11, 0x00


	//----- nvinfo : EIATTR_KPARAM_INFO
	.align		4
.L_1105:
        /*0048*/ 	.byte	0x04, 0x17
        /*004a*/ 	.short	(.L_1107 - .L_1106)
.L_1106:
        /*004c*/ 	.word	0x00000000
        /*0050*/ 	.short	0x0007
        /*0052*/ 	.short	0x0038
        /*0054*/ 	.byte	0x00, 0xf0, 0x21, 0x00


	//----- nvinfo : EIATTR_KPARAM_INFO
	.align		4
.L_1107:
        /*0058*/ 	.byte	0x04, 0x17
        /*005a*/ 	.short	(.L_1109 - .L_1108)
.L_1108:
        /*005c*/ 	.word	0x00000000
        /*0060*/ 	.short	0x0006
        /*0062*/ 	.short	0x0030
        /*0064*/ 	.byte	0x00, 0xf0, 0x21, 0x00


	//----- nvinfo : EIATTR_KPARAM_INFO
	.align		4
.L_1109:
        /*0068*/ 	.byte	0x04, 0x17
        /*006a*/ 	.short	(.L_1111 - .L_1110)
.L_1110:
        /*006c*/ 	.word	0x00000000
        /*0070*/ 	.short	0x0005
        /*0072*/ 	.short	0x0028
        /*0074*/ 	.byte	0x00, 0xf0, 0x21, 0x00


	//----- nvinfo : EIATTR_KPARAM_INFO
	.align		4
.L_1111:
        /*0078*/ 	.byte	0x04, 0x17
        /*007a*/ 	.short	(.L_1113 - .L_1112)
.L_1112:
        /*007c*/ 	.word	0x00000000
        /*0080*/ 	.short	0x0004
        /*0082*/ 	.short	0x0020
        /*0084*/ 	.byte	0x00, 0xf0, 0x21, 0x00


	//----- nvinfo : EIATTR_KPARAM_INFO
	.align		4
.L_1113:
        /*0088*/ 	.byte	0x04, 0x17
        /*008a*/ 	.short	(.L_1115 - .L_1114)
.L_1114:
        /*008c*/ 	.word	0x00000000
        /*0090*/ 	.short	0x0003
        /*0092*/ 	.short	0x0018
        /*0094*/ 	.byte	0x00, 0xf0, 0x21, 0x00


	//----- nvinfo : EIATTR_KPARAM_INFO
	.align		4
.L_1115:
        /*0098*/ 	.byte	0x04, 0x17
        /*009a*/ 	.short	(.L_1117 - .L_1116)
.L_1116:
        /*009c*/ 	.word	0x00000000
        /*00a0*/ 	.short	0x0002
        /*00a2*/ 	.short	0x0010
        /*00a4*/ 	.byte	0x00, 0xf0, 0x21, 0x00


	//----- nvinfo : EIATTR_KPARAM_INFO
	.align		4
.L_1117:
        /*00a8*/ 	.byte	0x04, 0x17
        /*00aa*/ 	.short	(.L_1119 - .L_1118)
.L_1118:
        /*00ac*/ 	.word	0x00000000
        /*00b0*/ 	.short	0x0001
        /*00b2*/ 	.short	0x0008
        /*00b4*/ 	.byte	0x00, 0xf0, 0x21, 0x00


	//----- nvinfo : EIATTR_KPARAM_INFO
	.align		4
.L_1119:
        /*00b8*/ 	.byte	0x04, 0x17
        /*00ba*/ 	.short	(.L_1121 - .L_1120)
.L_1120:
        /*00bc*/ 	.word	0x00000000
        /*00c0*/ 	.short	0x0000
        /*00c2*/ 	.short	0x0000
        /*00c4*/ 	.byte	0x00, 0xf0, 0x21, 0x00


	//----- nvinfo : EIATTR_SPARSE_MMA_MASK
	.align		4
.L_1121:
        /*00c8*/ 	.byte	0x03, 0x50
        /*00ca*/ 	.short	0x0000


	//----- nvinfo : EIATTR_MAXREG_COUNT
	.align		4
        /*00cc*/ 	.byte	0x03, 0x1b
        /*00ce*/ 	.short	0x00a8


	//----- nvinfo : EIATTR_NUM_BARRIERS
	.align		4
        /*00d0*/ 	.byte	0x02, 0x4c
        /*00d2*/ 	.byte	0x01
	.zero		1


	//----- nvinfo : EIATTR_MERCURY_ISA_VERSION
	.align		4
        /*00d4*/ 	.byte	0x03, 0x5f
        /*00d6*/ 	.short	0x0101


	//----- nvinfo : EIATTR_COOP_GROUP_MASK_REGIDS
	.align		4
        /*00d8*/ 	.byte	0x04, 0x29
        /*00da*/ 	.short	(.L_1123 - .L_1122)


	//   ....[0]....
.L_1122:
        /*00dc*/ 	.word	0xffffffff


	//   ....[1]....
        /*00e0*/ 	.word	0xffffffff


	//   ....[2]....
        /*00e4*/ 	.word	0xffffffff


	//   ....[3]....
        /*00e8*/ 	.word	0xffffffff


	//   ....[4]....
        /*00ec*/ 	.word	0xffffffff


	//   ....[5]....
        /*00f0*/ 	.word	0xffffffff


	//   ....[6]....
        /*00f4*/ 	.word	0xffffffff


	//   ....[7]....
        /*00f8*/ 	.word	0xffffffff


	//   ....[8]....
        /*00fc*/ 	.word	0xffffffff


	//   ....[9]....
        /*0100*/ 	.word	0xffffffff


	//   ....[10]....
        /*0104*/ 	.word	0xffffffff


	//   ....[11]....
        /*0108*/ 	.word	0xffffffff


	//   ....[12]....
        /*010c*/ 	.word	0x05000019


	//   ....[13]....
        /*0110*/ 	.word	0x0500001e


	//   ....[14]....
        /*0114*/ 	.word	0x05000020


	//   ....[15]....
        /*0118*/ 	.word	0x0500001f


	//   ....[16]....
        /*011c*/ 	.word	0x05000027


	//   ....[17]....
        /*0120*/ 	.word	0x0500001a


	//   ....[18]....
        /*0124*/ 	.word	0x0500001e


	//   ....[19]....
        /*0128*/ 	.word	0x05000020


	//   ....[20]....
        /*012c*/ 	.word	0x0500001e


	//   ....[21]....
        /*0130*/ 	.word	0x05000020


	//   ....[22]....
        /*0134*/ 	.word	0x05000019


	//   ....[23]....
        /*0138*/ 	.word	0x0500001f


	//   ....[24]....
        /*013c*/ 	.word	0x05000022


	//   ....[25]....
        /*0140*/ 	.word	0x0500001e


	//   ....[26]....
        /*0144*/ 	.word	0x05000023


	//   ....[27]....
        /*0148*/ 	.word	0x05000019


	//   ....[28]....
        /*014c*/ 	.word	0x0500001e


	//   ....[29]....
        /*0150*/ 	.word	0x05000020


	//   ....[30]....
        /*0154*/ 	.word	0x05000019


	//   ....[31]....
        /*0158*/ 	.word	0x0500001f


	//   ....[32]....
        /*015c*/ 	.word	0x05000022


	//   ....[33]....
        /*0160*/ 	.word	0x0500001e


	//   ....[34]....
        /*0164*/ 	.word	0x05000023


	//   ....[35]....
        /*0168*/ 	.word	0x05000019


	//   ....[36]....
        /*016c*/ 	.word	0x05000020


	//   ....[37]....
        /*0170*/ 	.word	0x05000019


	//   ....[38]....
        /*0174*/ 	.word	0x05000019


	//   ....[39]....
        /*0178*/ 	.word	0x0500001f


	//   ....[40]....
        /*017c*/ 	.word	0x0500001e


	//   ....[41]....
        /*0180*/ 	.word	0x05000022


	//   ....[42]....
        /*0184*/ 	.word	0x05000023


	//   ....[43]....
        /*0188*/ 	.word	0x0500001e


	//   ....[44]....
        /*018c*/ 	.word	0x05000025


	//   ....[45]....
        /*0190*/ 	.word	0x0500002b


	//   ....[46]....
        /*0194*/ 	.word	0x05000022


	//   ....[47]....
        /*0198*/ 	.word	0x0500001f


	//   ....[48]....
        /*019c*/ 	.word	0x05000023


	//   ....[49]....
        /*01a0*/ 	.word	0x05000024


	//   ....[50]....
        /*01a4*/ 	.word	0x05000020


	//   ....[51]....
        /*01a8*/ 	.word	0x0500001d


	//   ....[52]....
        /*01ac*/ 	.word	0x05000030


	//   ....[53]....
        /*01b0*/ 	.word	0x05000019


	//   ....[54]....
        /*01b4*/ 	.word	0x0500001c


	//   ....[55]....
        /*01b8*/ 	.word	0x05000032


	//   ....[56]....
        /*01bc*/ 	.word	0x0500001f


	//   ....[57]....
        /*01c0*/ 	.word	0x0500002e


	//   ....[58]....
        /*01c4*/ 	.word	0x05000025


	//   ....[59]....
        /*01c8*/ 	.word	0x05000026


	//   ....[60]....
        /*01cc*/ 	.word	0x0500002a


	//   ....[61]....
        /*01d0*/ 	.word	0x05000028


	//   ....[62]....
        /*01d4*/ 	.word	0x05000027


	//   ....[63]....
        /*01d8*/ 	.word	0x0500002c


	//   ....[64]....
        /*01dc*/ 	.word	0x0500002e


	//   ....[65]....
        /*01e0*/ 	.word	0x05000037


	//   ....[66]....
        /*01e4*/ 	.word	0x05000024


	//   ....[67]....
        /*01e8*/ 	.word	0x05000019


	//   ....[68]....
        /*01ec*/ 	.word	0x05000019


	//   ....[69]....
        /*01f0*/ 	.word	0x05000019


	//   ....[70]....
        /*01f4*/ 	.word	0x05000019


	//   ....[71]....
        /*01f8*/ 	.word	0x05000019


	//   ....[72]....
        /*01fc*/ 	.word	0x05000019


	//   ....[73]....
        /*0200*/ 	.word	0x05000019


	//   ....[74]....
        /*0204*/ 	.word	0x05000019


	//   ....[75]....
        /*0208*/ 	.word	0x05000019


	//   ....[76]....
        /*020c*/ 	.word	0x05000019


	//   ....[77]....
        /*0210*/ 	.word	0x05000019


	//   ....[78]....
        /*0214*/ 	.word	0x05000019


	//   ....[79]....
        /*0218*/ 	.word	0x05000019


	//   ....[80]....
        /*021c*/ 	.word	0x05000019


	//   ....[81]....
        /*0220*/ 	.word	0x05000019


	//   ....[82]....
        /*0224*/ 	.word	0x05000019


	//   ....[83]....
        /*0228*/ 	.word	0x05000019


	//   ....[84]....
        /*022c*/ 	.word	0x05000019


	//   ....[85]....
        /*0230*/ 	.word	0x05000019


	//   ....[86]....
        /*0234*/ 	.word	0x05000019


	//   ....[87]....
        /*0238*/ 	.word	0x05000019


	//   ....[88]....
        /*023c*/ 	.word	0x05000019


	//   ....[89]....
        /*0240*/ 	.word	0x05000019


	//   ....[90]....
        /*0244*/ 	.word	0x05000019


	//   ....[91]....
        /*0248*/ 	.word	0x05000019


	//   ....[92]....
        /*024c*/ 	.word	0x05000019


	//   ....[93]....
        /*0250*/ 	.word	0x05000019


	//   ....[94]....
        /*0254*/ 	.word	0x05000019


	//   ....[95]....
        /*0258*/ 	.word	0x05000019


	//   ....[96]....
        /*025c*/ 	.word	0x05000019


	//   ....[97]....
        /*0260*/ 	.word	0x05000019


	//   ....[98]....
        /*0264*/ 	.word	0x05000019


	//   ....[99]....
        /*0268*/ 	.word	0x05000019


	//   ....[100]....
        /*026c*/ 	.word	0x05000019


	//   ....[101]....
        /*0270*/ 	.word	0x05000019


	//   ....[102]....
        /*0274*/ 	.word	0x05000019


	//   ....[103]....
        /*0278*/ 	.word	0x05000019


	//   ....[104]....
        /*027c*/ 	.word	0x05000019


	//   ....[105]....
        /*0280*/ 	.word	0x05000019


	//   ....[106]....
        /*0284*/ 	.word	0x05000019


	//   ....[107]....
        /*0288*/ 	.word	0x05000019


	//   ....[108]....
        /*028c*/ 	.word	0x05000019


	//   ....[109]....
        /*0290*/ 	.word	0x05000019


	//   ....[110]....
        /*0294*/ 	.word	0x05000019


	//   ....[111]....
        /*0298*/ 	.word	0x05000019


	//   ....[112]....
        /*029c*/ 	.word	0x05000019


	//   ....[113]....
        /*02a0*/ 	.word	0x05000019


	//   ....[114]....
        /*02a4*/ 	.word	0x05000019


	//   ....[115]....
        /*02a8*/ 	.word	0x05000019


	//   ....[116]....
        /*02ac*/ 	.word	0x05000019


	//   ....[117]....
        /*02b0*/ 	.word	0x05000019


	//   ....[118]....
        /*02b4*/ 	.word	0x05000019


	//   ....[119]....
        /*02b8*/ 	.word	0x05000019


	//   ....[120]....
        /*02bc*/ 	.word	0x05000019


	//   ....[121]....
        /*02c0*/ 	.word	0x05000019


	//   ....[122]....
        /*02c4*/ 	.word	0x05000019


	//   ....[123]....
        /*02c8*/ 	.word	0x05000019


	//----- nvinfo : EIATTR_COOP_GROUP_INSTR_OFFSETS
	.align		4
.L_1123:
        /*02cc*/ 	.byte	0x04, 0x28
        /*02ce*/ 	.short	(.L_1125 - .L_1124)


	//   ....[0]....
.L_1124:
        /*02d0*/ 	.word	0x00002640


	//   ....[1]....
        /*02d4*/ 	.word	0x00002660


	//   ....[2]....
        /*02d8*/ 	.word	0x000026b0


	//   ....[3]....
        /*02dc*/ 	.word	0x000026d0


	//   ....[4]....
        /*02e0*/ 	.word	0x00002ae0


	//   ....[5]....
        /*02e4*/ 	.word	0x00002af0


	//   ....[6]....
        /*02e8*/ 	.word	0x00002b20


	//   ....[7]....
        /*02ec*/ 	.word	0x00002b30


	//   ....[8]....
        /*02f0*/ 	.word	0x00002b80


	//   ....[9]....
        /*02f4*/ 	.word	0x00002bb0


	//   ....[10]....
        /*02f8*/ 	.word	0x00002bf0


	//   ....[11]....
        /*02fc*/ 	.word	0x00002c00


	//   ....[12]....
        /*0300*/ 	.word	0x000042e0


	//   ....[13]....
        /*0304*/ 	.word	0x00004300


	//   ....[14]....
        /*0308*/ 	.word	0x00004340


	//   ....[15]....
        /*030c*/ 	.word	0x00004350


	//   ....[16]....
        /*0310*/ 	.word	0x00004380


	//   ....[17]....
        /*0314*/ 	.word	0x00004390


	//   ....[18]....
        /*0318*/ 	.word	0x000043c0


	//   ....[19]....
        /*031c*/ 	.word	0x000043d0


	//   ....[20]....
        /*0320*/ 	.word	0x00004570


	//   ....[21]....
        /*0324*/ 	.word	0x00004590


	//   ....[22]....
        /*0328*/ 	.word	0x000045c0


	//   ....[23]....
        /*032c*/ 	.word	0x000045e0


	//   ....[24]....
        /*0330*/ 	.word	0x00004610


	//   ....[25]....
        /*0334*/ 	.word	0x00004620


	//   ....[26]....
        /*0338*/ 	.word	0x00004650


	//   ....[27]....
        /*033c*/ 	.word	0x00004660


	//   ....[28]....
        /*0340*/ 	.word	0x000047a0


	//   ....[29]....
        /*0344*/ 	.word	0x000047c0


	//   ....[30]....
        /*0348*/ 	.word	0x000047f0


	//   ....[31]....
        /*034c*/ 	.word	0x00004810


	//   ....[32]....
        /*0350*/ 	.word	0x00004840


	//   ....[33]....
        /*0354*/ 	.word	0x00004850


	//   ....[34]....
        /*0358*/ 	.word	0x00004880


	//   ....[35]....
        /*035c*/ 	.word	0x00004890


	//   ....[36]....
        /*0360*/ 	.word	0x00004a50


	//   ....[37]....
        /*0364*/ 	.word	0x00004bb0


	//   ....[38]....
        /*0368*/ 	.word	0x00004bd0


	//   ....[39]....
        /*036c*/ 	.word	0x00004c10


	//   ....[40]....
        /*0370*/ 	.word	0x00004c40


	//   ....[41]....
        /*0374*/ 	.word	0x00004c80


	//   ....[42]....
        /*0378*/ 	.word	0x00004ca0


	//   ....[43]....
        /*037c*/ 	.word	0x00004cd0


	//   ....[44]....
        /*0380*/ 	.word	0x00004d00


	//   ....[45]....
        /*0384*/ 	.word	0x00004d30


	//   ....[46]....
        /*0388*/ 	.word	0x00004d50


	//   ....[47]....
        /*038c*/ 	.word	0x00004d70


	//   ....[48]....
        /*0390*/ 	.word	0x00004d90


	//   ....[49]....
        /*0394*/ 	.word	0x00004db0


	//   ....[50]....
        /*0398*/ 	.word	0x00004de0


	//   ....[51]....
        /*039c*/ 	.word	0x00004e10


	//   ....[52]....
        /*03a0*/ 	.word	0x00004e40


	//   ....[53]....
        /*03a4*/ 	.word	0x00004e60


	//   ....[54]....
        /*03a8*/ 	.word	0x00004ea0


	//   ....[55]....
        /*03ac*/ 	.word	0x00004ec0


	//   ....[56]....
        /*03b0*/ 	.word	0x00004ef0


	//   ....[57]....
        /*03b4*/ 	.word	0x00004f10


	//   ....[58]....
        /*03b8*/ 	.word	0x00004f50


	//   ....[59]....
        /*03bc*/ 	.word	0x00004f80


	//   ....[60]....
        /*03c0*/ 	.word	0x00004fc0


	//   ....[61]....
        /*03c4*/ 	.word	0x00004fe0


	//   ....[62]....
        /*03c8*/ 	.word	0x00005010


	//   ....[63]....
        /*03cc*/ 	.word	0x00005050


	//   ....[64]....
        /*03d0*/ 	.word	0x00005070


	//   ....[65]....
        /*03d4*/ 	.word	0x000050a0


	//   ....[66]....
        /*03d8*/ 	.word	0x00005170


	//   ....[67]....
        /*03dc*/ 	.word	0x00005220


	//   ....[68]....
        /*03e0*/ 	.word	0x00005340


	//   ....[69]....
        /*03e4*/ 	.word	0x00005390


	//   ....[70]....
        /*03e8*/ 	.word	0x00005400


	//   ....[71]....
        /*03ec*/ 	.word	0x00005460


	//   ....[72]....
        /*03f0*/ 	.word	0x000054d0


	//   ....[73]....
        /*03f4*/ 	.word	0x00005530


	//   ....[74]....
        /*03f8*/ 	.word	0x000055a0


	//   ....[75]....
        /*03fc*/ 	.word	0x00005600


	//   ....[76]....
        /*0400*/ 	.word	0x000056a0


	//   ....[77]....
        /*0404*/ 	.word	0x00005740


	//   ....[78]....
        /*0408*/ 	.word	0x000057a0


	//   ....[79]....
        /*040c*/ 	.word	0x00005800


	//   ....[80]....
        /*0410*/ 	.word	0x00005870


	//   ....[81]....
        /*0414*/ 	.word	0x000058d0


	//   ....[82]....
        /*0418*/ 	.word	0x00005940


	//   ....[83]....
        /*041c*/ 	.word	0x000059a0


	//   ....[84]....
        /*0420*/ 	.word	0x00005a40


	//   ....[85]....
        /*0424*/ 	.word	0x00005ad0


	//   ....[86]....
        /*0428*/ 	.word	0x00005b40


	//   ....[87]....
        /*042c*/ 	.word	0x00005ba0


	//   ....[88]....
        /*0430*/ 	.word	0x00005c10


	//   ....[89]....
        /*0434*/ 	.word	0x00005c70


	//   ....[90]....
        /*0438*/ 	.word	0x00005ce0


	//   ....[91]....
        /*043c*/ 	.word	0x00005d40


	//   ....[92]....
        /*0440*/ 	.word	0x00005de0


	//   ....[93]....
        /*0444*/ 	.word	0x00005ec0


	//   ....[94]....
        /*0448*/ 	.word	0x00005f80


	//   ....[95]....
        /*044c*/ 	.word	0x00005fd0


	//   ....[96]....
        /*0450*/ 	.word	0x00006070


	//   ....[97]....
        /*0454*/ 	.word	0x000060c0


	//   ....[98]....
        /*0458*/ 	.word	0x00006180


	//   ....[99]....
        /*045c*/ 	.word	0x000061e0


	//   ....[100]....
        /*0460*/ 	.word	0x00006280


	//   ....[101]....
        /*0464*/ 	.word	0x00006300


	//   ....[102]....
        /*0468*/ 	.word	0x00006370


	//   ....[103]....
        /*046c*/ 	.word	0x000063d0


	//   ....[104]....
        /*0470*/ 	.word	0x00006440


	//   ....[105]....
        /*0474*/ 	.word	0x000064a0


	//   ....[106]....
        /*0478*/ 	.word	0x00006570


	//   ....[107]....
        /*047c*/ 	.word	0x000065e0


	//   ....[108]....
        /*0480*/ 	.word	0x00006690


	//   ....[109]....
        /*0484*/ 	.word	0x00006700


	//   ....[110]....
        /*0488*/ 	.word	0x00006770


	//   ....[111]....
        /*048c*/ 	.word	0x000067d0


	//   ....[112]....
        /*0490*/ 	.word	0x00006840


	//   ....[113]....
        /*0494*/ 	.word	0x000068a0


	//   ....[114]....
        /*0498*/ 	.word	0x00006910


	//   ....[115]....
        /*049c*/ 	.word	0x00006970


	//   ....[116]....
        /*04a0*/ 	.word	0x000069d0


	//   ....[117]....
        /*04a4*/ 	.word	0x00006a20


	//   ....[118]....
        /*04a8*/ 	.word	0x00006a90


	//   ....[119]....
        /*04ac*/ 	.word	0x00006af0


	//   ....[120]....
        /*04b0*/ 	.word	0x00006b60


	//   ....[121]....
        /*04b4*/ 	.word	0x00006bc0


	//   ....[122]....
        /*04b8*/ 	.word	0x00006d10


	//   ....[123]....
        /*04bc*/ 	.word	0x00006dc0


	//----- nvinfo : EIATTR_EXIT_INSTR_OFFSETS
	.align		4
.L_1125:
        /*04c0*/ 	.byte	0x04, 0x1c
        /*04c2*/ 	.short	(.L_1127 - .L_1126)


	//   ....[0]....
.L_1126:
        /*04c4*/ 	.word	0x000032b0


	//   ....[1]....
        /*04c8*/ 	.word	0x000052e0


	//----- nvinfo : EIATTR_MAX_THREADS
	.align		4
.L_1127:
        /*04cc*/ 	.byte	0x04, 0x05
        /*04ce*/ 	.short	(.L_1129 - .L_1128)
.L_1128:
        /*04d0*/ 	.word	0x00000140
        /*04d4*/ 	.word	0x00000001
        /*04d8*/ 	.word	0x00000001


	//----- nvinfo : EIATTR_CRS_STACK_SIZE
	.align		4
.L_1129:
        /*04dc*/ 	.byte	0x04, 0x1e
        /*04de*/ 	.short	(.L_1131 - .L_1130)
.L_1130:
        /*04e0*/ 	.word	0x00000000


	//----- nvinfo : EIATTR_CBANK_PARAM_SIZE
	.align		4
.L_1131:
        /*04e4*/ 	.byte	0x03, 0x19
        /*04e6*/ 	.short	0x0060


	//----- nvinfo : EIATTR_PARAM_CBANK
	.align		4
        /*04e8*/ 	.byte	0x04, 0x0a
        /*04ea*/ 	.short	(.L_1133 - .L_1132)
	.align		4
.L_1132:
        /*04ec*/ 	.word	index@(.nv.constant0._ZN13group_norm_v218gn_bwd_cuda_kernelI6__halfLi320ELi1ELi16ELi40ELi256ELb1ELb1ELi16ELi320ELi320ELi4ELb1ELi8ELb0ELb0ELNS_15WgradSyncMethodE3ENS_16CompileConditionILi900EEEEEvPT_S6_S6_PKS5_S8_S8_S8_PKfflPfPj)
        /*04f0*/ 	.short	0x0210
        /*04f2*/ 	.short	0x0060


	//----- nvinfo : EIATTR_SW_WAR
	.align		4
.L_1133:
        /*04f4*/ 	.byte	0x04, 0x36
        /*04f6*/ 	.short	(.L_1135 - .L_1134)
.L_1134:
        /*04f8*/ 	.word	0x00000008
.L_1135:


//--------------------- .nv.info._ZN13group_norm_v218gn_bwd_cuda_kernelI6__halfLi320ELi3ELi16ELi40ELi256ELb1ELb1ELi16ELi320ELi320ELi4ELb1ELi20ELb0ELb0ELNS_15WgradSyncMethodE3ENS_16CompileConditionILi900EEEEEvPT_S6_S6_PKS5_S8_S8_S8_PKfflPfPj --------------------------
	.section	.nv.info._ZN13group_norm_v218gn_bwd_cuda_kernelI6__halfLi320ELi3ELi16ELi40ELi256ELb1ELb1ELi16ELi320ELi320ELi4ELb1ELi20ELb0ELb0ELNS_15WgradSyncMethodE3ENS_16CompileConditionILi900EEEEEvPT_S6_S6_PKS5_S8_S8_S8_PKfflPfPj,"",@"SHT_CUDA_INFO"
	.sectionflags	@""
	.align	4


	//----- nvinfo : EIATTR_CUDA_API_VERSION
	.align		4
        /*0000*/ 	.byte	0x04, 0x37
        /*0002*/ 	.short	(.L_1137 - .L_1136)
.L_1136:
        /*0004*/ 	.word	0x00000082


	//----- nvinfo : EIATTR_KPARAM_INFO
	.align		4
.L_1137:
        /*0008*/ 	.byte	0x04, 0x17
        /*000a*/ 	.short	(.L_1139 - .L_1138)
.L_1138:
        /*000c*/ 	.word	0x00000000
        /*0010*/ 	.short	0x000b
        /*0012*/ 	.short	0x0058
        /*0014*/ 	.byte	0x00, 0xf0, 0x21, 0x00


	//----- nvinfo : EIATTR_KPARAM_INFO
	.align		4
.L_1139:
        /*0018*/ 	.byte	0x04, 0x17
        /*001a*/ 	.short	(.L_1141 - .L_1140)
.L_1140:
        /*001c*/ 	.word	0x00000000
        /*0020*/ 	.short	0x000a
        /*0022*/ 	.short	0x0050
        /*0024*/ 	.byte	0x00, 0xf0, 0x21, 0x00


	//----- nvinfo : EIATTR_KPARAM_INFO
	.align		4
.L_1141:
        /*0028*/ 	.byte	0x04, 0x17
        /*002a*/ 	.short	(.L_1143 - .L_1142)
.L_1142:
        /*002c*/ 	.word	0x00000000
        /*0030*/ 	.short	0x0009
        /*0032*/ 	.short	0x0048
        /*0034*/ 	.byte	0x00, 0xf0, 0x21, 0x00


	//----- nvinfo : EIATTR_KPARAM_INFO
	.align		4
.L_1143:
        /*0038*/ 	.byte	0x04, 0x17
        /*003a*/ 	.short	(.L_1145 - .L_1144)
.L_1144:
        /*003c*/ 	.word	0x00000000
        /*0040*/ 	.short	0x0008
        /*0042*/ 	.short	0x0040
        /*0044*/ 	.byte	0x00, 0xf0, 0x11, 0x00


	//----- nvinfo : EIATTR_KPARAM_INFO
	.align		4
.L_1145:
        /*0048*/ 	.byte	0x04, 0x17
        /*004a*/ 	.short	(.L_1147 - .L_1146)
.L_1146:
        /*004c*/ 	.word	0x00000000
        /*0050*/ 	.short	0x0007
        /*0052*/ 	.short	0x0038
        /*0054*/ 	.byte	0x00, 0xf0, 0x21, 0x00


	//----- nvinfo : EIATTR_KPARAM_INFO
	.align		4
.L_1147:
        /*0058*/ 	.byte	0x04, 0x17
        /*005a*/ 	.short	(.L_1149 - .L_1148)
.L_1148:
        /*005c*/ 	.word	0x00000000
        /*0060*/ 	.short	0x0006
        /*0062*/ 	.short	0x0030
        /*0064*/ 	.byte	0x00, 0xf0, 0x21, 0x00


	//----- nvinfo : EIATTR_KPARAM_INFO
	.align		4
.L_1149:
        /*0068*/ 	.byte	0x04, 0x17
        /*006a*/ 	.short	(.L_1151 - .L_1150)
.L_1150:
        /*006c*/ 	.word	0x00000000
        /*0070*/ 	.short	0x0005
        /*0072*/ 	.short	0x0028
        /*0074*/ 	.byte	0x00, 0xf0, 0x21, 0x00


	//----- nvinfo : EIATTR_KPARAM_INFO
	.align		4
.L_1151:
        /*0078*/ 	.byte	0x04, 0x17
        /*007a*/ 	.short	(.L_1153 - .L_1152)
.L_1152:
        /*007c*/ 	.word	0x00000000
        /*0080*/ 	.short	0x0004
        /*0082*/ 	.short	0x0020
        /*0084*/ 	.byte	0x00, 0xf0, 0x21, 0x00


	//----- nvinfo : EIATTR_KPARAM_INFO
	.align		4
.L_1153:
        /*0088*/ 	.byte	0x04, 0x17
        /*008a*/ 	.short	(.L_1155 - .L_1154)
.L_1154:
        /*008c*/ 	.word	0x00000000
        /*0090*/ 	.short	0x0003
        /*0092*/ 	.short	0x0018
        /*0094*/ 	.byte	0x00, 0xf0, 0x21, 0x00


	//----- nvinfo : EIATTR_KPARAM_INFO
	.align		4
.L_1155:
        /*0098*/ 	.byte	0x04, 0x17
        /*009a*/ 	.short	(.L_1157 - .L_1156)
.L_1156:
        /*009c*/ 	.word	0x00000000
        /*00a0*/ 	.short	0x0002
        /*00a2*/ 	.short	0x0010
        /*00a4*/ 	.byte	0x00, 0xf0, 0x21, 0x00


	//----- nvinfo : EIATTR_KPARAM_INFO
	.align		4
.L_1157:
        /*00a8*/ 	.byte	0x04, 0x17
        /*00aa*/ 	.short	(.L_1159 - .L_1158)
.L_1158:
        /*00ac*/ 	.word	0x00000000
        /*00b0*/ 	.short	0x0001
        /*00b2*/ 	.short	0x0008
        /*00b4*/ 	.byte	0x00, 0xf0, 0x21, 0x00


	//----- nvinfo : EIATTR_KPARAM_INFO
	.align		4
.L_1159:
        /*00b8*/ 	.byte	0x04, 0x17
        /*00ba*/ 	.short	(.L_1161 - .L_1160)
.L_1160:
        /*00bc*/ 	.word	0x00000000
        /*00c0*/ 	.short	0x0000
        /*00c2*/ 	.short	0x0000
        /*00c4*/ 	.byte	0x00, 0xf0, 0x21, 0x00


	//----- nvinfo : EIATTR_SPARSE_MMA_MASK
	.align		4
.L_1161:
        /*00c8*/ 	.byte	0x03, 0x50
        /*00ca*/ 	.short	0x0000


	//----- nvinfo : EIATTR_MAXREG_COUNT
	.align		4
        /*00cc*/ 	.byte	0x03, 0x1b
        /*00ce*/ 	.short	0x0040


	//----- nvinfo : EIATTR_NUM_BARRIERS
	.align		4
        /*00d0*/ 	.byte	0x02, 0x4c
        /*00d2*/ 	.byte	0x01
	.zero		1


	//----- nvinfo : EIATTR_ANNOTATIONS
	.align		4
        /*00d4*/ 	.byte	0x04, 0x55
        /*00d6*/ 	.short	(.L_1163 - .L_1162)


	//   ....[0]....
.L_1162:
        /* <DEDUP_REMOVED lines=11> */


	//----- nvinfo : EIATTR_MERCURY_ISA_VERSION
	.align		4
.L_1163:
        /*0178*/ 	.byte	0x03, 0x5f
        /*017a*/ 	.short	0x0101


	//----- nvinfo : EIATTR_COOP_GROUP_MASK_REGIDS
	.align		4
        /*017c*/ 	.byte	0x04, 0x29
        /*017e*/ 	.short	(.L_1165 - .L_1164)


	//   ....[0]....
.L_1164:
        /*0180*/ 	.word	0xffffffff


	//   ....[1]....
        /*0184*/ 	.word	0xffffffff


	//   ....[2]....
        /*0188*/ 	.word	0xffffffff


	//   ....[3]....
        /*018c*/ 	.word	0xffffffff


	//   ....[4]....
        /*0190*/ 	.word	0xffffffff


	//   ....[5]....
        /*0194*/ 	.word	0xffffffff


	//   ....[6]....
        /*0198*/ 	.word	0xffffffff


	//   ....[7]....
        /*019c*/ 	.word	0xffffffff


	//   ....[8]....
        /*01a0*/ 	.word	0xffffffff


	//   ....[9]....
        /*01a4*/ 	.word	0xffffffff


	//   ....[10]....
        /*01a8*/ 	.word	0xffffffff


	//   ....[11]....
        /*01ac*/ 	.word	0xffffffff


	//   ....[12]....
        /*01b0*/ 	.word	0x05000015


	//   ....[13]....
        /*01b4*/ 	.word	0x05000014


	//   ....[14]....
        /*01b8*/ 	.word	0x05000016


	//   ....[15]....
        /*01bc*/ 	.word	0x05000017


	//   ....[16]....
        /*01c0*/ 	.word	0x05000019


	//   ....[17]....
        /*01c4*/ 	.word	0x05000018


	//   ....[18]....
        /*01c8*/ 	.word	0x0500001a


	//   ....[19]....
        /*01cc*/ 	.word	0x0500000f


	//   ....[20]....
        /*01d0*/ 	.word	0x05000019


	//   ....[21]....
        /*01d4*/ 	.word	0x05000018


	//   ....[22]....
        /*01d8*/ 	.word	0x0500001a


	//   ....[23]....
        /*01dc*/ 	.word	0x0500001b


	//   ....[24]....
        /*01e0*/ 	.word	0x0500001d


	//   ....[25]....
        /*01e4*/ 	.word	0x0500001c


	//   ....[26]....
        /*01e8*/ 	.word	0x05000020


	//   ....[27]....
        /*01ec*/ 	.word	0x0500000f


	//   ....[28]....
        /*01f0*/ 	.word	0x05000019


	//   ....[29]....
        /*01f4*/ 	.word	0x05000018


	//   ....[30]....
        /*01f8*/ 	.word	0x0500001a


	//   ....[31]....
        /*01fc*/ 	.word	0x0500001b


	//   ....[32]....
        /*0200*/ 	.word	0x0500001d


	//   ....[33]....
        /*0204*/ 	.word	0x0500001c


	//   ....[34]....
        /*0208*/ 	.word	0x05000020


	//   ....[35]....
        /*020c*/ 	.word	0x0500000f


	//   ....[36]....
        /*0210*/ 	.word	0x05000011


	//   ....[37]....
        /*0214*/ 	.word	0x0500001b


	//   ....[38]....
        /*0218*/ 	.word	0x0500001d


	//   ....[39]....
        /*021c*/ 	.word	0x05000010


	//   ....[40]....
        /*0220*/ 	.word	0x05000023


	//   ....[41]....
        /*0224*/ 	.word	0x0500001e


	//   ....[42]....
        /*0228*/ 	.word	0x05000026


	//   ....[43]....
        /*022c*/ 	.word	0x05000025


	//   ....[44]....
        /*0230*/ 	.word	0x0500001c


	//   ....[45]....
        /*0234*/ 	.word	0x05000016


	//   ....[46]....
        /*0238*/ 	.word	0x05000014


	//   ....[47]....
        /*023c*/ 	.word	0x05000017


	//   ....[48]....
        /*0240*/ 	.word	0x05000018


	//   ....[49]....
        /*0244*/ 	.word	0x0500001a


	//   ....[50]....
        /*0248*/ 	.word	0x0500001b


	//   ....[51]....
        /*024c*/ 	.word	0x05000011


	//   ....[52]....
        /*0250*/ 	.word	0x05000029


	//   ....[53]....
        /*0254*/ 	.word	0x05000013


	//   ....[54]....
        /*0258*/ 	.word	0x05000012


	//   ....[55]....
        /*025c*/ 	.word	0x05000015


	//   ....[56]....
        /*0260*/ 	.word	0x05000017


	//   ....[57]....
        /*0264*/ 	.word	0x05000018


	//   ....[58]....
        /*0268*/ 	.word	0x05000014


	//   ....[59]....
        /*026c*/ 	.word	0x0500000e


	//   ....[60]....
        /*0270*/ 	.word	0x0500002b


	//   ....[61]....
        /*0274*/ 	.word	0x05000022


	//   ....[62]....
        /*0278*/ 	.word	0x05000021


	//   ....[63]....
        /*027c*/ 	.word	0x05000027


	//   ....[64]....
        /*0280*/ 	.word	0x05000028


	//   ....[65]....
        /*0284*/ 	.word	0x05000020


	//   ....[66]....
        /*0288*/ 	.word	0x05000023


	//   ....[67]....
        /*028c*/ 	.word	0x0500001e


	//   ....[68]....
        /*0290*/ 	.word	0x0500001a


	//   ....[69]....
        /*0294*/ 	.word	0x0500001a


	//   ....[70]....
        /*0298*/ 	.word	0x0500001a


	//   ....[71]....
        /*029c*/ 	.word	0x0500001a


	//   ....[72]....
        /*02a0*/ 	.word	0x0500001a


	//   ....[73]....
        /*02a4*/ 	.word	0x0500001a


	//   ....[74]....
        /*02a8*/ 	.word	0x0500001a


	//   ....[75]....
        /*02ac*/ 	.word	0x0500001a


	//   ....[76]....
        /*02b0*/ 	.word	0x0500001a


	//   ....[77]....
        /*02b4*/ 	.word	0x0500001a


	//   ....[78]....
        /*02b8*/ 	.word	0x0500001a


	//   ....[79]....
        /*02bc*/ 	.word	0x0500001a


	//   ....[80]....
        /*02c0*/ 	.word	0x0500001a


	//   ....[81]....
        /*02c4*/ 	.word	0x0500001a


	//   ....[82]....
        /*02c8*/ 	.word	0x0500001a


	//   ....[83]....
        /*02cc*/ 	.word	0x0500001a


	//   ....[84]....
        /*02d0*/ 	.word	0x0500001a


	//   ....[85]....
        /*02d4*/ 	.word	0x0500001a


	//   ....[86]....
        /*02d8*/ 	.word	0x0500001a


	//   ....[87]....
        /*02dc*/ 	.word	0x0500001a


	//   ....[88]....
        /*02e0*/ 	.word	0x0500001a


	//   ....[89]....
        /*02e4*/ 	.word	0x0500001a


	//   ....[90]....
        /*02e8*/ 	.word	0x0500001a


	//   ....[91]....
        /*02ec*/ 	.word	0x0500001a


	//   ....[92]....
        /*02f0*/ 	.word	0x0500001a


	//   ....[93]....
        /*02f4*/ 	.word	0x0500001a


	//   ....[94]....
        /*02f8*/ 	.word	0x0500001a


	//   ....[95]....
        /*02fc*/ 	.word	0x0500001a


	//   ....[96]....
        /*0300*/ 	.word	0x0500001a


	//   ....[97]....
        /*0304*/ 	.word	0x0500001a


	//   ....[98]....
        /*0308*/ 	.word	0x0500001a


	//   ....[99]....
        /*030c*/ 	.word	0x0500001a


	//   ....[100]....
        /*0310*/ 	.word	0x0500001a


	//   ....[101]....
        /*0314*/ 	.word	0x0500001a


	//   ....[102]....
        /*0318*/ 	.word	0x0500001a


	//   ....[103]....
        /*031c*/ 	.word	0x0500001a


	//   ....[104]....
        /*0320*/ 	.word	0x0500001a


	//   ....[105]....
        /*0324*/ 	.word	0x0500001a


	//   ....[106]....
        /*0328*/ 	.word	0x0500001a


	//   ....[107]....
        /*032c*/ 	.word	0x0500001a


	//   ....[108]....
        /*0330*/ 	.word	0x0500001a


	//   ....[109]....
        /*0334*/ 	.word	0x0500001a


	//   ....[110]....
        /*0338*/ 	.word	0x0500001a


	//   ....[111]....
        /*033c*/ 	.word	0x0500001a


	//   ....[112]....
        /*0340*/ 	.word	0x0500001a


	//   ....[113]....
        /*0344*/ 	.word	0x0500001a


	//   ....[114]....
        /*0348*/ 	.word	0x0500001a


	//   ....[115]....
        /*034c*/ 	.word	0x0500001a


	//   ....[116]....
        /*0350*/ 	.word	0x0500001a


	//   ....[117]....
        /*0354*/ 	.word	0x0500001a


	//   ....[118]....
        /*0358*/ 	.word	0x0500001a


	//   ....[119]....
        /*035c*/ 	.word	0x0500001a


	//   ....[120]....
        /*0360*/ 	.word	0x0500001a


	//   ....[121]....
        /*0364*/ 	.word	0x0500001a


	//   ....[122]....
        /*0368*/ 	.word	0x0500001a


	//   ....[123]....
        /*036c*/ 	.word	0x0500001a


	//----- nvinfo : EIATTR_COOP_GROUP_INSTR_OFFSETS
	.align		4
.L_1165:
        /*0370*/ 	.byte	0x04, 0x28
        /*0372*/ 	.short	(.L_1167 - .L_1166)


	//   ....[0]....
.L_1166:
        /*0374*/ 	.word	0x00002810


	//   ....[1]....
        /*0378*/ 	.word	0x00002840


	//   ....[2]....
        /*037c*/ 	.word	0x00002870


	//   ....[3]....
        /*0380*/ 	.word	0x00002880


	//   ....[4]....
        /*0384*/ 	.word	0x00002ec0


	//   ....[5]....
        /*0388*/ 	.word	0x00002ee0


	//   ....[6]....
        /*038c*/ 	.word	0x00002f00


	//   ....[7]....
        /*0390*/ 	.word	0x00002f20


	//   ....[8]....
        /*0394*/ 	.word	0x00002f40


	//   ....[9]....
        /*0398*/ 	.word	0x00002f60


	//   ....[10]....
        /*039c*/ 	.word	0x00002f80


	//   ....[11]....
        /*03a0*/ 	.word	0x00002fa0


	//   ....[12]....
        /*03a4*/ 	.word	0x00004630


	//   ....[13]....
        /*03a8*/ 	.word	0x00004660


	//   ....[14]....
        /*03ac*/ 	.word	0x000046a0


	//   ....[15]....
        /*03b0*/ 	.word	0x000046c0


	//   ....[16]....
        /*03b4*/ 	.word	0x000046f0


	//   ....[17]....
        /*03b8*/ 	.word	0x00004700


	//   ....[18]....
        /*03bc*/ 	.word	0x00004730


	//   ....[19]....
        /*03c0*/ 	.word	0x00004740


	//   ....[20]....
        /*03c4*/ 	.word	0x00004910


	//   ....[21]....
        /*03c8*/ 	.word	0x00004940


	//   ....[22]....
        /*03cc*/ 	.word	0x00004980


	//   ....[23]....
        /*03d0*/ 	.word	0x000049a0


	//   ....[24]....
        /*03d4*/ 	.word	0x000049d0


	//   ....[25]....
        /*03d8*/ 	.word	0x000049e0


	//   ....[26]....
        /*03dc*/ 	.word	0x00004a10


	//   ....[27]....
        /*03e0*/ 	.word	0x00004a20


	//   ....[28]....
        /*03e4*/ 	.word	0x00004ba0


	//   ....[29]....
        /*03e8*/ 	.word	0x00004bd0


	//   ....[30]....
        /*03ec*/ 	.word	0x00004c10


	//   ....[31]....
        /*03f0*/ 	.word	0x00004c30


	//   ....[32]....
        /*03f4*/ 	.word	0x00004c60


	//   ....[33]....
        /*03f8*/ 	.word	0x00004c70


	//   ....[34]....
        /*03fc*/ 	.word	0x00004ca0


	//   ....[35]....
        /*0400*/ 	.word	0x00004cb0


	//   ....[36]....
        /*0404*/ 	.word	0x00004fa0


	//   ....[37]....
        /*0408*/ 	.word	0x00004fd0


	//   ....[38]....
        /*040c*/ 	.word	0x000050a0


	//   ....[39]....
        /*0410*/ 	.word	0x000050e0


	//   ....[40]....
        /*0414*/ 	.word	0x00005110


	//   ....[41]....
        /*0418*/ 	.word	0x00005140


	//   ....[42]....
        /*041c*/ 	.word	0x00005170


	//   ....[43]....
        /*0420*/ 	.word	0x00005180


	//   ....[44]....
        /*0424*/ 	.word	0x000051c0


	//   ....[45]....
        /*0428*/ 	.word	0x000051f0


	//   ....[46]....
        /*042c*/ 	.word	0x00005290


	//   ....[47]....
        /*0430*/ 	.word	0x000052b0


	//   ....[48]....
        /*0434*/ 	.word	0x000052e0


	//   ....[49]....
        /*0438*/ 	.word	0x00005300


	//   ....[50]....
        /*043c*/ 	.word	0x00005320


	//   ....[51]....
        /*0440*/ 	.word	0x00005330


	//   ....[52]....
        /*0444*/ 	.word	0x00005360


	//   ....[53]....
        /*0448*/ 	.word	0x000053a0


	//   ....[54]....
        /*044c*/ 	.word	0x000053d0


	//   ....[55]....
        /*0450*/ 	.word	0x000053f0


	//   ....[56]....
        /*0454*/ 	.word	0x00005420


	//   ....[57]....
        /*0458*/ 	.word	0x00005450


	//   ....[58]....
        /*045c*/ 	.word	0x00005470


	//   ....[59]....
        /*0460*/ 	.word	0x00005490


	//   ....[60]....
        /*0464*/ 	.word	0x000054c0


	//   ....[61]....
        /*0468*/ 	.word	0x00005500


	//   ....[62]....
        /*046c*/ 	.word	0x00005520


	//   ....[63]....
        /*0470*/ 	.word	0x00005550


	//   ....[64]....
        /*0474*/ 	.word	0x00005570


	//   ....[65]....
        /*0478*/ 	.word	0x000055a0


	//   ....[66]....
        /*047c*/ 	.word	0x00005650


	//   ....[67]....
        /*0480*/ 	.word	0x00005750


	//   ....[68]....
        /*0484*/ 	.word	0x00005900


	//   ....[69]....
        /*0488*/ 	.word	0x00005950


	//   ....[70]....
        /*048c*/ 	.word	0x000059c0


	//   ....[71]....
        /*0490*/ 	.word	0x00005a20


	//   ....[72]....
        /*0494*/ 	.word	0x00005a90


	//   ....[73]....
        /*0498*/ 	.word	0x00005af0


	//   ....[74]....
        /*049c*/ 	.word	0x00005b60


	//   ....[75]....
        /*04a0*/ 	.word	0x00005bc0


	//   ....[76]....
        /*04a4*/ 	.word	0x00005c60


	//   ....[77]....
        /*04a8*/ 	.word	0x00005cf0


	//   ....[78]....
        /*04ac*/ 	.word	0x00005d60


	//   ....[79]....
        /*04b0*/ 	.word	0x00005dc0


	//   ....[80]....
        /*04b4*/ 	.word	0x00005e30


	//   ....[81]....
        /*04b8*/ 	.word	0x00005e90


	//   ....[82]....
        /*04bc*/ 	.word	0x00005f00


	//   ....[83]....
        /*04c0*/ 	.word	0x00005f60


	//   ....[84]....
        /*04c4*/ 	.word	0x00006000


	//   ....[85]....
        /*04c8*/ 	.word	0x00006090


	//   ....[86]....
        /*04cc*/ 	.word	0x00006100


	//   ....[87]....
        /*04d0*/ 	.word	0x00006160


	//   ....[88]....
        /*04d4*/ 	.word	0x000061d0


	//   ....[89]....
        /*04d8*/ 	.word	0x00006230


	//   ....[90]....
        /*04dc*/ 	.word	0x000062a0


	//   ....[91]....
        /*04e0*/ 	.word	0x00006300


	//   ....[92]....
        /*04e4*/ 	.word	0x000063a0


	//   ....[93]....
        /*04e8*/ 	.word	0x00006460


	//   ....[94]....
        /*04ec*/ 	.word	0x00006560


	//   ....[95]....
        /*04f0*/ 	.word	0x000065b0


	//   ....[96]....
        /*04f4*/ 	.word	0x000066a0


	//   ....[97]....
        /*04f8*/ 	.word	0x000066f0


	//   ....[98]....
        /*04fc*/ 	.word	0x00006780


	//   ....[99]....
        /*0500*/ 	.word	0x000067d0


	//   ....[100]....
        /*0504*/ 	.word	0x00006840


	//   ....[101]....
        /*0508*/ 	.word	0x000068a0


	//   ....[102]....
        /*050c*/ 	.word	0x00006910


	//   ....[103]....
        /*0510*/ 	.word	0x00006970


	//   ....[104]....
        /*0514*/ 	.word	0x000069e0


	//   ....[105]....
        /*0518*/ 	.word	0x00006a40


	//   ....[106]....
        /*051c*/ 	.word	0x00006ac0


	//   ....[107]....
        /*0520*/ 	.word	0x00006b30


	//   ....[108]....
        /*0524*/ 	.word	0x00006ba0


	//   ....[109]....
        /*0528*/ 	.word	0x00006c00


	//   ....[110]....
        /*052c*/ 	.word	0x00006c80


	//   ....[111]....
        /*0530*/ 	.word	0x00006d00


	//   ....[112]....
        /*0534*/ 	.word	0x00006da0


	//   ....[113]....
        /*0538*/ 	.word	0x00006e10


	//   ....[114]....
        /*053c*/ 	.word	0x00006ea0


	//   ....[115]....
        /*0540*/ 	.word	0x00006f30


	//   ....[116]....
        /*0544*/ 	.word	0x00006fa0


	//   ....[117]....
        /*0548*/ 	.word	0x00007000


	//   ....[118]....
        /*054c*/ 	.word	0x00007070


	//   ....[119]....
        /*0550*/ 	.word	0x000070f0


	//   ....[120]....
        /*0554*/ 	.word	0x000071b0


	//   ....[121]....
        /*0558*/ 	.word	0x00007280


	//   ....[122]....
        /*055c*/ 	.word	0x00007360


	//   ....[123]....
        /*0560*/ 	.word	0x00007410


	//----- nvinfo : EIATTR_EXIT_INSTR_OFFSETS
	.align		4
.L_1167:
        /*0564*/ 	.byte	0x04, 0x1c
        /*0566*/ 	.short	(.L_1169 - .L_1168)


	//   ....[0]....
.L_1168:
        /*0568*/ 	.word	0x00003660


	//   ....[1]....
        /*056c*/ 	.word	0x000058a0


	//----- nvinfo : EIATTR_MAX_THREADS
	.align		4
.L_1169:
        /*0570*/ 	.byte	0x04, 0x05
        /*0572*/ 	.short	(.L_1171 - .L_1170)
.L_1170:
        /*0574*/ 	.word	0x00000140
        /*0578*/ 	.word	0x00000001
        /*057c*/ 	.word	0x00000001


	//----- nvinfo : EIATTR_CRS_STACK_SIZE
	.align		4
.L_1171:
        /*0580*/ 	.byte	0x04, 0x1e
        /*0582*/ 	.short	(.L_1173 - .L_1172)
.L_1172:
        /*0584*/ 	.word	0x00000000


	//----- nvinfo : EIATTR_CBANK_PARAM_SIZE
	.align		4
.L_1173:
        /*0588*/ 	.byte	0x03, 0x19
        /*058a*/ 	.short	0x0060


	//----- nvinfo : EIATTR_PARAM_CBANK
	.align		4
        /*058c*/ 	.byte	0x04, 0x0a
        /*058e*/ 	.short	(.L_1175 - .L_1174)
	.align		4
.L_1174:
        /*0590*/ 	.word	index@(.nv.constant0._ZN13group_norm_v218gn_bwd_cuda_kernelI6__halfLi320ELi3ELi16ELi40ELi256ELb1ELb1ELi16ELi320ELi320ELi4ELb1ELi20ELb0ELb0ELNS_15WgradSyncMethodE3ENS_16CompileConditionILi900EEEEEvPT_S6_S6_PKS5_S8_S8_S8_PKfflPfPj)
        /*0594*/ 	.short	0x0210
        /*0596*/ 	.short	0x0060


	//----- nvinfo : EIATTR_SW_WAR
	.align		4
.L_1175:
        /*0598*/ 	.byte	0x04, 0x36
        /*059a*/ 	.short	(.L_1177 - .L_1176)
.L_1176:
        /*059c*/ 	.word	0x00000008
.L_1177:


//--------------------- .nv.info._ZN13group_norm_v218gn_bwd_cuda_kernelI6__halfLi320ELi1ELi16ELi40ELi256ELb1ELb1ELi32ELi320ELi320ELi4ELb1ELi18ELb0ELb0ELNS_15WgradSyncMethodE3ENS_16CompileConditionILi900EEEEEvPT_S6_S6_PKS5_S8_S8_S8_PKfflPfPj --------------------------
	.section	.nv.info._ZN13group_norm_v218gn_bwd_cuda_kernelI6__halfLi320ELi1ELi16ELi40ELi256ELb1ELb1ELi32ELi320ELi320ELi4ELb1ELi18ELb0ELb0ELNS_15WgradSyncMethodE3ENS_16CompileConditionILi900EEEEEvPT_S6_S6_PKS5_S8_S8_S8_PKfflPfPj,"",@"SHT_CUDA_INFO"
	.sectionflags	@""
	.align	4


	//----- nvinfo : EIATTR_CUDA_API_VERSION
	.align		4
        /*0000*/ 	.byte	0x04, 0x37
        /*0002*/ 	.short	(.L_1179 - .L_1178)
.L_1178:
        /*0004*/ 	.word	0x00000082


	//----- nvinfo : EIATTR_KPARAM_INFO
	.align		4
.L_1179:
        /*0008*/ 	.byte	0x04, 0x17
        /*000a*/ 	.short	(.L_1181 - .L_1180)
.L_1180:
        /*000c*/ 	.word	0x00000000
        /*0010*/ 	.short	0x000b
        /*0012*/ 	.short	0x0058
        /*0014*/ 	.byte	0x00, 0xf0, 0x21, 0x00


	//----- nvinfo : EIATTR_KPARAM_INFO
	.align		4
.L_1181:
        /*0018*/ 	.byte	0x04, 0x17
        /*001a*/ 	.short	(.L_1183 - .L_1182)
.L_1182:
        /*001c*/ 	.word	0x00000000
        /*0020*/ 	.short	0x000a
        /*0022*/ 	.short	0x0050
        /*0024*/ 	.byte	0x00, 0xf0, 0x21, 0x00


	//----- nvinfo : EIATTR_KPARAM_INFO
	.align		4
.L_1183:
        /*0028*/ 	.byte	0x04, 0x17
        /*002a*/ 	.short	(.L_1185 - .L_1184)
.L_1184:
        /*002c*/ 	.word	0x00000000
        /*0030*/ 	.short	0x0009
        /*0032*/ 	.short	0x0048
        /*0034*/ 	.byte	0x00, 0xf0, 0x21, 0x00


	//----- nvinfo : EIATTR_KPARAM_INFO
	.align		4
.L_1185:
        /*0038*/ 	.byte	0x04, 0x17
        /*003a*/ 	.short	(.L_1187 - .L_1186)
.L_1186:
        /*003c*/ 	.word	0x00000000
        /*0040*/ 	.short	0x0008
        /*0042*/ 	.short	0x0040
        /*0044*/ 	.byte	0x00, 0xf0, 0x11, 0x00


	//----- nvinfo : EIATTR_KPARAM_INFO
	.align		4
.L_1187:
        /*0048*/ 	.byte	0x04, 0x17
        /*004a*/ 	.short	(.L_1189 - .L_1188)
.L_1188:
        /*004c*/ 	.word	0x00000000
        /*0050*/ 	.short	0x0007
        /*0052*/ 	.short	0x0038
        /*0054*/ 	.byte	0x00, 0xf0, 0x21, 0x00


	//----- nvinfo : EIATTR_KPARAM_INFO
	.align		4
.L_1189:
        /*0058*/ 	.byte	0x04, 0x17
        /*005a*/ 	.short	(.L_1191 - .L_1190)
.L_1190:
        /*005c*/ 	.word	0x00000000
        /*0060*/ 	.short	0x0006
        /*0062*/ 	.short	0x0030
        /*0064*/ 	.byte	0x00, 0xf0, 0x21, 0x00


	//----- nvinfo : EIATTR_KPARAM_INFO
	.align		4
.L_1191:
        /*0068*/ 	.byte	0x04, 0x17
        /*006a*/ 	.short	(.L_1193 - .L_1192)
.L_1192:
        /*006c*/ 	.word	0x00000000
        /*0070*/ 	.short	0x0005
        /*0072*/ 	.short	0x0028
        /*0074*/ 	.byte	0x00, 0xf0, 0x21, 0x00


	//----- nvinfo : EIATTR_KPARAM_INFO
	.align		4
.L_1193:
        /*0078*/ 	.byte	0x04, 0x17
        /*007a*/ 	.short	(.L_1195 - .L_1194)
.L_1194:
        /*007c*/ 	.word	0x00000000
        /*0080*/ 	.short	0x0004
        /*0082*/ 	.short	0x0020
        /*0084*/ 	.byte	0x00, 0xf0, 0x21, 0x00


	//----- nvinfo : EIATTR_KPARAM_INFO
	.align		4
.L_1195:
        /*0088*/ 	.byte	0x04, 0x17
        /*008a*/ 	.short	(.L_1197 - .L_1196)
.L_1196:
        /*008c*/ 	.word	0x00000000
        /*0090*/ 	.short	0x0003
        /*0092*/ 	.short	0x0018
        /*0094*/ 	.byte	0x00, 0xf0, 0x21, 0x00


	//----- nvinfo : EIATTR_KPARAM_INFO
	.align		4
.L_1197:
        /*0098*/ 	.byte	0x04, 0x17
        /*009a*/ 	.short	(.L_1199 - .L_1198)
.L_1198:
        /*009c*/ 	.word	0x00000000
        /*00a0*/ 	.short	0x0002
        /*00a2*/ 	.short	0x0010
        /*00a4*/ 	.byte	0x00, 0xf0, 0x21, 0x00


	//----- nvinfo : EIATTR_KPARAM_INFO
	.align		4
.L_1199:
        /*00a8*/ 	.byte	0x04, 0x17
        /*00aa*/ 	.short	(.L_1201 - .L_1200)
.L_1200:
        /*00ac*/ 	.word	0x00000000
        /*00b0*/ 	.short	0x0001
        /*00b2*/ 	.short	0x0008
        /*00b4*/ 	.byte	0x00, 0xf0, 0x21, 0x00


	//----- nvinfo : EIATTR_KPARAM_INFO
	.align		4
.L_1201:
        /*00b8*/ 	.byte	0x04, 0x17
        /*00ba*/ 	.short	(.L_1203 - .L_1202)
.L_1202:
        /*00bc*/ 	.word	0x00000000
        /*00c0*/ 	.short	0x0000
        /*00c2*/ 	.short	0x0000
        /*00c4*/ 	.byte	0x00, 0xf0, 0x21, 0x00


	//----- nvinfo : EIATTR_SPARSE_MMA_MASK
	.align		4
.L_1203:
        /*00c8*/ 	.byte	0x03, 0x50
        /*00ca*/ 	.short	0x0000


	//----- nvinfo : EIATTR_MAXREG_COUNT
	.align		4
        /*00cc*/ 	.byte	0x03, 0x1b
        /*00ce*/ 	.short	0x00a8


	//----- nvinfo : EIATTR_NUM_BARRIERS
	.align		4
        /*00d0*/ 	.byte	0x02, 0x4c
        /*00d2*/ 	.byte	0x01
	.zero		1


	//----- nvinfo : EIATTR_MERCURY_ISA_VERSION
	.align		4
        /*00d4*/ 	.byte	0x03, 0x5f
        /*00d6*/ 	.short	0x0101


	//----- nvinfo : EIATTR_COOP_GROUP_MASK_REGIDS
	.align		4
        /*00d8*/ 	.byte	0x04, 0x29
        /*00da*/ 	.short	(.L_1205 - .L_1204)


	//   ....[0]....
.L_1204:
        /*00dc*/ 	.word	0xffffffff


	//   ....[1]....
        /*00e0*/ 	.word	0xffffffff


	//   ....[2]....
        /*00e4*/ 	.word	0xffffffff


	//   ....[3]....
        /*00e8*/ 	.word	0xffffffff


	//   ....[4]....
        /*00ec*/ 	.word	0xffffffff


	//   ....[5]....
        /*00f0*/ 	.word	0xffffffff


	//   ....[6]....
        /*00f4*/ 	.word	0xffffffff


	//   ....[7]....
        /*00f8*/ 	.word	0xffffffff


	//   ....[8]....
        /*00fc*/ 	.word	0xffffffff


	//   ....[9]....
        /*0100*/ 	.word	0xffffffff


	//   ....[10]....
        /*0104*/ 	.word	0x0500001c


	//   ....[11]....
        /*0108*/ 	.word	0x0500001b


	//   ....[12]....
        /*010c*/ 	.word	0x0500001d


	//   ....[13]....
        /*0110*/ 	.word	0x0500001e


	//   ....[14]....
        /*0114*/ 	.word	0x05000020


	//   ....[15]....
        /*0118*/ 	.word	0x0500001f


	//   ....[16]....
        /*011c*/ 	.word	0x05000021


	//   ....[17]....
        /*0120*/ 	.word	0x05000016


	//   ....[18]....
        /*0124*/ 	.word	0x05000020


	//   ....[19]....
        /*0128*/ 	.word	0x0500001f


	//   ....[20]....
        /*012c*/ 	.word	0x05000021


	//   ....[21]....
        /*0130*/ 	.word	0x05000026


	//   ....[22]....
        /*0134*/ 	.word	0x05000028


	//   ....[23]....
        /*0138*/ 	.word	0x05000025


	//   ....[24]....
        /*013c*/ 	.word	0x05000027


	//   ....[25]....
        /*0140*/ 	.word	0x0500001a


	//   ....[26]....
        /*0144*/ 	.word	0x05000020


	//   ....[27]....
        /*0148*/ 	.word	0x0500001f


	//   ....[28]....
        /*014c*/ 	.word	0x05000021


	//   ....[29]....
        /*0150*/ 	.word	0x05000026


	//   ....[30]....
        /*0154*/ 	.word	0x05000028


	//   ....[31]....
        /*0158*/ 	.word	0x05000025


	//   ....[32]....
        /*015c*/ 	.word	0x05000027


	//   ....[33]....
        /*0160*/ 	.word	0x0500001a


	//   ....[34]....
        /*0164*/ 	.word	0x0500001b


	//   ....[35]....
        /*0168*/ 	.word	0x0500002e


	//   ....[36]....
        /*016c*/ 	.word	0x0500001c


	//   ....[37]....
        /*0170*/ 	.word	0x0500001e


	//   ....[38]....
        /*0174*/ 	.word	0x05000032


	//   ....[39]....
        /*0178*/ 	.word	0x05000030


	//   ....[40]....
        /*017c*/ 	.word	0x0500001c


	//   ....[41]....
        /*0180*/ 	.word	0x0500001e


	//   ....[42]....
        /*0184*/ 	.word	0x0500002b


	//   ....[43]....
        /*0188*/ 	.word	0x0500001b


	//   ....[44]....
        /*018c*/ 	.word	0x0500001f


	//   ....[45]....
        /*0190*/ 	.word	0x0500002f


	//   ....[46]....
        /*0194*/ 	.word	0x0500002d


	//   ....[47]....
        /*0198*/ 	.word	0x05000030


	//   ....[48]....
        /*019c*/ 	.word	0x05000017


	//   ....[49]....
        /*01a0*/ 	.word	0x05000032


	//   ....[50]....
        /*01a4*/ 	.word	0x05000027


	//   ....[51]....
        /*01a8*/ 	.word	0x05000018


	//   ....[52]....
        /*01ac*/ 	.word	0x05000030


	//   ....[53]....
        /*01b0*/ 	.word	0x05000034


	//   ....[54]....
        /*01b4*/ 	.word	0x0500002a


	//   ....[55]....
        /*01b8*/ 	.word	0x05000029


	//   ....[56]....
        /*01bc*/ 	.word	0x0500001f


	//   ....[57]....
        /*01c0*/ 	.word	0x0500001c


	//   ....[58]....
        /*01c4*/ 	.word	0x0500001e


	//   ....[59]....
        /*01c8*/ 	.word	0x0500001d


	//   ....[60]....
        /*01cc*/ 	.word	0x05000021


	//   ....[61]....
        /*01d0*/ 	.word	0x0500002a


	//   ....[62]....
        /*01d4*/ 	.word	0x0500002e


	//   ....[63]....
        /*01d8*/ 	.word	0x0500002c


	//   ....[64]....
        /*01dc*/ 	.word	0x0500001e


	//   ....[65]....
        /*01e0*/ 	.word	0x0500001a


	//   ....[66]....
        /*01e4*/ 	.word	0x0500002d


	//   ....[67]....
        /*01e8*/ 	.word	0x0500002d


	//   ....[68]....
        /*01ec*/ 	.word	0x0500002d


	//   ....[69]....
        /*01f0*/ 	.word	0x0500002d


	//   ....[70]....
        /*01f4*/ 	.word	0x0500002d


	//   ....[71]....
        /*01f8*/ 	.word	0x0500002d


	//   ....[72]....
        /*01fc*/ 	.word	0x0500002d


	//   ....[73]....
        /*0200*/ 	.word	0x0500002d


	//   ....[74]....
        /*0204*/ 	.word	0x0500002d


	//   ....[75]....
        /*0208*/ 	.word	0x0500002d


	//   ....[76]....
        /*020c*/ 	.word	0x0500002d


	//   ....[77]....
        /*0210*/ 	.word	0x0500002d


	//   ....[78]....
        /*0214*/ 	.word	0x0500002d


	//   ....[79]....
        /*0218*/ 	.word	0x0500002d


	//   ....[80]....
        /*021c*/ 	.word	0x0500002d


	//   ....[81]....
        /*0220*/ 	.word	0x0500002d


	//   ....[82]....
        /*0224*/ 	.word	0x0500002d


	//   ....[83]....
        /*0228*/ 	.word	0x0500002d


	//   ....[84]....
        /*022c*/ 	.word	0x0500002d


	//   ....[85]....
        /*0230*/ 	.word	0x0500002d


	//   ....[86]....
        /*0234*/ 	.word	0x0500002d


	//   ....[87]....
        /*0238*/ 	.word	0x0500002d


	//   ....[88]....
        /*023c*/ 	.word	0x0500002d


	//   ....[89]....
        /*0240*/ 	.word	0x0500002d


	//   ....[90]....
        /*0244*/ 	.word	0x0500002d


	//   ....[91]....
        /*0248*/ 	.word	0x0500002d


	//   ....[92]....
        /*024c*/ 	.word	0x0500002d


	//   ....[93]....
        /*0250*/ 	.word	0x0500002d


	//   ....[94]....
        /*0254*/ 	.word	0x0500002d


	//   ....[95]....
        /*0258*/ 	.word	0x0500002d


	//   ....[96]....
        /*025c*/ 	.word	0x0500002d


	//   ....[97]....
        /*0260*/ 	.word	0x0500002d


	//   ....[98]....
        /*0264*/ 	.word	0x0500002d


	//   ....[99]....
        /*0268*/ 	.word	0x0500002d


	//   ....[100]....
        /*026c*/ 	.word	0x0500002d


	//   ....[101]....
        /*0270*/ 	.word	0x0500002d


	//   ....[102]....
        /*0274*/ 	.word	0x0500002d


	//   ....[103]....
        /*0278*/ 	.word	0x0500002d


	//   ....[104]....
        /*027c*/ 	.word	0x0500002d


	//   ....[105]....
        /*0280*/ 	.word	0x0500002d


	//   ....[106]....
        /*0284*/ 	.word	0x0500002d


	//   ....[107]....
        /*0288*/ 	.word	0x0500002d


	//   ....[108]....
        /*028c*/ 	.word	0x0500002d


	//   ....[109]....
        /*0290*/ 	.word	0x0500002d


	//   ....[110]....
        /*0294*/ 	.word	0x0500002d


	//   ....[111]....
        /*0298*/ 	.word	0x0500002d


	//   ....[112]....
        /*029c*/ 	.word	0x0500002d


	//   ....[113]....
        /*02a0*/ 	.word	0x0500002d


	//   ....[114]....
        /*02a4*/ 	.word	0x0500002d


	//   ....[115]....
        /*02a8*/ 	.word	0x0500002d


	//   ....[116]....
        /*02ac*/ 	.word	0x0500002d


	//   ....[117]....
        /*02b0*/ 	.word	0x0500002d


	//   ....[118]....
        /*02b4*/ 	.word	0x0500002d


	//   ....[119]....
        /*02b8*/ 	.word	0x0500002d


	//   ....[120]....
        /*02bc*/ 	.word	0x0500002d


	//   ....[121]....
        /*02c0*/ 	.word	0x0500002d


	//----- nvinfo : EIATTR_COOP_GROUP_INSTR_OFFSETS
	.align		4
.L_1205:
        /*02c4*/ 	.byte	0x04, 0x28
        /*02c6*/ 	.short	(.L_1207 - .L_1206)


	//   ....[0]....
.L_1206:
        /*02c8*/ 	.word	0x00003a30


	//   ....[1]....
        /*02cc*/ 	.word	0x00003a70


	//   ....[2]....
        /*02d0*/ 	.word	0x00003ab0


	//   ....[3]....
        /*02d4*/ 	.word	0x00003ac0


	//   ....[4]....
        /*02d8*/ 	.word	0x00003fe0


	//   ....[5]....
        /*02dc*/ 	.word	0x00003ff0


	//   ....[6]....
        /*02e0*/ 	.word	0x00004020


	//   ....[7]....
        /*02e4*/ 	.word	0x00004050


	//   ....[8]....
        /*02e8*/ 	.word	0x000040c0


	//   ....[9]....
        /*02ec*/ 	.word	0x000040d0


	//   ....[10]....
        /*02f0*/ 	.word	0x00005cf0


	//   ....[11]....
        /*02f4*/ 	.word	0x00005d20


	//   ....[12]....
        /*02f8*/ 	.word	0x00005d70


	//   ....[13]....
        /*02fc*/ 	.word	0x00005d90


	//   ....[14]....
        /*0300*/ 	.word	0x00005dc0


	//   ....[15]....
        /*0304*/ 	.word	0x00005dd0


	//   ....[16]....
        /*0308*/ 	.word	0x00005e00


	//   ....[17]....
        /*030c*/ 	.word	0x00005e10


	//   ....[18]....
        /*0310*/ 	.word	0x00005fb0


	//   ....[19]....
        /*0314*/ 	.word	0x00005fe0


	//   ....[20]....
        /*0318*/ 	.word	0x00006030


	//   ....[21]....
        /*031c*/ 	.word	0x00006050


	//   ....[22]....
        /*0320*/ 	.word	0x00006080


	//   ....[23]....
        /*0324*/ 	.word	0x00006090


	//   ....[24]....
        /*0328*/ 	.word	0x000060c0


	//   ....[25]....
        /*032c*/ 	.word	0x000060d0


	//   ....[26]....
        /*0330*/ 	.word	0x00006250


	//   ....[27]....
        /*0334*/ 	.word	0x00006280


	//   ....[28]....
        /*0338*/ 	.word	0x000062d0


	//   ....[29]....
        /*033c*/ 	.word	0x000062f0


	//   ....[30]....
        /*0340*/ 	.word	0x00006320


	//   ....[31]....
        /*0344*/ 	.word	0x00006330


	//   ....[32]....
        /*0348*/ 	.word	0x00006360


	//   ....[33]....
        /*034c*/ 	.word	0x00006370


	//   ....[34]....
        /*0350*/ 	.word	0x00006670


	//   ....[35]....
        /*0354*/ 	.word	0x00006770


	//   ....[36]....
        /*0358*/ 	.word	0x00006790


	//   ....[37]....
        /*035c*/ 	.word	0x000067b0


	//   ....[38]....
        /*0360*/ 	.word	0x000067e0


	//   ....[39]....
        /*0364*/ 	.word	0x000067f0


	//   ....[40]....
        /*0368*/ 	.word	0x00006820


	//   ....[41]....
        /*036c*/ 	.word	0x00006840


	//   ....[42]....
        /*0370*/ 	.word	0x00006860


	//   ....[43]....
        /*0374*/ 	.word	0x00006880


	//   ....[44]....
        /*0378*/ 	.word	0x000068a0


	//   ....[45]....
        /*037c*/ 	.word	0x000068c0


	//   ....[46]....
        /*0380*/ 	.word	0x000068e0


	//   ....[47]....
        /*0384*/ 	.word	0x00006900


	//   ....[48]....
        /*0388*/ 	.word	0x00006940


	//   ....[49]....
        /*038c*/ 	.word	0x00006970


	//   ....[50]....
        /*0390*/ 	.word	0x00006990


	//   ....[51]....
        /*0394*/ 	.word	0x000069c0


	//   ....[52]....
        /*0398*/ 	.word	0x000069e0


	//   ....[53]....
        /*039c*/ 	.word	0x00006a10


	//   ....[54]....
        /*03a0*/ 	.word	0x00006a20


	//   ....[55]....
        /*03a4*/ 	.word	0x00006a30


	//   ....[56]....
        /*03a8*/ 	.word	0x00006a80


	//   ....[57]....
        /*03ac*/ 	.word	0x00006ad0


	//   ....[58]....
        /*03b0*/ 	.word	0x00006af0


	//   ....[59]....
        /*03b4*/ 	.word	0x00006b30


	//   ....[60]....
        /*03b8*/ 	.word	0x00006b70


	//   ....[61]....
        /*03bc*/ 	.word	0x00006b80


	//   ....[62]....
        /*03c0*/ 	.word	0x00006b90


	//   ....[63]....
        /*03c4*/ 	.word	0x00006bb0


	//   ....[64]....
        /*03c8*/ 	.word	0x00006d20


	//   ....[65]....
        /*03cc*/ 	.word	0x00006d80


	//   ....[66]....
        /*03d0*/ 	.word	0x00006eb0


	//   ....[67]....
        /*03d4*/ 	.word	0x00006f00


	//   ....[68]....
        /*03d8*/ 	.word	0x00006f70


	//   ....[69]....
        /*03dc*/ 	.word	0x00006fd0


	//   ....[70]....
        /*03e0*/ 	.word	0x00007040


	//   ....[71]....
        /*03e4*/ 	.word	0x000070a0


	//   ....[72]....
        /*03e8*/ 	.word	0x00007110


	//   ....[73]....
        /*03ec*/ 	.word	0x00007170


	//   ....[74]....
        /*03f0*/ 	.word	0x00007220


	//   ....[75]....
        /*03f4*/ 	.word	0x000072b0


	//   ....[76]....
        /*03f8*/ 	.word	0x00007320


	//   ....[77]....
        /*03fc*/ 	.word	0x00007380


	//   ....[78]....
        /*0400*/ 	.word	0x000073f0


	//   ....[79]....
        /*0404*/ 	.word	0x00007450


	//   ....[80]....
        /*0408*/ 	.word	0x000074c0


	//   ....[81]....
        /*040c*/ 	.word	0x00007520


	//   ....[82]....
        /*0410*/ 	.word	0x000075d0


	//   ....[83]....
        /*0414*/ 	.word	0x00007660


	//   ....[84]....
        /*0418*/ 	.word	0x000076d0


	//   ....[85]....
        /*041c*/ 	.word	0x00007730


	//   ....[86]....
        /*0420*/ 	.word	0x000077a0


	//   ....[87]....
        /*0424*/ 	.word	0x00007800


	//   ....[88]....
        /*0428*/ 	.word	0x00007870


	//   ....[89]....
        /*042c*/ 	.word	0x000078d0


	//   ....[90]....
        /*0430*/ 	.word	0x00007980


	//   ....[91]....
        /*0434*/ 	.word	0x00007a40


	//   ....[92]....
        /*0438*/ 	.word	0x00007b70


	//   ....[93]....
        /*043c*/ 	.word	0x00007bd0


	//   ....[94]....
        /*0440*/ 	.word	0x00007c60


	//   ....[95]....
        /*0444*/ 	.word	0x00007cc0


	//   ....[96]....
        /*0448*/ 	.word	0x00007d40


	//   ....[97]....
        /*044c*/ 	.word	0x00007df0


	//   ....[98]....
        /*0450*/ 	.word	0x00007e70


	//   ....[99]....
        /*0454*/ 	.word	0x00007ef0


	//   ....[100]....
        /*0458*/ 	.word	0x00007f60


	//   ....[101]....
        /*045c*/ 	.word	0x00007fc0


	//   ....[102]....
        /*0460*/ 	.word	0x00008030


	//   ....[103]....
        /*0464*/ 	.word	0x00008090


	//   ....[104]....
        /*0468*/ 	.word	0x00008160


	//   ....[105]....
        /*046c*/ 	.word	0x000081d0


	//   ....[106]....
        /*0470*/ 	.word	0x00008290


	//   ....[107]....
        /*0474*/ 	.word	0x000083c0


	//   ....[108]....
        /*0478*/ 	.word	0x00008430


	//   ....[109]....
        /*047c*/ 	.word	0x00008490


	//   ....[110]....
        /*0480*/ 	.word	0x00008500


	//   ....[111]....
        /*0484*/ 	.word	0x00008560


	//   ....[112]....
        /*0488*/ 	.word	0x000085d0


	//   ....[113]....
        /*048c*/ 	.word	0x00008630


	//   ....[114]....
        /*0490*/ 	.word	0x000086c0


	//   ....[115]....
        /*0494*/ 	.word	0x00008740


	//   ....[116]....
        /*0498*/ 	.word	0x000087b0


	//   ....[117]....
        /*049c*/ 	.word	0x00008810


	//   ....[118]....
        /*04a0*/ 	.word	0x00008880


	//   ....[119]....
        /*04a4*/ 	.word	0x000088e0


	//   ....[120]....
        /*04a8*/ 	.word	0x00008950


	//   ....[121]....
        /*04ac*/ 	.word	0x000089b0


	//----- nvinfo : EIATTR_EXIT_INSTR_OFFSETS
	.align		4
.L_1207:
        /*04b0*/ 	.byte	0x04, 0x1c
        /*04b2*/ 	.short	(.L_1209 - .L_1208)


	//   ....[0]....
.L_1208:
        /*04b4*/ 	.word	0x00004ce0


	//   ....[1]....
        /*04b8*/ 	.word	0x00006e50


	//----- nvinfo : EIATTR_MAX_THREADS
	.align		4
.L_1209:
        /*04bc*/ 	.byte	0x04, 0x05
        /*04be*/ 	.short	(.L_1211 - .L_1210)
.L_1210:
        /*04c0*/ 	.word	0x00000140
        /*04c4*/ 	.word	0x00000001
        /*04c8*/ 	.word	0x00000001


	//----- nvinfo : EIATTR_CRS_STACK_SIZE
	.align		4
.L_1211:
        /*04cc*/ 	.byte	0x04, 0x1e
        /*04ce*/ 	.short	(.L_1213 - .L_1212)
.L_1212:
        /*04d0*/ 	.word	0x00000000


	//----- nvinfo : EIATTR_CBANK_PARAM_SIZE
	.align		4
.L_1213:
        /*04d4*/ 	.byte	0x03, 0x19
        /*04d6*/ 	.short	0x0060


	//----- nvinfo : EIATTR_PARAM_CBANK
	.align		4
        /*04d8*/ 	.byte	0x04, 0x0a
        /*04da*/ 	.short	(.L_1215 - .L_1214)
	.align		4
.L_1214:
        /*04dc*/ 	.word	index@(.nv.constant0._ZN13group_norm_v218gn_bwd_cuda_kernelI6__halfLi320ELi1ELi16ELi40ELi256ELb1ELb1ELi32ELi320ELi320ELi4ELb1ELi18ELb0ELb0ELNS_15WgradSyncMethodE3ENS_16CompileConditionILi900EEEEEvPT_S6_S6_PKS5_S8_S8_S8_PKfflPfPj)
        /*04e0*/ 	.short	0x0210
        /*04e2*/ 	.short	0x0060


	//----- nvinfo : EIATTR_SW_WAR
	.align		4
.L_1215:
        /*04e4*/ 	.byte	0x04, 0x36
        /*04e6*/ 	.short	(.L_1217 - .L_1216)
.L_1216:
        /*04e8*/ 	.word	0x00000008
.L_1217:


//--------------------- .nv.info._ZN13group_norm_v218gn_bwd_cuda_kernelI6__halfLi320ELi3ELi16ELi40ELi256ELb1ELb1ELi32ELi320ELi320ELi4ELb1ELi42ELb0ELb0ELNS_15WgradSyncMethodE3ENS_16CompileConditionILi900EEEEEvPT_S6_S6_PKS5_S8_S8_S8_PKfflPfPj --------------------------
	.section	.nv.info._ZN13group_norm_v218gn_bwd_cuda_kernelI6__halfLi320ELi3ELi16ELi40ELi256ELb1ELb1ELi32ELi320ELi320ELi4ELb1ELi42ELb0ELb0ELNS_15WgradSyncMethodE3ENS_16CompileConditionILi900EEEEEvPT_S6_S6_PKS5_S8_S8_S8_PKfflPfPj,"",@"SHT_CUDA_INFO"
	.sectionflags	@""
	.align	4


	//----- nvinfo : EIATTR_CUDA_API_VERSION
	.align		4
        /*0000*/ 	.byte	0x04, 0x37
        /*0002*/ 	.short	(.L_1219 - .L_1218)
.L_1218:
        /*0004*/ 	.word	0x00000082


	//----- nvinfo : EIATTR_KPARAM_INFO
	.align		4
.L_1219:
        /*0008*/ 	.byte	0x04, 0x17
        /*000a*/ 	.short	(.L_1221 - .L_1220)
.L_1220:
        /*000c*/ 	.word	0x00000000
        /*0010*/ 	.short	0x000b
        /*0012*/ 	.short	0x0058
        /*0014*/ 	.byte	0x00, 0xf0, 0x21, 0x00


	//----- nvinfo : EIATTR_KPARAM_INFO
	.align		4
.L_1221:
        /*0018*/ 	.byte	0x04, 0x17
        /*001a*/ 	.short	(.L_1223 - .L_1222)
.L_1222:
        /*001c*/ 	.word	0x00000000
        /*0020*/ 	.short	0x000a
        /*0022*/ 	.short	0x0050
        /*0024*/ 	.byte	0x00, 0xf0, 0x21, 0x00


	//----- nvinfo : EIATTR_KPARAM_INFO
	.align		4
.L_1223:
        /*0028*/ 	.byte	0x04, 0x17
        /*002a*/ 	.short	(.L_1225 - .L_1224)
.L_1224:
        /*002c*/ 	.word	0x00000000
        /*0030*/ 	.short	0x0009
        /*0032*/ 	.short	0x0048
        /*0034*/ 	.byte	0x00, 0xf0, 0x21, 0x00


	//----- nvinfo : EIATTR_KPARAM_INFO
	.align		4
.L_1225:
        /*0038*/ 	.byte	0x04, 0x17
        /*003a*/ 	.short	(.L_1227 - .L_1226)
.L_1226:
        /*003c*/ 	.word	0x00000000
        /*0040*/ 	.short	0x0008
        /*0042*/ 	.short	0x0040
        /*0044*/ 	.byte	0x00, 0xf0, 0x11, 0x00


	//----- nvinfo : EIATTR_KPARAM_INFO
	.align		4
.L_1227:
        /*0048*/ 	.byte	0x04, 0x17
        /*004a*/ 	.short	(.L_1229 - .L_1228)
.L_1228:
        /*004c*/ 	.word	0x00000000
        /*0050*/ 	.short	0x0007
        /*0052*/ 	.short	0x0038
        /*0054*/ 	.byte	0x00, 0xf0, 0x21, 0x00


	//----- nvinfo : EIATTR_KPARAM_INFO
	.align		4
.L_1229:
        /*0058*/ 	.byte	0x04, 0x17
        /*005a*/ 	.short	(.L_1231 - .L_1230)
.L_1230:
        /*005c*/ 	.word	0x00000000
        /*0060*/ 	.short	0x0006
        /*0062*/ 	.short	0x0030
        /*0064*/ 	.byte	0x00, 0xf0, 0x21, 0x00


	//----- nvinfo : EIATTR_KPARAM_INFO
	.align		4
.L_1231:
        /*0068*/ 	.byte	0x04, 0x17
        /*006a*/ 	.short	(.L_1233 - .L_1232)
.L_1232:
        /*006c*/ 	.word	0x00000000
        /*0070*/ 	.short	0x0005
        /*0072*/ 	.short	0x0028
        /*0074*/ 	.byte	0x00, 0xf0, 0x21, 0x00


	//----- nvinfo : EIATTR_KPARAM_INFO
	.align		4
.L_1233:
        /*0078*/ 	.byte	0x04, 0x17
        /*007a*/ 	.short	(.L_1235 - .L_1234)
.L_1234:
        /*007c*/ 	.word	0x00000000
        /*0080*/ 	.short	0x0004
        /*0082*/ 	.short	0x0020
        /*0084*/ 	.byte	0x00, 0xf0, 0x21, 0x00


	//----- nvinfo : EIATTR_KPARAM_INFO
	.align		4
.L_1235:
        /*0088*/ 	.byte	0x04, 0x17
        /*008a*/ 	.short	(.L_1237 - .L_1236)
.L_1236:
        /*008c*/ 	.word	0x00000000
        /*0090*/ 	.short	0x0003
        /*0092*/ 	.short	0x0018
        /*0094*/ 	.byte	0x00, 0xf0, 0x21, 0x00


	//----- nvinfo : EIATTR_KPARAM_INFO
	.align		4
.L_1237:
        /*0098*/ 	.byte	0x04, 0x17
        /*009a*/ 	.short	(.L_1239 - .L_1238)
.L_1238:
        /*009c*/ 	.word	0x00000000
        /*00a0*/ 	.short	0x0002
        /*00a2*/ 	.short	0x0010
        /*00a4*/ 	.byte	0x00, 0xf0, 0x21, 0x00


	//----- nvinfo : EIATTR_KPARAM_INFO
	.align		4
.L_1239:
        /*00a8*/ 	.byte	0x04, 0x17
        /*00aa*/ 	.short	(.L_1241 - .L_1240)
.L_1240:
        /*00ac*/ 	.word	0x00000000
        /*00b0*/ 	.short	0x0001
        /*00b2*/ 	.short	0x0008
        /*00b4*/ 	.byte	0x00, 0xf0, 0x21, 0x00


	//----- nvinfo : EIATTR_KPARAM_INFO
	.align		4
.L_1241:
        /*00b8*/ 	.byte	0x04, 0x17
        /*00ba*/ 	.short	(.L_1243 - .L_1242)
.L_1242:
        /*00bc*/ 	.word	0x00000000
        /*00c0*/ 	.short	0x0000
        /*00c2*/ 	.short	0x0000
        /*00c4*/ 	.byte	0x00, 0xf0, 0x21, 0x00


	//----- nvinfo : EIATTR_SPARSE_MMA_MASK
	.align		4
.L_1243:
        /*00c8*/ 	.byte	0x03, 0x50
        /*00ca*/ 	.short	0x0000


	//----- nvinfo : EIATTR_MAXREG_COUNT
	.align		4
        /*00cc*/ 	.byte	0x03, 0x1b
        /*00ce*/ 	.short	0x0040


	//----- nvinfo : EIATTR_NUM_BARRIERS
	.align		4
        /*00d0*/ 	.byte	0x02, 0x4c
        /*00d2*/ 	.byte	0x01
	.zero		1


	//----- nvinfo : EIATTR_ANNOTATIONS
	.align		4
        /*00d4*/ 	.byte	0x04, 0x55
        /*00d6*/ 	.short	(.L_1245 - .L_1244)


	//   ....[0]....
.L_1244:
        /* <DEDUP_REMOVED lines=98> */


	//----- nvinfo : EIATTR_MERCURY_ISA_VERSION
	.align		4
.L_1245:
        /*06e8*/ 	.byte	0x03, 0x5f
        /*06ea*/ 	.short	0x0101


	//----- nvinfo : EIATTR_COOP_GROUP_MASK_REGIDS
	.align		4
        /*06ec*/ 	.byte	0x04, 0x29
        /*06ee*/ 	.short	(.L_1247 - .L_1246)


	//   ....[0]....
.L_1246:
        /*06f0*/ 	.word	0xffffffff


	//   ....[1]....
        /*06f4*/ 	.word	0xffffffff


	//   ....[2]....
        /*06f8*/ 	.word	0xffffffff


	//   ....[3]....
        /*06fc*/ 	.word	0xffffffff


	//   ....[4]....
        /*0700*/ 	.word	0xffffffff


	//   ....[5]....
        /*0704*/ 	.word	0xffffffff


	//   ....[6]....
        /*0708*/ 	.word	0xffffffff


	//   ....[7]....
        /*070c*/ 	.word	0xffffffff


	//   ....[8]....
        /*0710*/ 	.word	0xffffffff


	//   ....[9]....
        /*0714*/ 	.word	0xffffffff


	//   ....[10]....
        /*0718*/ 	.word	0x05000015


	//   ....[11]....
        /*071c*/ 	.word	0x05000014


	//   ....[12]....
        /*0720*/ 	.word	0x05000016


	//   ....[13]....
        /*0724*/ 	.word	0x05000017


	//   ....[14]....
        /*0728*/ 	.word	0x05000019


	//   ....[15]....
        /*072c*/ 	.word	0x05000018


	//   ....[16]....
        /*0730*/ 	.word	0x0500001a


	//   ....[17]....
        /*0734*/ 	.word	0x0500000f


	//   ....[18]....
        /*0738*/ 	.word	0x05000019


	//   ....[19]....
        /*073c*/ 	.word	0x05000018


	//   ....[20]....
        /*0740*/ 	.word	0x0500001a


	//   ....[21]....
        /*0744*/ 	.word	0x0500001b


	//   ....[22]....
        /*0748*/ 	.word	0x0500001d


	//   ....[23]....
        /*074c*/ 	.word	0x0500001c


	//   ....[24]....
        /*0750*/ 	.word	0x05000020


	//   ....[25]....
        /*0754*/ 	.word	0x0500000f


	//   ....[26]....
        /*0758*/ 	.word	0x05000019


	//   ....[27]....
        /*075c*/ 	.word	0x05000018


	//   ....[28]....
        /*0760*/ 	.word	0x0500001a


	//   ....[29]....
        /*0764*/ 	.word	0x0500001b


	//   ....[30]....
        /*0768*/ 	.word	0x0500001d


	//   ....[31]....
        /*076c*/ 	.word	0x0500001c


	//   ....[32]....
        /*0770*/ 	.word	0x05000020


	//   ....[33]....
        /*0774*/ 	.word	0x0500000f


	//   ....[34]....
        /*0778*/ 	.word	0x05000011


	//   ....[35]....
        /*077c*/ 	.word	0x0500001b


	//   ....[36]....
        /*0780*/ 	.word	0x0500001d


	//   ....[37]....
        /*0784*/ 	.word	0x05000010


	//   ....[38]....
        /*0788*/ 	.word	0x05000023


	//   ....[39]....
        /*078c*/ 	.word	0x0500001e


	//   ....[40]....
        /*0790*/ 	.word	0x05000026


	//   ....[41]....
        /*0794*/ 	.word	0x05000025


	//   ....[42]....
        /*0798*/ 	.word	0x0500001c


	//   ....[43]....
        /*079c*/ 	.word	0x05000016


	//   ....[44]....
        /*07a0*/ 	.word	0x05000014


	//   ....[45]....
        /*07a4*/ 	.word	0x05000017


	//   ....[46]....
        /*07a8*/ 	.word	0x05000018


	//   ....[47]....
        /*07ac*/ 	.word	0x0500001a


	//   ....[48]....
        /*07b0*/ 	.word	0x0500001b


	//   ....[49]....
        /*07b4*/ 	.word	0x05000011


	//   ....[50]....
        /*07b8*/ 	.word	0x05000029


	//   ....[51]....
        /*07bc*/ 	.word	0x05000013


	//   ....[52]....
        /*07c0*/ 	.word	0x05000014


	//   ....[53]....
        /*07c4*/ 	.word	0x05000012


	//   ....[54]....
        /*07c8*/ 	.word	0x05000015


	//   ....[55]....
        /*07cc*/ 	.word	0x05000017


	//   ....[56]....
        /*07d0*/ 	.word	0x05000018


	//   ....[57]....
        /*07d4*/ 	.word	0x0500000e


	//   ....[58]....
        /*07d8*/ 	.word	0x0500002b


	//   ....[59]....
        /*07dc*/ 	.word	0x05000020


	//   ....[60]....
        /*07e0*/ 	.word	0x05000022


	//   ....[61]....
        /*07e4*/ 	.word	0x05000021


	//   ....[62]....
        /*07e8*/ 	.word	0x05000027


	//   ....[63]....
        /*07ec*/ 	.word	0x05000028


	//   ....[64]....
        /*07f0*/ 	.word	0x05000023


	//   ....[65]....
        /*07f4*/ 	.word	0x0500001e


	//   ....[66]....
        /*07f8*/ 	.word	0x0500001a


	//   ....[67]....
        /*07fc*/ 	.word	0x0500001a


	//   ....[68]....
        /*0800*/ 	.word	0x0500001a


	//   ....[69]....
        /*0804*/ 	.word	0x0500001a


	//   ....[70]....
        /*0808*/ 	.word	0x0500001a


	//   ....[71]....
        /*080c*/ 	.word	0x0500001a


	//   ....[72]....
        /*0810*/ 	.word	0x0500001a


	//   ....[73]....
        /*0814*/ 	.word	0x0500001a


	//   ....[74]....
        /*0818*/ 	.word	0x0500001a


	//   ....[75]....
        /*081c*/ 	.word	0x0500001a


	//   ....[76]....
        /*0820*/ 	.word	0x0500001a


	//   ....[77]....
        /*0824*/ 	.word	0x0500001a


	//   ....[78]....
        /*0828*/ 	.word	0x0500001a


	//   ....[79]....
        /*082c*/ 	.word	0x0500001a


	//   ....[80]....
        /*0830*/ 	.word	0x0500001a


	//   ....[81]....
        /*0834*/ 	.word	0x0500001a


	//   ....[82]....
        /*0838*/ 	.word	0x0500001a


	//   ....[83]....
        /*083c*/ 	.word	0x0500001a


	//   ....[84]....
        /*0840*/ 	.word	0x0500001a


	//   ....[85]....
        /*0844*/ 	.word	0x0500001a


	//   ....[86]....
        /*0848*/ 	.word	0x0500001a


	//   ....[87]....
        /*084c*/ 	.word	0x0500001a


	//   ....[88]....
        /*0850*/ 	.word	0x0500001a


	//   ....[89]....
        /*0854*/ 	.word	0x0500001a


	//   ....[90]....
        /*0858*/ 	.word	0x0500001a


	//   ....[91]....
        /*085c*/ 	.word	0x0500001a


	//   ....[92]....
        /*0860*/ 	.word	0x0500001a


	//   ....[93]....
        /*0864*/ 	.word	0x0500001a


	//   ....[94]....
        /*0868*/ 	.word	0x0500001a


	//   ....[95]....
        /*086c*/ 	.word	0x0500001a


	//   ....[96]....
        /*0870*/ 	.word	0x0500001a


	//   ....[97]....
        /*0874*/ 	.word	0x0500001a


	//   ....[98]....
        /*0878*/ 	.word	0x0500001a


	//   ....[99]....
        /*087c*/ 	.word	0x0500001a


	//   ....[100]....
        /*0880*/ 	.word	0x0500001a


	//   ....[101]....
        /*0884*/ 	.word	0x0500001a


	//   ....[102]....
        /*0888*/ 	.word	0x0500001a


	//   ....[103]....
        /*088c*/ 	.word	0x0500001a


	//   ....[104]....
        /*0890*/ 	.word	0x0500001a


	//   ....[105]....
        /*0894*/ 	.word	0x0500001a


	//   ....[106]....
        /*0898*/ 	.word	0x0500001a


	//   ....[107]....
        /*089c*/ 	.word	0x0500001a


	//   ....[108]....
        /*08a0*/ 	.word	0x0500001a


	//   ....[109]....
        /*08a4*/ 	.word	0x0500001a


	//   ....[110]....
        /*08a8*/ 	.word	0x0500001a


	//   ....[111]....
        /*08ac*/ 	.word	0x0500001a


	//   ....[112]....
        /*08b0*/ 	.word	0x0500001a


	//   ....[113]....
        /*08b4*/ 	.word	0x0500001a


	//   ....[114]....
        /*08b8*/ 	.word	0x0500001a


	//   ....[115]....
        /*08bc*/ 	.word	0x0500001a


	//   ....[116]....
        /*08c0*/ 	.word	0x0500001a


	//   ....[117]....
        /*08c4*/ 	.word	0x0500001a


	//   ....[118]....
        /*08c8*/ 	.word	0x0500001a


	//   ....[119]....
        /*08cc*/ 	.word	0x0500001a


	//   ....[120]....
        /*08d0*/ 	.word	0x0500001a


	//   ....[121]....
        /*08d4*/ 	.word	0x0500001a


	//----- nvinfo : EIATTR_COOP_GROUP_INSTR_OFFSETS
	.align		4
.L_1247:
        /*08d8*/ 	.byte	0x04, 0x28
        /*08da*/ 	.short	(.L_1249 - .L_1248)


	//   ....[0]....
.L_1248:
        /*08dc*/ 	.word	0x00004520


	//   ....[1]....
        /*08e0*/ 	.word	0x00004540


	//   ....[2]....
        /*08e4*/ 	.word	0x00004580


	//   ....[3]....
        /*08e8*/ 	.word	0x00004590


	//   ....[4]....
        /*08ec*/ 	.word	0x00004c00


	//   ....[5]....
        /*08f0*/ 	.word	0x00004c20


	//   ....[6]....
        /*08f4*/ 	.word	0x00004c40


	//   ....[7]....
        /*08f8*/ 	.word	0x00004c60


	//   ....[8]....
        /*08fc*/ 	.word	0x00004c80


	//   ....[9]....
        /*0900*/ 	.word	0x00004ca0


	//   ....[10]....
        /*0904*/ 	.word	0x00006b50


	//   ....[11]....
        /*0908*/ 	.word	0x00006b80


	//   ....[12]....
        /*090c*/ 	.word	0x00006bd0


	//   ....[13]....
        /*0910*/ 	.word	0x00006bf0


	//   ....[14]....
        /*0914*/ 	.word	0x00006c20


	//   ....[15]....
        /*0918*/ 	.word	0x00006c30


	//   ....[16]....
        /*091c*/ 	.word	0x00006c60


	//   ....[17]....
        /*0920*/ 	.word	0x00006c70


	//   ....[18]....
        /*0924*/ 	.word	0x00006e30


	//   ....[19]....
        /*0928*/ 	.word	0x00006e60


	//   ....[20]....
        /*092c*/ 	.word	0x00006eb0


	//   ....[21]....
        /*0930*/ 	.word	0x00006ed0


	//   ....[22]....
        /*0934*/ 	.word	0x00006f00


	//   ....[23]....
        /*0938*/ 	.word	0x00006f10


	//   ....[24]....
        /*093c*/ 	.word	0x00006f40


	//   ....[25]....
        /*0940*/ 	.word	0x00006f50


	//   ....[26]....
        /*0944*/ 	.word	0x000070c0


	//   ....[27]....
        /*0948*/ 	.word	0x000070f0


	//   ....[28]....
        /*094c*/ 	.word	0x00007140


	//   ....[29]....
        /*0950*/ 	.word	0x00007160


	//   ....[30]....
        /*0954*/ 	.word	0x00007190


	//   ....[31]....
        /*0958*/ 	.word	0x000071a0


	//   ....[32]....
        /*095c*/ 	.word	0x000071d0


	//   ....[33]....
        /*0960*/ 	.word	0x000071e0


	//   ....[34]....
        /*0964*/ 	.word	0x000074a0


	//   ....[35]....
        /*0968*/ 	.word	0x000074d0


	//   ....[36]....
        /*096c*/ 	.word	0x000075b0


	//   ....[37]....
        /*0970*/ 	.word	0x000075f0


	//   ....[38]....
        /*0974*/ 	.word	0x00007620


	//   ....[39]....
        /*0978*/ 	.word	0x00007650


	//   ....[40]....
        /*097c*/ 	.word	0x00007680


	//   ....[41]....
        /*0980*/ 	.word	0x000076b0


	//   ....[42]....
        /*0984*/ 	.word	0x000076f0


	//   ....[43]....
        /*0988*/ 	.word	0x00007720


	//   ....[44]....
        /*098c*/ 	.word	0x000077c0


	//   ....[45]....
        /*0990*/ 	.word	0x000077e0


	//   ....[46]....
        /*0994*/ 	.word	0x00007810


	//   ....[47]....
        /*0998*/ 	.word	0x00007830


	//   ....[48]....
        /*099c*/ 	.word	0x00007850


	//   ....[49]....
        /*09a0*/ 	.word	0x00007860


	//   ....[50]....
        /*09a4*/ 	.word	0x00007890


	//   ....[51]....
        /*09a8*/ 	.word	0x000078c0


	//   ....[52]....
        /*09ac*/ 	.word	0x00007900


	//   ....[53]....
        /*09b0*/ 	.word	0x00007920


	//   ....[54]....
        /*09b4*/ 	.word	0x00007950


	//   ....[55]....
        /*09b8*/ 	.word	0x00007980


	//   ....[56]....
        /*09bc*/ 	.word	0x00007990


	//   ....[57]....
        /*09c0*/ 	.word	0x000079c0


	//   ....[58]....
        /*09c4*/ 	.word	0x000079f0


	//   ....[59]....
        /*09c8*/ 	.word	0x00007a20


	//   ....[60]....
        /*09cc*/ 	.word	0x00007a50


	//   ....[61]....
        /*09d0*/ 	.word	0x00007a70


	//   ....[62]....
        /*09d4*/ 	.word	0x00007aa0


	//   ....[63]....
        /*09d8*/ 	.word	0x00007ac0


	//   ....[64]....
        /*09dc*/ 	.word	0x00007b80


	//   ....[65]....
        /*09e0*/ 	.word	0x00007c80


	//   ....[66]....
        /*09e4*/ 	.word	0x00007e30


	//   ....[67]....
        /*09e8*/ 	.word	0x00007e80


	//   ....[68]....
        /*09ec*/ 	.word	0x00007ef0


	//   ....[69]....
        /*09f0*/ 	.word	0x00007f50


	//   ....[70]....
        /*09f4*/ 	.word	0x00007fc0


	//   ....[71]....
        /*09f8*/ 	.word	0x00008020


	//   ....[72]....
        /*09fc*/ 	.word	0x00008090


	//   ....[73]....
        /*0a00*/ 	.word	0x000080f0


	//   ....[74]....
        /*0a04*/ 	.word	0x00008190


	//   ....[75]....
        /*0a08*/ 	.word	0x00008220


	//   ....[76]....
        /*0a0c*/ 	.word	0x00008290


	//   ....[77]....
        /*0a10*/ 	.word	0x000082f0


	//   ....[78]....
        /*0a14*/ 	.word	0x00008360


	//   ....[79]....
        /*0a18*/ 	.word	0x000083c0


	//   ....[80]....
        /*0a1c*/ 	.word	0x00008430


	//   ....[81]....
        /*0a20*/ 	.word	0x00008490


	//   ....[82]....
        /*0a24*/ 	.word	0x00008530


	//   ....[83]....
        /*0a28*/ 	.word	0x000085c0


	//   ....[84]....
        /*0a2c*/ 	.word	0x00008630


	//   ....[85]....
        /*0a30*/ 	.word	0x00008690


	//   ....[86]....
        /*0a34*/ 	.word	0x00008700


	//   ....[87]....
        /*0a38*/ 	.word	0x00008760


	//   ....[88]....
        /*0a3c*/ 	.word	0x000087d0


	//   ....[89]....
        /*0a40*/ 	.word	0x00008830


	//   ....[90]....
        /*0a44*/ 	.word	0x000088d0


	//   ....[91]....
        /*0a48*/ 	.word	0x00008980


	//   ....[92]....
        /*0a4c*/ 	.word	0x00008a90


	//   ....[93]....
        /*0a50*/ 	.word	0x00008ae0


	//   ....[94]....
        /*0a54*/ 	.word	0x00008bb0


	//   ....[95]....
        /*0a58*/ 	.word	0x00008c20


	//   ....[96]....
        /*0a5c*/ 	.word	0x00008cb0


	//   ....[97]....
        /*0a60*/ 	.word	0x00008d00


	//   ....[98]....
        /*0a64*/ 	.word	0x00008d70


	//   ....[99]....
        /*0a68*/ 	.word	0x00008dd0


	//   ....[100]....
        /*0a6c*/ 	.word	0x00008e40


	//   ....[101]....
        /*0a70*/ 	.word	0x00008ea0


	//   ....[102]....
        /*0a74*/ 	.word	0x00008f10


	//   ....[103]....
        /*0a78*/ 	.word	0x00008f70


	//   ....[104]....
        /*0a7c*/ 	.word	0x00008ff0


	//   ....[105]....
        /*0a80*/ 	.word	0x00009060


	//   ....[106]....
        /*0a84*/ 	.word	0x000090d0


	//   ....[107]....
        /*0a88*/ 	.word	0x00009130


	//   ....[108]....
        /*0a8c*/ 	.word	0x000091b0


	//   ....[109]....
        /*0a90*/ 	.word	0x00009230


	//   ....[110]....
        /*0a94*/ 	.word	0x000092d0


	//   ....[111]....
        /*0a98*/ 	.word	0x00009340


	//   ....[112]....
        /*0a9c*/ 	.word	0x000093d0


	//   ....[113]....
        /*0aa0*/ 	.word	0x00009460


	//   ....[114]....
        /*0aa4*/ 	.word	0x000094d0


	//   ....[115]....
        /*0aa8*/ 	.word	0x00009530


	//   ....[116]....
        /*0aac*/ 	.word	0x000095a0


	//   ....[117]....
        /*0ab0*/ 	.word	0x00009620


	//   ....[118]....
        /*0ab4*/ 	.word	0x000096e0


	//   ....[119]....
        /*0ab8*/ 	.word	0x000097b0


	//   ....[120]....
        /*0abc*/ 	.word	0x00009890


	//   ....[121]....
        /*0ac0*/ 	.word	0x00009940


	//----- nvinfo : EIATTR_EXIT_INSTR_OFFSETS
	.align		4
.L_1249:
        /*0ac4*/ 	.byte	0x04, 0x1c
        /*0ac6*/ 	.short	(.L_1251 - .L_1250)


	//   ....[0]....
.L_1250:
        /*0ac8*/ 	.word	0x00005b90


	//   ....[1]....
        /*0acc*/ 	.word	0x00007dd0


	//----- nvinfo : EIATTR_MAX_THREADS
	.align		4
.L_1251:
        /*0ad0*/ 	.byte	0x04, 0x05
        /*0ad2*/ 	.short	(.L_1253 - .L_1252)
.L_1252:
        /*0ad4*/ 	.word	0x00000140
        /*0ad8*/ 	.word	0x00000001
        /*0adc*/ 	.word	0x00000001


	//----- nvinfo : EIATTR_CRS_STACK_SIZE
	.align		4
.L_1253:
        /*0ae0*/ 	.byte	0x04, 0x1e
        /*0ae2*/ 	.short	(.L_1255 - .L_1254)
.L_1254:
        /*0ae4*/ 	.word	0x00000000


	//----- nvinfo : EIATTR_CBANK_PARAM_SIZE
	.align		4
.L_1255:
        /*0ae8*/ 	.byte	0x03, 0x19
        /*0aea*/ 	.short	0x0060


	//----- nvinfo : EIATTR_PARAM_CBANK
	.align		4
        /*0aec*/ 	.byte	0x04, 0x0a
        /*0aee*/ 	.short	(.L_1257 - .L_1256)
	.align		4
.L_1256:
        /*0af0*/ 	.word	index@(.nv.constant0._ZN13group_norm_v218gn_bwd_cuda_kernelI6__halfLi320ELi3ELi16ELi40ELi256ELb1ELb1ELi32ELi320ELi320ELi4ELb1ELi42ELb0ELb0ELNS_15WgradSyncMethodE3ENS_16CompileConditionILi900EEEEEvPT_S6_S6_PKS5_S8_S8_S8_PKfflPfPj)
        /*0af4*/ 	.short	0x0210
        /*0af6*/ 	.short	0x0060


	//----- nvinfo : EIATTR_SW_WAR
	.align		4
.L_1257:
        /*0af8*/ 	.byte	0x04, 0x36
        /*0afa*/ 	.short	(.L_1259 - .L_1258)
.L_1258:
        /*0afc*/ 	.word	0x00000008
.L_1259:


//--------------------- .nv.info._ZN13group_norm_v218gn_bwd_cuda_kernelI6__halfLi320ELi1ELi16ELi40ELi256ELb1ELb1ELi64ELi320ELi320ELi4ELb1ELi36ELb0ELb0ELNS_15WgradSyncMethodE3ENS_16CompileConditionILi900EEEEEvPT_S6_S6_PKS5_S8_S8_S8_PKfflPfPj --------------------------
	.section	.nv.info._ZN13group_norm_v218gn_bwd_cuda_kernelI6__halfLi320ELi1ELi16ELi40ELi256ELb1ELb1ELi64ELi320ELi320ELi4ELb1ELi36ELb0ELb0ELNS_15WgradSyncMethodE3ENS_16CompileConditionILi900EEEEEvPT_S6_S6_PKS5_S8_S8_S8_PKfflPfPj,"",@"SHT_CUDA_INFO"
	.sectionflags	@""
	.align	4


	//----- nvinfo : EIATTR_CUDA_API_VERSION
	.align		4
        /*0000*/ 	.byte	0x04, 0x37
        /*0002*/ 	.short	(.L_1261 - .L_1260)
.L_1260:
        /*0004*/ 	.word	0x00000082


	//----- nvinfo : EIATTR_KPARAM_INFO
	.align		4
.L_1261:
        /*0008*/ 	.byte	0x04, 0x17
        /*000a*/ 	.short	(.L_1263 - .L_1262)
.L_1262:
        /*000c*/ 	.word	0x00000000
        /*0010*/ 	.short	0x000b
        /*0012*/ 	.short	0x0058
        /*0014*/ 	.byte	0x00, 0xf0, 0x21, 0x00


	//----- nvinfo : EIATTR_KPARAM_INFO
	.align		4
.L_1263:
        /*0018*/ 	.byte	0x04, 0x17
        /*001a*/ 	.short	(.L_1265 - .L_1264)
.L_1264:
        /*001c*/ 	.word	0x00000000
        /*0020*/ 	.short	0x000a
        /*0022*/ 	.short	0x0050
        /*0024*/ 	.byte	0x00, 0xf0, 0x21, 0x00


	//----- nvinfo : EIATTR_KPARAM_INFO
	.align		4
.L_1265:
        /*0028*/ 	.byte	0x04, 0x17
        /*002a*/ 	.short	(.L_1267 - .L_1266)
.L_1266:
        /*002c*/ 	.word	0x00000000
        /*0030*/ 	.short	0x0009
        /*0032*/ 	.short	0x0048
        /*0034*/ 	.byte	0x00, 0xf0, 0x21, 0x00


	//----- nvinfo : EIATTR_KPARAM_INFO
	.align		4
.L_1267:
        /*0038*/ 	.byte	0x04, 0x17
        /*003a*/ 	.short	(.L_1269 - .L_1268)
.L_1268:
        /*003c*/ 	.word	0x00000000
        /*0040*/ 	.short	0x0008
        /*0042*/ 	.short	0x0040
        /*0044*/ 	.byte	0x00, 0xf0, 0x11, 0x00


	//----- nvinfo : EIATTR_KPARAM_INFO
	.align		4
.L_1269:
        /*0048*/ 	.byte	0x04, 0x17
        /*004a*/ 	.short	(.L_1271 - .L_1270)
.L_1270:
        /*004c*/ 	.word	0x00000000
        /*0050*/ 	.short	0x0007
        /*0052*/ 	.short	0x0038
        /*0054*/ 	.byte	0x00, 0xf0, 0x21, 0x00


	//----- nvinfo : EIATTR_KPARAM_INFO
	.align		4
.L_1271:
        /*0058*/ 	.byte	0x04, 0x17
        /*005a*/ 	.short	(.L_1273 - .L_1272)
.L_1272:
        /*005c*/ 	.word	0x00000000
        /*0060*/ 	.short	0x0006
        /*0062*/ 	.short	0x0030
        /*0064*/ 	.byte	0x00, 0xf0, 0x21, 0x00


	//----- nvinfo : EIATTR_KPARAM_INFO
	.align		4
.L_1273:
        /*0068*/ 	.byte	0x04, 0x17
        /*006a*/ 	.short	(.L_1275 - .L_1274)
.L_1274:
        /*006c*/ 	.word	0x00000000
        /*0070*/ 	.short	0x0005
        /*0072*/ 	.short	0x0028
        /*0074*/ 	.byte	0x00, 0xf0, 0x21, 0x00


	//----- nvinfo : EIATTR_KPARAM_INFO
	.align		4
.L_1275:
        /*0078*/ 	.byte	0x04, 0x17
        /*007a*/ 	.short	(.L_1277 - .L_1276)
.L_1276:
        /*007c*/ 	.word	0x00000000
        /*0080*/ 	.short	0x0004
        /*0082*/ 	.short	0x0020
        /*0084*/ 	.byte	0x00, 0xf0, 0x21, 0x00


	//----- nvinfo : EIATTR_KPARAM_INFO
	.align		4
.L_1277:
        /*0088*/ 	.byte	0x04, 0x17
        /*008a*/ 	.short	(.L_1279 - .L_1278)
.L_1278:
        /*008c*/ 	.word	0x00000000
        /*0090*/ 	.short	0x0003
        /*0092*/ 	.short	0x0018
        /*0094*/ 	.byte	0x00, 0xf0, 0x21, 0x00


	//----- nvinfo : EIATTR_KPARAM_INFO
	.align		4
.L_1279:
        /*0098*/ 	.byte	0x04, 0x17
        /*009a*/ 	.short	(.L_1281 - .L_1280)
.L_1280:
        /*009c*/ 	.word	0x00000000
        /*00a0*/ 	.short	0x0002
        /*00a2*/ 	.short	0x0010
        /*00a4*/ 	.byte	0x00, 0xf0, 0x21, 0x00


	//----- nvinfo : EIATTR_KPARAM_INFO
	.align		4
.L_1281:
        /*00a8*/ 	.byte	0x04, 0x17
        /*00aa*/ 	.short	(.L_1283 - .L_1282)
.L_1282:
        /*00ac*/ 	.word	0x00000000
        /*00b0*/ 	.short	0x0001
        /*00b2*/ 	.short	0x0008
        /*00b4*/ 	.byte	0x00, 0xf0, 0x21, 0x00


	//----- nvinfo : EIATTR_KPARAM_INFO
	.align		4
.L_1283:
        /*00b8*/ 	.byte	0x04, 0x17
        /*00ba*/ 	.short	(.L_1285 - .L_1284)
.L_1284:
        /*00bc*/ 	.word	0x00000000
        /*00c0*/ 	.short	0x0000
        /*00c2*/ 	.short	0x0000
        /*00c4*/ 	.byte	0x00, 0xf0, 0x21, 0x00


	//----- nvinfo : EIATTR_SPARSE_MMA_MASK
	.align		4
.L_1285:
        /*00c8*/ 	.byte	0x03, 0x50
        /*00ca*/ 	.short	0x0000


	//----- nvinfo : EIATTR_MAXREG_COUNT
	.align		4
        /*00cc*/ 	.byte	0x03, 0x1b
        /*00ce*/ 	.short	0x00a8


	//----- nvinfo : EIATTR_NUM_BARRIERS
	.align		4
        /*00d0*/ 	.byte	0x02, 0x4c
        /*00d2*/ 	.byte	0x01
	.zero		1


	//----- nvinfo : EIATTR_ANNOTATIONS
	.align		4
        /*00d4*/ 	.byte	0x04, 0x55
        /*00d6*/ 	.short	(.L_1287 - .L_1286)


	//   ....[0]....
.L_1286:
        /* <DEDUP_REMOVED lines=34> */


	//----- nvinfo : EIATTR_MERCURY_ISA_VERSION
	.align		4
.L_1287:
        /*02e8*/ 	.byte	0x03, 0x5f
        /*02ea*/ 	.short	0x0101


	//----- nvinfo : EIATTR_INT_WARP_WIDE_INSTR_OFFSETS
	.align		4
        /*02ec*/ 	.byte	0x04, 0x31
        /*02ee*/ 	.short	(.L_1289 - .L_1288)


	//   ....[0]....
.L_1288:
        /*02f0*/ 	.word	0x00006db0


	//----- nvinfo : EIATTR_COOP_GROUP_MASK_REGIDS
	.align		4
.L_1289:
        /*02f4*/ 	.byte	0x04, 0x29
        /*02f6*/ 	.short	(.L_1291 - .L_1290)


	//   ....[0]....
.L_1290:
        /*02f8*/ 	.word	0xffffffff


	//   ....[1]....
        /*02fc*/ 	.word	0xffffffff


	//   ....[2]....
        /*0300*/ 	.word	0xffffffff


	//   ....[3]....
        /*0304*/ 	.word	0xffffffff


	//   ....[4]....
        /*0308*/ 	.word	0xffffffff


	//   ....[5]....
        /*030c*/ 	.word	0xffffffff


	//   ....[6]....
        /*0310*/ 	.word	0xffffffff


	//   ....[7]....
        /*0314*/ 	.word	0xffffffff


	//   ....[8]....
        /*0318*/ 	.word	0x05000020


	//   ....[9]....
        /*031c*/ 	.word	0x0500001f


	//   ....[10]....
        /*0320*/ 	.word	0x05000021


	//   ....[11]....
        /*0324*/ 	.word	0x05000022


	//   ....[12]....
        /*0328*/ 	.word	0x05000024


	//   ....[13]....
        /*032c*/ 	.word	0x05000023


	//   ....[14]....
        /*0330*/ 	.word	0x05000025


	//   ....[15]....
        /*0334*/ 	.word	0x0500001a


	//   ....[16]....
        /*0338*/ 	.word	0x05000024


	//   ....[17]....
        /*033c*/ 	.word	0x05000023


	//   ....[18]....
        /*0340*/ 	.word	0x05000025


	//   ....[19]....
        /*0344*/ 	.word	0x0500002a


	//   ....[20]....
        /*0348*/ 	.word	0x0500002c


	//   ....[21]....
        /*034c*/ 	.word	0x05000029


	//   ....[22]....
        /*0350*/ 	.word	0x0500002b


	//   ....[23]....
        /*0354*/ 	.word	0x0500001e


	//   ....[24]....
        /*0358*/ 	.word	0x05000024


	//   ....[25]....
        /*035c*/ 	.word	0x05000023


	//   ....[26]....
        /*0360*/ 	.word	0x05000025


	//   ....[27]....
        /*0364*/ 	.word	0x0500002a


	//   ....[28]....
        /*0368*/ 	.word	0x0500002c


	//   ....[29]....
        /*036c*/ 	.word	0x05000029


	//   ....[30]....
        /*0370*/ 	.word	0x0500002b


	//   ....[31]....
        /*0374*/ 	.word	0x0500001e


	//   ....[32]....
        /*0378*/ 	.word	0x0500001e


	//   ....[33]....
        /*037c*/ 	.word	0x0500001f


	//   ....[34]....
        /*0380*/ 	.word	0x05000032


	//   ....[35]....
        /*0384*/ 	.word	0x05000021


	//   ....[36]....
        /*0388*/ 	.word	0x05000020


	//   ....[37]....
        /*038c*/ 	.word	0x05000031


	//   ....[38]....
        /*0390*/ 	.word	0x0500001f


	//   ....[39]....
        /*0394*/ 	.word	0x05000034


	//   ....[40]....
        /*0398*/ 	.word	0x0500001e


	//   ....[41]....
        /*039c*/ 	.word	0x05000031


	//   ....[42]....
        /*03a0*/ 	.word	0x05000020


	//   ....[43]....
        /*03a4*/ 	.word	0x05000021


	//   ....[44]....
        /*03a8*/ 	.word	0x05000030


	//   ....[45]....
        /*03ac*/ 	.word	0x05000033


	//   ....[46]....
        /*03b0*/ 	.word	0x0500001c


	//   ....[47]....
        /*03b4*/ 	.word	0x0500002d


	//   ....[48]....
        /*03b8*/ 	.word	0x0500001d


	//   ....[49]....
        /*03bc*/ 	.word	0x05000031


	//   ....[50]....
        /*03c0*/ 	.word	0x05000030


	//   ....[51]....
        /*03c4*/ 	.word	0x05000034


	//   ....[52]....
        /*03c8*/ 	.word	0x0500002b


	//   ....[53]....
        /*03cc*/ 	.word	0x0500002e


	//   ....[54]....
        /*03d0*/ 	.word	0x05000020


	//   ....[55]....
        /*03d4*/ 	.word	0x05000021


	//   ....[56]....
        /*03d8*/ 	.word	0x05000022


	//   ....[57]....
        /*03dc*/ 	.word	0x05000023


	//   ....[58]....
        /*03e0*/ 	.word	0x05000029


	//   ....[59]....
        /*03e4*/ 	.word	0x0500002b


	//   ....[60]....
        /*03e8*/ 	.word	0x05000030


	//   ....[61]....
        /*03ec*/ 	.word	0x0500002f


	//   ....[62]....
        /*03f0*/ 	.word	0x05000022


	//   ....[63]....
        /*03f4*/ 	.word	0x05000019


	//   ....[64]....
        /*03f8*/ 	.word	0x05000033


	//   ....[65]....
        /*03fc*/ 	.word	0x05000033


	//   ....[66]....
        /*0400*/ 	.word	0x05000033


	//   ....[67]....
        /*0404*/ 	.word	0x05000033


	//   ....[68]....
        /*0408*/ 	.word	0x05000033


	//   ....[69]....
        /*040c*/ 	.word	0x05000033


	//   ....[70]....
        /*0410*/ 	.word	0x05000033


	//   ....[71]....
        /*0414*/ 	.word	0x05000033


	//   ....[72]....
        /*0418*/ 	.word	0x05000033


	//   ....[73]....
        /*041c*/ 	.word	0x05000033


	//   ....[74]....
        /*0420*/ 	.word	0x05000033


	//   ....[75]....
        /*0424*/ 	.word	0x05000033


	//   ....[76]....
        /*0428*/ 	.word	0x05000033


	//   ....[77]....
        /*042c*/ 	.word	0x05000033


	//   ....[78]....
        /*0430*/ 	.word	0x05000033


	//   ....[79]....
        /*0434*/ 	.word	0x05000033


	//   ....[80]....
        /*0438*/ 	.word	0x05000033


	//   ....[81]....
        /*043c*/ 	.word	0x05000033


	//   ....[82]....
        /*0440*/ 	.word	0x05000033


	//   ....[83]....
        /*0444*/ 	.word	0x05000033


	//   ....[84]....
        /*0448*/ 	.word	0x05000033


	//   ....[85]....
        /*044c*/ 	.word	0x05000033


	//   ....[86]....
        /*0450*/ 	.word	0x05000033


	//   ....[87]....
        /*0454*/ 	.word	0x05000033


	//   ....[88]....
        /*0458*/ 	.word	0x05000033


	//   ....[89]....
        /*045c*/ 	.word	0x05000033


	//   ....[90]....
        /*0460*/ 	.word	0x05000033


	//   ....[91]....
        /*0464*/ 	.word	0x05000033


	//   ....[92]....
        /*0468*/ 	.word	0x05000033


	//   ....[93]....
        /*046c*/ 	.word	0x05000033


	//   ....[94]....
        /*0470*/ 	.word	0x05000033


	//   ....[95]....
        /*0474*/ 	.word	0x05000033


	//   ....[96]....
        /*0478*/ 	.word	0x05000033


	//   ....[97]....
        /*047c*/ 	.word	0x05000033


	//   ....[98]....
        /*0480*/ 	.word	0x05000033


	//   ....[99]....
        /*0484*/ 	.word	0x05000033


	//   ....[100]....
        /*0488*/ 	.word	0x05000033


	//   ....[101]....
        /*048c*/ 	.word	0x05000033


	//   ....[102]....
        /*0490*/ 	.word	0x05000033


	//   ....[103]....
        /*0494*/ 	.word	0x05000033


	//   ....[104]....
        /*0498*/ 	.word	0x05000033


	//   ....[105]....
        /*049c*/ 	.word	0x05000033


	//   ....[106]....
        /*04a0*/ 	.word	0x05000033


	//   ....[107]....
        /*04a4*/ 	.word	0x05000033


	//   ....[108]....
        /*04a8*/ 	.word	0x05000033


	//   ....[109]....
        /*04ac*/ 	.word	0x05000033


	//   ....[110]....
        /*04b0*/ 	.word	0x05000033


	//   ....[111]....
        /*04b4*/ 	.word	0x05000033


	//   ....[112]....
        /*04b8*/ 	.word	0x05000033


	//   ....[113]....
        /*04bc*/ 	.word	0x05000033


	//   ....[114]....
        /*04c0*/ 	.word	0x05000033


	//   ....[115]....
        /*04c4*/ 	.word	0x05000033


	//   ....[116]....
        /*04c8*/ 	.word	0x05000033


	//   ....[117]....
        /*04cc*/ 	.word	0x05000033


	//   ....[118]....
        /*04d0*/ 	.word	0x05000033


	//   ....[119]....
        /*04d4*/ 	.word	0x05000033


	//----- nvinfo : EIATTR_COOP_GROUP_INSTR_OFFSETS
	.align		4
.L_1291:
        /*04d8*/ 	.byte	0x04, 0x28
        /*04da*/ 	.short	(.L_1293 - .L_1292)


	//   ....[0]....
.L_1292:
        /*04dc*/ 	.word	0x00006920


	//   ....[1]....
        /*04e0*/ 	.word	0x00006970


	//   ....[2]....
        /*04e4*/ 	.word	0x000069f0


	//   ....[3]....
        /*04e8*/ 	.word	0x00006a00


	//   ....[4]....
        /*04ec*/ 	.word	0x00006f50


	//   ....[5]....
        /*04f0*/ 	.word	0x00006f70


	//   ....[6]....
        /*04f4*/ 	.word	0x00006f90


	//   ....[7]....
        /*04f8*/ 	.word	0x00006fb0


	//   ....[8]....
        /*04fc*/ 	.word	0x00009850


	//   ....[9]....
        /*0500*/ 	.word	0x00009880


	//   ....[10]....
        /*0504*/ 	.word	0x000098d0


	//   ....[11]....
        /*0508*/ 	.word	0x000098f0


	//   ....[12]....
        /*050c*/ 	.word	0x00009920


	//   ....[13]....
        /*0510*/ 	.word	0x00009930


	//   ....[14]....
        /*0514*/ 	.word	0x00009960


	//   ....[15]....
        /*0518*/ 	.word	0x00009970


	//   ....[16]....
        /*051c*/ 	.word	0x00009b00


	//   ....[17]....
        /*0520*/ 	.word	0x00009b30


	//   ....[18]....
        /*0524*/ 	.word	0x00009b80


	//   ....[19]....
        /*0528*/ 	.word	0x00009ba0


	//   ....[20]....
        /*052c*/ 	.word	0x00009bd0


	//   ....[21]....
        /*0530*/ 	.word	0x00009be0


	//   ....[22]....
        /*0534*/ 	.word	0x00009c10


	//   ....[23]....
        /*0538*/ 	.word	0x00009c20


	//   ....[24]....
        /*053c*/ 	.word	0x00009d60


	//   ....[25]....
        /*0540*/ 	.word	0x00009d90


	//   ....[26]....
        /*0544*/ 	.word	0x00009de0


	//   ....[27]....
        /*0548*/ 	.word	0x00009e00


	//   ....[28]....
        /*054c*/ 	.word	0x00009e30


	//   ....[29]....
        /*0550*/ 	.word	0x00009e40


	//   ....[30]....
        /*0554*/ 	.word	0x00009e70


	//   ....[31]....
        /*0558*/ 	.word	0x00009e80


	//   ....[32]....
        /*055c*/ 	.word	0x0000a1a0


	//   ....[33]....
        /*0560*/ 	.word	0x0000a1d0


	//   ....[34]....
        /*0564*/ 	.word	0x0000a200


	//   ....[35]....
        /*0568*/ 	.word	0x0000a250


	//   ....[36]....
        /*056c*/ 	.word	0x0000a270


	//   ....[37]....
        /*0570*/ 	.word	0x0000a2a0


	//   ....[38]....
        /*0574*/ 	.word	0x0000a2c0


	//   ....[39]....
        /*0578*/ 	.word	0x0000a2e0


	//   ....[40]....
        /*057c*/ 	.word	0x0000a300


	//   ....[41]....
        /*0580*/ 	.word	0x0000a320


	//   ....[42]....
        /*0584*/ 	.word	0x0000a340


	//   ....[43]....
        /*0588*/ 	.word	0x0000a360


	//   ....[44]....
        /*058c*/ 	.word	0x0000a380


	//   ....[45]....
        /*0590*/ 	.word	0x0000a3b0


	//   ....[46]....
        /*0594*/ 	.word	0x0000a3f0


	//   ....[47]....
        /*0598*/ 	.word	0x0000a410


	//   ....[48]....
        /*059c*/ 	.word	0x0000a430


	//   ....[49]....
        /*05a0*/ 	.word	0x0000a450


	//   ....[50]....
        /*05a4*/ 	.word	0x0000a480


	//   ....[51]....
        /*05a8*/ 	.word	0x0000a4b0


	//   ....[52]....
        /*05ac*/ 	.word	0x0000a4d0


	//   ....[53]....
        /*05b0*/ 	.word	0x0000a4f0


	//   ....[54]....
        /*05b4*/ 	.word	0x0000a510


	//   ....[55]....
        /*05b8*/ 	.word	0x0000a540


	//   ....[56]....
        /*05bc*/ 	.word	0x0000a590


	//   ....[57]....
        /*05c0*/ 	.word	0x0000a5c0


	//   ....[58]....
        /*05c4*/ 	.word	0x0000a5f0


	//   ....[59]....
        /*05c8*/ 	.word	0x0000a620


	//   ....[60]....
        /*05cc*/ 	.word	0x0000a650


	//   ....[61]....
        /*05d0*/ 	.word	0x0000a680


	//   ....[62]....
        /*05d4*/ 	.word	0x0000a7b0


	//   ....[63]....
        /*05d8*/ 	.word	0x0000a800


	//   ....[64]....
        /*05dc*/ 	.word	0x0000a930


	//   ....[65]....
        /*05e0*/ 	.word	0x0000a980


	//   ....[66]....
        /*05e4*/ 	.word	0x0000a9f0


	//   ....[67]....
        /*05e8*/ 	.word	0x0000aa50


	//   ....[68]....
        /*05ec*/ 	.word	0x0000aac0


	//   ....[69]....
        /*05f0*/ 	.word	0x0000ab20


	//   ....[70]....
        /*05f4*/ 	.word	0x0000ab90


	//   ....[71]....
        /*05f8*/ 	.word	0x0000abf0


	//   ....[72]....
        /*05fc*/ 	.word	0x0000aca0


	//   ....[73]....
        /*0600*/ 	.word	0x0000ad30


	//   ....[74]....
        /*0604*/ 	.word	0x0000ada0


	//   ....[75]....
        /*0608*/ 	.word	0x0000ae00


	//   ....[76]....
        /*060c*/ 	.word	0x0000ae70


	//   ....[77]....
        /*0610*/ 	.word	0x0000aed0


	//   ....[78]....
        /*0614*/ 	.word	0x0000af40


	//   ....[79]....
        /*0618*/ 	.word	0x0000afa0


	//   ....[80]....
        /*061c*/ 	.word	0x0000b050


	//   ....[81]....
        /*0620*/ 	.word	0x0000b0e0


	//   ....[82]....
        /*0624*/ 	.word	0x0000b150


	//   ....[83]....
        /*0628*/ 	.word	0x0000b1b0


	//   ....[84]....
        /*062c*/ 	.word	0x0000b220


	//   ....[85]....
        /*0630*/ 	.word	0x0000b280


	//   ....[86]....
        /*0634*/ 	.word	0x0000b2f0


	//   ....[87]....
        /*0638*/ 	.word	0x0000b350


	//   ....[88]....
        /*063c*/ 	.word	0x0000b400


	//   ....[89]....
        /*0640*/ 	.word	0x0000b4c0


	//   ....[90]....
        /*0644*/ 	.word	0x0000b5f0


	//   ....[91]....
        /*0648*/ 	.word	0x0000b670


	//   ....[92]....
        /*064c*/ 	.word	0x0000b720


	//   ....[93]....
        /*0650*/ 	.word	0x0000b780


	//   ....[94]....
        /*0654*/ 	.word	0x0000b800


	//   ....[95]....
        /*0658*/ 	.word	0x0000b8d0


	//   ....[96]....
        /*065c*/ 	.word	0x0000b950


	//   ....[97]....
        /*0660*/ 	.word	0x0000b9f0


	//   ....[98]....
        /*0664*/ 	.word	0x0000bab0


	//   ....[99]....
        /*0668*/ 	.word	0x0000bb10


	//   ....[100]....
        /*066c*/ 	.word	0x0000bb80


	//   ....[101]....
        /*0670*/ 	.word	0x0000bbe0


	//   ....[102]....
        /*0674*/ 	.word	0x0000bc50


	//   ....[103]....
        /*0678*/ 	.word	0x0000bcb0


	//   ....[104]....
        /*067c*/ 	.word	0x0000bd30


	//   ....[105]....
        /*0680*/ 	.word	0x0000bdb0


	//   ....[106]....
        /*0684*/ 	.word	0x0000be20


	//   ....[107]....
        /*0688*/ 	.word	0x0000be80


	//   ....[108]....
        /*068c*/ 	.word	0x0000bef0


	//   ....[109]....
        /*0690*/ 	.word	0x0000bf50


	//   ....[110]....
        /*0694*/ 	.word	0x0000bfc0


	//   ....[111]....
        /*0698*/ 	.word	0x0000c020


	//   ....[112]....
        /*069c*/ 	.word	0x0000c080


	//   ....[113]....
        /*06a0*/ 	.word	0x0000c0f0


	//   ....[114]....
        /*06a4*/ 	.word	0x0000c160


	//   ....[115]....
        /*06a8*/ 	.word	0x0000c1c0


	//   ....[116]....
        /*06ac*/ 	.word	0x0000c230


	//   ....[117]....
        /*06b0*/ 	.word	0x0000c290


	//   ....[118]....
        /*06b4*/ 	.word	0x0000c350


	//   ....[119]....
        /*06b8*/ 	.word	0x0000c3e0


	//----- nvinfo : EIATTR_EXIT_INSTR_OFFSETS
	.align		4
.L_1293:
        /*06bc*/ 	.byte	0x04, 0x1c
        /*06be*/ 	.short	(.L_1295 - .L_1294)


	//   ....[0]....
.L_1294:
        /*06c0*/ 	.word	0x00008820


	//   ....[1]....
        /*06c4*/ 	.word	0x0000a8d0


	//----- nvinfo : EIATTR_MAX_THREADS
	.align		4
.L_1295:
        /*06c8*/ 	.byte	0x04, 0x05
        /*06ca*/ 	.short	(.L_1297 - .L_1296)
.L_1296:
        /*06cc*/ 	.word	0x00000140
        /*06d0*/ 	.word	0x00000001
        /*06d4*/ 	.word	0x00000001


	//----- nvinfo : EIATTR_CRS_STACK_SIZE
	.align		4
.L_1297:
        /*06d8*/ 	.byte	0x04, 0x1e
        /*06da*/ 	.short	(.L_1299 - .L_1298)
.L_1298:
        /*06dc*/ 	.word	0x00000000


	//----- nvinfo : EIATTR_CBANK_PARAM_SIZE
	.align		4
.L_1299:
        /*06e0*/ 	.byte	0x03, 0x19
        /*06e2*/ 	.short	0x0060


	//----- nvinfo : EIATTR_PARAM_CBANK
	.align		4
        /*06e4*/ 	.byte	0x04, 0x0a
        /*06e6*/ 	.short	(.L_1301 - .L_1300)
	.align		4
.L_1300:
        /*06e8*/ 	.word	index@(.nv.constant0._ZN13group_norm_v218gn_bwd_cuda_kernelI6__halfLi320ELi1ELi16ELi40ELi256ELb1ELb1ELi64ELi320ELi320ELi4ELb1ELi36ELb0ELb0ELNS_15WgradSyncMethodE3ENS_16CompileConditionILi900EEEEEvPT_S6_S6_PKS5_S8_S8_S8_PKfflPfPj)
        /*06ec*/ 	.short	0x0210
        /*06ee*/ 	.short	0x0060


	//----- nvinfo : EIATTR_SW_WAR
	.align		4
.L_1301:
        /*06f0*/ 	.byte	0x04, 0x36
        /*06f2*/ 	.short	(.L_1303 - .L_1302)
.L_1302:
        /*06f4*/ 	.word	0x00000008
.L_1303:


//--------------------- .nv.info._ZN13group_norm_v214gn_cuda_kernelI6__halfLi320ELi1ELi32ELi20ELi256ELb0ELi256ELi20ELi20ELi4ELb0ELi116ELb0ELb0ENS_16CompileConditionILi900EEEEEvPT_PKS4_S7_S7_flPfS8_Pj --------------------------
	.section	.nv.info._ZN13group_norm_v214gn_cuda_kernelI6__halfLi320ELi1ELi32ELi20ELi256ELb0ELi256ELi20ELi20ELi4ELb0ELi116ELb0ELb0ENS_16CompileConditionILi900EEEEEvPT_PKS4_S7_S7_flPfS8_Pj,"",@"SHT_CUDA_INFO"
	.sectionflags	@""
	.align	4


	//----- nvinfo : EIATTR_CUDA_API_VERSION
	.align		4
        /*0000*/ 	.byte	0x04, 0x37
        /*0002*/ 	.short	(.L_1305 - .L_1304)
.L_1304:
        /*0004*/ 	.word	0x00000082


	//----- nvinfo : EIATTR_KPARAM_INFO
	.align		4
.L_1305:
        /*0008*/ 	.byte	0x04, 0x17
        /*000a*/ 	.short	(.L_1307 - .L_1306)
.L_1306:
        /*000c*/ 	.word	0x00000000
        /*0010*/ 	.short	0x0008
        /*0012*/ 	.short	0x0040
        /*0014*/ 	.byte	0x00, 0xf0, 0x21, 0x00


	//----- nvinfo : EIATTR_KPARAM_INFO
	.align		4
.L_1307:
        /*0018*/ 	.byte	0x04, 0x17
        /*001a*/ 	.short	(.L_1309 - .L_1308)
.L_1308:
        /*001c*/ 	.word	0x00000000
        /*0020*/ 	.short	0x0007
        /*0022*/ 	.short	0x0038
        /*0024*/ 	.byte	0x00, 0xf0, 0x21, 0x00


	//----- nvinfo : EIATTR_KPARAM_INFO
	.align		4
.L_1309:
        /*0028*/ 	.byte	0x04, 0x17
        /*002a*/ 	.short	(.L_1311 - .L_1310)
.L_1310:
        /*002c*/ 	.word	0x00000000
        /*0030*/ 	.short	0x0006
        /*0032*/ 	.short	0x0030
        /*0034*/ 	.byte	0x00, 0xf0, 0x21, 0x00


	//----- nvinfo : EIATTR_KPARAM_INFO
	.align		4
.L_1311:
        /*0038*/ 	.byte	0x04, 0x17
        /*003a*/ 	.short	(.L_1313 - .L_1312)
.L_1312:
        /*003c*/ 	.word	0x00000000
        /*0040*/ 	.short	0x0005
        /*0042*/ 	.short	0x0028
        /*0044*/ 	.byte	0x00, 0xf0, 0x21, 0x00


	//----- nvinfo : EIATTR_KPARAM_INFO
	.align		4
.L_1313:
        /*0048*/ 	.byte	0x04, 0x17
        /*004a*/ 	.short	(.L_1315 - .L_1314)
.L_1314:
        /*004c*/ 	.word	0x00000000
        /*0050*/ 	.short	0x0004
        /*0052*/ 	.short	0x0020
        /*0054*/ 	.byte	0x00, 0xf0, 0x11, 0x00


	//----- nvinfo : EIATTR_KPARAM_INFO
	.align		4
.L_1315:
        /*0058*/ 	.byte	0x04, 0x17
        /*005a*/ 	.short	(.L_1317 - .L_1316)
.L_1316:
        /*005c*/ 	.word	0x00000000
        /*0060*/ 	.short	0x0003
        /*0062*/ 	.short	0x0018
        /*0064*/ 	.byte	0x00, 0xf0, 0x21, 0x00


	//----- nvinfo : EIATTR_KPARAM_INFO
	.align		4
.L_1317:
        /*0068*/ 	.byte	0x04, 0x17
        /*006a*/ 	.short	(.L_1319 - .L_1318)
.L_1318:
        /*006c*/ 	.word	0x00000000
        /*0070*/ 	.short	0x0002
        /*0072*/ 	.short	0x0010
        /*0074*/ 	.byte	0x00, 0xf0, 0x21, 0x00


	//----- nvinfo : EIATTR_KPARAM_INFO
	.align		4
.L_1319:
        /*0078*/ 	.byte	0x04, 0x17
        /*007a*/ 	.short	(.L_1321 - .L_1320)
.L_1320:
        /*007c*/ 	.word	0x00000000
        /*0080*/ 	.short	0x0001
        /*0082*/ 	.short	0x0008
        /*0084*/ 	.byte	0x00, 0xf0, 0x21, 0x00


	//----- nvinfo : EIATTR_KPARAM_INFO
	.align		4
.L_1321:
        /*0088*/ 	.byte	0x04, 0x17
        /*008a*/ 	.short	(.L_1323 - .L_1322)
.L_1322:
        /*008c*/ 	.word	0x00000000
        /*0090*/ 	.short	0x0000
        /*0092*/ 	.short	0x0000
        /*0094*/ 	.byte	0x00, 0xf0, 0x21, 0x00


	//----- nvinfo : EIATTR_SPARSE_MMA_MASK
	.align		4
.L_1323:
        /*0098*/ 	.byte	0x03, 0x50
        /*009a*/ 	.short	0x0000


	//----- nvinfo : EIATTR_MAXREG_COUNT
	.align		4
        /*009c*/ 	.byte	0x03, 0x1b
        /*009e*/ 	.short	0x00a8


	//----- nvinfo : EIATTR_NUM_BARRIERS
	.align		4
        /*00a0*/ 	.byte	0x02, 0x4c
        /*00a2*/ 	.byte	0x01
	.zero		1


	//----- nvinfo : EIATTR_MERCURY_ISA_VERSION
	.align		4
        /*00a4*/ 	.byte	0x03, 0x5f
        /*00a6*/ 	.short	0x0101


	//----- nvinfo : EIATTR_COOP_GROUP_MASK_REGIDS
	.align		4
        /*00a8*/ 	.byte	0x04, 0x29
        /*00aa*/ 	.short	(.L_1325 - .L_1324)


	//   ....[0]....
.L_1324:
        /*00ac*/ 	.word	0xffffffff


	//   ....[1]....
        /*00b0*/ 	.word	0xffffffff


	//   ....[2]....
        /*00b4*/ 	.word	0xffffffff


	//   ....[3]....
        /*00b8*/ 	.word	0xffffffff


	//   ....[4]....
        /*00bc*/ 	.word	0xffffffff


	//   ....[5]....
        /*00c0*/ 	.word	0xffffffff


	//   ....[6]....
        /*00c4*/ 	.word	0xffffffff


	//   ....[7]....
        /*00c8*/ 	.word	0xffffffff


	//   ....[8]....
        /*00cc*/ 	.word	0xffffffff


	//   ....[9]....
        /*00d0*/ 	.word	0xffffffff


	//   ....[10]....
        /*00d4*/ 	.word	0xffffffff


	//   ....[11]....
        /*00d8*/ 	.word	0xffffffff


	//   ....[12]....
        /*00dc*/ 	.word	0xffffffff


	//   ....[13]....
        /*00e0*/ 	.word	0xffffffff


	//   ....[14]....
        /*00e4*/ 	.word	0xffffffff


	//   ....[15]....
        /*00e8*/ 	.word	0xffffffff


	//   ....[16]....
        /*00ec*/ 	.word	0xffffffff


	//   ....[17]....
        /*00f0*/ 	.word	0xffffffff


	//   ....[18]....
        /*00f4*/ 	.word	0x05000010


	//   ....[19]....
        /*00f8*/ 	.word	0x05000010


	//   ....[20]....
        /*00fc*/ 	.word	0x05000010


	//   ....[21]....
        /*0100*/ 	.word	0x05000010


	//   ....[22]....
        /*0104*/ 	.word	0x05000010


	//   ....[23]....
        /*0108*/ 	.word	0x05000010


	//   ....[24]....
        /*010c*/ 	.word	0x05000010


	//   ....[25]....
        /*0110*/ 	.word	0x05000010


	//----- nvinfo : EIATTR_COOP_GROUP_INSTR_OFFSETS
	.align		4
.L_1325:
        /*0114*/ 	.byte	0x04, 0x28
        /*0116*/ 	.short	(.L_1327 - .L_1326)


	//   ....[0]....
.L_1326:
        /*0118*/ 	.word	0x00000550


	//   ....[1]....
        /*011c*/ 	.word	0x00000560


	//   ....[2]....
        /*0120*/ 	.word	0x00000590


	//   ....[3]....
        /*0124*/ 	.word	0x000005a0


	//   ....[4]....
        /*0128*/ 	.word	0x000005d0


	//   ....[5]....
        /*012c*/ 	.word	0x000005e0


	//   ....[6]....
        /*0130*/ 	.word	0x00000620


	//   ....[7]....
        /*0134*/ 	.word	0x00000650


	//   ....[8]....
        /*0138*/ 	.word	0x000006a0


	//   ....[9]....
        /*013c*/ 	.word	0x000006b0


	//   ....[10]....
        /*0140*/ 	.word	0x000007b0


	//   ....[11]....
        /*0144*/ 	.word	0x000007c0


	//   ....[12]....
        /*0148*/ 	.word	0x000007f0


	//   ....[13]....
        /*014c*/ 	.word	0x00000800


	//   ....[14]....
        /*0150*/ 	.word	0x00000830


	//   ....[15]....
        /*0154*/ 	.word	0x00000840


	//   ....[16]....
        /*0158*/ 	.word	0x00000870


	//   ....[17]....
        /*015c*/ 	.word	0x00000880


	//   ....[18]....
        /*0160*/ 	.word	0x00001140


	//   ....[19]....
        /*0164*/ 	.word	0x00001190


	//   ....[20]....
        /*0168*/ 	.word	0x00001200


	//   ....[21]....
        /*016c*/ 	.word	0x00001260


	//   ....[22]....
        /*0170*/ 	.word	0x000012d0


	//   ....[23]....
        /*0174*/ 	.word	0x00001330


	//   ....[24]....
        /*0178*/ 	.word	0x000013a0


	//   ....[25]....
        /*017c*/ 	.word	0x00001400


	//----- nvinfo : EIATTR_EXIT_INSTR_OFFSETS
	.align		4
.L_1327:
        /*0180*/ 	.byte	0x04, 0x1c
        /*0182*/ 	.short	(.L_1329 - .L_1328)


	//   ....[0]....
.L_1328:
        /*0184*/ 	.word	0x000010e0


	//----- nvinfo : EIATTR_MAX_THREADS
	.align		4
.L_1329:
        /*0188*/ 	.byte	0x04, 0x05
        /*018a*/ 	.short	(.L_1331 - .L_1330)
.L_1330:
        /*018c*/ 	.word	0x00000140
        /*0190*/ 	.word	0x00000001
        /*0194*/ 	.word	0x00000001


	//----- nvinfo : EIATTR_CRS_STACK_SIZE
	.align		4
.L_1331:
        /*0198*/ 	.byte	0x04, 0x1e
        /*019a*/ 	.short	(.L_1333 - .L_1332)
.L_1332:
        /*019c*/ 	.word	0x00000000


	//----- nvinfo : EIATTR_CBANK_PARAM_SIZE
	.align		4
.L_1333:
        /*01a0*/ 	.byte	0x03, 0x19
        /*01a2*/ 	.short	0x0048


	//----- nvinfo : EIATTR_PARAM_CBANK
	.align		4
        /*01a4*/ 	.byte	0x04, 0x0a
        /*01a6*/ 	.short	(.L_1335 - .L_1334)
	.align		4
.L_1334:
        /*01a8*/ 	.word	index@(.nv.constant0._ZN13group_norm_v214gn_cuda_kernelI6__halfLi320ELi1ELi32ELi20ELi256ELb0ELi256ELi20ELi20ELi4ELb0ELi116ELb0ELb0ENS_16CompileConditionILi900EEEEEvPT_PKS4_S7_S7_flPfS8_Pj)
        /*01ac*/ 	.short	0x0210
        /*01ae*/ 	.short	0x0048


	//----- nvinfo : EIATTR_SW_WAR
	.align		4
.L_1335:
        /*01b0*/ 	.byte	0x04, 0x36
        /*01b2*/ 	.short	(.L_1337 - .L_1336)
.L_1336:
        /*01b4*/ 	.word	0x00000008
.L_1337:


//--------------------- .nv.info._ZN13group_norm_v214gn_cuda_kernelI6__halfLi320ELi1ELi32ELi20ELi256ELb0ELi256ELi20ELi20ELi4ELb0ELi148ELb0ELb0ENS_16CompileConditionILi900EEEEEvPT_PKS4_S7_S7_flPfS8_Pj --------------------------
	.section	.nv.info._ZN13group_norm_v214gn_cuda_kernelI6__halfLi320ELi1ELi32ELi20ELi256ELb0ELi256ELi20ELi20ELi4ELb0ELi148ELb0ELb0ENS_16CompileConditionILi900EEEEEvPT_PKS4_S7_S7_flPfS8_Pj,"",@"SHT_CUDA_INFO"
	.sectionflags	@""
	.align	4


	//----- nvinfo : EIATTR_CUDA_API_VERSION
	.align		4
        /*0000*/ 	.byte	0x04, 0x37
        /*0002*/ 	.short	(.L_1339 - .L_1338)
.L_1338:
        /*0004*/ 	.word	0x00000082


	//----- nvinfo : EIATTR_KPARAM_INFO
	.align		4
.L_1339:
        /*0008*/ 	.byte	0x04, 0x17
        /*000a*/ 	.short	(.L_1341 - .L_1340)
.L_1340:
        /*000c*/ 	.word	0x00000000
        /*0010*/ 	.short	0x0008
        /*0012*/ 	.short	0x0040
        /*0014*/ 	.byte	0x00, 0xf0, 0x21, 0x00


	//----- nvinfo : EIATTR_KPARAM_INFO
	.align		4
.L_1341:
        /*0018*/ 	.byte	0x04, 0x17
        /*001a*/ 	.short	(.L_1343 - .L_1342)
.L_1342:
        /*001c*/ 	.word	0x00000000
        /*0020*/ 	.short	0x0007
        /*0022*/ 	.short	0x0038
        /*0024*/ 	.byte	0x00, 0xf0, 0x21, 0x00


	//----- nvinfo : EIATTR_KPARAM_INFO
	.align		4
.L_1343:
        /*0028*/ 	.byte	0x04, 0x17
        /*002a*/ 	.short	(.L_1345 - .L_1344)
.L_1344:
        /*002c*/ 	.word	0x00000000
        /*0030*/ 	.short	0x0006
        /*0032*/ 	.short	0x0030
        /*0034*/ 	.byte	0x00, 0xf0, 0x21, 0x00


	//----- nvinfo : EIATTR_KPARAM_INFO
	.align		4
.L_1345:
        /*0038*/ 	.byte	0x04, 0x17
        /*003a*/ 	.short	(.L_1347 - .L_1346)
.L_1346:
        /*003c*/ 	.word	0x00000000
        /*0040*/ 	.short	0x0005
        /*0042*/ 	.short	0x0028
        /*0044*/ 	.byte	0x00, 0xf0, 0x21, 0x00


	//----- nvinfo : EIATTR_KPARAM_INFO
	.align		4
.L_1347:
        /*0048*/ 	.byte	0x04, 0x17
        /*004a*/ 	.short	(.L_1349 - .L_1348)
.L_1348:
        /*004c*/ 	.word	0x00000000
        /*0050*/ 	.short	0x0004
        /*0052*/ 	.short	0x0020
        /*0054*/ 	.byte	0x00, 0xf0, 0x11, 0x00


	//----- nvinfo : EIATTR_KPARAM_INFO
	.align		4
.L_1349:
        /*0058*/ 	.byte	0x04, 0x17
        /*005a*/ 	.short	(.L_1351 - .L_1350)
.L_1350:
        /*005c*/ 	.word	0x00000000
        /*0060*/ 	.short	0x0003
        /*0062*/ 	.short	0x0018
        /*0064*/ 	.byte	0x00, 0xf0, 0x21, 0x00


	//----- nvinfo : EIATTR_KPARAM_INFO
	.align		4
.L_1351:
        /*0068*/ 	.byte	0x04, 0x17
        /*006a*/ 	.short	(.L_1353 - .L_1352)
.L_1352:
        /*006c*/ 	.word	0x00000000
        /*0070*/ 	.short	0x0002
        /*0072*/ 	.short	0x0010
        /*0074*/ 	.byte	0x00, 0xf0, 0x21, 0x00


	//----- nvinfo : EIATTR_KPARAM_INFO
	.align		4
.L_1353:
        /*0078*/ 	.byte	0x04, 0x17
        /*007a*/ 	.short	(.L_1355 - .L_1354)
.L_1354:
        /*007c*/ 	.word	0x00000000
        /*0080*/ 	.short	0x0001
        /*0082*/ 	.short	0x0008
        /*0084*/ 	.byte	0x00, 0xf0, 0x21, 0x00


	//----- nvinfo : EIATTR_KPARAM_INFO
	.align		4
.L_1355:
        /*0088*/ 	.byte	0x04, 0x17
        /*008a*/ 	.short	(.L_1357 - .L_1356)
.L_1356:
        /*008c*/ 	.word	0x00000000
        /*0090*/ 	.short	0x0000
        /*0092*/ 	.short	0x0000
        /*0094*/ 	.byte	0x00, 0xf0, 0x21, 0x00


	//----- nvinfo : EIATTR_SPARSE_MMA_MASK
	.align		4
.L_1357:
        /*0098*/ 	.byte	0x03, 0x50
        /*009a*/ 	.short	0x0000


	//----- nvinfo : EIATTR_MAXREG_COUNT
	.align		4
        /*009c*/ 	.byte	0x03, 0x1b
        /*009e*/ 	.short	0x00a8


	//----- nvinfo : EIATTR_NUM_BARRIERS
	.align		4
        /*00a0*/ 	.byte	0x02, 0x4c
        /*00a2*/ 	.byte	0x01
	.zero		1


	//----- nvinfo : EIATTR_MERCURY_ISA_VERSION
	.align		4
        /*00a4*/ 	.byte	0x03, 0x5f
        /*00a6*/ 	.short	0x0101


	//----- nvinfo : EIATTR_COOP_GROUP_MASK_REGIDS
	.align		4
        /*00a8*/ 	.byte	0x04, 0x29
        /*00aa*/ 	.short	(.L_1359 - .L_1358)


	//   ....[0]....
.L_1358:
        /*00ac*/ 	.word	0xffffffff


	//   ....[1]....
        /*00b0*/ 	.word	0xffffffff


	//   ....[2]....
        /*00b4*/ 	.word	0xffffffff


	//   ....[3]....
        /*00b8*/ 	.word	0xffffffff


	//   ....[4]....
        /*00bc*/ 	.word	0xffffffff


	//   ....[5]....
        /*00c0*/ 	.word	0xffffffff


	//   ....[6]....
        /*00c4*/ 	.word	0xffffffff


	//   ....[7]....
        /*00c8*/ 	.word	0xffffffff


	//   ....[8]....
        /*00cc*/ 	.word	0xffffffff


	//   ....[9]....
        /*00d0*/ 	.word	0xffffffff


	//   ....[10]....
        /*00d4*/ 	.word	0xffffffff


	//   ....[11]....
        /*00d8*/ 	.word	0xffffffff


	//   ....[12]....
        /*00dc*/ 	.word	0xffffffff


	//   ....[13]....
        /*00e0*/ 	.word	0xffffffff


	//   ....[14]....
        /*00e4*/ 	.word	0xffffffff


	//   ....[15]....
        /*00e8*/ 	.word	0xffffffff


	//   ....[16]....
        /*00ec*/ 	.word	0xffffffff


	//   ....[17]....
        /*00f0*/ 	.word	0xffffffff


	//   ....[18]....
        /*00f4*/ 	.word	0x05000010


	//   ....[19]....
        /*00f8*/ 	.word	0x05000010


	//   ....[20]....
        /*00fc*/ 	.word	0x05000010


	//   ....[21]....
        /*0100*/ 	.word	0x05000010


	//   ....[22]....
        /*0104*/ 	.word	0x05000010


	//   ....[23]....
        /*0108*/ 	.word	0x05000010


	//   ....[24]....
        /*010c*/ 	.word	0x05000010


	//   ....[25]....
        /*0110*/ 	.word	0x05000010


	//----- nvinfo : EIATTR_COOP_GROUP_INSTR_OFFSETS
	.align		4
.L_1359:
        /*0114*/ 	.byte	0x04, 0x28
        /*0116*/ 	.short	(.L_1361 - .L_1360)


	//   ....[0]....
.L_1360:
        /*0118*/ 	.word	0x00000550


	//   ....[1]....
        /*011c*/ 	.word	0x00000560


	//   ....[2]....
        /*0120*/ 	.word	0x00000590


	//   ....[3]....
        /*0124*/ 	.word	0x000005a0


	//   ....[4]....
        /*0128*/ 	.word	0x000005d0


	//   ....[5]....
        /*012c*/ 	.word	0x000005e0


	//   ....[6]....
        /*0130*/ 	.word	0x00000620


	//   ....[7]....
        /*0134*/ 	.word	0x00000650


	//   ....[8]....
        /*0138*/ 	.word	0x000006a0


	//   ....[9]....
        /*013c*/ 	.word	0x000006b0


	//   ....[10]....
        /*0140*/ 	.word	0x000007b0


	//   ....[11]....
        /*0144*/ 	.word	0x000007c0


	//   ....[12]....
        /*0148*/ 	.word	0x000007f0


	//   ....[13]....
        /*014c*/ 	.word	0x00000800


	//   ....[14]....
        /*0150*/ 	.word	0x00000830


	//   ....[15]....
        /*0154*/ 	.word	0x00000840


	//   ....[16]....
        /*0158*/ 	.word	0x00000870


	//   ....[17]....
        /*015c*/ 	.word	0x00000880


	//   ....[18]....
        /*0160*/ 	.word	0x00001140


	//   ....[19]....
        /*0164*/ 	.word	0x00001190


	//   ....[20]....
        /*0168*/ 	.word	0x00001200


	//   ....[21]....
        /*016c*/ 	.word	0x00001260


	//   ....[22]....
        /*0170*/ 	.word	0x000012d0


	//   ....[23]....
        /*0174*/ 	.word	0x00001330


	//   ....[24]....
        /*0178*/ 	.word	0x000013a0


	//   ....[25]....
        /*017c*/ 	.word	0x00001400


	//----- nvinfo : EIATTR_EXIT_INSTR_OFFSETS
	.align		4
.L_1361:
        /*0180*/ 	.byte	0x04, 0x1c
        /*0182*/ 	.short	(.L_1363 - .L_1362)


	//   ....[0]....
.L_1362:
        /*0184*/ 	.word	0x000010e0


	//----- nvinfo : EIATTR_MAX_THREADS
	.align		4
.L_1363:
        /*0188*/ 	.byte	0x04, 0x05
        /*018a*/ 	.short	(.L_1365 - .L_1364)
.L_1364:
        /*018c*/ 	.word	0x00000140
        /*0190*/ 	.word	0x00000001
        /*0194*/ 	.word	0x00000001


	//----- nvinfo : EIATTR_CRS_STACK_SIZE
	.align		4
.L_1365:
        /*0198*/ 	.byte	0x04, 0x1e
        /*019a*/ 	.short	(.L_1367 - .L_1366)
.L_1366:
        /*019c*/ 	.word	0x00000000


	//----- nvinfo : EIATTR_CBANK_PARAM_SIZE
	.align		4
.L_1367:
        /*01a0*/ 	.byte	0x03, 0x19
        /*01a2*/ 	.short	0x0048


	//----- nvinfo : EIATTR_PARAM_CBANK
	.align		4
        /*01a4*/ 	.byte	0x04, 0x0a
        /*01a6*/ 	.short	(.L_1369 - .L_1368)
	.align		4
.L_1368:
        /*01a8*/ 	.word	index@(.nv.constant0._ZN13group_norm_v214gn_cuda_kernelI6__halfLi320ELi1ELi32ELi20ELi256ELb0ELi256ELi20ELi20ELi4ELb0ELi148ELb0ELb0ENS_16CompileConditionILi900EEEEEvPT_PKS4_S7_S7_flPfS8_Pj)
        /*01ac*/ 	.short	0x0210
        /*01ae*/ 	.short	0x0048


	//----- nvinfo : EIATTR_SW_WAR
	.align		4
.L_1369:
        /*01b0*/ 	.byte	0x04, 0x36
        /*01b2*/ 	.short	(.L_1371 - .L_1370)
.L_1370:
        /*01b4*/ 	.word	0x00000008
.L_1371:


//--------------------- .nv.info._ZN13group_norm_v214gn_cuda_kernelI6__halfLi320ELi1ELi16ELi40ELi256ELb1ELi256ELi40ELi40ELi4ELb0ELi116ELb0ELb0ENS_16CompileConditionILi900EEEEEvPT_PKS4_S7_S7_flPfS8_Pj --------------------------
	.section	.nv.info._ZN13group_norm_v214gn_cuda_kernelI6__halfLi320ELi1ELi16ELi40ELi256ELb1ELi256ELi40ELi40ELi4ELb0ELi116ELb0ELb0ENS_16CompileConditionILi900EEEEEvPT_PKS4_S7_S7_flPfS8_Pj,"",@"SHT_CUDA_INFO"
	.sectionflags	@""
	.align	4


	//----- nvinfo : EIATTR_CUDA_API_VERSION
	.align		4
        /*0000*/ 	.byte	0x04, 0x37
        /*0002*/ 	.short	(.L_1373 - .L_1372)
.L_1372:
        /*0004*/ 	.word	0x00000082


	//----- nvinfo : EIATTR_KPARAM_INFO
	.align		4
.L_1373:
        /*0008*/ 	.byte	0x04, 0x17
        /*000a*/ 	.short	(.L_1375 - .L_1374)
.L_1374:
        /*000c*/ 	.word	0x00000000
        /*0010*/ 	.short	0x0008
        /*0012*/ 	.short	0x0040
        /*0014*/ 	.byte	0x00, 0xf0, 0x21, 0x00


	//----- nvinfo : EIATTR_KPARAM_INFO
	.align		4
.L_1375:
        /*0018*/ 	.byte	0x04, 0x17
        /*001a*/ 	.short	(.L_1377 - .L_1376)
.L_1376:
        /*001c*/ 	.word	0x00000000
        /*0020*/ 	.short	0x0007
        /*0022*/ 	.short	0x0038
        /*0024*/ 	.byte	0x00, 0xf0, 0x21, 0x00


	//----- nvinfo : EIATTR_KPARAM_INFO
	.align		4
.L_1377:
        /*0028*/ 	.byte	0x04, 0x17
        /*002a*/ 	.short	(.L_1379 - .L_1378)
.L_1378:
        /*002c*/ 	.word	0x00000000
        /*0030*/ 	.short	0x0006
        /*0032*/ 	.short	0x0030
        /*0034*/ 	.byte	0x00, 0xf0, 0x21, 0x00


	//----- nvinfo : EIATTR_KPARAM_INFO
	.align		4
.L_1379:
        /*0038*/ 	.byte	0x04, 0x17
        /*003a*/ 	.short	(.L_1381 - .L_1380)
.L_1380:
        /*003c*/ 	.word	0x00000000
        /*0040*/ 	.short	0x0005
        /*0042*/ 	.short	0x0028
        /*0044*/ 	.byte	0x00, 0xf0, 0x21, 0x00


	//----- nvinfo : EIATTR_KPARAM_INFO
	.align		4
.L_1381:
        /*0048*/ 	.byte	0x04, 0x17
        /*004a*/ 	.short	(.L_1383 - .L_1382)
.L_1382:
        /*004c*/ 	.word	0x00000000
        /*0050*/ 	.short	0x0004
        /*0052*/ 	.short	0x0020
        /*0054*/ 	.byte	0x00, 0xf0, 0x11, 0x00


	//----- nvinfo : EIATTR_KPARAM_INFO
	.align		4
.L_1383:
        /*0058*/ 	.byte	0x04, 0x17
        /*005a*/ 	.short	(.L_1385 - .L_1384)
.L_1384:
        /*005c*/ 	.word	0x00000000
        /*0060*/ 	.short	0x0003
        /*0062*/ 	.short	0x0018
        /*0064*/ 	.byte	0x00, 0xf0, 0x21, 0x00


	//----- nvinfo : EIATTR_KPARAM_INFO
	.align		4
.L_1385:
        /*0068*/ 	.byte	0x04, 0x17
        /*006a*/ 	.short	(.L_1387 - .L_1386)
.L_1386:
        /*006c*/ 	.word	0x00000000
        /*0070*/ 	.short	0x0002
        /*0072*/ 	.short	0x0010
        /*0074*/ 	.byte	0x00, 0xf0, 0x21, 0x00


	//----- nvinfo : EIATTR_KPARAM_INFO
	.align		4
.L_1387:
        /*0078*/ 	.byte	0x04, 0x17
        /*007a*/ 	.short	(.L_1389 - .L_1388)
.L_1388:
        /*007c*/ 	.word	0x00000000
        /*0080*/ 	.short	0x0001
        /*0082*/ 	.short	0x0008
        /*0084*/ 	.byte	0x00, 0xf0, 0x21, 0x00


	//----- nvinfo : EIATTR_KPARAM_INFO
	.align		4
.L_1389:
        /*0088*/ 	.byte	0x04, 0x17
        /*008a*/ 	.short	(.L_1391 - .L_1390)
.L_1390:
        /*008c*/ 	.word	0x00000000
        /*0090*/ 	.short	0x0000
        /*0092*/ 	.short	0x0000
        /*0094*/ 	.byte	0x00, 0xf0, 0x21, 0x00


	//----- nvinfo : EIATTR_SPARSE_MMA_MASK
	.align		4
.L_1391:
        /*0098*/ 	.byte	0x03, 0x50
        /*009a*/ 	.short	0x0000


	//----- nvinfo : EIATTR_MAXREG_COUNT
	.align		4
        /*009c*/ 	.byte	0x03, 0x1b
        /*009e*/ 	.short	0x00a8


	//----- nvinfo : EIATTR_NUM_BARRIERS
	.align		4
        /*00a0*/ 	.byte	0x02, 0x4c
        /*00a2*/ 	.byte	0x01
	.zero		1


	//----- nvinfo : EIATTR_MERCURY_ISA_VERSION
	.align		4
        /*00a4*/ 	.byte	0x03, 0x5f
        /*00a6*/ 	.short	0x0101


	//----- nvinfo : EIATTR_COOP_GROUP_MASK_REGIDS
	.align		4
        /*00a8*/ 	.byte	0x04, 0x29
        /*00aa*/ 	.short	(.L_1393 - .L_1392)


	//   ....[0]....
.L_1392:
        /*00ac*/ 	.word	0xffffffff


	//   ....[1]....
        /*00b0*/ 	.word	0xffffffff


	//   ....[2]....
        /*00b4*/ 	.word	0xffffffff


	//   ....[3]....
        /*00b8*/ 	.word	0xffffffff


	//   ....[4]....
        /*00bc*/ 	.word	0xffffffff


	//   ....[5]....
        /*00c0*/ 	.word	0xffffffff


	//   ....[6]....
        /*00c4*/ 	.word	0xffffffff


	//   ....[7]....
        /*00c8*/ 	.word	0xffffffff


	//   ....[8]....
        /*00cc*/ 	.word	0xffffffff


	//   ....[9]....
        /*00d0*/ 	.word	0xffffffff


	//   ....[10]....
        /*00d4*/ 	.word	0xffffffff


	//   ....[11]....
        /*00d8*/ 	.word	0xffffffff


	//   ....[12]....
        /*00dc*/ 	.word	0xffffffff


	//   ....[13]....
        /*00e0*/ 	.word	0xffffffff


	//   ....[14]....
        /*00e4*/ 	.word	0xffffffff


	//   ....[15]....
        /*00e8*/ 	.word	0xffffffff


	//   ....[16]....
        /*00ec*/ 	.word	0xffffffff


	//   ....[17]....
        /*00f0*/ 	.word	0xffffffff


	//   ....[18]....
        /*00f4*/ 	.word	0x05000018


	//   ....[19]....
        /*00f8*/ 	.word	0x05000018


	//   ....[20]....
        /*00fc*/ 	.word	0x05000018


	//   ....[21]....
        /*0100*/ 	.word	0x05000018


	//   ....[22]....
        /*0104*/ 	.word	0x05000018


	//   ....[23]....
        /*0108*/ 	.word	0x05000018


	//   ....[24]....
        /*010c*/ 	.word	0x05000018


	//   ....[25]....
        /*0110*/ 	.word	0x05000018


	//----- nvinfo : EIATTR_COOP_GROUP_INSTR_OFFSETS
	.align		4
.L_1393:
        /*0114*/ 	.byte	0x04, 0x28
        /*0116*/ 	.short	(.L_1395 - .L_1394)


	//   ....[0]....
.L_1394:
        /*0118*/ 	.word	0x00000870


	//   ....[1]....
        /*011c*/ 	.word	0x00000880


	//   ....[2]....
        /*0120*/ 	.word	0x000008b0


	//   ....[3]....
        /*0124*/ 	.word	0x000008c0


	//   ....[4]....
        /*0128*/ 	.word	0x000008f0


	//   ....[5]....
        /*012c*/ 	.word	0x00000900


	//   ....[6]....
        /*0130*/ 	.word	0x00000930


	//   ....[7]....
        /*0134*/ 	.word	0x00000940


	//   ....[8]....
        /*0138*/ 	.word	0x00000970


	//   ....[9]....
        /*013c*/ 	.word	0x00000980


	//   ....[10]....
        /*0140*/ 	.word	0x00000ad0


	//   ....[11]....
        /*0144*/ 	.word	0x00000ae0


	//   ....[12]....
        /*0148*/ 	.word	0x00000b10


	//   ....[13]....
        /*014c*/ 	.word	0x00000b20


	//   ....[14]....
        /*0150*/ 	.word	0x00000b50


	//   ....[15]....
        /*0154*/ 	.word	0x00000b60


	//   ....[16]....
        /*0158*/ 	.word	0x00000b90


	//   ....[17]....
        /*015c*/ 	.word	0x00000ba0


	//   ....[18]....
        /*0160*/ 	.word	0x00002440


	//   ....[19]....
        /*0164*/ 	.word	0x00002490


	//   ....[20]....
        /*0168*/ 	.word	0x00002500


	//   ....[21]....
        /*016c*/ 	.word	0x00002560


	//   ....[22]....
        /*0170*/ 	.word	0x000025d0


	//   ....[23]....
        /*0174*/ 	.word	0x00002630


	//   ....[24]....
        /*0178*/ 	.word	0x000026a0


	//   ....[25]....
        /*017c*/ 	.word	0x00002700


	//----- nvinfo : EIATTR_EXIT_INSTR_OFFSETS
	.align		4
.L_1395:
        /*0180*/ 	.byte	0x04, 0x1c
        /*0182*/ 	.short	(.L_1397 - .L_1396)


	//   ....[0]....
.L_1396:
        /*0184*/ 	.word	0x000023e0


	//----- nvinfo : EIATTR_MAX_THREADS
	.align		4
.L_1397:
        /*0188*/ 	.byte	0x04, 0x05
        /*018a*/ 	.short	(.L_1399 - .L_1398)
.L_1398:
        /*018c*/ 	.word	0x00000140
        /*0190*/ 	.word	0x00000001
        /*0194*/ 	.word	0x00000001


	//----- nvinfo : EIATTR_CRS_STACK_SIZE
	.align		4
.L_1399:
        /*0198*/ 	.byte	0x04, 0x1e
        /*019a*/ 	.short	(.L_1401 - .L_1400)
.L_1400:
        /*019c*/ 	.word	0x00000000


	//----- nvinfo : EIATTR_CBANK_PARAM_SIZE
	.align		4
.L_1401:
        /*01a0*/ 	.byte	0x03, 0x19
        /*01a2*/ 	.short	0x0048


	//----- nvinfo : EIATTR_PARAM_CBANK
	.align		4
        /*01a4*/ 	.byte	0x04, 0x0a
        /*01a6*/ 	.short	(.L_1403 - .L_1402)
	.align		4
.L_1402:
        /*01a8*/ 	.word	index@(.nv.constant0._ZN13group_norm_v214gn_cuda_kernelI6__halfLi320ELi1ELi16ELi40ELi256ELb1ELi256ELi40ELi40ELi4ELb0ELi116ELb0ELb0ENS_16CompileConditionILi900EEEEEvPT_PKS4_S7_S7_flPfS8_Pj)
        /*01ac*/ 	.short	0x0210
        /*01ae*/ 	.short	0x0048


	//----- nvinfo : EIATTR_SW_WAR
	.align		4
.L_1403:
        /*01b0*/ 	.byte	0x04, 0x36
        /*01b2*/ 	.short	(.L_1405 - .L_1404)
.L_1404:
        /*01b4*/ 	.word	0x00000008
.L_1405:


//--------------------- .nv.info._ZN13group_norm_v214gn_cuda_kernelI6__halfLi320ELi1ELi16ELi40ELi256ELb1ELi256ELi40ELi40ELi4ELb0ELi148ELb0ELb0ENS_16CompileConditionILi900EEEEEvPT_PKS4_S7_S7_flPfS8_Pj --------------------------
	.section	.nv.info._ZN13group_norm_v214gn_cuda_kernelI6__halfLi320ELi1ELi16ELi40ELi256ELb1ELi256ELi40ELi40ELi4ELb0ELi148ELb0ELb0ENS_16CompileConditionILi900EEEEEvPT_PKS4_S7_S7_flPfS8_Pj,"",@"SHT_CUDA_INFO"
	.sectionflags	@""
	.align	4


	//----- nvinfo : EIATTR_CUDA_API_VERSION
	.align		4
        /*0000*/ 	.byte	0x04, 0x37
        /*0002*/ 	.short	(.L_1407 - .L_1406)
.L_1406:
        /*0004*/ 	.word	0x00000082


	//----- nvinfo : EIATTR_KPARAM_INFO
	.align		4
.L_1407:
        /*0008*/ 	.byte	0x04, 0x17
        /*000a*/ 	.short	(.L_1409 - .L_1408)
.L_1408:
        /*000c*/ 	.word	0x00000000
        /*0010*/ 	.short	0x0008
        /*0012*/ 	.short	0x0040
        /*0014*/ 	.byte	0x00, 0xf0, 0x21, 0x00


	//----- nvinfo : EIATTR_KPARAM_INFO
	.align		4
.L_1409:
        /*0018*/ 	.byte	0x04, 0x17
        /*001a*/ 	.short	(.L_1411 - .L_1410)
.L_1410:
        /*001c*/ 	.word	0x00000000
        /*0020*/ 	.short	0x0007
        /*0022*/ 	.short	0x0038
        /*0024*/ 	.byte	0x00, 0xf0, 0x21, 0x00


	//----- nvinfo : EIATTR_KPARAM_INFO
	.align		4
.L_1411:
        /*0028*/ 	.byte	0x04, 0x17
        /*002a*/ 	.short	(.L_1413 - .L_1412)
.L_1412:
        /*002c*/ 	.word	0x00000000
        /*0030*/ 	.short	0x0006
        /*0032*/ 	.short	0x0030
        /*0034*/ 	.byte	0x00, 0xf0, 0x21, 0x00


	//----- nvinfo : EIATTR_KPARAM_INFO
	.align		4
.L_1413:
        /*0038*/ 	.byte	0x04, 0x17
        /*003a*/ 	.short	(.L_1415 - .L_1414)
.L_1414:
        /*003c*/ 	.word	0x00000000
        /*0040*/ 	.short	0x0005
        /*0042*/ 	.short	0x0028
        /*0044*/ 	.byte	0x00, 0xf0, 0x21, 0x00


	//----- nvinfo : EIATTR_KPARAM_INFO
	.align		4
.L_1415:
        /*0048*/ 	.byte	0x04, 0x17
        /*004a*/ 	.short	(.L_1417 - .L_1416)
.L_1416:
        /*004c*/ 	.word	0x00000000
        /*0050*/ 	.short	0x0004
        /*0052*/ 	.short	0x0020
        /*0054*/ 	.byte	0x00, 0xf0, 0x11, 0x00


	//----- nvinfo : EIATTR_KPARAM_INFO
	.align		4
.L_1417:
        /*0058*/ 	.byte	0x04, 0x17
        /*005a*/ 	.short	(.L_1419 - .L_1418)
.L_1418:
        /*005c*/ 	.word	0x00000000
        /*0060*/ 	.short	0x0003
        /*0062*/ 	.short	0x0018
        /*0064*/ 	.byte	0x00, 0xf0, 0x21, 0x00


	//----- nvinfo : EIATTR_KPARAM_INFO
	.align		4
.L_1419:
        /*0068*/ 	.byte	0x04, 0x17
        /*006a*/ 	.short	(.L_1421 - .L_1420)
.L_1420:
        /*006c*/ 	.word	0x00000000
        /*0070*/ 	.short	0x0002
        /*0072*/ 	.short	0x0010
        /*0074*/ 	.byte	0x00, 0xf0, 0x21, 0x00


	//----- nvinfo : EIATTR_KPARAM_INFO
	.align		4
.L_1421:
        /*0078*/ 	.byte	0x04, 0x17
        /*007a*/ 	.short	(.L_1423 - .L_1422)
.L_1422:
        /*007c*/ 	.word	0x00000000
        /*0080*/ 	.short	0x0001
        /*0082*/ 	.short	0x0008
        /*0084*/ 	.byte	0x00, 0xf0, 0x21, 0x00


	//----- nvinfo : EIATTR_KPARAM_INFO
	.align		4
.L_1423:
        /*0088*/ 	.byte	0x04, 0x17
        /*008a*/ 	.short	(.L_1425 - .L_1424)
.L_1424:
        /*008c*/ 	.word	0x00000000
        /*0090*/ 	.short	0x0000
        /*0092*/ 	.short	0x0000
        /*0094*/ 	.byte	0x00, 0xf0, 0x21, 0x00


	//----- nvinfo : EIATTR_SPARSE_MMA_MASK
	.align		4
.L_1425:
        /*0098*/ 	.byte	0x03, 0x50
        /*009a*/ 	.short	0x0000


	//----- nvinfo : EIATTR_MAXREG_COUNT
	.align		4
        /*009c*/ 	.byte	0x03, 0x1b
        /*009e*/ 	.short	0x00a8


	//----- nvinfo : EIATTR_NUM_BARRIERS
	.align		4
        /*00a0*/ 	.byte	0x02, 0x4c
        /*00a2*/ 	.byte	0x01
	.zero		1


	//----- nvinfo : EIATTR_MERCURY_ISA_VERSION
	.align		4
        /*00a4*/ 	.byte	0x03, 0x5f
        /*00a6*/ 	.short	0x0101


	//----- nvinfo : EIATTR_COOP_GROUP_MASK_REGIDS
	.align		4
        /*00a8*/ 	.byte	0x04, 0x29
        /*00aa*/ 	.short	(.L_1427 - .L_1426)


	//   ....[0]....
.L_1426:
        /*00ac*/ 	.word	0xffffffff


	//   ....[1]....
        /*00b0*/ 	.word	0xffffffff


	//   ....[2]....
        /*00b4*/ 	.word	0xffffffff


	//   ....[3]....
        /*00b8*/ 	.word	0xffffffff


	//   ....[4]....
        /*00bc*/ 	.word	0xffffffff


	//   ....[5]....
        /*00c0*/ 	.word	0xffffffff


	//   ....[6]....
        /*00c4*/ 	.word	0xffffffff


	//   ....[7]....
        /*00c8*/ 	.word	0xffffffff


	//   ....[8]....
        /*00cc*/ 	.word	0xffffffff


	//   ....[9]....
        /*00d0*/ 	.word	0xffffffff


	//   ....[10]....
        /*00d4*/ 	.word	0xffffffff


	//   ....[11]....
        /*00d8*/ 	.word	0xffffffff


	//   ....[12]....
        /*00dc*/ 	.word	0xffffffff


	//   ....[13]....
        /*00e0*/ 	.word	0xffffffff


	//   ....[14]....
        /*00e4*/ 	.word	0xffffffff


	//   ....[15]....
        /*00e8*/ 	.word	0xffffffff


	//   ....[16]....
        /*00ec*/ 	.word	0xffffffff


	//   ....[17]....
        /*00f0*/ 	.word	0xffffffff


	//   ....[18]....
        /*00f4*/ 	.word	0x05000018


	//   ....[19]....
        /*00f8*/ 	.word	0x05000018


	//   ....[20]....
        /*00fc*/ 	.word	0x05000018


	//   ....[21]....
        /*0100*/ 	.word	0x05000018


	//   ....[22]....
        /*0104*/ 	.word	0x05000018


	//   ....[23]....
        /*0108*/ 	.word	0x05000018


	//   ....[24]....
        /*010c*/ 	.word	0x05000018


	//   ....[25]....
        /*0110*/ 	.word	0x05000018


	//----- nvinfo : EIATTR_COOP_GROUP_INSTR_OFFSETS
	.align		4
.L_1427:
        /*0114*/ 	.byte	0x04, 0x28
        /*0116*/ 	.short	(.L_1429 - .L_1428)


	//   ....[0]....
.L_1428:
        /*0118*/ 	.word	0x00000870


	//   ....[1]....
        /*011c*/ 	.word	0x00000880


	//   ....[2]....
        /*0120*/ 	.word	0x000008b0


	//   ....[3]....
        /*0124*/ 	.word	0x000008c0


	//   ....[4]....
        /*0128*/ 	.word	0x000008f0


	//   ....[5]....
        /*012c*/ 	.word	0x00000900


	//   ....[6]....
        /*0130*/ 	.word	0x00000930


	//   ....[7]....
        /*0134*/ 	.word	0x00000940


	//   ....[8]....
        /*0138*/ 	.word	0x00000970


	//   ....[9]....
        /*013c*/ 	.word	0x00000980


	//   ....[10]....
        /*0140*/ 	.word	0x00000ad0


	//   ....[11]....
        /*0144*/ 	.word	0x00000ae0


	//   ....[12]....
        /*0148*/ 	.word	0x00000b10


	//   ....[13]....
        /*014c*/ 	.word	0x00000b20


	//   ....[14]....
        /*0150*/ 	.word	0x00000b50


	//   ....[15]....
        /*0154*/ 	.word	0x00000b60


	//   ....[16]....
        /*0158*/ 	.word	0x00000b90


	//   ....[17]....
        /*015c*/ 	.word	0x00000ba0


	//   ....[18]....
        /*0160*/ 	.word	0x00002440


	//   ....[19]....
        /*0164*/ 	.word	0x00002490


	//   ....[20]....
        /*0168*/ 	.word	0x00002500


	//   ....[21]....
        /*016c*/ 	.word	0x00002560


	//   ....[22]....
        /*0170*/ 	.word	0x000025d0


	//   ....[23]....
        /*0174*/ 	.word	0x00002630


	//   ....[24]....
        /*0178*/ 	.word	0x000026a0


	//   ....[25]....
        /*017c*/ 	.word	0x00002700


	//----- nvinfo : EIATTR_EXIT_INSTR_OFFSETS
	.align		4
.L_1429:
        /*0180*/ 	.byte	0x04, 0x1c
        /*0182*/ 	.short	(.L_1431 - .L_1430)


	//   ....[0]....
.L_1430:
        /*0184*/ 	.word	0x000023e0


	//----- nvinfo : EIATTR_MAX_THREADS
	.align		4
.L_1431:
        /*0188*/ 	.byte	0x04, 0x05
        /*018a*/ 	.short	(.L_1433 - .L_1432)
.L_1432:
        /*018c*/ 	.word	0x00000140
        /*0190*/ 	.word	0x00000001
        /*0194*/ 	.word	0x00000001


	//----- nvinfo : EIATTR_CRS_STACK_SIZE
	.align		4
.L_1433:
        /*0198*/ 	.byte	0x04, 0x1e
        /*019a*/ 	.short	(.L_1435 - .L_1434)
.L_1434:
        /*019c*/ 	.word	0x00000000


	//----- nvinfo : EIATTR_CBANK_PARAM_SIZE
	.align		4
.L_1435:
        /*01a0*/ 	.byte	0x03, 0x19
        /*01a2*/ 	.short	0x0048


	//----- nvinfo : EIATTR_PARAM_CBANK
	.align		4
        /*01a4*/ 	.byte	0x04, 0x0a
        /*01a6*/ 	.short	(.L_1437 - .L_1436)
	.align		4
.L_1436:
        /*01a8*/ 	.word	index@(.nv.constant0._ZN13group_norm_v214gn_cuda_kernelI6__halfLi320ELi1ELi16ELi40ELi256ELb1ELi256ELi40ELi40ELi4ELb0ELi148ELb0ELb0ENS_16CompileConditionILi900EEEEEvPT_PKS4_S7_S7_flPfS8_Pj)
        /*01ac*/ 	.short	0x0210
        /*01ae*/ 	.short	0x0048


	//----- nvinfo : EIATTR_SW_WAR
	.align		4
.L_1437:
        /*01b0*/ 	.byte	0x04, 0x36
        /*01b2*/ 	.short	(.L_1439 - .L_1438)
.L_1438:
        /*01b4*/ 	.word	0x00000008
.L_1439:


//--------------------- .nv.callgraph             --------------------------
	.section	.nv.callgraph,"",@"SHT_CUDA_CALLGRAPH"
	.align	4
	.sectionentsize	8
	.align		4
        /*0000*/ 	.word	0x00000000
	.align		4
        /*0004*/ 	.word	0xffffffff
	.align		4
        /*0008*/ 	.word	0x00000000
	.align		4
        /*000c*/ 	.word	0xfffffffe
	.align		4
        /*0010*/ 	.word	0x00000000
	.align		4
        /*0014*/ 	.word	0xfffffffd
	.align		4
        /*0018*/ 	.word	0x00000000
	.align		4
        /*001c*/ 	.word	0xfffffffc


//--------------------- .text._ZN13group_norm_v218gn_bwd_cuda_kernelI13__nv_bfloat16Li320ELi1ELi32ELi20ELi256ELb0ELb1ELi256ELi20ELi20ELi4ELb1ELi96ELb0ELb0ELNS_15WgradSyncMethodE3ENS_16CompileConditionILi900EEEEEvPT_S6_S6_PKS5_S8_S8_S8_PKfflPfPj --------------------------
	.section	.text._ZN13group_norm_v218gn_bwd_cuda_kernelI13__nv_bfloat16Li320ELi1ELi32ELi20ELi256ELb0ELb1ELi256ELi20ELi20ELi4ELb1ELi96ELb0ELb0ELNS_15WgradSyncMethodE3ENS_16CompileConditionILi900EEEEEvPT_S6_S6_PKS5_S8_S8_S8_PKfflPfPj,"ax",@progbits
	.align	128
        .global         _ZN13group_norm_v218gn_bwd_cuda_kernelI13__nv_bfloat16Li320ELi1ELi32ELi20ELi256ELb0ELb1ELi256ELi20ELi20ELi4ELb1ELi96ELb0ELb0ELNS_15WgradSyncMethodE3ENS_16CompileConditionILi900EEEEEvPT_S6_S6_PKS5_S8_S8_S8_PKfflPfPj
        .type           _ZN13group_norm_v218gn_bwd_cuda_kernelI13__nv_bfloat16Li320ELi1ELi32ELi20ELi256ELb0ELb1ELi256ELi20ELi20ELi4ELb1ELi96ELb0ELb0ELNS_15WgradSyncMethodE3ENS_16CompileConditionILi900EEEEEvPT_S6_S6_PKS5_S8_S8_S8_PKfflPfPj,@function
        .size           _ZN13group_norm_v218gn_bwd_cuda_kernelI13__nv_bfloat16Li320ELi1ELi32ELi20ELi256ELb0ELb1ELi256ELi20ELi20ELi4ELb1ELi96ELb0ELb0ELNS_15WgradSyncMethodE3ENS_16CompileConditionILi900EEEEEvPT_S6_S6_PKS5_S8_S8_S8_PKfflPfPj,(.L_x_2224 - _ZN13group_norm_v218gn_bwd_cuda_kernelI13__nv_bfloat16Li320ELi1ELi32ELi20ELi256ELb0ELb1ELi256ELi20ELi20ELi4ELb1ELi96ELb0ELb0ELNS_15WgradSyncMethodE3ENS_16CompileConditionILi900EEEEEvPT_S6_S6_PKS5_S8_S8_S8_PKfflPfPj)
        .other          _ZN13group_norm_v218gn_bwd_cuda_kernelI13__nv_bfloat16Li320ELi1ELi32ELi20ELi256ELb0ELb1ELi256ELi20ELi20ELi4ELb1ELi96ELb0ELb0ELNS_15WgradSyncMethodE3ENS_16CompileConditionILi900EEEEEvPT_S6_S6_PKS5_S8_S8_S8_PKfflPfPj,@"STO_CUDA_ENTRY STV_DEFAULT"
_ZN13group_norm_v218gn_bwd_cuda_kernelI13__nv_bfloat16Li320ELi1ELi32ELi20ELi256ELb0ELb1ELi256ELi20ELi20ELi4ELb1ELi96ELb0ELb0ELNS_15WgradSyncMethodE3ENS_16CompileConditionILi900EEEEEvPT_S6_S6_PKS5_S8_S8_S8_PKfflPfPj:
.text._ZN13group_norm_v218gn_bwd_cuda_kernelI13__nv_bfloat16Li320ELi1ELi32ELi20ELi256ELb0ELb1ELi256ELi20ELi20ELi4ELb1ELi96ELb0ELb0ELNS_15WgradSyncMethodE3ENS_16CompileConditionILi900EEEEEvPT_S6_S6_PKS5_S8_S8_S8_PKfflPfPj:
[----:B------:R-:W-:Y:S01]  /*0000*/  LDC R1, c[0x0][0x28] ;  /* 0x00000a00ff017b82 */ /* 0x000fe20000000800 */
[----:B------:R-:W0:Y:S01]  /*0010*/  S2R R65, SR_CTAID.Y ;  /* 0x0000000000417919 */ /* 0x000e220000002600 */
[----:B------:R-:W-:Y:S01]  /*0020*/  ULDC.64 UR6, c[0x0][0x258] ;  /* 0x0000960000067ab9 */ /* 0x000fe20000000a00 */
[----:B------:R-:W-:Y:S01]  /*0030*/  ULDC.64 UR8, c[0x0][0x208] ;  /* 0x0000820000087ab9 */ /* 0x000fe20000000a00 */
[----:B------:R-:W-:Y:S01]  /*0040*/  USHF.L.U32 UR10, UR6, 0x5, URZ ;  /* 0x00000005060a7899 */ /* 0x000fe2000800063f */
[----:B------:R-:W-:Y:S01]  /*0050*/  BSSY B0, `(.L_x_0) ;  /* 0x0000287000007945 */ /* 0x000fe20003800000 */
[----:B------:R-:W-:Y:S01]  /*0060*/  USHF.L.U64.HI UR6, UR6, 0x5, UR7 ;  /* 0x0000000506067899 */ /* 0x000fe20008010207 */
[----:B------:R-:W-:-:S05]  /*0070*/  HFMA2.MMA R66, -RZ, RZ, 0, 0 ;  /* 0x00000000ff427435 */ /* 0x000fca00000001ff */
[----:B------:R-:W-:Y:S02]  /*0080*/  MOV R0, UR6 ;  /* 0x0000000600007c02 */ /* 0x000fe40008000f00 */
[----:B0-----:R-:W-:-:S04]  /*0090*/  ISETP.LT.U32.AND P0, PT, R65, UR10, PT ;  /* 0x0000000a41007c0c */ /* 0x001fc8000bf01070 */
[----:B------:R-:W-:Y:S02]  /*00a0*/  ISETP.GT.AND.EX P0, PT, R0, RZ, PT, P0 ;  /* 0x000000ff0000720c */ /* 0x000fe40003f04300 */
[----:B------:R-:W-:-:S11]  /*00b0*/  LOP3.LUT R0, R65, 0x1f, RZ, 0xc0, !PT ;  /* 0x0000001f41007812 */ /* 0x000fd600078ec0ff */
[----:B------:R-:W-:Y:S05]  /*00c0*/  @P0 BRA `(.L_x_1) ;  /* 0x0000000000680947 */ /* 0x000fea0003800000 */
[----:B------:R-:W0:Y:S01]  /*00d0*/  S2R R2, SR_TID.X ;  /* 0x0000000000027919 */ /* 0x000e220000002100 */
[----:B------:R-:W-:Y:S01]  /*00e0*/  BAR.SYNC.DEFER_BLOCKING 0x0 ;  /* 0x0000000000007b1d */ /* 0x000fe20000010000 */
[----:B0-----:R-:W-:-:S13]  /*00f0*/  ISETP.NE.AND P0, PT, R2, RZ, PT ;  /* 0x000000ff0200720c */ /* 0x001fda0003f05270 */
[----:B------:R-:W-:Y:S05]  /*0100*/  @P0 BRA `(.L_x_2) ;  /* 0x00000000004c0947 */ /* 0x000fea0003800000 */
[----:B------:R-:W0:Y:S01]  /*0110*/  S2UR UR4, SR_CTAID.X ;  /* 0x00000000000479c3 */ /* 0x000e220000002500 */
[----:B------:R-:W-:Y:S02]  /*0120*/  SHF.R.U32.HI R65, RZ, 0x5, R65 ;  /* 0x00000005ff417819 */ /* 0x000fe40000011641 */
[----:B------:R-:W-:Y:S02]  /*0130*/  LOP3.LUT R5, R0, 0x60, RZ, 0xfc, !PT ;  /* 0x0000006000057812 */ /* 0x000fe400078efcff */
[----:B------:R-:W-:Y:S01]  /*0140*/  MOV R0, 0x7ffffffe ;  /* 0x7ffffffe00007802 */ /* 0x000fe20000000f00 */
[----:B------:R-:W-:Y:S02]  /*0150*/  IMAD.MOV R65, RZ, RZ, -R65 ;  /* 0x000000ffff417224 */ /* 0x000fe400078e0a41 */
[----:B------:R-:W1:Y:S03]  /*0160*/  LDC.64 R2, c[0x0][0x268] ;  /* 0x00009a00ff027b82 */ /* 0x000e660000000a00 */
[----:B0-----:R-:W-:Y:S01]  /*0170*/  ISETP.NE.AND P0, PT, R65, UR4, PT ;  /* 0x0000000441007c0c */ /* 0x001fe2000bf05270 */
[----:B-1----:R-:W-:-:S03]  /*0180*/  IMAD.WIDE.U32 R2, R5, 0x4, R2 ;  /* 0x0000000405027825 */ /* 0x002fc600078e0002 */
[----:B------:R-:W-:Y:S01]  /*0190*/  SEL R5, R0, 0x1, !P0 ;  /* 0x0000000100057807 */ /* 0x000fe20004000000 */
[----:B------:R-:W-:Y:S06]  /*01a0*/  MEMBAR.ALL.GPU ;  /* 0x0000000000007992 */ /* 0x000fec000000a000 */
[----:B------:R-:W-:-:S00]  /*01b0*/  ERRBAR ;  /* 0x00000000000079ab */ /* 0x000fc00000000000 */
[----:B------:R-:W-:Y:S06]  /*01c0*/  CGAERRBAR ;  /* 0x00000000000075ab */ /* 0x000fec0000000000 */
[----:B------:R0:W5:Y:S02]  /*01d0*/  ATOM.E.ADD.STRONG.GPU PT, R5, desc[UR8][R2.64], R5 ;  /* 0x000000050205798a */ /* 0x00016400081ee1c8 */
.L_x_3:
[----:B------:R-:W2:Y:S04]  /*01e0*/  LD.E.STRONG.GPU R0, desc[UR8][R2.64] ;  /* 0x0000000802007980 */ /* 0x000ea8000c10f900 */
[----:B--2---:R-:W-:Y:S01]  /*01f0*/  CCTL.IVALL ;  /* 0x00000000ff00798f */ /* 0x004fe20002000000 */
[----:B------:R-:W-:Y:S05]  /*0200*/  YIELD ;  /* 0x0000000000007946 */ /* 0x000fea0003800000 */
[----:B-----5:R-:W-:-:S04]  /*0210*/  LOP3.LUT R0, R0, R5, RZ, 0x3c, !PT ;  /* 0x0000000500007212 */ /* 0x020fc800078e3cff */
[----:B------:R-:W-:-:S13]  /*0220*/  ISETP.GT.AND P0, PT, R0, -0x1, PT ;  /* 0xffffffff0000780c */ /* 0x000fda0003f04270 */
[----:B------:R-:W-:Y:S05]  /*0230*/  @P0 BRA `(.L_x_3) ;  /* 0xfffffffc00e80947 */ /* 0x000fea000383ffff */
.L_x_2:
[----:B------:R-:W-:Y:S05]  /*0240*/  WARPSYNC.ALL ;  /* 0x0000000000007948 */ /* 0x000fea0003800000 */
[----:B------:R-:W-:Y:S06]  /*0250*/  BAR.SYNC.DEFER_BLOCKING 0x0 ;  /* 0x0000000000007b1d */ /* 0x000fec0000010000 */
[----:B------:R-:W-:Y:S05]  /*0260*/  BRA `(.L_x_4) ;  /* 0x0000002400947947 */ /* 0x000fea0003800000 */
.L_x_1:
[----:B------:R-:W0:Y:S01]  /*0270*/  S2R R50, SR_TID.X ;  /* 0x0000000000327919 */ /* 0x000e220000002100 */
[----:B------:R-:W1:Y:S01]  /*0280*/  S2UR UR4, SR_CTAID.X ;  /* 0x00000000000479c3 */ /* 0x000e620000002500 */
[----:B------:R-:W-:Y:S01]  /*0290*/  SHF.R.U32.HI R15, RZ, 0x5, R65 ;  /* 0x00000005ff0f7819 */ /* 0x000fe20000011641 */
[----:B------:R-:W-:Y:S01]  /*02a0*/  IMAD.MOV.U32 R55, RZ, RZ, 0x7ffffffe ;  /* 0x7ffffffeff377424 */ /* 0x000fe200078e00ff */
[----:B------:R-:W-:Y:S02]  /*02b0*/  LOP3.LUT R7, R0, 0x60, RZ, 0xfc, !PT ;  /* 0x0000006000077812 */ /* 0x000fe400078efcff */
[----:B------:R-:W-:Y:S02]  /*02c0*/  CS2R R8, SRZ ;  /* 0x0000000000087805 */ /* 0x000fe4000001ff00 */
[----:B------:R-:W-:Y:S02]  /*02d0*/  IADD3 R6, -R15, RZ, RZ ;  /* 0x000000ff0f067210 */ /* 0x000fe40007ffe1ff */
[----:B------:R-:W-:-:S02]  /*02e0*/  CS2R R10, SRZ ;  /* 0x00000000000a7805 */ /* 0x000fc4000001ff00 */
[----:B------:R-:W-:Y:S01]  /*02f0*/  CS2R R12, SRZ ;  /* 0x00000000000c7805 */ /* 0x000fe2000001ff00 */
[----:B------:R-:W2:Y:S08]  /*0300*/  S2UR UR5, SR_CgaCtaId ;  /* 0x00000000000579c3 */ /* 0x000eb00000008800 */
[----:B------:R-:W3:Y:S01]  /*0310*/  LDC.64 R4, c[0x0][0x268] ;  /* 0x00009a00ff047b82 */ /* 0x000ee20000000a00 */
[----:B-1----:R-:W-:Y:S01]  /*0320*/  ISETP.NE.AND P0, PT, R6, UR4, PT ;  /* 0x0000000406007c0c */ /* 0x002fe2000bf05270 */
[----:B------:R-:W-:-:S03]  /*0330*/  UMOV UR4, 0x400 ;  /* 0x0000040000047882 */ /* 0x000fc60000000000 */
[----:B------:R-:W-:Y:S01]  /*0340*/  SEL R55, R55, 0x1, !P0 ;  /* 0x0000000137377807 */ /* 0x000fe20004000000 */
[C---:B0-----:R-:W-:Y:S01]  /*0350*/  IMAD.WIDE.U32 R2, R50.reuse, -0x33333333, RZ ;  /* 0xcccccccd32027825 */ /* 0x041fe200078e00ff */
[----:B--2---:R-:W-:Y:S01]  /*0360*/  ULEA UR4, UR5, UR4, 0x18 ;  /* 0x0000000405047291 */ /* 0x004fe2000f8ec03f */
[----:B------:R-:W-:Y:S02]  /*0370*/  SHF.L.U32 R53, R50, 0x1, RZ ;  /* 0x0000000132357819 */ /* 0x000fe400000006ff */
[--C-:B------:R-:W-:Y:S01]  /*0380*/  IMAD R52, R15, 0x280, R50.reuse ;  /* 0x000002800f347824 */ /* 0x100fe200078e0232 */
[----:B------:R-:W-:Y:S02]  /*0390*/  SHF.R.U32.HI R51, RZ, 0x2, R3 ;  /* 0x00000002ff337819 */ /* 0x000fe40000011603 */
[----:B------:R-:W-:Y:S02]  /*03a0*/  SHF.R.S32.HI R3, RZ, 0x1f, R50 ;  /* 0x0000001fff037819 */ /* 0x000fe40000011432 */
[----:B------:R-:W-:Y:S01]  /*03b0*/  MOV R63, UR4 ;  /* 0x00000004003f7c02 */ /* 0x000fe20008000f00 */
[----:B---3--:R-:W-:Y:S01]  /*03c0*/  IMAD.WIDE.U32 R4, R7, 0x4, R4 ;  /* 0x0000000407047825 */ /* 0x008fe200078e0004 */
[----:B------:R-:W-:-:S02]  /*03d0*/  LEA.HI R3, R3, R50, RZ, 0x2 ;  /* 0x0000003203037211 */ /* 0x000fc400078f10ff */
[----:B------:R-:W-:Y:S02]  /*03e0*/  CS2R R6, SRZ ;  /* 0x0000000000067805 */ /* 0x000fe4000001ff00 */
[C---:B------:R-:W-:Y:S01]  /*03f0*/  LOP3.LUT R59, R53.reuse, 0x18, RZ, 0xc, !PT ;  /* 0x00000018353b7812 */ /* 0x040fe200078e0cff */
[----:B------:R-:W-:Y:S01]  /*0400*/  IMAD R56, R50, 0x20, R63 ;  /* 0x0000002032387824 */ /* 0x000fe200078e023f */
[----:B------:R-:W-:Y:S01]  /*0410*/  LOP3.LUT R53, R53, 0x18, RZ, 0xc0, !PT ;  /* 0x0000001835357812 */ /* 0x000fe200078ec0ff */
[----:B------:R-:W-:Y:S01]  /*0420*/  IMAD R57, R51, -0x5, R50 ;  /* 0xfffffffb33397824 */ /* 0x000fe200078e0232 */
[----:B------:R-:W-:Y:S02]  /*0430*/  SHF.R.S32.HI R54, RZ, 0x2, R3 ;  /* 0x00000002ff367819 */ /* 0x000fe40000011403 */
[----:B------:R-:W-:Y:S01]  /*0440*/  LOP3.LUT R3, R3, 0xfffffffc, RZ, 0xc0, !PT ;  /* 0xfffffffc03037812 */ /* 0x000fe200078ec0ff */
[C---:B------:R-:W-:Y:S01]  /*0450*/  IMAD.IADD R60, R56.reuse, 0x1, R53 ;  /* 0x00000001383c7824 */ /* 0x040fe200078e0235 */
[----:B------:R-:W-:-:S02]  /*0460*/  IADD3 R59, R56, R59, RZ ;  /* 0x0000003b383b7210 */ /* 0x000fc40007ffe0ff */
[----:B------:R-:W-:-:S07]  /*0470*/  IADD3 R58, -R3, R50, RZ ;  /* 0x00000032033a7210 */ /* 0x000fce0007ffe1ff */
.L_x_15:
[----:B------:R-:W-:Y:S01]  /*0480*/  LOP3.LUT R36, R65, 0x1f, RZ, 0xc0, !PT ;  /* 0x0000001f41247812 */ /* 0x000fe200078ec0ff */
[----:B----4-:R-:W-:Y:S01]  /*0490*/  IMAD R21, R51, 0x280, RZ ;  /* 0x0000028033157824 */ /* 0x010fe200078e02ff */
[C-C-:B------:R-:W-:Y:S01]  /*04a0*/  SHF.R.U64 R19, R65.reuse, 0x5, R66.reuse ;  /* 0x0000000541137819 */ /* 0x140fe20000001242 */
[----:B------:R-:W0:Y:S01]  /*04b0*/  LDC.64 R16, c[0x0][0x238] ;  /* 0x00008e00ff107b82 */ /* 0x000e220000000a00 */
[----:B------:R-:W-:Y:S01]  /*04c0*/  LOP3.LUT R18, R65, 0xffffffe0, RZ, 0xc0, !PT ;  /* 0xffffffe041127812 */ /* 0x000fe200078ec0ff */
[----:B------:R-:W-:Y:S01]  /*04d0*/  IMAD R14, R36, 0x5, R57 ;  /* 0x00000005240e7824 */ /* 0x000fe200078e0239 */
[----:B------:R-:W-:Y:S01]  /*04e0*/  SHF.R.U32.HI R0, RZ, 0x5, R66 ;  /* 0x00000005ff007819 */ /* 0x000fe20000011642 */
[----:B------:R-:W-:Y:S01]  /*04f0*/  ULDC.64 UR4, c[0x0][0x248] ;  /* 0x0000920000047ab9 */ /* 0x000fe20000000a00 */
[----:B------:R-:W-:Y:S02]  /*0500*/  ULDC.64 UR12, c[0x0][0x228] ;  /* 0x00008a00000c7ab9 */ /* 0x000fe40000000a00 */
[----:B------:R-:W-:Y:S01]  /*0510*/  SHF.L.U32 R14, R14, 0x2, RZ ;  /* 0x000000020e0e7819 */ /* 0x000fe200000006ff */
[----:B------:R-:W-:-:S03]  /*0520*/  IMAD R61, R0, 0x28000, RZ ;  /* 0x00028000003d7824 */ /* 0x000fc600078e02ff */
[----:B------:R-:W-:Y:S01]  /*0530*/  SHF.R.S32.HI R15, RZ, 0x1f, R14 ;  /* 0x0000001fff0f7819 */ /* 0x000fe2000001140e */
[----:B------:R-:W-:-:S05]  /*0540*/  IMAD.WIDE.U32 R2, R14, -0x33333333, RZ ;  /* 0xcccccccd0e027825 */ /* 0x000fca00078e00ff */
[----:B------:R-:W-:Y:S01]  /*0550*/  SHF.R.U32.HI R67, RZ, 0x4, R3 ;  /* 0x00000004ff437819 */ /* 0x000fe20000011603 */
[----:B------:R-:W-:Y:S01]  /*0560*/  IMAD.WIDE.U32 R2, R19, 0x28000, R14 ;  /* 0x0002800013027825 */ /* 0x000fe200078e000e */
[----:B------:R-:W-:Y:S02]  /*0570*/  LOP3.LUT R19, R66, 0x1fffffff, RZ, 0xc0, !PT ;  /* 0x1fffffff42137812 */ /* 0x000fe400078ec0ff */
[----:B------:R-:W-:Y:S02]  /*0580*/  IADD3 R15, P0, R18, R67, RZ ;  /* 0x00000043120f7210 */ /* 0x000fe40007f1e0ff */
[----:B------:R-:W-:Y:S02]  /*0590*/  IADD3 R62, P1, R21, R2, RZ ;  /* 0x00000002153e7210 */ /* 0x000fe40007f3e0ff */
[----:B------:R-:W-:Y:S02]  /*05a0*/  IADD3.X R0, RZ, R19, RZ, P0, !PT ;  /* 0x00000013ff007210 */ /* 0x000fe400007fe4ff */
[----:B------:R-:W-:Y:S01]  /*05b0*/  LEA R2, P0, R15, UR4, 0x3 ;  /* 0x000000040f027c11 */ /* 0x000fe2000f8018ff */
[----:B------:R-:W-:-:S03]  /*05c0*/  IMAD.X R61, R3, 0x1, R61, P1 ;  /* 0x00000001033d7824 */ /* 0x000fc600008e063d */
[----:B------:R-:W-:Y:S01]  /*05d0*/  LEA.HI.X R3, R15, UR5, R0, 0x3, P0 ;  /* 0x000000050f037c11 */ /* 0x000fe200080f1c00 */
[----:B------:R-:W-:Y:S01]  /*05e0*/  ULDC.64 UR4, c[0x0][0x230] ;  /* 0x00008c0000047ab9 */ /* 0x000fe20000000a00 */
[C---:B------:R-:W-:Y:S02]  /*05f0*/  SHF.L.U64.HI R61, R62.reuse, 0x1, R61 ;  /* 0x000000013e3d7819 */ /* 0x040fe4000001023d */
[----:B------:R-:W-:Y:S02]  /*0600*/  SHF.L.U32 R62, R62, 0x1, RZ ;  /* 0x000000013e3e7819 */ /* 0x000fe400000006ff */
[----:B------:R-:W2:Y:S01]  /*0610*/  LDG.E.64.CONSTANT R2, desc[UR8][R2.64] ;  /* 0x0000000802027981 */ /* 0x000ea2000c1e9b00 */
[----:B0-----:R-:W-:Y:S01]  /*0620*/  IMAD.WIDE R14, R14, 0x2, R16 ;  /* 0x000000020e0e7825 */ /* 0x001fe200078e0210 */
[C---:B------:R-:W-:Y:S01]  /*0630*/  IADD3 R32, P0, R62.reuse, UR4, RZ ;  /* 0x000000043e207c10 */ /* 0x040fe2000ff1e0ff */
[----:B------:R-:W-:Y:S01]  /*0640*/  ULDC UR4, c[0x0][0x250] ;  /* 0x0000940000047ab9 */ /* 0x000fe20000000800 */
[----:B------:R-:W-:-:S02]  /*0650*/  IADD3 R34, P1, R62, UR12, RZ ;  /* 0x0000000c3e227c10 */ /* 0x000fc4000ff3e0ff */
[C---:B------:R-:W-:Y:S01]  /*0660*/  IADD3.X R33, R61.reuse, UR5, RZ, P0, !PT ;  /* 0x000000053d217c10 */ /* 0x040fe200087fe4ff */
[----:B------:R-:W3:Y:S01]  /*0670*/  LDG.E.64.CONSTANT R14, desc[UR8][R14.64] ;  /* 0x000000080e0e7981 */ /* 0x000ee2000c1e9b00 */
[----:B------:R-:W-:-:S03]  /*0680*/  IADD3.X R35, R61, UR13, RZ, P1, !PT ;  /* 0x0000000d3d237c10 */ /* 0x000fc60008ffe4ff */
[----:B------:R-:W4:Y:S04]  /*0690*/  LDG.E.64.CONSTANT R16, desc[UR8][R32.64] ;  /* 0x0000000820107981 */ /* 0x000f28000c1e9b00 */
[----:B------:R-:W5:Y:S04]  /*06a0*/  LDG.E.64.CONSTANT R18, desc[UR8][R34.64] ;  /* 0x0000000822127981 */ /* 0x000f68000c1e9b00 */
[----:B------:R-:W5:Y:S04]  /*06b0*/  LDG.E.64.CONSTANT R20, desc[UR8][R32.64+0x14000] ;  /* 0x0140000820147981 */ /* 0x000f68000c1e9b00 */
[----:B------:R-:W5:Y:S04]  /*06c0*/  LDG.E.64.CONSTANT R22, desc[UR8][R34.64+0x14000] ;  /* 0x0140000822167981 */ /* 0x000f68000c1e9b00 */
[----:B------:R-:W5:Y:S04]  /*06d0*/  LDG.E.64.CONSTANT R24, desc[UR8][R32.64+0x28000] ;  /* 0x0280000820187981 */ /* 0x000f68000c1e9b00 */
[----:B------:R-:W5:Y:S04]  /*06e0*/  LDG.E.64.CONSTANT R26, desc[UR8][R34.64+0x28000] ;  /* 0x02800008221a7981 */ /* 0x000f68000c1e9b00 */
[----:B------:R0:W5:Y:S04]  /*06f0*/  LDG.E.64.CONSTANT R28, desc[UR8][R32.64+0x3c000] ;  /* 0x03c00008201c7981 */ /* 0x000168000c1e9b00 */
[----:B------:R1:W5:Y:S01]  /*0700*/  LDG.E.64.CONSTANT R30, desc[UR8][R34.64+0x3c000] ;  /* 0x03c00008221e7981 */ /* 0x000362000c1e9b00 */
[----:B------:R-:W-:Y:S01]  /*0710*/  LOP3.LUT P1, RZ, R50, 0x1f, RZ, 0xc0, !PT ;  /* 0x0000001f32ff7812 */ /* 0x000fe2000782c0ff */
[----:B--2---:R-:W-:-:S06]  /*0720*/  FADD.FTZ R64, R3, UR4 ;  /* 0x0000000403407e21 */ /* 0x004fcc0008010000 */
[----:B------:R-:W2:Y:S01]  /*0730*/  MUFU.RSQ R64, R64 ;  /* 0x0000004000407308 */ /* 0x000ea20000001400 */
[----:B---3--:R-:W-:Y:S02]  /*0740*/  SHF.L.U32 R73, R14, 0x10, RZ ;  /* 0x000000100e497819 */ /* 0x008fe400000006ff */
[C---:B----4-:R-:W-:Y:S01]  /*0750*/  PRMT R3, R16.reuse, 0x7632, R3 ;  /* 0x0000763210037816 */ /* 0x050fe20000000003 */
[----:B------:R-:W-:Y:S01]  /*0760*/  IMAD.U32 R39, R16, 0x10000, RZ ;  /* 0x0001000010277824 */ /* 0x000fe200078e00ff */
[----:B------:R-:W-:Y:S02]  /*0770*/  PRMT R81, R14, 0x7632, R81 ;  /* 0x000076320e517816 */ /* 0x000fe40000000051 */
[C---:B-----5:R-:W-:Y:S02]  /*0780*/  SHF.L.U32 R0, R18.reuse, 0x10, RZ ;  /* 0x0000001012007819 */ /* 0x060fe400000006ff */
[----:B------:R-:W-:Y:S02]  /*0790*/  PRMT R37, R18, 0x7632, R37 ;  /* 0x0000763212257816 */ /* 0x000fe40000000025 */
[----:B0-----:R-:W-:Y:S01]  /*07a0*/  SHF.L.U32 R33, R3, 0x10, RZ ;  /* 0x0000001003217819 */ /* 0x001fe200000006ff */
[----:B------:R-:W-:Y:S01]  /*07b0*/  FADD.FTZ R3, -R2, R39 ;  /* 0x0000002702037221 */ /* 0x000fe20000010100 */
[----:B------:R-:W-:Y:S01]  /*07c0*/  SHF.L.U32 R32, R37, 0x10, RZ ;  /* 0x0000001025207819 */ /* 0x000fe200000006ff */
[----:B------:R-:W-:-:S02]  /*07d0*/  IMAD.U32 R81, R81, 0x10000, RZ ;  /* 0x0001000051517824 */ /* 0x000fc400078e00ff */
[----:B-1----:R-:W-:Y:S01]  /*07e0*/  FMUL.FTZ R34, R0, R73 ;  /* 0x0000004900227220 */ /* 0x002fe20000410000 */
[----:B------:R-:W-:Y:S01]  /*07f0*/  FADD.FTZ R33, -R2, R33 ;  /* 0x0000002102217221 */ /* 0x000fe20000010100 */
[----:B--2---:R-:W-:Y:S01]  /*0800*/  FMUL.FTZ R3, R64, R3 ;  /* 0x0000000340037220 */ /* 0x004fe20000410000 */
[----:B------:R-:W-:Y:S02]  /*0810*/  FMUL.FTZ R35, R32, R81 ;  /* 0x0000005120237220 */ /* 0x000fe40000410000 */
[----:B------:R-:W-:Y:S01]  /*0820*/  FMUL.FTZ R33, R64, R33 ;  /* 0x0000002140217220 */ /* 0x000fe20000410000 */
[----:B------:R-:W-:Y:S01]  /*0830*/  FFMA.FTZ R34, R3, R34, RZ ;  /* 0x0000002203227223 */ /* 0x000fe200000100ff */
[----:B------:R-:W-:-:S03]  /*0840*/  SHF.L.U32 R37, R17, 0x10, RZ ;  /* 0x0000001011257819 */ /* 0x000fc600000006ff */
[----:B------:R-:W-:Y:S01]  /*0850*/  FFMA.FTZ R38, R33, R35, R34 ;  /* 0x0000002321267223 */ /* 0x000fe20000010022 */
[----:B------:R-:W-:Y:S01]  /*0860*/  PRMT R35, R17, 0x7632, R35 ;  /* 0x0000763211237816 */ /* 0x000fe20000000023 */
[--C-:B------:R-:W-:Y:S01]  /*0870*/  FADD.FTZ R39, -R2, R37.reuse ;  /* 0x0000002502277221 */ /* 0x100fe20000010100 */
[C---:B------:R-:W-:Y:S01]  /*0880*/  PRMT R46, R15.reuse, 0x7632, R46 ;  /* 0x000076320f2e7816 */ /* 0x040fe2000000002e */
[----:B------:R-:W-:Y:S01]  /*0890*/  IMAD.U32 R47, R15, 0x10000, RZ ;  /* 0x000100000f2f7824 */ /* 0x000fe200078e00ff */
[----:B------:R-:W-:Y:S01]  /*08a0*/  SHF.L.U32 R34, R19, 0x10, RZ ;  /* 0x0000001013227819 */ /* 0x000fe200000006ff */
[----:B------:R-:W-:Y:S01]  /*08b0*/  IMAD.U32 R41, R35, 0x10000, RZ ;  /* 0x0001000023297824 */ /* 0x000fe200078e00ff */
[----:B------:R-:W-:Y:S01]  /*08c0*/  PRMT R37, R19, 0x7632, R37 ;  /* 0x0000763213257816 */ /* 0x000fe20000000025 */
[----:B------:R-:W-:Y:S01]  /*08d0*/  FMUL.FTZ R35, R64, R39 ;  /* 0x0000002740237220 */ /* 0x000fe20000410000 */
[----:B------:R-:W-:Y:S01]  /*08e0*/  SHF.L.U32 R46, R46, 0x10, RZ ;  /* 0x000000102e2e7819 */ /* 0x000fe200000006ff */
[----:B------:R-:W-:Y:S01]  /*08f0*/  FMUL.FTZ R40, R34, R47 ;  /* 0x0000002f22287220 */ /* 0x000fe20000410000 */
[----:B------:R-:W-:Y:S01]  /*0900*/  SHF.L.U32 R37, R37, 0x10, RZ ;  /* 0x0000001025257819 */ /* 0x000fe200000006ff */
[----:B------:R-:W-:Y:S01]  /*0910*/  FADD.FTZ R39, -R2, R41 ;  /* 0x0000002902277221 */ /* 0x000fe20000010100 */
[----:B------:R-:W-:Y:S01]  /*0920*/  SHF.L.U32 R43, R20, 0x10, RZ ;  /* 0x00000010142b7819 */ /* 0x000fe200000006ff */
[----:B------:R-:W-:-:S02]  /*0930*/  FFMA.FTZ R42, R35, R40, R38 ;  /* 0x00000028232a7223 */ /* 0x000fc40000010026 */
[----:B------:R-:W-:Y:S01]  /*0940*/  FMUL.FTZ R41, R37, R46 ;  /* 0x0000002e25297220 */ /* 0x000fe20000410000 */
[----:B------:R-:W-:Y:S01]  /*0950*/  FMUL.FTZ R39, R64, R39 ;  /* 0x0000002740277220 */ /* 0x000fe20000410000 */
[----:B------:R-:W-:-:S03]  /*0960*/  PRMT R40, R20, 0x7632, R40 ;  /* 0x0000763214287816 */ /* 0x000fc60000000028 */
[--C-:B------:R-:W-:Y:S01]  /*0970*/  FFMA.FTZ R44, R39, R41, R42.reuse ;  /* 0x00000029272c7223 */ /* 0x100fe2000001002a */
[----:B------:R-:W-:Y:S01]  /*0980*/  FADD.FTZ R41, -R2, R43 ;  /* 0x0000002b02297221 */ /* 0x000fe20000010100 */
[C---:B------:R-:W-:Y:S01]  /*0990*/  PRMT R42, R22.reuse, 0x7632, R42 ;  /* 0x00007632162a7816 */ /* 0x040fe2000000002a */
[----:B------:R-:W-:Y:S01]  /*09a0*/  IMAD.U32 R38, R22, 0x10000, RZ ;  /* 0x0001000016267824 */ /* 0x000fe200078e00ff */
[----:B------:R-:W-:Y:S01]  /*09b0*/  SHF.L.U32 R43, R40, 0x10, RZ ;  /* 0x00000010282b7819 */ /* 0x000fe200000006ff */
[----:B------:R-:W-:Y:S01]  /*09c0*/  FMUL.FTZ R41, R64, R41 ;  /* 0x0000002940297220 */ /* 0x000fe20000410000 */
[----:B------:R-:W-:Y:S01]  /*09d0*/  SHF.L.U32 R42, R42, 0x10, RZ ;  /* 0x000000102a2a7819 */ /* 0x000fe200000006ff */
[----:B------:R-:W-:Y:S02]  /*09e0*/  FMUL.FTZ R40, R73, R38 ;  /* 0x0000002649287220 */ /* 0x000fe40000410000 */
[----:B------:R-:W-:Y:S01]  /*09f0*/  FADD.FTZ R43, -R2, R43 ;  /* 0x0000002b022b7221 */ /* 0x000fe20000010100 */
[----:B------:R-:W-:-:S02]  /*0a00*/  IMAD.U32 R49, R21, 0x10000, RZ ;  /* 0x0001000015317824 */ /* 0x000fc400078e00ff */
[--C-:B------:R-:W-:Y:S01]  /*0a10*/  FFMA.FTZ R48, R41, R40, R44.reuse ;  /* 0x0000002829307223 */ /* 0x100fe2000001002c */
[----:B------:R-:W-:Y:S01]  /*0a20*/  FMUL.FTZ R45, R81, R42 ;  /* 0x0000002a512d7220 */ /* 0x000fe20000410000 */
[----:B------:R-:W-:Y:S01]  /*0a30*/  FMUL.FTZ R43, R64, R43 ;  /* 0x0000002b402b7220 */ /* 0x000fe20000410000 */
[----:B------:R-:W-:Y:S01]  /*0a40*/  PRMT R44, R21, 0x7632, R44 ;  /* 0x00007632152c7816 */ /* 0x000fe2000000002c */
[----:B------:R-:W-:Y:S01]  /*0a50*/  FADD.FTZ R49, -R2, R49 ;  /* 0x0000003102317221 */ /* 0x000fe20000010100 */
[----:B------:R-:W-:Y:S01]  /*0a60*/  SHF.L.U32 R40, R23, 0x10, RZ ;  /* 0x0000001017287819 */ /* 0x000fe200000006ff */
[----:B------:R-:W-:Y:S01]  /*0a70*/  FFMA.FTZ R48, R43, R45, R48 ;  /* 0x0000002d2b307223 */ /* 0x000fe20000010030 */
[----:B------:R-:W-:Y:S02]  /*0a80*/  PRMT R69, R23, 0x7632, R69 ;  /* 0x0000763217457816 */ /* 0x000fe40000000045 */
[----:B------:R-:W-:Y:S01]  /*0a90*/  SHF.L.U32 R45, R44, 0x10, RZ ;  /* 0x000000102c2d7819 */ /* 0x000fe200000006ff */
[----:B------:R-:W-:Y:S01]  /*0aa0*/  FMUL.FTZ R44, R47, R40 ;  /* 0x000000282f2c7220 */ /* 0x000fe20000410000 */
[----:B------:R-:W-:Y:S01]  /*0ab0*/  FMUL.FTZ R71, R64, R49 ;  /* 0x0000003140477220 */ /* 0x000fe20000410000 */
[----:B------:R-:W-:-:S02]  /*0ac0*/  IMAD.U32 R69, R69, 0x10000, RZ ;  /* 0x0001000045457824 */ /* 0x000fc400078e00ff */
[----:B------:R-:W-:Y:S01]  /*0ad0*/  FADD.FTZ R45, -R2, R45 ;  /* 0x0000002d022d7221 */ /* 0x000fe20000010100 */
[----:B------:R-:W-:Y:S01]  /*0ae0*/  FFMA.FTZ R44, R71, R44, R48 ;  /* 0x0000002c472c7223 */ /* 0x000fe20000010030 */
[----:B------:R-:W-:Y:S02]  /*0af0*/  FMUL.FTZ R48, R46, R69 ;  /* 0x000000452e307220 */ /* 0x000fe40000410000 */
[----:B------:R-:W-:Y:S01]  /*0b00*/  FMUL.FTZ R49, R64, R45 ;  /* 0x0000002d40317220 */ /* 0x000fe20000410000 */
[----:B------:R-:W-:-:S03]  /*0b10*/  SHF.L.U32 R77, R24, 0x10, RZ ;  /* 0x00000010184d7819 */ /* 0x000fc600000006ff */
[--C-:B------:R-:W-:Y:S01]  /*0b20*/  FFMA.FTZ R68, R49, R48, R44.reuse ;  /* 0x0000003031447223 */ /* 0x100fe2000001002c */
[----:B------:R-:W-:Y:S01]  /*0b30*/  PRMT R44, R24, 0x7632, R44 ;  /* 0x00007632182c7816 */ /* 0x000fe2000000002c */
[----:B------:R-:W-:Y:S01]  /*0b40*/  FADD.FTZ R77, -R2, R77 ;  /* 0x0000004d024d7221 */ /* 0x000fe20000010100 */
[----:B------:R-:W-:Y:S01]  /*0b50*/  SHF.L.U32 R48, R26, 0x10, RZ ;  /* 0x000000101a307819 */ /* 0x000fe200000006ff */
[----:B------:R-:W-:Y:S01]  /*0b60*/  FFMA.FTZ R75, R0, R73, RZ ;  /* 0x00000049004b7223 */ /* 0x000fe200000100ff */
[----:B------:R-:W-:Y:S01]  /*0b70*/  PRMT R45, R26, 0x7632, R45 ;  /* 0x000076321a2d7816 */ /* 0x000fe2000000002d */
[----:B------:R-:W-:Y:S02]  /*0b80*/  IMAD.U32 R79, R44, 0x10000, RZ ;  /* 0x000100002c4f7824 */ /* 0x000fe400078e00ff */
[----:B------:R-:W-:Y:S01]  /*0b90*/  FMUL.FTZ R77, R64, R77 ;  /* 0x0000004d404d7220 */ /* 0x000fe20000410000 */
[----:B------:R-:W-:Y:S01]  /*0ba0*/  FMUL.FTZ R44, R73, R48 ;  /* 0x00000030492c7220 */ /* 0x000fe20000410000 */
[----:B------:R-:W-:Y:S01]  /*0bb0*/  SHF.L.U32 R45, R45, 0x10, RZ ;  /* 0x000000102d2d7819 */ /* 0x000fe200000006ff */
[----:B------:R-:W-:Y:S01]  /*0bc0*/  FFMA.FTZ R75, R32, R81, R75 ;  /* 0x00000051204b7223 */ /* 0x000fe2000001004b */
[----:B------:R-:W-:Y:S01]  /*0bd0*/  FADD.FTZ R83, -R2, R79 ;  /* 0x0000004f02537221 */ /* 0x000fe20000010100 */
[----:B------:R-:W-:-:S02]  /*0be0*/  FFMA.FTZ R79, R77, R44, R68 ;  /* 0x0000002c4d4f7223 */ /* 0x000fc40000010044 */
[----:B------:R-:W-:Y:S01]  /*0bf0*/  FFMA.FTZ R68, R34, R47, R75 ;  /* 0x0000002f22447223 */ /* 0x000fe2000001004b */
[----:B------:R-:W-:Y:S01]  /*0c00*/  FMUL.FTZ R70, R81, R45 ;  /* 0x0000002d51467220 */ /* 0x000fe20000410000 */
[----:B------:R-:W-:Y:S02]  /*0c10*/  FMUL.FTZ R44, R64, R83 ;  /* 0x00000053402c7220 */ /* 0x000fe40000410000 */
[----:B------:R-:W-:Y:S02]  /*0c20*/  FFMA.FTZ R72, R37, R46, R68 ;  /* 0x0000002e25487223 */ /* 0x000fe40000010044 */
[----:B------:R-:W-:Y:S01]  /*0c30*/  FFMA.FTZ R74, R44, R70, R79 ;  /* 0x000000462c4a7223 */ /* 0x000fe2000001004f */
[----:B------:R-:W-:Y:S01]  /*0c40*/  SHF.L.U32 R79, R25, 0x10, RZ ;  /* 0x00000010194f7819 */ /* 0x000fe200000006ff */
[----:B------:R-:W-:Y:S01]  /*0c50*/  FFMA.FTZ R72, R73, R38, R72 ;  /* 0x0000002649487223 */ /* 0x000fe20000010048 */
[----:B------:R-:W-:-:S03]  /*0c60*/  PRMT R68, R25, 0x7632, R68 ;  /* 0x0000763219447816 */ /* 0x000fc60000000044 */
[----:B------:R-:W-:Y:S01]  /*0c70*/  FADD.FTZ R79, -R2, R79 ;  /* 0x0000004f024f7221 */ /* 0x000fe20000010100 */
[----:B------:R-:W-:Y:S01]  /*0c80*/  FFMA.FTZ R72, R81, R42, R72 ;  /* 0x0000002a51487223 */ /* 0x000fe20000010048 */
[C---:B------:R-:W-:Y:S01]  /*0c90*/  IMAD.U32 R70, R27.reuse, 0x10000, RZ ;  /* 0x000100001b467824 */ /* 0x040fe200078e00ff */
[----:B------:R-:W-:Y:S01]  /*0ca0*/  PRMT R75, R27, 0x7632, R75 ;  /* 0x000076321b4b7816 */ /* 0x000fe2000000004b */
[----:B------:R-:W-:Y:S01]  /*0cb0*/  FMUL.FTZ R83, R64, R79 ;  /* 0x0000004f40537220 */ /* 0x000fe20000410000 */
[----:B------:R-:W-:Y:S01]  /*0cc0*/  SHF.L.U32 R85, R68, 0x10, RZ ;  /* 0x0000001044557819 */ /* 0x000fe200000006ff */
[----:B------:R-:W-:Y:S01]  /*0cd0*/  FFMA.FTZ R79, R47, R40, R72 ;  /* 0x000000282f4f7223 */ /* 0x000fe20000010048 */
[----:B------:R-:W-:Y:S01]  /*0ce0*/  SHF.L.U32 R75, R75, 0x10, RZ ;  /* 0x000000104b4b7819 */ /* 0x000fe200000006ff */
[----:B------:R-:W-:Y:S02]  /*0cf0*/  FMUL.FTZ R68, R47, R70 ;  /* 0x000000462f447220 */ /* 0x000fe40000410000 */
[----:B------:R-:W-:Y:S01]  /*0d00*/  FADD.FTZ R87, -R2, R85 ;  /* 0x0000005502577221 */ /* 0x000fe20000010100 */
[C---:B------:R-:W-:Y:S01]  /*0d10*/  FFMA.FTZ R72, R46.reuse, R69, R79 ;  /* 0x000000452e487223 */ /* 0x040fe2000001004f */
[----:B------:R-:W-:Y:S01]  /*0d20*/  FFMA.FTZ R85, R83, R68, R74 ;  /* 0x0000004453557223 */ /* 0x000fe2000001004a */
[----:B------:R-:W-:Y:S01]  /*0d30*/  FMUL.FTZ R74, R46, R75 ;  /* 0x0000004b2e4a7220 */ /* 0x000fe20000410000 */
[----:B------:R-:W-:Y:S01]  /*0d40*/  FMUL.FTZ R68, R64, R87 ;  /* 0x0000005740447220 */ /* 0x000fe20000410000 */
[----:B------:R-:W-:-:S03]  /*0d50*/  FFMA.FTZ R72, R73, R48, R72 ;  /* 0x0000003049487223 */ /* 0x000fc60000010048 */
[----:B------:R-:W-:Y:S01]  /*0d60*/  FFMA.FTZ R80, R68, R74, R85 ;  /* 0x0000004a44507223 */ /* 0x000fe20000010055 */
[----:B------:R-:W-:Y:S01]  /*0d70*/  FFMA.FTZ R78, R81, R45, R72 ;  /* 0x0000002d514e7223 */ /* 0x000fe20000010048 */
[----:B------:R-:W-:Y:S01]  /*0d80*/  IMAD.U32 R85, R28, 0x10000, RZ ;  /* 0x000100001c557824 */ /* 0x000fe200078e00ff */
[----:B------:R-:W-:Y:S02]  /*0d90*/  SHF.L.U32 R72, R30, 0x10, RZ ;  /* 0x000000101e487819 */ /* 0x000fe400000006ff */
[----:B------:R-:W-:Y:S01]  /*0da0*/  FFMA.FTZ R79, R47, R70, R78 ;  /* 0x000000462f4f7223 */ /* 0x000fe2000001004e */
[----:B------:R-:W-:Y:S01]  /*0db0*/  PRMT R74, R28, 0x7632, R74 ;  /* 0x000076321c4a7816 */ /* 0x000fe2000000004a */
[----:B------:R-:W-:Y:S01]  /*0dc0*/  FADD.FTZ R85, -R2, R85 ;  /* 0x0000005502557221 */ /* 0x000fe20000010100 */
[----:B------:R-:W-:Y:S01]  /*0dd0*/  PRMT R76, R30, 0x7632, R76 ;  /* 0x000076321e4c7816 */ /* 0x000fe2000000004c */
[----:B------:R-:W-:Y:S01]  /*0de0*/  FFMA.FTZ R78, R46, R75, R79 ;  /* 0x0000004b2e4e7223 */ /* 0x000fe2000001004f */
[----:B------:R-:W-:Y:S01]  /*0df0*/  SHF.L.U32 R87, R74, 0x10, RZ ;  /* 0x000000104a577819 */ /* 0x000fe200000006ff */
[----:B------:R-:W-:Y:S01]  /*0e00*/  FMUL.FTZ R82, R73, R72 ;  /* 0x0000004849527220 */ /* 0x000fe20000410000 */
[----:B------:R-:W-:Y:S01]  /*0e10*/  FMUL.FTZ R79, R64, R85 ;  /* 0x00000055404f7220 */ /* 0x000fe20000410000 */
[----:B------:R-:W-:-:S02]  /*0e20*/  IMAD.U32 R74, R76, 0x10000, RZ ;  /* 0x000100004c4a7824 */ /* 0x000fc400078e00ff */
[----:B------:R-:W-:Y:S01]  /*0e30*/  FFMA.FTZ R78, R73, R72, R78 ;  /* 0x00000048494e7223 */ /* 0x000fe2000001004e */
[----:B------:R-:W-:Y:S01]  /*0e40*/  SHF.L.U32 R85, R29, 0x10, RZ ;  /* 0x000000101d557819 */ /* 0x000fe200000006ff */
[--C-:B------:R-:W-:Y:S01]  /*0e50*/  FFMA.FTZ R82, R79, R82, R80.reuse ;  /* 0x000000524f527223 */ /* 0x100fe20000010050 */
[----:B------:R-:W-:Y:S01]  /*0e60*/  FADD.FTZ R73, -R2, R87 ;  /* 0x0000005702497221 */ /* 0x000fe20000010100 */
[----:B------:R-:W-:Y:S01]  /*0e70*/  PRMT R80, R29, 0x7632, R80 ;  /* 0x000076321d507816 */ /* 0x000fe20000000050 */
[CC--:B------:R-:W-:Y:S01]  /*0e80*/  FFMA.FTZ R78, R81.reuse, R74.reuse, R78 ;  /* 0x0000004a514e7223 */ /* 0x0c0fe2000001004e */
[----:B------:R-:W-:Y:S01]  /*0e90*/  FMUL.FTZ R84, R81, R74 ;  /* 0x0000004a51547220 */ /* 0x000fe20000410000 */
[C---:B------:R-:W-:Y:S01]  /*0ea0*/  SHF.L.U32 R76, R31.reuse, 0x10, RZ ;  /* 0x000000101f4c7819 */ /* 0x040fe200000006ff */
[----:B------:R-:W-:Y:S01]  /*0eb0*/  FMUL.FTZ R73, R64, R73 ;  /* 0x0000004940497220 */ /* 0x000fe20000410000 */
[----:B------:R-:W-:Y:S01]  /*0ec0*/  PRMT R81, R31, 0x7632, R81 ;  /* 0x000076321f517816 */ /* 0x000fe20000000051 */
[----:B------:R-:W-:Y:S01]  /*0ed0*/  FADD.FTZ R85, -R2, R85 ;  /* 0x0000005502557221 */ /* 0x000fe20000010100 */
[----:B------:R-:W-:-:S02]  /*0ee0*/  IMAD.U32 R87, R80, 0x10000, RZ ;  /* 0x0001000050577824 */ /* 0x000fc400078e00ff */
[----:B------:R-:W-:Y:S01]  /*0ef0*/  FFMA.FTZ R82, R73, R84, R82 ;  /* 0x0000005449527223 */ /* 0x000fe20000010052 */
[----:B------:R-:W-:Y:S01]  /*0f00*/  SHF.L.U32 R81, R81, 0x10, RZ ;  /* 0x0000001051517819 */ /* 0x000fe200000006ff */
[CC--:B------:R-:W-:Y:S01]  /*0f10*/  FMUL.FTZ R80, R47.reuse, R76.reuse ;  /* 0x0000004c2f507220 */ /* 0x0c0fe20000410000 */
[----:B------:R-:W-:Y:S01]  /*0f20*/  FMUL.FTZ R85, R64, R85 ;  /* 0x0000005540557220 */ /* 0x000fe20000410000 */
[----:B------:R-:W-:Y:S01]  /*0f30*/  FADD.FTZ R89, -R2, R87 ;  /* 0x0000005702597221 */ /* 0x000fe20000010100 */
[----:B------:R-:W-:Y:S02]  /*0f40*/  FFMA.FTZ R47, R47, R76, R78 ;  /* 0x0000004c2f2f7223 */ /* 0x000fe4000001004e */
[----:B------:R-:W-:Y:S01]  /*0f50*/  FFMA.FTZ R87, R85, R80, R82 ;  /* 0x0000005055577223 */ /* 0x000fe20000010052 */
[----:B------:R-:W-:Y:S01]  /*0f60*/  FMUL.FTZ R80, R46, R81 ;  /* 0x000000512e507220 */ /* 0x000fe20000410000 */
[----:B------:R-:W-:Y:S01]  /*0f70*/  FMUL.FTZ R78, R64, R89 ;  /* 0x00000059404e7220 */ /* 0x000fe20000410000 */
[----:B------:R-:W-:-:S03]  /*0f80*/  FFMA.FTZ R47, R46, R81, R47 ;  /* 0x000000512e2f7223 */ /* 0x000fc6000001002f */
[----:B------:R-:W-:Y:S02]  /*0f90*/  FFMA.FTZ R80, R78, R80, R87 ;  /* 0x000000504e507223 */ /* 0x000fe40000010057 */
[----:B------:R-:W0:Y:S04]  /*0fa0*/  SHFL.BFLY PT, R46, R47, 0x10, 0x1f ;  /* 0x0e001f002f2e7f89 */ /* 0x000e2800000e0000 */
[----:B------:R-:W1:Y:S01]  /*0fb0*/  SHFL.BFLY PT, R87, R80, 0x10, 0x1f ;  /* 0x0e001f0050577f89 */ /* 0x000e6200000e0000 */
[----:B0-----:R-:W-:Y:S01]  /*0fc0*/  FADD.FTZ R82, R47, R46 ;  /* 0x0000002e2f527221 */ /* 0x001fe20000010000 */
[----:B-1----:R-:W-:-:S04]  /*0fd0*/  FADD.FTZ R87, R80, R87 ;  /* 0x0000005750577221 */ /* 0x002fc80000010000 */
[----:B------:R-:W0:Y:S04]  /*0fe0*/  SHFL.BFLY PT, R89, R82, 0x8, 0x1f ;  /* 0x0d001f0052597f89 */ /* 0x000e2800000e0000 */
[----:B------:R-:W1:Y:S01]  /*0ff0*/  SHFL.BFLY PT, R46, R87, 0x8, 0x1f ;  /* 0x0d001f00572e7f89 */ /* 0x000e6200000e0000 */
[----:B0-----:R-:W-:Y:S01]  /*1000*/  FADD.FTZ R89, R82, R89 ;  /* 0x0000005952597221 */ /* 0x001fe20000010000 */
[----:B-1----:R-:W-:-:S04]  /*1010*/  FADD.FTZ R84, R87, R46 ;  /* 0x0000002e57547221 */ /* 0x002fc80000010000 */
[----:B------:R-:W0:Y:S04]  /*1020*/  SHFL.BFLY PT, R86, R89, 0x4, 0x1f ;  /* 0x0c801f0059567f89 */ /* 0x000e2800000e0000 */
[----:B------:R-:W1:Y:S01]  /*1030*/  SHFL.BFLY PT, R91, R84, 0x4, 0x1f ;  /* 0x0c801f00545b7f89 */ /* 0x000e6200000e0000 */
[----:B------:R-:W2:Y:S01]  /*1040*/  @!P1 S2R R46, SR_CgaCtaId ;  /* 0x00000000002e9919 */ /* 0x000ea20000008800 */
[----:B0-----:R-:W-:Y:S01]  /*1050*/  FADD.FTZ R86, R89, R86 ;  /* 0x0000005659567221 */ /* 0x001fe20000010000 */
[----:B-1----:R-:W-:-:S04]  /*1060*/  FADD.FTZ R91, R84, R91 ;  /* 0x0000005b545b7221 */ /* 0x002fc80000010000 */
[----:B------:R-:W0:Y:S04]  /*1070*/  SHFL.BFLY PT, R47, R86, 0x2, 0x1f ;  /* 0x0c401f00562f7f89 */ /* 0x000e2800000e0000 */
[----:B------:R-:W1:Y:S01]  /*1080*/  SHFL.BFLY PT, R80, R91, 0x2, 0x1f ;  /* 0x0c401f005b507f89 */ /* 0x000e6200000e0000 */
[----:B------:R-:W-:Y:S02]  /*1090*/  IADD3 R82, P2, R65, 0x60, RZ ;  /* 0x0000006041527810 */ /* 0x000fe40007f5e0ff */
[----:B------:R-:W-:Y:S02]  /*10a0*/  @!P1 MOV R87, 0x400 ;  /* 0x0000040000579802 */ /* 0x000fe40000000f00 */
[----:B------:R-:W-:Y:S02]  /*10b0*/  ISETP.GE.U32.AND P0, PT, R82, UR10, PT ;  /* 0x0000000a52007c0c */ /* 0x000fe4000bf06070 */
[----:B------:R-:W-:-:S04]  /*10c0*/  @!P1 IADD3 R87, R87, 0x2800, RZ ;  /* 0x0000280057579810 */ /* 0x000fc80007ffe0ff */
[----:B--2---:R-:W-:Y:S01]  /*10d0*/  @!P1 LEA R89, R46, R87, 0x18 ;  /* 0x000000572e599211 */ /* 0x004fe200078ec0ff */
[----:B0-----:R-:W-:Y:S01]  /*10e0*/  FADD.FTZ R82, R86, R47 ;  /* 0x0000002f56527221 */ /* 0x001fe20000010000 */
[----:B-1----:R-:W-:-:S04]  /*10f0*/  FADD.FTZ R47, R91, R80 ;  /* 0x000000505b2f7221 */ /* 0x002fc80000010000 */
[----:B------:R-:W0:Y:S04]  /*1100*/  SHFL.BFLY PT, R87, R82, 0x1, 0x1f ;  /* 0x0c201f0052577f89 */ /* 0x000e2800000e0000 */
[----:B------:R-:W1:Y:S01]  /*1110*/  SHFL.BFLY PT, R80, R47, 0x1, 0x1f ;  /* 0x0c201f002f507f89 */ /* 0x000e6200000e0000 */
[----:B------:R-:W-:Y:S02]  /*1120*/  IMAD.X R88, RZ, RZ, R66, P2 ;  /* 0x000000ffff587224 */ /* 0x000fe400010e0642 */
[----:B------:R-:W-:Y:S01]  /*1130*/  FADD.FTZ R11, R34, R11 ;  /* 0x0000000b220b7221 */ /* 0x000fe20000010000 */
[----:B------:R-:W-:Y:S01]  /*1140*/  FFMA.FTZ R10, R35, R34, R10 ;  /* 0x00000022230a7223 */ /* 0x000fe2000001000a */
[----:B------:R-:W-:Y:S01]  /*1150*/  @!P1 SHF.R.U32.HI R84, RZ, 0x2, R50 ;  /* 0x00000002ff549819 */ /* 0x000fe20000011632 */
[----:B------:R-:W-:Y:S01]  /*1160*/  FADD.FTZ R7, R0, R7 ;  /* 0x0000000700077221 */ /* 0x000fe20000010000 */
[----:B------:R-:W-:Y:S01]  /*1170*/  ISETP.GE.AND.EX P0, PT, R88, UR6, PT, P0 ;  /* 0x0000000658007c0c */ /* 0x000fe2000bf06300 */
[----:B------:R-:W-:Y:S01]  /*1180*/  FFMA.FTZ R0, R3, R0, R6 ;  /* 0x0000000003007223 */ /* 0x000fe20000010006 */
[----:B------:R-:W-:Y:S01]  /*1190*/  FADD.FTZ R11, R11, R40 ;  /* 0x000000280b0b7221 */ /* 0x000fe20000010000 */
[----:B------:R-:W-:Y:S01]  /*11a0*/  FADD.FTZ R6, R37, R13 ;  /* 0x0000000d25067221 */ /* 0x000fe20000010000 */
[----:B------:R-:W-:Y:S01]  /*11b0*/  FFMA.FTZ R40, R71, R40, R10 ;  /* 0x0000002847287223 */ /* 0x000fe2000001000a */
[----:B------:R-:W-:Y:S01]  /*11c0*/  @!P1 LOP3.LUT R46, R84, 0x3ffffff8, RZ, 0xc0, !PT ;  /* 0x3ffffff8542e9812 */ /* 0x000fe200078ec0ff */
[----:B------:R-:W-:Y:S01]  /*11d0*/  FADD.FTZ R9, R32, R9 ;  /* 0x0000000920097221 */ /* 0x000fe20000010000 */
[----:B------:R-:W-:Y:S01]  /*11e0*/  FFMA.FTZ R8, R33, R32, R8 ;  /* 0x0000002021087223 */ /* 0x000fe20000010008 */
[----:B------:R-:W-:Y:S01]  /*11f0*/  FFMA.FTZ R12, R39, R37, R12 ;  /* 0x00000025270c7223 */ /* 0x000fe2000001000c */
[----:B------:R-:W-:Y:S01]  /*1200*/  FADD.FTZ R6, R6, R69 ;  /* 0x0000004506067221 */ /* 0x000fe20000010000 */
[----:B------:R-:W-:Y:S01]  /*1210*/  FFMA.FTZ R40, R83, R70, R40 ;  /* 0x0000004653287223 */ /* 0x000fe20000010028 */
[----:B------:R-:W-:Y:S01]  /*1220*/  @!P1 IADD3 R46, R46, R89, RZ ;  /* 0x000000592e2e9210 */ /* 0x000fe20007ffe0ff */
[----:B------:R-:W-:Y:S01]  /*1230*/  FADD.FTZ R7, R7, R38 ;  /* 0x0000002607077221 */ /* 0x000fe20000010000 */
[----:B------:R-:W-:Y:S01]  /*1240*/  FFMA.FTZ R0, R41, R38, R0 ;  /* 0x0000002629007223 */ /* 0x000fe20000010000 */
[----:B------:R-:W-:Y:S01]  /*1250*/  FADD.FTZ R10, R9, R42 ;  /* 0x0000002a090a7221 */ /* 0x000fe20000010000 */
[----:B------:R-:W-:Y:S01]  /*1260*/  FFMA.FTZ R43, R43, R42, R8 ;  /* 0x0000002a2b2b7223 */ /* 0x000fe20000010008 */
[----:B------:R-:W-:Y:S01]  /*1270*/  FFMA.FTZ R49, R49, R69, R12 ;  /* 0x0000004531317223 */ /* 0x000fe2000001000c */
[----:B0-----:R-:W-:Y:S01]  /*1280*/  FADD.FTZ R82, R82, R87 ;  /* 0x0000005752527221 */ /* 0x001fe20000010000 */
[----:B-1----:R-:W-:Y:S01]  /*1290*/  FADD.FTZ R83, R47, R80 ;  /* 0x000000502f537221 */ /* 0x002fe20000010000 */
[----:B------:R-:W-:Y:S01]  /*12a0*/  FADD.FTZ R12, R6, R75 ;  /* 0x0000004b060c7221 */ /* 0x000fe20000010000 */
[----:B------:R-:W-:Y:S01]  /*12b0*/  FADD.FTZ R7, R7, R48 ;  /* 0x0000003007077221 */ /* 0x000fe20000010000 */
[----:B------:R-:W-:Y:S01]  /*12c0*/  FFMA.FTZ R0, R77, R48, R0 ;  /* 0x000000304d007223 */ /* 0x000fe20000010000 */
[----:B------:R-:W-:Y:S01]  /*12d0*/  FADD.FTZ R11, R11, R70 ;  /* 0x000000460b0b7221 */ /* 0x000fe20000010000 */
[----:B------:R-:W-:Y:S01]  /*12e0*/  FADD.FTZ R9, R10, R45 ;  /* 0x0000002d0a097221 */ /* 0x000fe20000010000 */
[----:B------:R-:W-:Y:S01]  /*12f0*/  FFMA.FTZ R8, R44, R45, R43 ;  /* 0x0000002d2c087223 */ /* 0x000fe2000001002b */
[----:B------:R-:W-:Y:S01]  /*1300*/  FFMA.FTZ R49, R68, R75, R49 ;  /* 0x0000004b44317223 */ /* 0x000fe20000010031 */
[----:B------:R0:W-:Y:S01]  /*1310*/  @!P1 STS.64 [R46], R82 ;  /* 0x000000522e009388 */ /* 0x0001e20000000a00 */
[----:B------:R-:W-:Y:S01]  /*1320*/  BSSY B1, `(.L_x_5) ;  /* 0x000007e000017945 */ /* 0x000fe20003800000 */
[----:B------:R-:W-:Y:S01]  /*1330*/  FADD.FTZ R13, R12, R81 ;  /* 0x000000510c0d7221 */ /* 0x000fe20000010000 */
[----:B------:R-:W-:Y:S01]  /*1340*/  FADD.FTZ R7, R7, R72 ;  /* 0x0000004807077221 */ /* 0x000fe20000010000 */
[----:B------:R-:W-:Y:S01]  /*1350*/  FFMA.FTZ R6, R79, R72, R0 ;  /* 0x000000484f067223 */ /* 0x000fe20000010000 */
[----:B------:R-:W-:Y:S01]  /*1360*/  FADD.FTZ R11, R11, R76 ;  /* 0x0000004c0b0b7221 */ /* 0x000fe20000010000 */
[----:B------:R-:W-:Y:S01]  /*1370*/  FFMA.FTZ R10, R85, R76, R40 ;  /* 0x0000004c550a7223 */ /* 0x000fe20000010028 */
[----:B------:R-:W-:Y:S01]  /*1380*/  FADD.FTZ R9, R9, R74 ;  /* 0x0000004a09097221 */ /* 0x000fe20000010000 */
[----:B------:R-:W-:Y:S01]  /*1390*/  FFMA.FTZ R8, R73, R74, R8 ;  /* 0x0000004a49087223 */ /* 0x000fe20000010008 */
[----:B------:R-:W-:Y:S01]  /*13a0*/  FFMA.FTZ R12, R78, R81, R49 ;  /* 0x000000514e0c7223 */ /* 0x000fe20000010031 */
[----:B------:R-:W-:-:S02]  /*13b0*/  PRMT R0, R14, 0x7632, R0 ;  /* 0x000076320e007816 */ /* 0x000fc40000000000 */
[----:B------:R-:W-:Y:S02]  /*13c0*/  PRMT R3, R15, 0x7632, R3 ;  /* 0x000076320f037816 */ /* 0x000fe40000000003 */
[----:B------:R-:W-:Y:S02]  /*13d0*/  PRMT R68, R16, 0x7632, R68 ;  /* 0x0000763210447816 */ /* 0x000fe40000000044 */
[----:B------:R-:W-:Y:S02]  /*13e0*/  PRMT R69, R17, 0x7632, R69 ;  /* 0x0000763211457816 */ /* 0x000fe40000000045 */
[----:B------:R-:W-:Y:S02]  /*13f0*/  PRMT R70, R18, 0x7632, R70 ;  /* 0x0000763212467816 */ /* 0x000fe40000000046 */
[----:B------:R-:W-:Y:S02]  /*1400*/  PRMT R71, R19, 0x7632, R71 ;  /* 0x0000763213477816 */ /* 0x000fe40000000047 */
        /* <DEDUP_REMOVED lines=10> */
[----:B0-----:R-:W-:Y:S02]  /*14b0*/  PRMT R82, R30, 0x7632, R82 ;  /* 0x000076321e527816 */ /* 0x001fe40000000052 */
[----:B------:R-:W-:Y:S01]  /*14c0*/  PRMT R83, R31, 0x7632, R83 ;  /* 0x000076321f537816 */ /* 0x000fe20000000053 */
[----:B------:R-:W-:Y:S06]  /*14d0*/  BAR.SYNC.DEFER_BLOCKING 0x0 ;  /* 0x0000000000007b1d */ /* 0x000fec0000010000 */
[----:B------:R-:W-:Y:S05]  /*14e0*/  @!P0 BRA `(.L_x_6) ;  /* 0x0000000400848947 */ /* 0x000fea0003800000 */
[C---:B------:R-:W-:Y:S01]  /*14f0*/  LOP3.LUT R33, R53.reuse, 0x8, RZ, 0x3c, !PT ;  /* 0x0000000835217812 */ /* 0x040fe200078e3cff */
[----:B------:R0:W-:Y:S01]  /*1500*/  STS.64 [R60], R6 ;  /* 0x000000063c007388 */ /* 0x0001e20000000a00 */
[----:B------:R-:W-:Y:S02]  /*1510*/  LOP3.LUT R35, R53, 0x10, RZ, 0x3c, !PT ;  /* 0x0000001035237812 */ /* 0x000fe400078e3cff */
[----:B------:R-:W-:Y:S02]  /*1520*/  ISETP.GT.U32.AND P1, PT, R50, 0x13, PT ;  /* 0x000000133200780c */ /* 0x000fe40003f24070 */
[C---:B------:R-:W-:Y:S01]  /*1530*/  IADD3 R33, R56.reuse, R33, RZ ;  /* 0x0000002138217210 */ /* 0x040fe20007ffe0ff */
[----:B------:R-:W-:-:S04]  /*1540*/  IMAD.IADD R35, R56, 0x1, R35 ;  /* 0x0000000138237824 */ /* 0x000fc800078e0223 */
[----:B------:R0:W-:Y:S04]  /*1550*/  STS.64 [R33], R8 ;  /* 0x0000000821007388 */ /* 0x0001e80000000a00 */
[----:B------:R0:W-:Y:S04]  /*1560*/  STS.64 [R35], R10 ;  /* 0x0000000a23007388 */ /* 0x0001e80000000a00 */
[----:B------:R0:W-:Y:S01]  /*1570*/  STS.64 [R59], R12 ;  /* 0x0000000c3b007388 */ /* 0x0001e20000000a00 */
[----:B------:R-:W-:Y:S06]  /*1580*/  BAR.SYNC.DEFER_BLOCKING 0x0 ;  /* 0x0000000000007b1d */ /* 0x000fec0000010000 */
[----:B------:R-:W-:Y:S05]  /*1590*/  @P1 BRA `(.L_x_6) ;  /* 0x0000000400581947 */ /* 0x000fea0003800000 */
[----:B------:R-:W-:Y:S01]  /*15a0*/  HFMA2.MMA R85, -RZ, RZ, 0, 0 ;  /* 0x00000000ff557435 */ /* 0x000fe200000001ff */
[----:B------:R-:W-:Y:S01]  /*15b0*/  BSSY B2, `(.L_x_7) ;  /* 0x000004e000027945 */ /* 0x000fe20003800000 */
[----:B0-----:R-:W-:-:S09]  /*15c0*/  CS2R R32, SRZ ;  /* 0x0000000000207805 */ /* 0x001fd2000001ff00 */
.L_x_8:
[C---:B------:R-:W-:Y:S02]  /*15d0*/  IMAD R46, R85.reuse, 0x5, R54 ;  /* 0x00000005552e7824 */ /* 0x040fe400078e0236 */
[----:B------:R-:W-:Y:S02]  /*15e0*/  VIADD R85, R85, 0x8 ;  /* 0x0000000855557836 */ /* 0x000fe40000000000 */
[C---:B------:R-:W-:Y:S01]  /*15f0*/  VIADD R36, R46.reuse, 0xa ;  /* 0x0000000a2e247836 */ /* 0x040fe20000000000 */
[C---:B------:R-:W-:Y:S02]  /*1600*/  IADD3 R34, R46.reuse, 0x5, RZ ;  /* 0x000000052e227810 */ /* 0x040fe40007ffe0ff */
[----:B------:R-:W-:Y:S02]  /*1610*/  IADD3 R38, R46, 0xf, RZ ;  /* 0x0000000f2e267810 */ /* 0x000fe40007ffe0ff */
[----:B------:R-:W-:Y:S02]  /*1620*/  SHF.R.S32.HI R35, RZ, 0x1f, R34 ;  /* 0x0000001fff237819 */ /* 0x000fe40000011422 */
[----:B------:R-:W-:-:S02]  /*1630*/  SHF.R.S32.HI R37, RZ, 0x1f, R36 ;  /* 0x0000001fff257819 */ /* 0x000fc40000011424 */
[----:B------:R-:W-:Y:S02]  /*1640*/  LEA.HI R34, R35, R34, RZ, 0x2 ;  /* 0x0000002223227211 */ /* 0x000fe400078f10ff */
[----:B------:R-:W-:Y:S02]  /*1650*/  SHF.R.S32.HI R35, RZ, 0x1f, R46 ;  /* 0x0000001fff237819 */ /* 0x000fe4000001142e */
[----:B------:R-:W-:Y:S02]  /*1660*/  LEA.HI R39, R37, R36, RZ, 0x2 ;  /* 0x0000002425277211 */ /* 0x000fe400078f10ff */
[----:B------:R-:W-:Y:S02]  /*1670*/  IADD3 R36, R46, 0x14, RZ ;  /* 0x000000142e247810 */ /* 0x000fe40007ffe0ff */
[----:B------:R-:W-:Y:S02]  /*1680*/  LEA.HI R35, R35, R46, RZ, 0x2 ;  /* 0x0000002e23237211 */ /* 0x000fe400078f10ff */
[----:B------:R-:W-:-:S02]  /*1690*/  SHF.R.S32.HI R41, RZ, 0x1f, R38 ;  /* 0x0000001fff297819 */ /* 0x000fc40000011426 */
[----:B------:R-:W-:Y:S02]  /*16a0*/  SHF.R.S32.HI R37, RZ, 0x1f, R36 ;  /* 0x0000001fff257819 */ /* 0x000fe40000011424 */
[----:B------:R-:W-:Y:S02]  /*16b0*/  SHF.R.U32.HI R35, RZ, 0x2, R35 ;  /* 0x00000002ff237819 */ /* 0x000fe40000011623 */
[----:B------:R-:W-:Y:S01]  /*16c0*/  LEA.HI R41, R41, R38, RZ, 0x2 ;  /* 0x0000002629297211 */ /* 0x000fe200078f10ff */
[C---:B------:R-:W-:Y:S01]  /*16d0*/  VIADD R38, R46.reuse, 0x19 ;  /* 0x000000192e267836 */ /* 0x040fe20000000000 */
[C---:B------:R-:W-:Y:S02]  /*16e0*/  IADD3 R40, R46.reuse, 0x1e, RZ ;  /* 0x0000001e2e287810 */ /* 0x040fe40007ffe0ff */
[C---:B------:R-:W-:Y:S01]  /*16f0*/  IADD3 R42, R46.reuse, 0x23, RZ ;  /* 0x000000232e2a7810 */ /* 0x040fe20007ffe0ff */
[----:B------:R-:W-:Y:S01]  /*1700*/  IMAD R46, R46, 0x20, R63 ;  /* 0x000000202e2e7824 */ /* 0x000fe200078e023f */
[----:B------:R-:W-:-:S02]  /*1710*/  LEA.HI R36, R37, R36, RZ, 0x2 ;  /* 0x0000002425247211 */ /* 0x000fc400078f10ff */
[C---:B------:R-:W-:Y:S02]  /*1720*/  LOP3.LUT R35, R58.reuse, 0x3, R35, 0x78, !PT ;  /* 0x000000033a237812 */ /* 0x040fe400078e7823 */
[----:B------:R-:W-:Y:S02]  /*1730*/  SHF.R.U32.HI R37, RZ, 0x2, R34 ;  /* 0x00000002ff257819 */ /* 0x000fe40000011622 */
[----:B------:R-:W-:Y:S02]  /*1740*/  SHF.R.S32.HI R43, RZ, 0x1f, R38 ;  /* 0x0000001fff2b7819 */ /* 0x000fe40000011426 */
[----:B------:R-:W-:Y:S02]  /*1750*/  SHF.R.U32.HI R39, RZ, 0x2, R39 ;  /* 0x00000002ff277819 */ /* 0x000fe40000011627 */
[----:B------:R-:W-:Y:S02]  /*1760*/  LEA R35, R35, R46, 0x3 ;  /* 0x0000002e23237211 */ /* 0x000fe400078e18ff */
[----:B------:R-:W-:-:S02]  /*1770*/  LOP3.LUT R37, R58, 0x3, R37, 0x78, !PT ;  /* 0x000000033a257812 */ /* 0x000fc400078e7825 */
[----:B------:R-:W-:Y:S02]  /*1780*/  LEA.HI R38, R43, R38, RZ, 0x2 ;  /* 0x000000262b267211 */ /* 0x000fe400078f10ff */
[----:B------:R-:W-:Y:S01]  /*1790*/  SHF.R.S32.HI R43, RZ, 0x1f, R42 ;  /* 0x0000001fff2b7819 */ /* 0x000fe2000001142a */
[----:B------:R-:W0:Y:S01]  /*17a0*/  LDS.64 R34, [R35] ;  /* 0x0000000023227984 */ /* 0x000e220000000a00 */
[----:B------:R-:W-:Y:S02]  /*17b0*/  LOP3.LUT R39, R58, 0x3, R39, 0x78, !PT ;  /* 0x000000033a277812 */ /* 0x000fe400078e7827 */
[----:B------:R-:W-:Y:S02]  /*17c0*/  SHF.R.U32.HI R41, RZ, 0x2, R41 ;  /* 0x00000002ff297819 */ /* 0x000fe40000011629 */
[----:B------:R-:W-:Y:S01]  /*17d0*/  LEA R37, R37, R46, 0x3 ;  /* 0x0000002e25257211 */ /* 0x000fe200078e18ff */
[----:B------:R-:W-:Y:S01]  /*17e0*/  IMAD R39, R39, 0x8, R46 ;  /* 0x0000000827277824 */ /* 0x000fe200078e022e */
[----:B------:R-:W-:-:S02]  /*17f0*/  SHF.R.S32.HI R45, RZ, 0x1f, R40 ;  /* 0x0000001fff2d7819 */ /* 0x000fc40000011428 */
[----:B------:R-:W-:Y:S02]  /*1800*/  LEA.HI R42, R43, R42, RZ, 0x2 ;  /* 0x0000002a2b2a7211 */ /* 0x000fe400078f10ff */
[----:B------:R-:W-:Y:S02]  /*1810*/  SHF.R.U32.HI R43, RZ, 0x2, R36 ;  /* 0x00000002ff2b7819 */ /* 0x000fe40000011624 */
[C---:B------:R-:W-:Y:S01]  /*1820*/  LOP3.LUT R41, R58.reuse, 0x3, R41, 0x78, !PT ;  /* 0x000000033a297812 */ /* 0x040fe200078e7829 */
[----:B------:R-:W1:Y:S01]  /*1830*/  LDS.64 R36, [R37+0xa0] ;  /* 0x0000a00025247984 */ /* 0x000e620000000a00 */
[----:B------:R-:W-:Y:S02]  /*1840*/  LEA.HI R40, R45, R40, RZ, 0x2 ;  /* 0x000000282d287211 */ /* 0x000fe400078f10ff */
[----:B------:R-:W-:Y:S02]  /*1850*/  SHF.R.U32.HI R45, RZ, 0x2, R38 ;  /* 0x00000002ff2d7819 */ /* 0x000fe40000011626 */
[----:B------:R-:W-:Y:S01]  /*1860*/  LOP3.LUT R43, R58, 0x3, R43, 0x78, !PT ;  /* 0x000000033a2b7812 */ /* 0x000fe200078e782b */
[----:B------:R-:W2:Y:S01]  /*1870*/  LDS.64 R38, [R39+0x140] ;  /* 0x0001400027267984 */ /* 0x000ea20000000a00 */
[----:B------:R-:W-:-:S02]  /*1880*/  LEA R41, R41, R46, 0x3 ;  /* 0x0000002e29297211 */ /* 0x000fc400078e18ff */
[C---:B------:R-:W-:Y:S02]  /*1890*/  LOP3.LUT R45, R58.reuse, 0x3, R45, 0x78, !PT ;  /* 0x000000033a2d7812 */ /* 0x040fe400078e782d */
[----:B------:R-:W-:Y:S02]  /*18a0*/  SHF.R.U32.HI R47, RZ, 0x2, R40 ;  /* 0x00000002ff2f7819 */ /* 0x000fe40000011628 */
[----:B------:R-:W-:Y:S01]  /*18b0*/  LEA R43, R43, R46, 0x3 ;  /* 0x0000002e2b2b7211 */ /* 0x000fe200078e18ff */
[----:B------:R-:W3:Y:S01]  /*18c0*/  LDS.64 R40, [R41+0x1e0] ;  /* 0x0001e00029287984 */ /* 0x000ee20000000a00 */
[----:B------:R-:W-:Y:S01]  /*18d0*/  SHF.R.U32.HI R49, RZ, 0x2, R42 ;  /* 0x00000002ff317819 */ /* 0x000fe2000001162a */
[----:B------:R-:W-:Y:S01]  /*18e0*/  IMAD R45, R45, 0x8, R46 ;  /* 0x000000082d2d7824 */ /* 0x000fe200078e022e */
[C---:B------:R-:W-:Y:S02]  /*18f0*/  LOP3.LUT R47, R58.reuse, 0x3, R47, 0x78, !PT ;  /* 0x000000033a2f7812 */ /* 0x040fe400078e782f */
[----:B------:R-:W4:Y:S01]  /*1900*/  LDS.64 R42, [R43+0x280] ;  /* 0x000280002b2a7984 */ /* 0x000f220000000a00 */
[----:B------:R-:W-:-:S02]  /*1910*/  LOP3.LUT R49, R58, 0x3, R49, 0x78, !PT ;  /* 0x000000033a317812 */ /* 0x000fc400078e7831 */
[-C--:B------:R-:W-:Y:S01]  /*1920*/  LEA R47, R47, R46.reuse, 0x3 ;  /* 0x0000002e2f2f7211 */ /* 0x080fe200078e18ff */
[----:B------:R-:W5:Y:S01]  /*1930*/  LDS.64 R44, [R45+0x320] ;  /* 0x000320002d2c7984 */ /* 0x000f620000000a00 */
[----:B------:R-:W-:Y:S01]  /*1940*/  LEA R49, R49, R46, 0x3 ;  /* 0x0000002e31317211 */ /* 0x000fe200078e18ff */
[----:B0-----:R-:W-:Y:S01]  /*1950*/  FADD.FTZ R87, R34, R32 ;  /* 0x0000002022577221 */ /* 0x001fe20000010000 */
[----:B------:R-:W-:Y:S02]  /*1960*/  FADD.FTZ R32, R35, R33 ;  /* 0x0000002123207221 */ /* 0x000fe40000010000 */
[----:B------:R-:W0:Y:S01]  /*1970*/  LDS.64 R46, [R47+0x3c0] ;  /* 0x0003c0002f2e7984 */ /* 0x000e220000000a00 */
[----:B------:R-:W-:-:S03]  /*1980*/  ISETP.NE.AND P1, PT, R85, 0x40, PT ;  /* 0x000000405500780c */ /* 0x000fc60003f25270 */
[----:B------:R-:W0:Y:S01]  /*1990*/  LDS.64 R48, [R49+0x460] ;  /* 0x0004600031307984 */ /* 0x000e220000000a00 */
[----:B-1----:R-:W-:Y:S01]  /*19a0*/  FADD.FTZ R87, R87, R36 ;  /* 0x0000002457577221 */ /* 0x002fe20000010000 */
[----:B------:R-:W-:-:S03]  /*19b0*/  FADD.FTZ R32, R32, R37 ;  /* 0x0000002520207221 */ /* 0x000fc60000010000 */
[----:B--2---:R-:W-:Y:S01]  /*19c0*/  FADD.FTZ R87, R87, R38 ;  /* 0x0000002657577221 */ /* 0x004fe20000010000 */
[----:B------:R-:W-:-:S03]  /*19d0*/  FADD.FTZ R32, R32, R39 ;  /* 0x0000002720207221 */ /* 0x000fc60000010000 */
[----:B---3--:R-:W-:Y:S01]  /*19e0*/  FADD.FTZ R87, R87, R40 ;  /* 0x0000002857577221 */ /* 0x008fe20000010000 */
[----:B------:R-:W-:-:S03]  /*19f0*/  FADD.FTZ R32, R32, R41 ;  /* 0x0000002920207221 */ /* 0x000fc60000010000 */
[----:B----4-:R-:W-:Y:S01]  /*1a00*/  FADD.FTZ R87, R87, R42 ;  /* 0x0000002a57577221 */ /* 0x010fe20000010000 */
[----:B------:R-:W-:-:S03]  /*1a10*/  FADD.FTZ R32, R32, R43 ;  /* 0x0000002b20207221 */ /* 0x000fc60000010000 */
[----:B-----5:R-:W-:Y:S01]  /*1a20*/  FADD.FTZ R87, R87, R44 ;  /* 0x0000002c57577221 */ /* 0x020fe20000010000 */
[----:B------:R-:W-:-:S03]  /*1a30*/  FADD.FTZ R32, R32, R45 ;  /* 0x0000002d20207221 */ /* 0x000fc60000010000 */
[----:B0-----:R-:W-:Y:S01]  /*1a40*/  FADD.FTZ R87, R87, R46 ;  /* 0x0000002e57577221 */ /* 0x001fe20000010000 */
[----:B------:R-:W-:-:S03]  /*1a50*/  FADD.FTZ R34, R32, R47 ;  /* 0x0000002f20227221 */ /* 0x000fc60000010000 */
[----:B------:R-:W-:Y:S01]  /*1a60*/  FADD.FTZ R32, R87, R48 ;  /* 0x0000003057207221 */ /* 0x000fe20000010000 */
[----:B------:R-:W-:Y:S01]  /*1a70*/  FADD.FTZ R33, R34, R49 ;  /* 0x0000003122217221 */ /* 0x000fe20000010000 */
[----:B------:R-:W-:Y:S06]  /*1a80*/  @P1 BRA `(.L_x_8) ;  /* 0xfffffff800d01947 */ /* 0x000fec000383ffff */
[----:B------:R-:W-:Y:S05]  /*1a90*/  BSYNC B2 ;  /* 0x0000000000027941 */ /* 0x000fea0003800000 */
.L_x_7:
[----:B------:R-:W0:Y:S01]  /*1aa0*/  LDC.64 R34, c[0x0][0x260] ;  /* 0x00009800ff227b82 */ /* 0x000e220000000a00 */
[----:B------:R-:W-:-:S05]  /*1ab0*/  LOP3.LUT R36, R65, 0x1f, RZ, 0xc0, !PT ;  /* 0x0000001f41247812 */ /* 0x000fca00078ec0ff */
[----:B------:R-:W-:-:S05]  /*1ac0*/  IMAD R37, R36, 0x14, R52 ;  /* 0x0000001424257824 */ /* 0x000fca00078e0234 */
[----:B------:R-:W-:-:S05]  /*1ad0*/  SHF.L.U32 R37, R37, 0x1, RZ ;  /* 0x0000000125257819 */ /* 0x000fca00000006ff */
[----:B0-----:R-:W-:-:S05]  /*1ae0*/  IMAD.WIDE.U32 R34, R37, 0x4, R34 ;  /* 0x0000000425227825 */ /* 0x001fca00078e0022 */
[----:B------:R1:W-:Y:S02]  /*1af0*/  STG.E.64 desc[UR8][R34.64+0x600], R32 ;  /* 0x0006002022007986 */ /* 0x0003e4000c101b08 */
.L_x_6:
[----:B------:R-:W-:Y:S05]  /*1b00*/  BSYNC B1 ;  /* 0x0000000000017941 */ /* 0x000fea0003800000 */
.L_x_5:
[----:B------:R-:W-:Y:S01]  /*1b10*/  ISETP.GT.U32.AND P1, PT, R50, 0x1f, PT ;  /* 0x0000001f3200780c */ /* 0x000fe20003f24070 */
[----:B------:R-:W-:-:S12]  /*1b20*/  BSSY B1, `(.L_x_9) ;  /* 0x0000023000017945 */ /* 0x000fd80003800000 */
[----:B------:R-:W-:Y:S05]  /*1b30*/  @P1 BRA `(.L_x_10) ;  /* 0x0000000000841947 */ /* 0x000fea0003800000 */
[----:B------:R-:W-:Y:S01]  /*1b40*/  ISETP.GT.U32.AND P1, PT, R50, 0x9, PT ;  /* 0x000000093200780c */ /* 0x000fe20003f24070 */
[----:B------:R-:W-:-:S12]  /*1b50*/  UMOV UR4, 0xffffffff ;  /* 0xffffffff00047882 */ /* 0x000fd80000000000 */
[----:B01----:R-:W0:Y:S01]  /*1b60*/  @!P1 S2R R33, SR_CgaCtaId ;  /* 0x0000000000219919 */ /* 0x003e220000008800 */
[----:B------:R-:W-:-:S04]  /*1b70*/  @!P1 MOV R32, 0x400 ;  /* 0x0000040000209802 */ /* 0x000fc80000000f00 */
[----:B------:R-:W-:-:S04]  /*1b80*/  @!P1 IADD3 R32, R32, 0x2800, RZ ;  /* 0x0000280020209810 */ /* 0x000fc80007ffe0ff */
[----:B0-----:R-:W-:Y:S02]  /*1b90*/  @!P1 LEA R35, R33, R32, 0x18 ;  /* 0x0000002021239211 */ /* 0x001fe400078ec0ff */
[----:B------:R-:W-:-:S03]  /*1ba0*/  CS2R R32, SRZ ;  /* 0x0000000000207805 */ /* 0x000fc6000001ff00 */
[----:B------:R-:W-:-:S05]  /*1bb0*/  @!P1 IMAD R34, R50, 0x8, R35 ;  /* 0x0000000832229824 */ /* 0x000fca00078e0223 */
[----:B------:R0:W1:Y:S01]  /*1bc0*/  @!P1 LDS.64 R32, [R34] ;  /* 0x0000000022209984 */ /* 0x0000620000000a00 */
[----:B------:R-:W-:Y:S05]  /*1bd0*/  BRA.DIV UR4, `(.L_x_11) ;  /* 0x0000001604247947 */ /* 0x000fea000b800000 */
[----:B-1----:R-:W1:Y:S04]  /*1be0*/  SHFL.BFLY PT, R41, R32, 0x8, 0x1f ;  /* 0x0d001f0020297f89 */ /* 0x002e6800000e0000 */
[----:B------:R-:W2:Y:S01]  /*1bf0*/  SHFL.BFLY PT, R40, R33, 0x8, 0x1f ;  /* 0x0d001f0021287f89 */ /* 0x000ea200000e0000 */
[----:B-1----:R-:W-:Y:S01]  /*1c00*/  FADD.FTZ R41, R41, R32 ;  /* 0x0000002029297221 */ /* 0x002fe20000010000 */
[----:B--2---:R-:W-:-:S04]  /*1c10*/  FADD.FTZ R40, R40, R33 ;  /* 0x0000002128287221 */ /* 0x004fc80000010000 */
[----:B------:R-:W1:Y:S04]  /*1c20*/  SHFL.BFLY PT, R42, R41, 0x4, 0x1f ;  /* 0x0c801f00292a7f89 */ /* 0x000e6800000e0000 */
        /* <DEDUP_REMOVED lines=8> */
[----:B------:R2:W3:Y:S02]  /*1cb0*/  SHFL.BFLY PT, R39, R44, 0x1, 0x1f ;  /* 0x0c201f002c277f89 */ /* 0x0004e400000e0000 */
[----:B-12---:R-:W-:-:S07]  /*1cc0*/  FADD.FTZ R32, R45, R32 ;  /* 0x000000202d207221 */ /* 0x006fce0000010000 */
.L_x_31:
[----:B------:R-:W-:Y:S01]  /*1cd0*/  ISETP.NE.AND P1, PT, R50, RZ, PT ;  /* 0x000000ff3200720c */ /* 0x000fe20003f25270 */
[----:B---3--:R-:W-:-:S12]  /*1ce0*/  FADD.FTZ R33, R44, R39 ;  /* 0x000000272c217221 */ /* 0x008fd80000010000 */
[----:B------:R-:W1:Y:S01]  /*1cf0*/  @!P1 S2R R35, SR_CgaCtaId ;  /* 0x0000000000239919 */ /* 0x000e620000008800 */
[----:B0-----:R-:W-:Y:S01]  /*1d00*/  @!P1 MOV R34, 0x400 ;  /* 0x0000040000229802 */ /* 0x001fe20000000f00 */
[----:B------:R-:W-:Y:S01]  /*1d10*/  @!P1 FMUL.FTZ R33, R33, 0.00019531250291038304567 ;  /* 0x394ccccd21219820 */ /* 0x000fe20000410000 */
[----:B------:R-:W-:Y:S02]  /*1d20*/  @!P1 FMUL.FTZ R32, R32, 0.00019531250291038304567 ;  /* 0x394ccccd20209820 */ /* 0x000fe40000410000 */
[----:B-1----:R-:W-:-:S05]  /*1d30*/  @!P1 LEA R63, R35, R34, 0x18 ;  /* 0x00000022233f9211 */ /* 0x002fca00078ec0ff */
[----:B------:R2:W-:Y:S02]  /*1d40*/  @!P1 STS.64 [R63+0x2850], R32 ;  /* 0x002850203f009388 */ /* 0x0005e40000000a00 */
.L_x_10:
[----:B------:R-:W-:Y:S05]  /*1d50*/  BSYNC B1 ;  /* 0x0000000000017941 */ /* 0x000fea0003800000 */
.L_x_9:
[----:B------:R-:W-:-:S04]  /*1d60*/  IADD3 R65, P1, R65, 0x60, RZ ;  /* 0x0000006041417810 */ /* 0x000fc80007f3e0ff */
[----:B------:R-:W-:Y:S02]  /*1d70*/  IADD3.X R66, RZ, R66, RZ, P1, !PT ;  /* 0x00000042ff427210 */ /* 0x000fe40000ffe4ff */
[----:B------:R-:W-:-:S04]  /*1d80*/  ISETP.GE.U32.AND P1, PT, R65, UR10, PT ;  /* 0x0000000a41007c0c */ /* 0x000fc8000bf26070 */
[----:B------:R-:W-:-:S13]  /*1d90*/  ISETP.GE.AND.EX P1, PT, R66, UR6, PT, P1 ;  /* 0x0000000642007c0c */ /* 0x000fda000bf26310 */
[----:B------:R-:W-:Y:S05]  /*1da0*/  @!P1 WARPSYNC.ALL ;  /* 0x0000000000009948 */ /* 0x000fea0003800000 */
[----:B------:R-:W-:Y:S06]  /*1db0*/  @!P1 BAR.SYNC.DEFER_BLOCKING 0x0 ;  /* 0x0000000000009b1d */ /* 0x000fec0000010000 */
[----:B------:R-:W-:Y:S05]  /*1dc0*/  @!P1 BRA `(.L_x_12) ;  /* 0x0000000000409947 */ /* 0x000fea0003800000 */
[----:B------:R-:W-:Y:S01]  /*1dd0*/  ISETP.NE.AND P1, PT, R50, RZ, PT ;  /* 0x000000ff3200720c */ /* 0x000fe20003f25270 */
[----:B------:R-:W-:Y:S05]  /*1de0*/  WARPSYNC.ALL ;  /* 0x0000000000007948 */ /* 0x000fea0003800000 */
[----:B------:R-:W-:Y:S07]  /*1df0*/  BAR.SYNC.DEFER_BLOCKING 0x0 ;  /* 0x0000000000007b1d */ /* 0x000fee0000010000 */
[----:B------:R-:W-:Y:S05]  /*1e00*/  @P1 BRA `(.L_x_13) ;  /* 0x0000000000281947 */ /* 0x000fea0003800000 */
[----:B------:R-:W-:Y:S06]  /*1e10*/  MEMBAR.ALL.GPU ;  /* 0x0000000000007992 */ /* 0x000fec000000a000 */
[----:B------:R-:W-:-:S00]  /*1e20*/  ERRBAR ;  /* 0x00000000000079ab */ /* 0x000fc00000000000 */
[----:B------:R-:W-:Y:S06]  /*1e30*/  CGAERRBAR ;  /* 0x00000000000075ab */ /* 0x000fec0000000000 */
[----:B-12---:R1:W5:Y:S02]  /*1e40*/  ATOM.E.ADD.STRONG.GPU PT, R32, desc[UR8][R4.64], R55 ;  /* 0x000000370420798a */ /* 0x00636400081ee1c8 */
.L_x_14:
[----:B0-----:R-:W2:Y:S04]  /*1e50*/  LD.E.STRONG.GPU R33, desc[UR8][R4.64] ;  /* 0x0000000804217980 */ /* 0x001ea8000c10f900 */
[----:B--2---:R-:W-:Y:S01]  /*1e60*/  CCTL.IVALL ;  /* 0x00000000ff00798f */ /* 0x004fe20002000000 */
[----:B------:R-:W-:Y:S05]  /*1e70*/  YIELD ;  /* 0x0000000000007946 */ /* 0x000fea0003800000 */
[----:B-----5:R-:W-:-:S04]  /*1e80*/  LOP3.LUT R33, R33, R32, RZ, 0x3c, !PT ;  /* 0x0000002021217212 */ /* 0x020fc800078e3cff */
[----:B------:R-:W-:-:S13]  /*1e90*/  ISETP.GT.AND P1, PT, R33, -0x1, PT ;  /* 0xffffffff2100780c */ /* 0x000fda0003f24270 */
[----:B------:R-:W-:Y:S05]  /*1ea0*/  @P1 BRA `(.L_x_14) ;  /* 0xfffffffc00e81947 */ /* 0x000fea000383ffff */
.L_x_13:
[----:B------:R-:W-:Y:S05]  /*1eb0*/  WARPSYNC.ALL ;  /* 0x0000000000007948 */ /* 0x000fea0003800000 */
[----:B------:R-:W-:Y:S06]  /*1ec0*/  BAR.SYNC.DEFER_BLOCKING 0x0 ;  /* 0x0000000000007b1d */ /* 0x000fec0000010000 */
.L_x_12:
[----:B------:R-:W3:Y:S01]  /*1ed0*/  S2UR UR5, SR_CgaCtaId ;  /* 0x00000000000579c3 */ /* 0x000ee20000008800 */
[----:B------:R-:W-:Y:S01]  /*1ee0*/  UMOV UR4, 0x400 ;  /* 0x0000040000047882 */ /* 0x000fe20000000000 */
[----:B------:R-:W-:Y:S01]  /*1ef0*/  IADD3 R36, -R36, R67, RZ ;  /* 0x0000004324247210 */ /* 0x000fe20007ffe1ff */
[----:B------:R-:W-:Y:S01]  /*1f00*/  UIADD3 UR4, UR4, 0x2850, URZ ;  /* 0x0000285004047890 */ /* 0x000fe2000fffe03f */
[----:B------:R-:W-:Y:S01]  /*1f10*/  SHF.L.U32 R67, R17, 0x10, RZ ;  /* 0x0000001011437819 */ /* 0x000fe200000006ff */
[----:B------:R-:W-:Y:S01]  /*1f20*/  IMAD.U32 R37, R16, 0x10000, RZ ;  /* 0x0001000010257824 */ /* 0x000fe200078e00ff */
        /* <DEDUP_REMOVED lines=11> */
[----:B-1----:R-:W-:Y:S01]  /*1fe0*/  IMAD.U32 R34, R23, 0x10000, RZ ;  /* 0x0001000017227824 */ /* 0x002fe200078e00ff */
[----:B------:R-:W-:Y:S01]  /*1ff0*/  SHF.L.U32 R47, R72, 0x10, RZ ;  /* 0x00000010482f7819 */ /* 0x000fe200000006ff */
[C---:B------:R-:W-:Y:S01]  /*2000*/  FADD.FTZ R67, -R2.reuse, R67 ;  /* 0x0000004302437221 */ /* 0x040fe20000010100 */
[----:B------:R-:W-:Y:S01]  /*2010*/  SHF.L.U32 R45, R73, 0x10, RZ ;  /* 0x00000010492d7819 */ /* 0x000fe200000006ff */
[----:B------:R-:W-:Y:S01]  /*2020*/  FADD.FTZ R73, -R2, R17 ;  /* 0x0000001102497221 */ /* 0x000fe20000010100 */
[----:B0-----:R-:W-:Y:S01]  /*2030*/  SHF.L.U32 R35, R76, 0x10, RZ ;  /* 0x000000104c237819 */ /* 0x001fe200000006ff */
[C---:B------:R-:W-:Y:S01]  /*2040*/  FADD.FTZ R17, -R2.reuse, R21 ;  /* 0x0000001502117221 */ /* 0x040fe20000010100 */
[----:B---3--:R-:W-:Y:S01]  /*2050*/  ULEA UR4, UR5, UR4, 0x18 ;  /* 0x0000000405047291 */ /* 0x008fe2000f8ec03f */
[----:B------:R-:W-:Y:S01]  /*2060*/  SHF.L.U32 R39, R77, 0x10, RZ ;  /* 0x000000104d277819 */ /* 0x000fe200000006ff */
[C---:B------:R-:W-:Y:S01]  /*2070*/  FADD.FTZ R77, -R2.reuse, R37 ;  /* 0x00000025024d7221 */ /* 0x040fe20000010100 */
[----:B------:R-:W-:Y:S01]  /*2080*/  SHF.L.U32 R25, R79, 0x10, RZ ;  /* 0x000000104f197819 */ /* 0x000fe200000006ff */
[----:B------:R-:W-:Y:S01]  /*2090*/  FADD.FTZ R69, -R2, R69 ;  /* 0x0000004502457221 */ /* 0x000fe20000010100 */
[----:B------:R-:W-:Y:S01]  /*20a0*/  SHF.L.U32 R87, R18, 0x10, RZ ;  /* 0x0000001012577819 */ /* 0x000fe200000006ff */
[----:B------:R-:W-:Y:S01]  /*20b0*/  IMAD.U32 R18, R22, 0x10000, RZ ;  /* 0x0001000016127824 */ /* 0x000fe200078e00ff */
[----:B--2---:R-:W-:Y:S01]  /*20c0*/  LEA R32, R36, UR4, 0x3 ;  /* 0x0000000424207c11 */ /* 0x004fe2000f8e18ff */
[----:B------:R-:W-:Y:S01]  /*20d0*/  FADD.FTZ R49, -R2, R49 ;  /* 0x0000003102317221 */ /* 0x000fe20000010100 */
[----:B------:R-:W-:Y:S01]  /*20e0*/  SHF.L.U32 R14, R30, 0x10, RZ ;  /* 0x000000101e0e7819 */ /* 0x000fe200000006ff */
[C---:B------:R-:W-:Y:S01]  /*20f0*/  FADD.FTZ R47, -R2.reuse, R47 ;  /* 0x0000002f022f7221 */ /* 0x040fe20000010100 */
[----:B------:R-:W-:Y:S01]  /*2100*/  SHF.L.U32 R79, R19, 0x10, RZ ;  /* 0x00000010134f7819 */ /* 0x000fe200000006ff */
[C---:B------:R-:W-:Y:S01]  /*2110*/  FADD.FTZ R43, -R2.reuse, R43 ;  /* 0x0000002b022b7221 */ /* 0x040fe20000010100 */
[----:B------:R-:W0:Y:S01]  /*2120*/  LDS.64 R32, [R32] ;  /* 0x0000000020207984 */ /* 0x000e220000000a00 */
[C---:B------:R-:W-:Y:S01]  /*2130*/  FADD.FTZ R45, -R2.reuse, R45 ;  /* 0x0000002d022d7221 */ /* 0x040fe20000010100 */
[C---:B------:R-:W-:Y:S01]  /*2140*/  FADD.FTZ R41, -R2.reuse, R41 ;  /* 0x0000002902297221 */ /* 0x040fe20000010100 */
[C---:B------:R-:W-:Y:S01]  /*2150*/  FADD.FTZ R35, -R2.reuse, R35 ;  /* 0x0000002302237221 */ /* 0x040fe20000010100 */
[C---:B------:R-:W-:Y:S01]  /*2160*/  FADD.FTZ R37, -R2.reuse, R91 ;  /* 0x0000005b02257221 */ /* 0x040fe20000010100 */
[C---:B------:R-:W-:Y:S01]  /*2170*/  FADD.FTZ R39, -R2.reuse, R39 ;  /* 0x0000002702277221 */ /* 0x040fe20000010100 */
[C---:B------:R-:W-:Y:S01]  /*2180*/  FADD.FTZ R29, -R2.reuse, R93 ;  /* 0x0000005d021d7221 */ /* 0x040fe20000010100 */
[C---:B------:R-:W-:Y:S01]  /*2190*/  FADD.FTZ R21, -R2.reuse, R16 ;  /* 0x0000001002157221 */ /* 0x040fe20000010100 */
[----:B------:R-:W-:Y:S01]  /*21a0*/  FADD.FTZ R25, -R2, R25 ;  /* 0x0000001902197221 */ /* 0x000fe20000010100 */
[----:B------:R-:W-:Y:S01]  /*21b0*/  SHF.L.U32 R19, R0, 0x10, RZ ;  /* 0x0000001000137819 */ /* 0x000fe200000006ff */
[----:B------:R-:W-:Y:S01]  /*21c0*/  IMAD.U32 R74, R74, 0x10000, RZ ;  /* 0x000100004a4a7824 */ /* 0x000fe200078e00ff */
[----:B------:R-:W-:Y:S01]  /*21d0*/  SHF.L.U32 R23, R80, 0x10, RZ ;  /* 0x0000001050177819 */ /* 0x000fe200000006ff */
[----:B------:R-:W-:Y:S01]  /*21e0*/  IMAD.U32 R71, R71, 0x10000, RZ ;  /* 0x0001000047477824 */ /* 0x000fe200078e00ff */
[----:B------:R-:W-:Y:S01]  /*21f0*/  SHF.L.U32 R31, R31, 0x10, RZ ;  /* 0x000000101f1f7819 */ /* 0x000fe200000006ff */
[----:B------:R-:W-:Y:S01]  /*2200*/  IMAD.U32 R83, R83, 0x10000, RZ ;  /* 0x0001000053537824 */ /* 0x000fe200078e00ff */
[----:B------:R-:W-:Y:S01]  /*2210*/  SHF.L.U32 R3, R3, 0x10, RZ ;  /* 0x0000001003037819 */ /* 0x000fe200000006ff */
[C---:B------:R-:W-:Y:S01]  /*2220*/  FMUL.FTZ R77, R64.reuse, R77 ;  /* 0x0000004d404d7220 */ /* 0x040fe20000410000 */
[----:B------:R-:W-:Y:S01]  /*2230*/  SHF.L.U32 R75, R75, 0x10, RZ ;  /* 0x000000104b4b7819 */ /* 0x000fe200000006ff */
[C---:B------:R-:W-:Y:S01]  /*2240*/  FMUL.FTZ R41, R64.reuse, R41 ;  /* 0x0000002940297220 */ /* 0x040fe20000410000 */
[----:B------:R-:W-:Y:S01]  /*2250*/  SHF.L.U32 R81, R81, 0x10, RZ ;  /* 0x0000001051517819 */ /* 0x000fe200000006ff */
[C---:B------:R-:W-:Y:S01]  /*2260*/  FMUL.FTZ R26, R64.reuse, R73 ;  /* 0x00000049401a7220 */ /* 0x040fe20000410000 */
[C---:B------:R-:W-:Y:S01]  /*2270*/  FMUL.FTZ R17, R64.reuse, R17 ;  /* 0x0000001140117220 */ /* 0x040fe20000410000 */
[C---:B------:R-:W-:Y:S01]  /*2280*/  FMUL.FTZ R21, R64.reuse, R21 ;  /* 0x0000001540157220 */ /* 0x040fe20000410000 */
[C---:B------:R-:W-:Y:S01]  /*2290*/  FMUL.FTZ R25, R64.reuse, R25 ;  /* 0x0000001940197220 */ /* 0x040fe20000410000 */
[----:B------:R-:W-:Y:S01]  /*22a0*/  ULDC.64 UR4, c[0x0][0x210] ;  /* 0x0000840000047ab9 */ /* 0x000fe20000000a00 */
[--C-:B0-----:R-:W-:Y:S01]  /*22b0*/  FFMA.FTZ R22, R87, R85, -R32.reuse ;  /* 0x0000005557167223 */ /* 0x101fe20000010820 */
[C-C-:B------:R-:W-:Y:S01]  /*22c0*/  FFMA.FTZ R18, R85.reuse, R18, -R32.reuse ;  /* 0x0000001255127223 */ /* 0x140fe20000010820 */
[C-C-:B------:R-:W-:Y:S01]  /*22d0*/  FFMA.FTZ R2, R85.reuse, R89, -R32.reuse ;  /* 0x0000005955027223 */ /* 0x140fe20000010820 */
[--C-:B------:R-:W-:Y:S01]  /*22e0*/  FFMA.FTZ R14, R85, R14, -R32.reuse ;  /* 0x0000000e550e7223 */ /* 0x100fe20000010820 */
[----:B------:R-:W-:Y:S01]  /*22f0*/  SHF.L.U32 R85, R15, 0x10, RZ ;  /* 0x000000100f557819 */ /* 0x000fe200000006ff */
[--C-:B------:R-:W-:Y:S01]  /*2300*/  FFMA.FTZ R20, R19, R23, -R32.reuse ;  /* 0x0000001713147223 */ /* 0x100fe20000010820 */
[----:B------:R-:W-:Y:S01]  /*2310*/  SHF.L.U32 R87, R27, 0x10, RZ ;  /* 0x000000101b577819 */ /* 0x000fe200000006ff */
[----:B------:R-:W-:Y:S01]  /*2320*/  FMUL.FTZ R23, R64, R49 ;  /* 0x0000003140177220 */ /* 0x000fe20000410000 */
[----:B------:R-:W-:Y:S01]  /*2330*/  SHF.L.U32 R15, R70, 0x10, RZ ;  /* 0x00000010460f7819 */ /* 0x000fe200000006ff */
[--C-:B------:R-:W-:Y:S01]  /*2340*/  FFMA.FTZ R74, R19, R74, -R32.reuse ;  /* 0x0000004a134a7223 */ /* 0x100fe20000010820 */
[----:B------:R-:W-:Y:S01]  /*2350*/  SHF.L.U32 R27, R82, 0x10, RZ ;  /* 0x00000010521b7819 */ /* 0x000fe200000006ff */
[--C-:B------:R-:W-:Y:S01]  /*2360*/  FFMA.FTZ R30, R79, R85, -R32.reuse ;  /* 0x000000554f1e7223 */ /* 0x100fe20000010820 */
[--C-:B------:R-:W-:Y:S01]  /*2370*/  FFMA.FTZ R34, R85, R34, -R32.reuse ;  /* 0x0000002255227223 */ /* 0x100fe20000010820 */
[--C-:B------:R-:W-:Y:S01]  /*2380*/  FFMA.FTZ R28, R15, R19, -R32.reuse ;  /* 0x000000130f1c7223 */ /* 0x100fe20000010820 */
[--C-:B------:R-:W-:Y:S01]  /*2390*/  FFMA.FTZ R24, R85, R87, -R32.reuse ;  /* 0x0000005755187223 */ /* 0x100fe20000010820 */
[--C-:B------:R-:W-:Y:S01]  /*23a0*/  FFMA.FTZ R16, R19, R27, -R32.reuse ;  /* 0x0000001b13107223 */ /* 0x100fe20000010820 */
[--C-:B------:R-:W-:Y:S01]  /*23b0*/  FFMA.FTZ R0, R85, R31, -R32.reuse ;  /* 0x0000001f55007223 */ /* 0x100fe20000010820 */
[--C-:B------:R-:W-:Y:S01]  /*23c0*/  FFMA.FTZ R71, R71, R3, -R32.reuse ;  /* 0x0000000347477223 */ /* 0x100fe20000010820 */
[C-C-:B------:R-:W-:Y:S01]  /*23d0*/  FFMA.FTZ R75, R3.reuse, R75, -R32.reuse ;  /* 0x0000004b034b7223 */ /* 0x140fe20000010820 */
[C-C-:B------:R-:W-:Y:S01]  /*23e0*/  FFMA.FTZ R81, R3.reuse, R81, -R32.reuse ;  /* 0x0000005103517223 */ /* 0x140fe20000010820 */
[----:B------:R-:W-:Y:S01]  /*23f0*/  FFMA.FTZ R32, R3, R83, -R32 ;  /* 0x0000005303207223 */ /* 0x000fe20000010820 */
[-C--:B------:R-:W-:Y:S01]  /*2400*/  FFMA.FTZ R3, R77, -R33.reuse, R22 ;  /* 0x800000214d037223 */ /* 0x080fe20000010016 */
[----:B------:R-:W-:Y:S01]  /*2410*/  FFMA.FTZ R23, R23, -R33, R18 ;  /* 0x8000002117177223 */ /* 0x000fe20000010012 */
[C---:B------:R-:W-:Y:S01]  /*2420*/  FMUL.FTZ R22, R64.reuse, R69 ;  /* 0x0000004540167220 */ /* 0x040fe20000410000 */
[C---:B------:R-:W-:Y:S01]  /*2430*/  FMUL.FTZ R18, R64.reuse, R45 ;  /* 0x0000002d40127220 */ /* 0x040fe20000410000 */
[C---:B------:R-:W-:Y:S01]  /*2440*/  FMUL.FTZ R19, R64.reuse, R67 ;  /* 0x0000004340137220 */ /* 0x040fe20000410000 */
[C---:B------:R-:W-:Y:S01]  /*2450*/  FFMA.FTZ R15, -R33.reuse, R26, R28 ;  /* 0x0000001a210f7223 */ /* 0x040fe2000001011c */
[C---:B------:R-:W-:Y:S01]  /*2460*/  FFMA.FTZ R71, -R33.reuse, R22, R71 ;  /* 0x0000001621477223 */ /* 0x040fe20000010147 */
[----:B------:R-:W-:Y:S01]  /*2470*/  FFMA.FTZ R75, -R33, R18, R75 ;  /* 0x00000012214b7223 */ /* 0x000fe2000001014b */
[C---:B------:R-:W-:Y:S01]  /*2480*/  FMUL.FTZ R22, R64.reuse, R47 ;  /* 0x0000002f40167220 */ /* 0x040fe20000410000 */
[C---:B------:R-:W-:Y:S01]  /*2490*/  FMUL.FTZ R18, R64.reuse, R35 ;  /* 0x0000002340127220 */ /* 0x040fe20000410000 */
[----:B------:R-:W-:Y:S01]  /*24a0*/  FFMA.FTZ R35, R41, -R33, R2 ;  /* 0x8000002129237223 */ /* 0x000fe20000010002 */
[C---:B------:R-:W-:Y:S01]  /*24b0*/  FMUL.FTZ R2, R64.reuse, R39 ;  /* 0x0000002740027220 */ /* 0x040fe20000410000 */
[C---:B------:R-:W-:Y:S01]  /*24c0*/  FMUL.FTZ R39, R64.reuse, R29 ;  /* 0x0000001d40277220 */ /* 0x040fe20000410000 */
[----:B------:R-:W-:Y:S01]  /*24d0*/  FFMA.FTZ R19, R19, -R33, R30 ;  /* 0x8000002113137223 */ /* 0x000fe2000001001e */
[----:B------:R-:W-:Y:S01]  /*24e0*/  FFMA.FTZ R27, -R33, R22, R74 ;  /* 0x00000016211b7223 */ /* 0x000fe2000001014a */
[C---:B------:R-:W-:Y:S01]  /*24f0*/  FMUL.FTZ R31, R64.reuse, R43 ;  /* 0x0000002b401f7220 */ /* 0x040fe20000410000 */
[C---:B------:R-:W-:Y:S01]  /*2500*/  FMUL.FTZ R41, R64.reuse, R37 ;  /* 0x0000002540297220 */ /* 0x040fe20000410000 */
[----:B------:R-:W-:Y:S01]  /*2510*/  FFMA.FTZ R39, R39, -R33, R14 ;  /* 0x8000002127277223 */ /* 0x000fe2000001000e */
[----:B------:R-:W-:Y:S01]  /*2520*/  FFMA.FTZ R17, -R33, R17, R16 ;  /* 0x0000001121117223 */ /* 0x000fe20000010110 */
[----:B------:R-:W-:Y:S01]  /*2530*/  FFMA.FTZ R21, R21, -R33, R0 ;  /* 0x8000002115157223 */ /* 0x000fe20000010000 */
[C---:B------:R-:W-:Y:S01]  /*2540*/  FMUL.FTZ R14, R64.reuse, R3 ;  /* 0x00000003400e7220 */ /* 0x040fe20000410000 */
[C---:B------:R-:W-:Y:S01]  /*2550*/  FMUL.FTZ R15, R64.reuse, R15 ;  /* 0x0000000f400f7220 */ /* 0x040fe20000410000 */
[C---:B------:R-:W-:Y:S01]  /*2560*/  FMUL.FTZ R19, R64.reuse, R19 ;  /* 0x0000001340137220 */ /* 0x040fe20000410000 */
[C---:B------:R-:W-:Y:S01]  /*2570*/  FMUL.FTZ R0, R64.reuse, R71 ;  /* 0x0000004740007220 */ /* 0x040fe20000410000 */
[C---:B------:R-:W-:Y:S01]  /*2580*/  FMUL.FTZ R23, R64.reuse, R23 ;  /* 0x0000001740177220 */ /* 0x040fe20000410000 */
[----:B------:R-:W-:Y:S01]  /*2590*/  FMUL.FTZ R16, R64, R27 ;  /* 0x0000001b40107220 */ /* 0x000fe20000410000 */
[-C--:B------:R-:W-:Y:S01]  /*25a0*/  FFMA.FTZ R31, R31, -R33.reuse, R34 ;  /* 0x800000211f1f7223 */ /* 0x080fe20000010022 */
[----:B------:R-:W-:Y:S01]  /*25b0*/  FFMA.FTZ R37, -R33, R18, R20 ;  /* 0x0000001221257223 */ /* 0x000fe20000010114 */
[----:B------:R-:W-:Y:S01]  /*25c0*/  FFMA.FTZ R29, R41, -R33, R24 ;  /* 0x80000021291d7223 */ /* 0x000fe20000010018 */
[C---:B------:R-:W-:Y:S01]  /*25d0*/  FFMA.FTZ R81, -R33.reuse, R2, R81 ;  /* 0x0000000221517223 */ /* 0x040fe20000010151 */
[----:B------:R-:W-:Y:S01]  /*25e0*/  FFMA.FTZ R25, -R33, R25, R32 ;  /* 0x0000001921197223 */ /* 0x000fe20000010120 */
[----:B------:R-:W-:Y:S01]  /*25f0*/  IADD3 R2, P1, R62, UR4, RZ ;  /* 0x000000043e027c10 */ /* 0x000fe2000ff3e0ff */
[C---:B------:R-:W-:Y:S01]  /*2600*/  FMUL.FTZ R31, R64.reuse, R31 ;  /* 0x0000001f401f7220 */ /* 0x040fe20000410000 */
[----:B------:R-:W-:Y:S01]  /*2610*/  F2FP.BF16.F32.PACK_AB R14, R15, R14 ;  /* 0x0000000e0f0e723e */ /* 0x000fe200000010ff */
[C---:B------:R-:W-:Y:S01]  /*2620*/  FMUL.FTZ R18, R64.reuse, R75 ;  /* 0x0000004b40127220 */ /* 0x040fe20000410000 */
[C---:B------:R-:W-:Y:S01]  /*2630*/  FMUL.FTZ R35, R64.reuse, R35 ;  /* 0x0000002340237220 */ /* 0x040fe20000410000 */
[C---:B------:R-:W-:Y:S01]  /*2640*/  FMUL.FTZ R20, R64.reuse, R37 ;  /* 0x0000002540147220 */ /* 0x040fe20000410000 */
[C---:B------:R-:W-:Y:S01]  /*2650*/  FMUL.FTZ R29, R64.reuse, R29 ;  /* 0x0000001d401d7220 */ /* 0x040fe20000410000 */
[C---:B------:R-:W-:Y:S01]  /*2660*/  FMUL.FTZ R22, R64.reuse, R81 ;  /* 0x0000005140167220 */ /* 0x040fe20000410000 */
[C---:B------:R-:W-:Y:S01]  /*2670*/  FMUL.FTZ R39, R64.reuse, R39 ;  /* 0x0000002740277220 */ /* 0x040fe20000410000 */
[C---:B------:R-:W-:Y:S01]  /*2680*/  FMUL.FTZ R24, R64.reuse, R17 ;  /* 0x0000001140187220 */ /* 0x040fe20000410000 */
[----:B------:R-:W-:Y:S01]  /*2690*/  FMUL.FTZ R21, R64, R21 ;  /* 0x0000001540157220 */ /* 0x000fe20000410000 */
[----:B------:R-:W-:Y:S01]  /*26a0*/  F2FP.BF16.F32.PACK_AB R19, R0, R19 ;  /* 0x000000130013723e */ /* 0x000fe200000010ff */
[----:B------:R-:W-:Y:S01]  /*26b0*/  FMUL.FTZ R64, R64, R25 ;  /* 0x0000001940407220 */ /* 0x000fe20000410000 */
[----:B------:R-:W-:-:S02]  /*26c0*/  F2FP.BF16.F32.PACK_AB R23, R16, R23 ;  /* 0x000000171017723e */ /* 0x000fc400000010ff */
[----:B------:R-:W-:Y:S02]  /*26d0*/  IADD3.X R3, R61, UR5, RZ, P1, !PT ;  /* 0x000000053d037c10 */ /* 0x000fe40008ffe4ff */
[----:B------:R-:W-:Y:S02]  /*26e0*/  PRMT R0, R14, 0x7632, R0 ;  /* 0x000076320e007816 */ /* 0x000fe40000000000 */
[----:B------:R-:W-:Y:S01]  /*26f0*/  PRMT R15, R19, 0x7632, R15 ;  /* 0x00007632130f7816 */ /* 0x000fe2000000000f */
[----:B------:R0:W-:Y:S01]  /*2700*/  STG.E.U16 desc[UR8][R2.64], R14 ;  /* 0x0000000e02007986 */ /* 0x0001e2000c101508 */
[----:B------:R-:W-:Y:S02]  /*2710*/  PRMT R16, R23, 0x7632, R16 ;  /* 0x0000763217107816 */ /* 0x000fe40000000010 */
[----:B------:R-:W-:Y:S01]  /*2720*/  F2FP.BF16.F32.PACK_AB R31, R18, R31 ;  /* 0x0000001f121f723e */ /* 0x000fe200000010ff */
[----:B------:R1:W-:Y:S01]  /*2730*/  STG.E.U16 desc[UR8][R2.64+0x2], R0 ;  /* 0x0000020002007986 */ /* 0x0003e2000c101508 */
[----:B------:R-:W-:-:S02]  /*2740*/  F2FP.BF16.F32.PACK_AB R35, R20, R35 ;  /* 0x000000231423723e */ /* 0x000fc400000010ff */
[----:B------:R-:W-:Y:S01]  /*2750*/  F2FP.BF16.F32.PACK_AB R29, R22, R29 ;  /* 0x0000001d161d723e */ /* 0x000fe200000010ff */
[----:B------:R2:W-:Y:S01]  /*2760*/  STG.E.U16 desc[UR8][R2.64+0x6], R15 ;  /* 0x0000060f02007986 */ /* 0x0005e2000c101508 */
[----:B------:R-:W-:Y:S02]  /*2770*/  F2FP.BF16.F32.PACK_AB R39, R24, R39 ;  /* 0x000000271827723e */ /* 0x000fe400000010ff */
[----:B------:R-:W-:Y:S01]  /*2780*/  F2FP.BF16.F32.PACK_AB R21, R64, R21 ;  /* 0x000000154015723e */ /* 0x000fe200000010ff */
[----:B------:R3:W-:Y:S01]  /*2790*/  STG.E.U16 desc[UR8][R2.64+0x14002], R16 ;  /* 0x0140021002007986 */ /* 0x0007e2000c101508 */
[----:B0-----:R-:W-:Y:S02]  /*27a0*/  PRMT R14, R35, 0x7632, R14 ;  /* 0x00007632230e7816 */ /* 0x001fe4000000000e */
[----:B------:R-:W-:Y:S01]  /*27b0*/  PRMT R17, R21, 0x7632, R17 ;  /* 0x0000763215117816 */ /* 0x000fe20000000011 */
[----:B------:R4:W-:Y:S01]  /*27c0*/  STG.E.U16 desc[UR8][R2.64+0x4], R19 ;  /* 0x0000041302007986 */ /* 0x0009e2000c101508 */
[----:B-1----:R-:W-:-:S02]  /*27d0*/  PRMT R0, R31, 0x7632, R0 ;  /* 0x000076321f007816 */ /* 0x002fc40000000000 */
[----:B--2---:R-:W-:Y:S01]  /*27e0*/  PRMT R15, R29, 0x7632, R15 ;  /* 0x000076321d0f7816 */ /* 0x004fe2000000000f */
[----:B------:R4:W-:Y:S01]  /*27f0*/  STG.E.U16 desc[UR8][R2.64+0x14000], R23 ;  /* 0x0140001702007986 */ /* 0x0009e2000c101508 */
[----:B---3--:R-:W-:-:S03]  /*2800*/  PRMT R16, R39, 0x7632, R16 ;  /* 0x0000763227107816 */ /* 0x008fc60000000010 */
[----:B------:R4:W-:Y:S04]  /*2810*/  STG.E.U16 desc[UR8][R2.64+0x14004], R31 ;  /* 0x0140041f02007986 */ /* 0x0009e8000c101508 */
        /* <DEDUP_REMOVED lines=8> */
[----:B------:R4:W-:Y:S01]  /*28a0*/  STG.E.U16 desc[UR8][R2.64+0x3c006], R17 ;  /* 0x03c0061102007986 */ /* 0x0009e2000c101508 */
[----:B------:R-:W-:Y:S05]  /*28b0*/  @!P0 BRA `(.L_x_15) ;  /* 0xffffffd800f08947 */ /* 0x000fea000383ffff */
.L_x_4:
[----:B------:R-:W-:Y:S05]  /*28c0*/  BSYNC B0 ;  /* 0x0000000000007941 */ /* 0x000fea0003800000 */
.L_x_0:
[----:B0---4-:R-:W0:Y:S01]  /*28d0*/  S2R R2, SR_CTAID.Y ;  /* 0x0000000000027919 */ /* 0x011e220000002600 */
[----:B------:R-:W-:Y:S01]  /*28e0*/  HFMA2.MMA R4, -RZ, RZ, 0, 1.1920928955078125e-06 ;  /* 0x00000014ff047435 */ /* 0x000fe200000001ff */
[----:B------:R-:W0:Y:S02]  /*28f0*/  S2R R3, SR_CTAID.X ;  /* 0x0000000000037919 */ /* 0x000e240000002500 */
[----:B0-----:R-:W-:Y:S02]  /*2900*/  LEA R0, R3, R2, 0x5 ;  /* 0x0000000203007211 */ /* 0x001fe400078e28ff */
[----:B------:R-:W-:Y:S02]  /*2910*/  LOP3.LUT R3, R2, 0x1f, RZ, 0xc0, !PT ;  /* 0x0000001f02037812 */ /* 0x000fe400078ec0ff */
[----:B------:R-:W-:-:S03]  /*2920*/  LOP3.LUT R0, R0, 0xffffffe0, RZ, 0xc0, !PT ;  /* 0xffffffe000007812 */ /* 0x000fc600078ec0ff */
[C---:B------:R-:W-:Y:S02]  /*2930*/  IMAD R7, R3.reuse, R4, 0x14 ;  /* 0x0000001403077424 */ /* 0x040fe400078e0204 */
[----:B------:R-:W-:-:S05]  /*2940*/  IMAD R0, R3, 0x14, R0 ;  /* 0x0000001403007824 */ /* 0x000fca00078e0200 */
[----:B------:R-:W-:-:S13]  /*2950*/  ISETP.GE.AND P0, PT, R0, R7, PT ;  /* 0x000000070000720c */ /* 0x000fda0003f06270 */
[----:B------:R-:W-:Y:S05]  /*2960*/  @P0 EXIT ;  /* 0x000000000000094d */ /* 0x000fea0003800000 */
[----:B------:R-:W0:Y:S01]  /*2970*/  S2R R25, SR_TID.X ;  /* 0x0000000000197919 */ /* 0x000e220000002100 */
[----:B------:R-:W-:Y:S01]  /*2980*/  ULDC.64 UR4, c[0x0][0x258] ;  /* 0x0000960000047ab9 */ /* 0x000fe20000000a00 */
[----:B------:R-:W-:Y:S01]  /*2990*/  MOV R2, 0x400 ;  /* 0x0000040000027802 */ /* 0x000fe20000000f00 */
[----:B------:R-:W-:Y:S01]  /*29a0*/  UISETP.LT.U32.AND UP0, UPT, UR4, 0x3, UPT ;  /* 0x000000030400788c */ /* 0x000fe2000bf01070 */
[----:B------:R-:W1:Y:S03]  /*29b0*/  S2R R3, SR_CgaCtaId ;  /* 0x0000000000037919 */ /* 0x000e660000008800 */
[----:B------:R-:W-:-:S04]  /*29c0*/  UISETP.LT.AND.EX UP0, UPT, UR5, URZ, UPT, UP0 ;  /* 0x0000003f0500728c */ /* 0x000fc8000bf01300 */
[----:B------:R-:W-:Y:S02]  /*29d0*/  USEL UR5, UR5, URZ, UP0 ;  /* 0x0000003f05057287 */ /* 0x000fe40008000000 */
[----:B------:R-:W-:-:S04]  /*29e0*/  USEL UR4, UR4, 0x3, UP0 ;  /* 0x0000000304047887 */ /* 0x000fc80008000000 */
[----:B------:R-:W-:Y:S01]  /*29f0*/  IMAD.U32 R4, RZ, RZ, UR5 ;  /* 0x00000005ff047e24 */ /* 0x000fe2000f8e00ff */
[----:B0-----:R-:W-:Y:S02]  /*2a00*/  SHF.R.U32.HI R11, RZ, 0x5, R25 ;  /* 0x00000005ff0b7819 */ /* 0x001fe40000011619 */
[----:B------:R-:W-:Y:S02]  /*2a10*/  LOP3.LUT R9, R25, 0x1f, RZ, 0xc0, !PT ;  /* 0x0000001f19097812 */ /* 0x000fe400078ec0ff */
[----:B-1----:R-:W-:Y:S02]  /*2a20*/  LEA R20, R3, R2, 0x18 ;  /* 0x0000000203147211 */ /* 0x002fe400078ec0ff */
[C---:B------:R-:W-:Y:S02]  /*2a30*/  SHF.L.U32 R2, R11.reuse, 0x1, RZ ;  /* 0x000000010b027819 */ /* 0x040fe400000006ff */
[C---:B------:R-:W-:Y:S02]  /*2a40*/  ISETP.LT.U32.AND P0, PT, R11.reuse, UR4, PT ;  /* 0x000000040b007c0c */ /* 0x040fe4000bf01070 */
[----:B------:R-:W-:-:S02]  /*2a50*/  LEA R3, R11, R20, 0x7 ;  /* 0x000000140b037211 */ /* 0x000fc400078e38ff */
[--C-:B------:R-:W-:Y:S02]  /*2a60*/  LOP3.LUT R2, R2, 0x1f, R25.reuse, 0x78, !PT ;  /* 0x0000001f02027812 */ /* 0x100fe400078e7819 */
[----:B------:R-:W-:Y:S02]  /*2a70*/  ISETP.GT.AND.EX P0, PT, R4, RZ, PT, P0 ;  /* 0x000000ff0400720c */ /* 0x000fe40003f04300 */
[----:B------:R-:W-:Y:S02]  /*2a80*/  LEA R6, R2, R3, 0x2 ;  /* 0x0000000302067211 */ /* 0x000fe400078e10ff */
[----:B------:R-:W-:Y:S02]  /*2a90*/  SHF.R.U32.HI R13, RZ, 0x4, R25 ;  /* 0x00000004ff0d7819 */ /* 0x000fe40000011619 */
[C---:B------:R-:W-:Y:S02]  /*2aa0*/  LOP3.LUT R8, R25.reuse, 0xf, RZ, 0xc0, !PT ;  /* 0x0000000f19087812 */ /* 0x040fe400078ec0ff */
[----:B------:R-:W-:-:S07]  /*2ab0*/  SHF.L.U32 R27, R25, 0x1, RZ ;  /* 0x00000001191b7819 */ /* 0x000fce00000006ff */
.L_x_21:
[----:B------:R-:W-:Y:S01]  /*2ac0*/  IMAD.IADD R2, R9, 0x1, R0 ;  /* 0x0000000109027824 */ /* 0x000fe200078e0200 */
[----:B------:R-:W-:Y:S01]  /*2ad0*/  BSSY B0, `(.L_x_16) ;  /* 0x000000e000007945 */ /* 0x000fe20003800000 */
[----:B0-----:R-:W-:Y:S01]  /*2ae0*/  HFMA2.MMA R15, -RZ, RZ, 0, 0 ;  /* 0x00000000ff0f7435 */ /* 0x001fe200000001ff */
[----:B------:R-:W-:Y:S02]  /*2af0*/  MOV R3, RZ ;  /* 0x000000ff00037202 */ /* 0x000fe40000000f00 */
[----:B------:R-:W-:-:S13]  /*2b00*/  ISETP.GE.U32.OR P1, PT, R2, R7, !P0 ;  /* 0x000000070200720c */ /* 0x000fda0004726470 */
[----:B------:R-:W-:Y:S05]  /*2b10*/  @P1 BRA `(.L_x_17) ;  /* 0x0000000000241947 */ /* 0x000fea0003800000 */
[----:B------:R-:W-:Y:S01]  /*2b20*/  IADD3 R2, P1, R9, R0, RZ ;  /* 0x0000000009027210 */ /* 0x000fe20007f3e0ff */
[----:B------:R-:W-:-:S03]  /*2b30*/  ULDC.64 UR4, c[0x0][0x260] ;  /* 0x0000980000047ab9 */ /* 0x000fc60000000a00 */
[----:B------:R-:W-:-:S03]  /*2b40*/  LEA.HI.X.SX32 R3, R0, RZ, 0x1, P1 ;  /* 0x000000ff00037211 */ /* 0x000fc600008f0eff */
[----:B------:R-:W-:-:S03]  /*2b50*/  IMAD.WIDE.U32 R2, R11, 0x280, R2 ;  /* 0x000002800b027825 */ /* 0x000fc600078e0002 */
[----:B------:R-:W-:-:S04]  /*2b60*/  LEA R4, P1, R2, UR4, 0x3 ;  /* 0x0000000402047c11 */ /* 0x000fc8000f8218ff */
[----:B------:R-:W-:-:S06]  /*2b70*/  LEA.HI.X R5, R2, UR5, R3, 0x3, P1 ;  /* 0x0000000502057c11 */ /* 0x000fcc00088f1c03 */
[----:B------:R-:W2:Y:S02]  /*2b80*/  LDG.E.64 R4, desc[UR8][R4.64+0x600] ;  /* 0x0006000804047981 */ /* 0x000ea4000c1e1b00 */
[----:B--2---:R-:W-:Y:S01]  /*2b90*/  FADD.FTZ R3, RZ, R4 ;  /* 0x00000004ff037221 */ /* 0x004fe20000010000 */
[----:B------:R-:W-:-:S07]  /*2ba0*/  FADD.FTZ R15, RZ, R5 ;  /* 0x00000005ff0f7221 */ /* 0x000fce0000010000 */
.L_x_17:
[----:B------:R-:W-:Y:S05]  /*2bb0*/  BSYNC B0 ;  /* 0x0000000000007941 */ /* 0x000fea0003800000 */
.L_x_16:
[----:B------:R-:W-:Y:S01]  /*2bc0*/  ISETP.GT.U32.AND P1, PT, R25, 0x1ff, PT ;  /* 0x000001ff1900780c */ /* 0x000fe20003f24070 */
[----:B------:R0:W-:Y:S04]  /*2bd0*/  STS [R6], R3 ;  /* 0x0000000306007388 */ /* 0x0001e80000000800 */
[----:B------:R0:W-:Y:S01]  /*2be0*/  STS [R6+0x500], R15 ;  /* 0x0005000f06007388 */ /* 0x0001e20000000800 */
[----:B------:R-:W-:Y:S07]  /*2bf0*/  BAR.SYNC.DEFER_BLOCKING 0x0 ;  /* 0x0000000000007b1d */ /* 0x000fee0000010000 */
[----:B------:R-:W-:Y:S05]  /*2c00*/  @P1 BRA `(.L_x_18) ;  /* 0x0000000400001947 */ /* 0x000fea0003800000 */
[----:B0-----:R-:W0:Y:S01]  /*2c10*/  LDC.64 R2, c[0x0][0x220] ;  /* 0x00008800ff027b82 */ /* 0x001e220000000a00 */
[----:B------:R-:W-:Y:S01]  /*2c20*/  IADD3 R15, R13, R0, RZ ;  /* 0x000000000d0f7210 */ /* 0x000fe20007ffe0ff */
[----:B------:R-:W-:-:S06]  /*2c30*/  IMAD.MOV.U32 R10, RZ, RZ, R13 ;  /* 0x000000ffff0a7224 */ /* 0x000fcc00078e000d */
[----:B------:R-:W1:Y:S01]  /*2c40*/  LDC.64 R4, c[0x0][0x218] ;  /* 0x00008600ff047b82 */ /* 0x000e620000000a00 */
[----:B0-----:R-:W-:-:S04]  /*2c50*/  IMAD.WIDE R2, R15, 0x2, R2 ;  /* 0x000000020f027825 */ /* 0x001fc800078e0202 */
[----:B------:R-:W-:Y:S01]  /*2c60*/  IMAD.MOV.U32 R18, RZ, RZ, R2 ;  /* 0x000000ffff127224 */ /* 0x000fe200078e0002 */
[----:B------:R-:W-:Y:S01]  /*2c70*/  MOV R23, R3 ;  /* 0x0000000300177202 */ /* 0x000fe20000000f00 */
[----:B-1----:R-:W-:-:S03]  /*2c80*/  IMAD.WIDE R4, R15, 0x2, R4 ;  /* 0x000000020f047825 */ /* 0x002fc600078e0204 */
[----:B------:R-:W-:Y:S02]  /*2c90*/  MOV R16, R4 ;  /* 0x0000000400107202 */ /* 0x000fe40000000f00 */
[----:B------:R-:W-:-:S07]  /*2ca0*/  MOV R21, R5 ;  /* 0x0000000500157202 */ /* 0x000fce0000000f00 */
.L_x_20:
[----:B------:R-:W-:-:S13]  /*2cb0*/  ISETP.GE.AND P1, PT, R15, R7, PT ;  /* 0x000000070f00720c */ /* 0x000fda0003f26270 */
[----:B------:R-:W-:Y:S05]  /*2cc0*/  @P1 BRA `(.L_x_18) ;  /* 0x0000000000d01947 */ /* 0x000fea0003800000 */
[----:B------:R-:W-:Y:S01]  /*2cd0*/  ISETP.GT.U32.AND P1, PT, R8, 0x9, PT ;  /* 0x000000090800780c */ /* 0x000fe20003f24070 */
[----:B------:R-:W-:-:S12]  /*2ce0*/  UMOV UR4, 0xffff ;  /* 0x0000ffff00047882 */ /* 0x000fd80000000000 */
[----:B------:R-:W-:Y:S02]  /*2cf0*/  @!P1 LOP3.LUT R3, R10, 0x1e, R27, 0x78, !PT ;  /* 0x0000001e0a039812 */ /* 0x000fe400078e781b */
[----:B------:R-:W-:-:S04]  /*2d00*/  @!P1 LEA R4, R8, R20, 0x7 ;  /* 0x0000001408049211 */ /* 0x000fc800078e38ff */
[----:B------:R-:W-:Y:S02]  /*2d10*/  @!P1 LEA R4, R3, R4, 0x2 ;  /* 0x0000000403049211 */ /* 0x000fe400078e10ff */
[----:B------:R-:W-:-:S06]  /*2d20*/  CS2R R2, SRZ ;  /* 0x0000000000027805 */ /* 0x000fcc000001ff00 */
[----:B------:R0:W1:Y:S04]  /*2d30*/  @!P1 LDS R2, [R4] ;  /* 0x0000000004029984 */ /* 0x0000680000000800 */
[----:B------:R0:W2:Y:S01]  /*2d40*/  @!P1 LDS R3, [R4+0x500] ;  /* 0x0005000004039984 */ /* 0x0000a20000000800 */
[----:B------:R-:W-:Y:S05]  /*2d50*/  BRA.DIV UR4, `(.L_x_19) ;  /* 0x0000000604ac7947 */ /* 0x000fea000b800000 */
[----:B------:R-:W-:Y:S01]  /*2d60*/  MOV R19, 0xffff ;  /* 0x0000ffff00137802 */ /* 0x000fe20000000f00 */
[----:B------:R-:W-:Y:S01]  /*2d70*/  IMAD.MOV.U32 R14, RZ, RZ, 0xffff ;  /* 0x0000ffffff0e7424 */ /* 0x000fe200078e00ff */
[----:B------:R-:W-:Y:S01]  /*2d80*/  MOV R22, 0xffff ;  /* 0x0000ffff00167802 */ /* 0x000fe20000000f00 */
[----:B------:R-:W-:Y:S01]  /*2d90*/  IMAD.MOV.U32 R24, RZ, RZ, 0xffff ;  /* 0x0000ffffff187424 */ /* 0x000fe200078e00ff */
[----:B------:R-:W-:Y:S01]  /*2da0*/  MOV R29, 0xffff ;  /* 0x0000ffff001d7802 */ /* 0x000fe20000000f00 */
[----:B-1----:R-:W1:Y:S01]  /*2db0*/  SHFL.BFLY PT, R5, R2, 0x8, 0x101f ;  /* 0x0d101f0002057f89 */ /* 0x002e6200000e0000 */
[----:B------:R-:W-:Y:S02]  /*2dc0*/  MOV R31, 0xffff ;  /* 0x0000ffff001f7802 */ /* 0x000fe40000000f00 */
[----:B------:R-:W-:Y:S01]  /*2dd0*/  MOV R26, 0xffff ;  /* 0x0000ffff001a7802 */ /* 0x000fe20000000f00 */
[----:B0-2---:R-:W0:Y:S01]  /*2de0*/  SHFL.BFLY PT, R4, R3, 0x8, 0x101f ;  /* 0x0d101f0003047f89 */ /* 0x005e2200000e0000 */
[----:B------:R-:W-:Y:S01]  /*2df0*/  MOV R39, 0xffff ;  /* 0x0000ffff00277802 */ /* 0x000fe20000000f00 */
[----:B-1----:R-:W-:Y:S01]  /*2e00*/  FADD.FTZ R5, R5, R2 ;  /* 0x0000000205057221 */ /* 0x002fe20000010000 */
[----:B0-----:R-:W-:-:S04]  /*2e10*/  FADD.FTZ R4, R4, R3 ;  /* 0x0000000304047221 */ /* 0x001fc80000010000 */
        /* <DEDUP_REMOVED lines=9> */
[----:B------:R1:W2:Y:S02]  /*2eb0*/  SHFL.BFLY PT, R39, R2, 0x1, 0x101f ;  /* 0x0c301f0002277f89 */ /* 0x0002a400000e0000 */
[----:B01----:R-:W-:-:S07]  /*2ec0*/  FADD.FTZ R14, R19, R14 ;  /* 0x0000000e130e7221 */ /* 0x003fce0000010000 */
.L_x_41:
[----:B------:R-:W-:Y:S01]  /*2ed0*/  ISETP.NE.AND P1, PT, R8, RZ, PT ;  /* 0x000000ff0800720c */ /* 0x000fe20003f25270 */
[----:B--2---:R-:W-:Y:S01]  /*2ee0*/  FADD.FTZ R3, R2, R39 ;  /* 0x0000002702037221 */ /* 0x004fe20000010000 */
[----:B------:R-:W-:Y:S01]  /*2ef0*/  IADD3 R10, R10, 0x14, RZ ;  /* 0x000000140a0a7810 */ /* 0x000fe20007ffe0ff */
[----:B------:R-:W-:-:S10]  /*2f00*/  VIADD R15, R15, 0x14 ;  /* 0x000000140f0f7836 */ /* 0x000fd40000000000 */
[----:B------:R-:W-:Y:S02]  /*2f10*/  @!P1 F2FP.BF16.F32.PACK_AB R2, RZ, R14 ;  /* 0x0000000eff02923e */ /* 0x000fe400000010ff */
[----:B------:R-:W-:Y:S02]  /*2f20*/  @!P1 F2FP.BF16.F32.PACK_AB R3, RZ, R3 ;  /* 0x00000003ff03923e */ /* 0x000fe400000010ff */
[----:B------:R-:W-:Y:S02]  /*2f30*/  PRMT R12, R2, 0x7610, R12 ;  /* 0x00007610020c7816 */ /* 0x000fe4000000000c */
[----:B------:R-:W-:Y:S01]  /*2f40*/  PRMT R14, R3, 0x7610, R14 ;  /* 0x00007610030e7816 */ /* 0x000fe2000000000e */
[----:B------:R-:W-:Y:S01]  /*2f50*/  @!P1 IMAD.MOV.U32 R3, RZ, RZ, R21 ;  /* 0x000000ffff039224 */ /* 0x000fe200078e0015 */
[----:B------:R-:W-:Y:S02]  /*2f60*/  @!P1 MOV R2, R16 ;  /* 0x0000001000029202 */ /* 0x000fe40000000f00 */
[----:B------:R-:W-:-:S02]  /*2f70*/  @!P1 MOV R4, R18 ;  /* 0x0000001200049202 */ /* 0x000fc40000000f00 */
[-C--:B------:R-:W-:Y:S01]  /*2f80*/  @!P1 MOV R5, R23.reuse ;  /* 0x0000001700059202 */ /* 0x080fe20000000f00 */
[----:B------:R1:W-:Y:S01]  /*2f90*/  @!P1 STG.E.U16 desc[UR8][R2.64], R12 ;  /* 0x0000000c02009986 */ /* 0x0003e2000c101508 */
[----:B------:R-:W-:Y:S02]  /*2fa0*/  IADD3 R18, P2, R18, 0x28, RZ ;  /* 0x0000002812127810 */ /* 0x000fe40007f5e0ff */
[----:B------:R-:W-:Y:S01]  /*2fb0*/  IADD3 R16, P3, R16, 0x28, RZ ;  /* 0x0000002810107810 */ /* 0x000fe20007f7e0ff */
[----:B------:R1:W-:Y:S01]  /*2fc0*/  @!P1 STG.E.U16 desc[UR8][R4.64], R14 ;  /* 0x0000000e04009986 */ /* 0x0003e2000c101508 */
[----:B------:R-:W-:Y:S02]  /*2fd0*/  ISETP.GE.U32.AND P1, PT, R10, 0x20, PT ;  /* 0x000000200a00780c */ /* 0x000fe40003f26070 */
[----:B------:R-:W-:Y:S02]  /*2fe0*/  IADD3.X R23, RZ, R23, RZ, P2, !PT ;  /* 0x00000017ff177210 */ /* 0x000fe400017fe4ff */
[----:B------:R-:W-:-:S09]  /*2ff0*/  IADD3.X R21, RZ, R21, RZ, P3, !PT ;  /* 0x00000015ff157210 */ /* 0x000fd20001ffe4ff */
[----:B-1----:R-:W-:Y:S05]  /*3000*/  @!P1 BRA `(.L_x_20) ;  /* 0xfffffffc00289947 */ /* 0x002fea000383ffff */
.L_x_18:
[----:B------:R-:W-:Y:S01]  /*3010*/  IADD3 R0, R0, 0x60, RZ ;  /* 0x0000006000007810 */ /* 0x000fe20007ffe0ff */
[----:B------:R-:W-:Y:S05]  /*3020*/  WARPSYNC.ALL ;  /* 0x0000000000007948 */ /* 0x000fea0003800000 */
[----:B------:R-:W-:Y:S01]  /*3030*/  BAR.SYNC.DEFER_BLOCKING 0x0 ;  /* 0x0000000000007b1d */ /* 0x000fe20000010000 */
[----:B------:R-:W-:-:S13]  /*3040*/  ISETP.GE.AND P1, PT, R0, R7, PT ;  /* 0x000000070000720c */ /* 0x000fda0003f26270 */
[----:B------:R-:W-:Y:S05]  /*3050*/  @!P1 BRA `(.L_x_21) ;  /* 0xfffffff800989947 */ /* 0x000fea000383ffff */
[----:B------:R-:W-:Y:S05]  /*3060*/  EXIT ;  /* 0x000000000000794d */ /* 0x000fea0003800000 */
.L_x_11:
[----:B------:R-:W-:Y:S01]  /*3070*/  HFMA2.MMA R37, -RZ, RZ, 0, 4.76837158203125e-07 ;  /* 0x00000008ff257435 */ /* 0x000fe200000001ff */
[----:B------:R-:W-:Y:S01]  /*3080*/  BSSY B2, `(.L_x_22) ;  /* 0x0000007000027945 */ /* 0x000fe20003800000 */
[----:B-1----:R-:W-:Y:S01]  /*3090*/  IMAD.MOV.U32 R38, RZ, RZ, R32 ;  /* 0x000000ffff267224 */ /* 0x002fe200078e0020 */
[----:B------:R-:W-:Y:S02]  /*30a0*/  MOV R35, 0x1f ;  /* 0x0000001f00237802 */ /* 0x000fe40000000f00 */
[----:B0-----:R-:W-:-:S07]  /*30b0*/  MOV R34, 0xffffffff ;  /* 0xffffffff00227802 */ /* 0x001fce0000000f00 */
[----:B------:R-:W-:Y:S05]  /*30c0*/  WARPSYNC.COLLECTIVE R34, `(.L_x_23) ;  /* 0x0000000022087348 */ /* 0x000fea0003c00000 */
[----:B------:R0:W1:Y:S02]  /*30d0*/  SHFL.BFLY P1, R39, R38, R37, R35 ;  /* 0x0c00002526277389 */ /* 0x0000640000020023 */
[----:B01----:R-:W-:Y:S01]  /*30e0*/  ENDCOLLECTIVE ;  /* 0x000000000000791b */ /* 0x003fe20003800000 */
.L_x_23:
[----:B------:R-:W-:Y:S05]  /*30f0*/  BSYNC B2 ;  /* 0x0000000000027941 */ /* 0x000fea0003800000 */
.L_x_22:
[----:B------:R-:W-:Y:S01]  /*3100*/  HFMA2.MMA R37, -RZ, RZ, 0, 4.76837158203125e-07 ;  /* 0x00000008ff257435 */ /* 0x000fe200000001ff */
[----:B------:R-:W-:Y:S01]  /*3110*/  MOV R38, R33 ;  /* 0x0000002100267202 */ /* 0x000fe20000000f00 */
[----:B------:R-:W-:Y:S01]  /*3120*/  IMAD.MOV.U32 R34, RZ, RZ, -0x1 ;  /* 0xffffffffff227424 */ /* 0x000fe200078e00ff */
[----:B------:R-:W-:Y:S01]  /*3130*/  MOV R35, 0x1f ;  /* 0x0000001f00237802 */ /* 0x000fe20000000f00 */
[----:B------:R-:W-:-:S07]  /*3140*/  IMAD.MOV.U32 R41, RZ, RZ, R39 ;  /* 0x000000ffff297224 */ /* 0x000fce00078e0027 */
[----:B------:R-:W-:Y:S05]  /*3150*/  WARPSYNC.COLLECTIVE R34, `(.L_x_24) ;  /* 0x0000000022087348 */ /* 0x000fea0003c00000 */
[----:B------:R0:W1:Y:S02]  /*3160*/  SHFL.BFLY P1, R39, R38, R37, R35 ;  /* 0x0c00002526277389 */ /* 0x0000640000020023 */
[----:B01----:R-:W-:Y:S01]  /*3170*/  ENDCOLLECTIVE ;  /* 0x000000000000791b */ /* 0x003fe20003800000 */
.L_x_24:
[----:B------:R-:W-:Y:S01]  /*3180*/  FADD.FTZ R41, R41, R32 ;  /* 0x0000002029297221 */ /* 0x000fe20000010000 */
[----:B------:R-:W-:-:S04]  /*3190*/  HFMA2.MMA R37, -RZ, RZ, 0, 2.384185791015625e-07 ;  /* 0x00000004ff257435 */ /* 0x000fc800000001ff */
[----:B------:R-:W-:Y:S02]  /*31a0*/  MOV R38, R41 ;  /* 0x0000002900267202 */ /* 0x000fe40000000f00 */
[----:B------:R-:W-:-:S07]  /*31b0*/  MOV R40, R39 ;  /* 0x0000002700287202 */ /* 0x000fce0000000f00 */
[----:B------:R-:W-:Y:S05]  /*31c0*/  WARPSYNC.COLLECTIVE R34, `(.L_x_25) ;  /* 0x0000000022087348 */ /* 0x000fea0003c00000 */
[----:B------:R0:W1:Y:S02]  /*31d0*/  SHFL.BFLY P1, R39, R38, R37, R35 ;  /* 0x0c00002526277389 */ /* 0x0000640000020023 */
[----:B01----:R-:W-:Y:S01]  /*31e0*/  ENDCOLLECTIVE ;  /* 0x000000000000791b */ /* 0x003fe20003800000 */
.L_x_25:
[----:B------:R-:W-:-:S05]  /*31f0*/  FADD.FTZ R40, R40, R33 ;  /* 0x0000002128287221 */ /* 0x000fca0000010000 */
[----:B------:R-:W-:Y:S01]  /*3200*/  MOV R38, R40 ;  /* 0x0000002800267202 */ /* 0x000fe20000000f00 */
[----:B------:R-:W-:-:S07]  /*3210*/  IMAD.MOV.U32 R42, RZ, RZ, R39 ;  /* 0x000000ffff2a7224 */ /* 0x000fce00078e0027 */
[----:B------:R-:W-:Y:S05]  /*3220*/  WARPSYNC.COLLECTIVE R34, `(.L_x_26) ;  /* 0x0000000022087348 */ /* 0x000fea0003c00000 */
[----:B------:R0:W1:Y:S02]  /*3230*/  SHFL.BFLY P1, R39, R38, R37, R35 ;  /* 0x0c00002526277389 */ /* 0x0000640000020023 */
[----:B01----:R-:W-:Y:S01]  /*3240*/  ENDCOLLECTIVE ;  /* 0x000000000000791b */ /* 0x003fe20003800000 */
.L_x_26:
[----:B------:R-:W-:-:S05]  /*3250*/  FADD.FTZ R42, R41, R42 ;  /* 0x0000002a292a7221 */ /* 0x000fca0000010000 */
[----:B------:R-:W-:Y:S01]  /*3260*/  MOV R38, R42 ;  /* 0x0000002a00267202 */ /* 0x000fe20000000f00 */
[----:B------:R-:W-:Y:S01]  /*3270*/  IMAD.MOV.U32 R37, RZ, RZ, 0x2 ;  /* 0x00000002ff257424 */ /* 0x000fe200078e00ff */
[----:B------:R-:W-:-:S07]  /*3280*/  MOV R43, R39 ;  /* 0x00000027002b7202 */ /* 0x000fce0000000f00 */
[----:B------:R-:W-:Y:S05]  /*3290*/  WARPSYNC.COLLECTIVE R34, `(.L_x_27) ;  /* 0x0000000022087348 */ /* 0x000fea0003c00000 */
[----:B------:R0:W1:Y:S02]  /*32a0*/  SHFL.BFLY P1, R39, R38, R37, R35 ;  /* 0x0c00002526277389 */ /* 0x0000640000020023 */
[----:B01----:R-:W-:Y:S01]  /*32b0*/  ENDCOLLECTIVE ;  /* 0x000000000000791b */ /* 0x003fe20003800000 */
.L_x_27:
[----:B------:R-:W-:-:S05]  /*32c0*/  FADD.FTZ R43, R40, R43 ;  /* 0x0000002b282b7221 */ /* 0x000fca0000010000 */
[----:B------:R-:W-:Y:S02]  /*32d0*/  MOV R38, R43 ;  /* 0x0000002b00267202 */ /* 0x000fe40000000f00 */
[----:B------:R-:W-:-:S07]  /*32e0*/  MOV R45, R39 ;  /* 0x00000027002d7202 */ /* 0x000fce0000000f00 */
[----:B------:R-:W-:Y:S05]  /*32f0*/  WARPSYNC.COLLECTIVE R34, `(.L_x_28) ;  /* 0x0000000022087348 */ /* 0x000fea0003c00000 */
[----:B------:R0:W1:Y:S02]  /*3300*/  SHFL.BFLY P1, R39, R38, R37, R35 ;  /* 0x0c00002526277389 */ /* 0x0000640000020023 */
[----:B01----:R-:W-:Y:S01]  /*3310*/  ENDCOLLECTIVE ;  /* 0x000000000000791b */ /* 0x003fe20003800000 */
.L_x_28:
[----:B------:R-:W-:Y:S01]  /*3320*/  FADD.FTZ R45, R42, R45 ;  /* 0x0000002d2a2d7221 */ /* 0x000fe20000010000 */
[----:B------:R-:W-:-:S03]  /*3330*/  HFMA2.MMA R37, -RZ, RZ, 0, 5.9604644775390625e-08 ;  /* 0x00000001ff257435 */ /* 0x000fc600000001ff */
[----:B------:R-:W-:Y:S01]  /*3340*/  IMAD.MOV.U32 R38, RZ, RZ, R45 ;  /* 0x000000ffff267224 */ /* 0x000fe200078e002d */
[----:B------:R-:W-:-:S07]  /*3350*/  MOV R44, R39 ;  /* 0x00000027002c7202 */ /* 0x000fce0000000f00 */
[----:B------:R-:W-:Y:S05]  /*3360*/  WARPSYNC.COLLECTIVE R34, `(.L_x_29) ;  /* 0x0000000022087348 */ /* 0x000fea0003c00000 */
[----:B------:R0:W1:Y:S02]  /*3370*/  SHFL.BFLY P1, R39, R38, R37, R35 ;  /* 0x0c00002526277389 */ /* 0x0000640000020023 */
[----:B01----:R-:W-:Y:S01]  /*3380*/  ENDCOLLECTIVE ;  /* 0x000000000000791b */ /* 0x003fe20003800000 */
.L_x_29:
[----:B------:R-:W-:-:S05]  /*3390*/  FADD.FTZ R44, R43, R44 ;  /* 0x0000002c2b2c7221 */ /* 0x000fca0000010000 */
[----:B------:R-:W-:Y:S02]  /*33a0*/  MOV R38, R44 ;  /* 0x0000002c00267202 */ /* 0x000fe40000000f00 */
[----:B------:R-:W-:-:S07]  /*33b0*/  MOV R32, R39 ;  /* 0x0000002700207202 */ /* 0x000fce0000000f00 */
[----:B------:R-:W-:Y:S05]  /*33c0*/  WARPSYNC.COLLECTIVE R34, `(.L_x_30) ;  /* 0x0000000022087348 */ /* 0x000fea0003c00000 */
[----:B------:R0:W1:Y:S02]  /*33d0*/  SHFL.BFLY P1, R39, R38, R37, R35 ;  /* 0x0c00002526277389 */ /* 0x0000640000020023 */
[----:B01----:R-:W-:Y:S01]  /*33e0*/  ENDCOLLECTIVE ;  /* 0x000000000000791b */ /* 0x003fe20003800000 */
.L_x_30:
[----:B------:R-:W-:Y:S01]  /*33f0*/  FADD.FTZ R32, R45, R32 ;  /* 0x000000202d207221 */ /* 0x000fe20000010000 */
[----:B------:R-:W-:Y:S06]  /*3400*/  BRA `(.L_x_31) ;  /* 0xffffffe800307947 */ /* 0x000fec000383ffff */
.L_x_19:
[----:B------:R-:W-:Y:S01]  /*3410*/  HFMA2.MMA R37, -RZ, RZ, 0, 4.76837158203125e-07 ;  /* 0x00000008ff257435 */ /* 0x000fe200000001ff */
[----:B------:R-:W-:Y:S01]  /*3420*/  BSSY B0, `(.L_x_32) ;  /* 0x0000007000007945 */ /* 0x000fe20003800000 */
[----:B-1----:R-:W-:Y:S01]  /*3430*/  IMAD.MOV.U32 R38, RZ, RZ, R2 ;  /* 0x000000ffff267224 */ /* 0x002fe200078e0002 */
[----:B------:R-:W-:Y:S02]  /*3440*/  MOV R35, 0x101f ;  /* 0x0000101f00237802 */ /* 0x000fe40000000f00 */
[----:B------:R-:W-:-:S07]  /*3450*/  MOV R34, 0xffff ;  /* 0x0000ffff00227802 */ /* 0x000fce0000000f00 */
[----:B0-2---:R-:W-:Y:S05]  /*3460*/  WARPSYNC.COLLECTIVE R34, `(.L_x_33) ;  /* 0x0000000022087348 */ /* 0x005fea0003c00000 */
[----:B------:R1:W3:Y:S02]  /*3470*/  SHFL.BFLY P1, R39, R38, R37, R35 ;  /* 0x0c00002526277389 */ /* 0x0002e40000020023 */
[----:B0123--:R-:W-:Y:S01]  /*3480*/  ENDCOLLECTIVE ;  /* 0x000000000000791b */ /* 0x00ffe20003800000 */
.L_x_33:
[----:B------:R-:W-:Y:S05]  /*3490*/  BSYNC B0 ;  /* 0x0000000000007941 */ /* 0x000fea0003800000 */
.L_x_32:
[----:B------:R-:W-:Y:S01]  /*34a0*/  HFMA2.MMA R37, -RZ, RZ, 0, 4.76837158203125e-07 ;  /* 0x00000008ff257435 */ /* 0x000fe200000001ff */
[----:B------:R-:W-:Y:S01]  /*34b0*/  MOV R38, R3 ;  /* 0x0000000300267202 */ /* 0x000fe20000000f00 */
[----:B------:R-:W-:Y:S01]  /*34c0*/  IMAD.MOV.U32 R34, RZ, RZ, 0xffff ;  /* 0x0000ffffff227424 */ /* 0x000fe200078e00ff */
[----:B------:R-:W-:Y:S01]  /*34d0*/  MOV R35, 0x101f ;  /* 0x0000101f00237802 */ /* 0x000fe20000000f00 */
[----:B------:R-:W-:-:S07]  /*34e0*/  IMAD.MOV.U32 R5, RZ, RZ, R39 ;  /* 0x000000ffff057224 */ /* 0x000fce00078e0027 */
[----:B------:R-:W-:Y:S05]  /*34f0*/  WARPSYNC.COLLECTIVE R34, `(.L_x_34) ;  /* 0x0000000022087348 */ /* 0x000fea0003c00000 */
[----:B------:R0:W1:Y:S02]  /*3500*/  SHFL.BFLY P1, R39, R38, R37, R35 ;  /* 0x0c00002526277389 */ /* 0x0000640000020023 */
[----:B01----:R-:W-:Y:S01]  /*3510*/  ENDCOLLECTIVE ;  /* 0x000000000000791b */ /* 0x003fe20003800000 */
.L_x_34:
[----:B------:R-:W-:Y:S01]  /*3520*/  FADD.FTZ R5, R5, R2 ;  /* 0x0000000205057221 */ /* 0x000fe20000010000 */
[----:B------:R-:W-:-:S04]  /*3530*/  HFMA2.MMA R37, -RZ, RZ, 0, 2.384185791015625e-07 ;  /* 0x00000004ff257435 */ /* 0x000fc800000001ff */
[----:B------:R-:W-:Y:S02]  /*3540*/  MOV R38, R5 ;  /* 0x0000000500267202 */ /* 0x000fe40000000f00 */
[----:B------:R-:W-:-:S07]  /*3550*/  MOV R4, R39 ;  /* 0x0000002700047202 */ /* 0x000fce0000000f00 */
[----:B------:R-:W-:Y:S05]  /*3560*/  WARPSYNC.COLLECTIVE R34, `(.L_x_35) ;  /* 0x0000000022087348 */ /* 0x000fea0003c00000 */
[----:B------:R0:W1:Y:S02]  /*3570*/  SHFL.BFLY P1, R39, R38, R37, R35 ;  /* 0x0c00002526277389 */ /* 0x0000640000020023 */
[----:B01----:R-:W-:Y:S01]  /*3580*/  ENDCOLLECTIVE ;  /* 0x000000000000791b */ /* 0x003fe20003800000 */
.L_x_35:
[----:B------:R-:W-:-:S05]  /*3590*/  FADD.FTZ R4, R4, R3 ;  /* 0x0000000304047221 */ /* 0x000fca0000010000 */
[----:B------:R-:W-:Y:S01]  /*35a0*/  MOV R38, R4 ;  /* 0x0000000400267202 */ /* 0x000fe20000000f00 */
[----:B------:R-:W-:-:S07]  /*35b0*/  IMAD.MOV.U32 R12, RZ, RZ, R39 ;  /* 0x000000ffff0c7224 */ /* 0x000fce00078e0027 */
[----:B------:R-:W-:Y:S05]  /*35c0*/  WARPSYNC.COLLECTIVE R34, `(.L_x_36) ;  /* 0x0000000022087348 */ /* 0x000fea0003c00000 */
[----:B------:R0:W1:Y:S02]  /*35d0*/  SHFL.BFLY P1, R39, R38, R37, R35 ;  /* 0x0c00002526277389 */ /* 0x0000640000020023 */
[----:B01----:R-:W-:Y:S01]  /*35e0*/  ENDCOLLECTIVE ;  /* 0x000000000000791b */ /* 0x003fe20003800000 */
.L_x_36:
[----:B------:R-:W-:-:S05]  /*35f0*/  FADD.FTZ R12, R5, R12 ;  /* 0x0000000c050c7221 */ /* 0x000fca0000010000 */
[----:B------:R-:W-:Y:S01]  /*3600*/  MOV R38, R12 ;  /* 0x0000000c00267202 */ /* 0x000fe20000000f00 */
[----:B------:R-:W-:Y:S01]  /*3610*/  IMAD.MOV.U32 R37, RZ, RZ, 0x2 ;  /* 0x00000002ff257424 */ /* 0x000fe200078e00ff */
[----:B------:R-:W-:-:S07]  /*3620*/  MOV R17, R39 ;  /* 0x0000002700117202 */ /* 0x000fce0000000f00 */
[----:B------:R-:W-:Y:S05]  /*3630*/  WARPSYNC.COLLECTIVE R34, `(.L_x_37) ;  /* 0x0000000022087348 */ /* 0x000fea0003c00000 */
[----:B------:R0:W1:Y:S02]  /*3640*/  SHFL.BFLY P1, R39, R38, R37, R35 ;  /* 0x0c00002526277389 */ /* 0x0000640000020023 */
[----:B01----:R-:W-:Y:S01]  /*3650*/  ENDCOLLECTIVE ;  /* 0x000000000000791b */ /* 0x003fe20003800000 */
.L_x_37:
[----:B------:R-:W-:-:S05]  /*3660*/  FADD.FTZ R17, R4, R17 ;  /* 0x0000001104117221 */ /* 0x000fca0000010000 */
[----:B------:R-:W-:Y:S02]  /*3670*/  MOV R38, R17 ;  /* 0x0000001100267202 */ /* 0x000fe40000000f00 */
[----:B------:R-:W-:-:S07]  /*3680*/  MOV R19, R39 ;  /* 0x0000002700137202 */ /* 0x000fce0000000f00 */
[----:B------:R-:W-:Y:S05]  /*3690*/  WARPSYNC.COLLECTIVE R34, `(.L_x_38) ;  /* 0x0000000022087348 */ /* 0x000fea0003c00000 */
[----:B------:R0:W1:Y:S02]  /*36a0*/  SHFL.BFLY P1, R39, R38, R37, R35 ;  /* 0x0c00002526277389 */ /* 0x0000640000020023 */
[----:B01----:R-:W-:Y:S01]  /*36b0*/  ENDCOLLECTIVE ;  /* 0x000000000000791b */ /* 0x003fe20003800000 */
.L_x_38:
[----:B------:R-:W-:Y:S01]  /*36c0*/  FADD.FTZ R19, R12, R19 ;  /* 0x000000130c137221 */ /* 0x000fe20000010000 */
[----:B------:R-:W-:-:S03]  /*36d0*/  HFMA2.MMA R37, -RZ, RZ, 0, 5.9604644775390625e-08 ;  /* 0x00000001ff257435 */ /* 0x000fc600000001ff */
[----:B------:R-:W-:Y:S01]  /*36e0*/  IMAD.MOV.U32 R38, RZ, RZ, R19 ;  /* 0x000000ffff267224 */ /* 0x000fe200078e0013 */
[----:B------:R-:W-:-:S07]  /*36f0*/  MOV R2, R39 ;  /* 0x0000002700027202 */ /* 0x000fce0000000f00 */
[----:B------:R-:W-:Y:S05]  /*3700*/  WARPSYNC.COLLECTIVE R34, `(.L_x_39) ;  /* 0x0000000022087348 */ /* 0x000fea0003c00000 */
[----:B------:R0:W1:Y:S02]  /*3710*/  SHFL.BFLY P1, R39, R38, R37, R35 ;  /* 0x0c00002526277389 */ /* 0x0000640000020023 */
[----:B01----:R-:W-:Y:S01]  /*3720*/  ENDCOLLECTIVE ;  /* 0x000000000000791b */ /* 0x003fe20003800000 */
.L_x_39:
[----:B------:R-:W-:-:S05]  /*3730*/  FADD.FTZ R2, R17, R2 ;  /* 0x0000000211027221 */ /* 0x000fca0000010000 */
[----:B------:R-:W-:Y:S02]  /*3740*/  MOV R38, R2 ;  /* 0x0000000200267202 */ /* 0x000fe40000000f00 */
[----:B------:R-:W-:-:S07]  /*3750*/  MOV R14, R39 ;  /* 0x00000027000e7202 */ /* 0x000fce0000000f00 */
[----:B------:R-:W-:Y:S05]  /*3760*/  WARPSYNC.COLLECTIVE R34, `(.L_x_40) ;  /* 0x0000000022087348 */ /* 0x000fea0003c00000 */
[----:B------:R0:W1:Y:S02]  /*3770*/  SHFL.BFLY P1, R39, R38, R37, R35 ;  /* 0x0c00002526277389 */ /* 0x0000640000020023 */
[----:B01----:R-:W-:Y:S01]  /*3780*/  ENDCOLLECTIVE ;  /* 0x000000000000791b */ /* 0x003fe20003800000 */
.L_x_40:
[----:B------:R-:W-:Y:S01]  /*3790*/  FADD.FTZ R14, R19, R14 ;  /* 0x0000000e130e7221 */ /* 0x000fe20000010000 */
[----:B------:R-:W-:Y:S06]  /*37a0*/  BRA `(.L_x_41) ;  /* 0xfffffff400c87947 */ /* 0x000fec000383ffff */
.L_x_42:
[----:B------:R-:W-:-:S00]  /*37b0*/  BRA `(.L_x_42) ;  /* 0xfffffffc00fc7947 */ /* 0x000fc0000383ffff */
[----:B------:R-:W-:-:S00]  /*37c0*/  NOP ;  /* 0x0000000000007918 */ /* 0x000fc00000000000 */
        /* <DEDUP_REMOVED lines=11> */
.L_x_2224:


//--------------------- .text._ZN13group_norm_v218gn_bwd_cuda_kernelI13__nv_bfloat16Li320ELi1ELi32ELi20ELi256ELb0ELb1ELi256ELi20ELi20ELi4ELb1ELi128ELb0ELb0ELNS_15WgradSyncMethodE3ENS_16CompileConditionILi900EEEEEvPT_S6_S6_PKS5_S8_S8_S8_PKfflPfPj --------------------------
	.section	.text._ZN13group_norm_v218gn_bwd_cuda_kernelI13__nv_bfloat16Li320ELi1ELi32ELi20ELi256ELb0ELb1ELi256ELi20ELi20ELi4ELb1ELi128ELb0ELb0ELNS_15WgradSyncMethodE3ENS_16CompileConditionILi900EEEEEvPT_S6_S6_PKS5_S8_S8_S8_PKfflPfPj,"ax",@progbits
	.align	128
        .global         _ZN13group_norm_v218gn_bwd_cuda_kernelI13__nv_bfloat16Li320ELi1ELi32ELi20ELi256ELb0ELb1ELi256ELi20ELi20ELi4ELb1ELi128ELb0ELb0ELNS_15WgradSyncMethodE3ENS_16CompileConditionILi900EEEEEvPT_S6_S6_PKS5_S8_S8_S8_PKfflPfPj
        .type           _ZN13group_norm_v218gn_bwd_cuda_kernelI13__nv_bfloat16Li320ELi1ELi32ELi20ELi256ELb0ELb1ELi256ELi20ELi20ELi4ELb1ELi128ELb0ELb0ELNS_15WgradSyncMethodE3ENS_16CompileConditionILi900EEEEEvPT_S6_S6_PKS5_S8_S8_S8_PKfflPfPj,@function
        .size           _ZN13group_norm_v218gn_bwd_cuda_kernelI13__nv_bfloat16Li320ELi1ELi32ELi20ELi256ELb0ELb1ELi256ELi20ELi20ELi4ELb1ELi128ELb0ELb0ELNS_15WgradSyncMethodE3ENS_16CompileConditionILi900EEEEEvPT_S6_S6_PKS5_S8_S8_S8_PKfflPfPj,(.L_x_2225 - _ZN13group_norm_v218gn_bwd_cuda_kernelI13__nv_bfloat16Li320ELi1ELi32ELi20ELi256ELb0ELb1ELi256ELi20ELi20ELi4ELb1ELi128ELb0ELb0ELNS_15WgradSyncMethodE3ENS_16CompileConditionILi900EEEEEvPT_S6_S6_PKS5_S8_S8_S8_PKfflPfPj)
        .other          _ZN13group_norm_v218gn_bwd_cuda_kernelI13__nv_bfloat16Li320ELi1ELi32ELi20ELi256ELb0ELb1ELi256ELi20ELi20ELi4ELb1ELi128ELb0ELb0ELNS_15WgradSyncMethodE3ENS_16CompileConditionILi900EEEEEvPT_S6_S6_PKS5_S8_S8_S8_PKfflPfPj,@"STO_CUDA_ENTRY STV_DEFAULT"
_ZN13group_norm_v218gn_bwd_cuda_kernelI13__nv_bfloat16Li320ELi1ELi32ELi20ELi256ELb0ELb1ELi256ELi20ELi20ELi4ELb1ELi128ELb0ELb0ELNS_15WgradSyncMethodE3ENS_16CompileConditionILi900EEEEEvPT_S6_S6_PKS5_S8_S8_S8_PKfflPfPj:
.text._ZN13group_norm_v218gn_bwd_cuda_kernelI13__nv_bfloat16Li320ELi1ELi32ELi20ELi256ELb0ELb1ELi256ELi20ELi20ELi4ELb1ELi128ELb0ELb0ELNS_15WgradSyncMethodE3ENS_16CompileConditionILi900EEEEEvPT_S6_S6_PKS5_S8_S8_S8_PKfflPfPj:
        /* <DEDUP_REMOVED lines=30> */
.L_x_46:
[----:B------:R-:W2:Y:S04]  /*01e0*/  LD.E.STRONG.GPU R0, desc[UR8][R2.64] ;  /* 0x0000000802007980 */ /* 0x000ea8000c10f900 */
[----:B--2---:R-:W-:Y:S01]  /*01f0*/  CCTL.IVALL ;  /* 0x00000000ff00798f */ /* 0x004fe20002000000 */
[----:B------:R-:W-:Y:S05]  /*0200*/  YIELD ;  /* 0x0000000000007946 */ /* 0x000fea0003800000 */
[----:B-----5:R-:W-:-:S04]  /*0210*/  LOP3.LUT R0, R0, R5, RZ, 0x3c, !PT ;  /* 0x0000000500007212 */ /* 0x020fc800078e3cff */
[----:B------:R-:W-:-:S13]  /*0220*/  ISETP.GT.AND P0, PT, R0, -0x1, PT ;  /* 0xffffffff0000780c */ /* 0x000fda0003f04270 */
[----:B------:R-:W-:Y:S05]  /*0230*/  @P0 BRA `(.L_x_46) ;  /* 0xfffffffc00e80947 */ /* 0x000fea000383ffff */
.L_x_45:
[----:B------:R-:W-:Y:S05]  /*0240*/  WARPSYNC.ALL ;  /* 0x0000000000007948 */ /* 0x000fea0003800000 */
[----:B------:R-:W-:Y:S06]  /*0250*/  BAR.SYNC.DEFER_BLOCKING 0x0 ;  /* 0x0000000000007b1d */ /* 0x000fec0000010000 */
[----:B------:R-:W-:Y:S05]  /*0260*/  BRA `(.L_x_47) ;  /* 0x0000002400947947 */ /* 0x000fea0003800000 */
.L_x_44:
        /* <DEDUP_REMOVED lines=33> */
.L_x_58:
        /* <DEDUP_REMOVED lines=277> */
.L_x_51:
        /* <DEDUP_REMOVED lines=77> */
.L_x_50:
[----:B------:R-:W0:Y:S01]  /*1aa0*/  LDC.64 R34, c[0x0][0x260] ;  /* 0x00009800ff227b82 */ /* 0x000e220000000a00 */
[----:B------:R-:W-:-:S05]  /*1ab0*/  LOP3.LUT R36, R65, 0x1f, RZ, 0xc0, !PT ;  /* 0x0000001f41247812 */ /* 0x000fca00078ec0ff */
[----:B------:R-:W-:-:S05]  /*1ac0*/  IMAD R37, R36, 0x14, R52 ;  /* 0x0000001424257824 */ /* 0x000fca00078e0234 */
[----:B------:R-:W-:-:S05]  /*1ad0*/  SHF.L.U32 R37, R37, 0x1, RZ ;  /* 0x0000000125257819 */ /* 0x000fca00000006ff */
[----:B0-----:R-:W-:-:S05]  /*1ae0*/  IMAD.WIDE.U32 R34, R37, 0x4, R34 ;  /* 0x0000000425227825 */ /* 0x001fca00078e0022 */
[----:B------:R1:W-:Y:S02]  /*1af0*/  STG.E.64 desc[UR8][R34.64+0x800], R32 ;  /* 0x0008002022007986 */ /* 0x0003e4000c101b08 */
.L_x_49:
[----:B------:R-:W-:Y:S05]  /*1b00*/  BSYNC B1 ;  /* 0x0000000000017941 */ /* 0x000fea0003800000 */
.L_x_48:
        /* <DEDUP_REMOVED lines=28> */
.L_x_74:
        /* <DEDUP_REMOVED lines=8> */
.L_x_53:
[----:B------:R-:W-:Y:S05]  /*1d50*/  BSYNC B1 ;  /* 0x0000000000017941 */ /* 0x000fea0003800000 */
.L_x_52:
        /* <DEDUP_REMOVED lines=15> */
.L_x_57:
[----:B0-----:R-:W2:Y:S04]  /*1e50*/  LD.E.STRONG.GPU R33, desc[UR8][R4.64] ;  /* 0x0000000804217980 */ /* 0x001ea8000c10f900 */
[----:B--2---:R-:W-:Y:S01]  /*1e60*/  CCTL.IVALL ;  /* 0x00000000ff00798f */ /* 0x004fe20002000000 */
[----:B------:R-:W-:Y:S05]  /*1e70*/  YIELD ;  /* 0x0000000000007946 */ /* 0x000fea0003800000 */
[----:B-----5:R-:W-:-:S04]  /*1e80*/  LOP3.LUT R33, R33, R32, RZ, 0x3c, !PT ;  /* 0x0000002021217212 */ /* 0x020fc800078e3cff */
[----:B------:R-:W-:-:S13]  /*1e90*/  ISETP.GT.AND P1, PT, R33, -0x1, PT ;  /* 0xffffffff2100780c */ /* 0x000fda0003f24270 */
[----:B------:R-:W-:Y:S05]  /*1ea0*/  @P1 BRA `(.L_x_57) ;  /* 0xfffffffc00e81947 */ /* 0x000fea000383ffff */
.L_x_56:
[----:B------:R-:W-:Y:S05]  /*1eb0*/  WARPSYNC.ALL ;  /* 0x0000000000007948 */ /* 0x000fea0003800000 */
[----:B------:R-:W-:Y:S06]  /*1ec0*/  BAR.SYNC.DEFER_BLOCKING 0x0 ;  /* 0x0000000000007b1d */ /* 0x000fec0000010000 */
.L_x_55:
        /* <DEDUP_REMOVED lines=159> */
.L_x_47:
[----:B------:R-:W-:Y:S05]  /*28c0*/  BSYNC B0 ;  /* 0x0000000000007941 */ /* 0x000fea0003800000 */
.L_x_43:
        /* <DEDUP_REMOVED lines=31> */
.L_x_64:
        /* <DEDUP_REMOVED lines=15> */
.L_x_60:
[----:B------:R-:W-:Y:S05]  /*2bb0*/  BSYNC B0 ;  /* 0x0000000000007941 */ /* 0x000fea0003800000 */
.L_x_59:
        /* <DEDUP_REMOVED lines=15> */
.L_x_63:
        /* <DEDUP_REMOVED lines=34> */
.L_x_84:
        /* <DEDUP_REMOVED lines=20> */
.L_x_61:
[----:B------:R-:W-:Y:S01]  /*3010*/  IADD3 R0, R0, 0x80, RZ ;  /* 0x0000008000007810 */ /* 0x000fe20007ffe0ff */
[----:B------:R-:W-:Y:S05]  /*3020*/  WARPSYNC.ALL ;  /* 0x0000000000007948 */ /* 0x000fea0003800000 */
[----:B------:R-:W-:Y:S01]  /*3030*/  BAR.SYNC.DEFER_BLOCKING 0x0 ;  /* 0x0000000000007b1d */ /* 0x000fe20000010000 */
[----:B------:R-:W-:-:S13]  /*3040*/  ISETP.GE.AND P1, PT, R0, R7, PT ;  /* 0x000000070000720c */ /* 0x000fda0003f26270 */
[----:B------:R-:W-:Y:S05]  /*3050*/  @!P1 BRA `(.L_x_64) ;  /* 0xfffffff800989947 */ /* 0x000fea000383ffff */
[----:B------:R-:W-:Y:S05]  /*3060*/  EXIT ;  /* 0x000000000000794d */ /* 0x000fea0003800000 */
.L_x_54:
        /* <DEDUP_REMOVED lines=8> */
.L_x_66:
[----:B------:R-:W-:Y:S05]  /*30f0*/  BSYNC B2 ;  /* 0x0000000000027941 */ /* 0x000fea0003800000 */
.L_x_65:
        /* <DEDUP_REMOVED lines=8> */
.L_x_67:
[----:B------:R-:W-:Y:S01]  /*3180*/  FADD.FTZ R41, R41, R32 ;  /* 0x0000002029297221 */ /* 0x000fe20000010000 */
[----:B------:R-:W-:-:S04]  /*3190*/  HFMA2.MMA R37, -RZ, RZ, 0, 2.384185791015625e-07 ;  /* 0x00000004ff257435 */ /* 0x000fc800000001ff */
[----:B------:R-:W-:Y:S02]  /*31a0*/  MOV R38, R41 ;  /* 0x0000002900267202 */ /* 0x000fe40000000f00 */
[----:B------:R-:W-:-:S07]  /*31b0*/  MOV R40, R39 ;  /* 0x0000002700287202 */ /* 0x000fce0000000f00 */
[----:B------:R-:W-:Y:S05]  /*31c0*/  WARPSYNC.COLLECTIVE R34, `(.L_x_68) ;  /* 0x0000000022087348 */ /* 0x000fea0003c00000 */
[----:B------:R0:W1:Y:S02]  /*31d0*/  SHFL.BFLY P1, R39, R38, R37, R35 ;  /* 0x0c00002526277389 */ /* 0x0000640000020023 */
[----:B01----:R-:W-:Y:S01]  /*31e0*/  ENDCOLLECTIVE ;  /* 0x000000000000791b */ /* 0x003fe20003800000 */
.L_x_68:
[----:B------:R-:W-:-:S05]  /*31f0*/  FADD.FTZ R40, R40, R33 ;  /* 0x0000002128287221 */ /* 0x000fca0000010000 */
[----:B------:R-:W-:Y:S01]  /*3200*/  MOV R38, R40 ;  /* 0x0000002800267202 */ /* 0x000fe20000000f00 */
[----:B------:R-:W-:-:S07]  /*3210*/  IMAD.MOV.U32 R42, RZ, RZ, R39 ;  /* 0x000000ffff2a7224 */ /* 0x000fce00078e0027 */
[----:B------:R-:W-:Y:S05]  /*3220*/  WARPSYNC.COLLECTIVE R34, `(.L_x_69) ;  /* 0x0000000022087348 */ /* 0x000fea0003c00000 */
[----:B------:R0:W1:Y:S02]  /*3230*/  SHFL.BFLY P1, R39, R38, R37, R35 ;  /* 0x0c00002526277389 */ /* 0x0000640000020023 */
[----:B01----:R-:W-:Y:S01]  /*3240*/  ENDCOLLECTIVE ;  /* 0x000000000000791b */ /* 0x003fe20003800000 */
.L_x_69:
[----:B------:R-:W-:-:S05]  /*3250*/  FADD.FTZ R42, R41, R42 ;  /* 0x0000002a292a7221 */ /* 0x000fca0000010000 */
[----:B------:R-:W-:Y:S01]  /*3260*/  MOV R38, R42 ;  /* 0x0000002a00267202 */ /* 0x000fe20000000f00 */
[----:B------:R-:W-:Y:S01]  /*3270*/  IMAD.MOV.U32 R37, RZ, RZ, 0x2 ;  /* 0x00000002ff257424 */ /* 0x000fe200078e00ff */
[----:B------:R-:W-:-:S07]  /*3280*/  MOV R43, R39 ;  /* 0x00000027002b7202 */ /* 0x000fce0000000f00 */
[----:B------:R-:W-:Y:S05]  /*3290*/  WARPSYNC.COLLECTIVE R34, `(.L_x_70) ;  /* 0x0000000022087348 */ /* 0x000fea0003c00000 */
[----:B------:R0:W1:Y:S02]  /*32a0*/  SHFL.BFLY P1, R39, R38, R37, R35 ;  /* 0x0c00002526277389 */ /* 0x0000640000020023 */
[----:B01----:R-:W-:Y:S01]  /*32b0*/  ENDCOLLECTIVE ;  /* 0x000000000000791b */ /* 0x003fe20003800000 */
.L_x_70:
[----:B------:R-:W-:-:S05]  /*32c0*/  FADD.FTZ R43, R40, R43 ;  /* 0x0000002b282b7221 */ /* 0x000fca0000010000 */
[----:B------:R-:W-:Y:S02]  /*32d0*/  MOV R38, R43 ;  /* 0x0000002b00267202 */ /* 0x000fe40000000f00 */
[----:B------:R-:W-:-:S07]  /*32e0*/  MOV R45, R39 ;  /* 0x00000027002d7202 */ /* 0x000fce0000000f00 */
[----:B------:R-:W-:Y:S05]  /*32f0*/  WARPSYNC.COLLECTIVE R34, `(.L_x_71) ;  /* 0x0000000022087348 */ /* 0x000fea0003c00000 */
[----:B------:R0:W1:Y:S02]  /*3300*/  SHFL.BFLY P1, R39, R38, R37, R35 ;  /* 0x0c00002526277389 */ /* 0x0000640000020023 */
[----:B01----:R-:W-:Y:S01]  /*3310*/  ENDCOLLECTIVE ;  /* 0x000000000000791b */ /* 0x003fe20003800000 */
.L_x_71:
[----:B------:R-:W-:Y:S01]  /*3320*/  FADD.FTZ R45, R42, R45 ;  /* 0x0000002d2a2d7221 */ /* 0x000fe20000010000 */
[----:B------:R-:W-:-:S03]  /*3330*/  HFMA2.MMA R37, -RZ, RZ, 0, 5.9604644775390625e-08 ;  /* 0x00000001ff257435 */ /* 0x000fc600000001ff */
[----:B------:R-:W-:Y:S01]  /*3340*/  IMAD.MOV.U32 R38, RZ, RZ, R45 ;  /* 0x000000ffff267224 */ /* 0x000fe200078e002d */
[----:B------:R-:W-:-:S07]  /*3350*/  MOV R44, R39 ;  /* 0x00000027002c7202 */ /* 0x000fce0000000f00 */
[----:B------:R-:W-:Y:S05]  /*3360*/  WARPSYNC.COLLECTIVE R34, `(.L_x_72) ;  /* 0x0000000022087348 */ /* 0x000fea0003c00000 */
[----:B------:R0:W1:Y:S02]  /*3370*/  SHFL.BFLY P1, R39, R38, R37, R35 ;  /* 0x0c00002526277389 */ /* 0x0000640000020023 */
[----:B01----:R-:W-:Y:S01]  /*3380*/  ENDCOLLECTIVE ;  /* 0x000000000000791b */ /* 0x003fe20003800000 */
.L_x_72:
[----:B------:R-:W-:-:S05]  /*3390*/  FADD.FTZ R44, R43, R44 ;  /* 0x0000002c2b2c7221 */ /* 0x000fca0000010000 */
[----:B------:R-:W-:Y:S02]  /*33a0*/  MOV R38, R44 ;  /* 0x0000002c00267202 */ /* 0x000fe40000000f00 */
[----:B------:R-:W-:-:S07]  /*33b0*/  MOV R32, R39 ;  /* 0x0000002700207202 */ /* 0x000fce0000000f00 */
[----:B------:R-:W-:Y:S05]  /*33c0*/  WARPSYNC.COLLECTIVE R34, `(.L_x_73) ;  /* 0x0000000022087348 */ /* 0x000fea0003c00000 */
[----:B------:R0:W1:Y:S02]  /*33d0*/  SHFL.BFLY P1, R39, R38, R37, R35 ;  /* 0x0c00002526277389 */ /* 0x0000640000020023 */
[----:B01----:R-:W-:Y:S01]  /*33e0*/  ENDCOLLECTIVE ;  /* 0x000000000000791b */ /* 0x003fe20003800000 */
.L_x_73:
[----:B------:R-:W-:Y:S01]  /*33f0*/  FADD.FTZ R32, R45, R32 ;  /* 0x000000202d207221 */ /* 0x000fe20000010000 */
[----:B------:R-:W-:Y:S06]  /*3400*/  BRA `(.L_x_74) ;  /* 0xffffffe800307947 */ /* 0x000fec000383ffff */
.L_x_62:
        /* <DEDUP_REMOVED lines=8> */
.L_x_76:
[----:B------:R-:W-:Y:S05]  /*3490*/  BSYNC B0 ;  /* 0x0000000000007941 */ /* 0x000fea0003800000 */
.L_x_75:
        /* <DEDUP_REMOVED lines=8> */
.L_x_77:
[----:B------:R-:W-:Y:S01]  /*3520*/  FADD.FTZ R5, R5, R2 ;  /* 0x0000000205057221 */ /* 0x000fe20000010000 */
[----:B------:R-:W-:-:S04]  /*3530*/  HFMA2.MMA R37, -RZ, RZ, 0, 2.384185791015625e-07 ;  /* 0x00000004ff257435 */ /* 0x000fc800000001ff */
[----:B------:R-:W-:Y:S02]  /*3540*/  MOV R38, R5 ;  /* 0x0000000500267202 */ /* 0x000fe40000000f00 */
[----:B------:R-:W-:-:S07]  /*3550*/  MOV R4, R39 ;  /* 0x0000002700047202 */ /* 0x000fce0000000f00 */
[----:B------:R-:W-:Y:S05]  /*3560*/  WARPSYNC.COLLECTIVE R34, `(.L_x_78) ;  /* 0x0000000022087348 */ /* 0x000fea0003c00000 */
[----:B------:R0:W1:Y:S02]  /*3570*/  SHFL.BFLY P1, R39, R38, R37, R35 ;  /* 0x0c00002526277389 */ /* 0x0000640000020023 */
[----:B01----:R-:W-:Y:S01]  /*3580*/  ENDCOLLECTIVE ;  /* 0x000000000000791b */ /* 0x003fe20003800000 */
.L_x_78:
[----:B------:R-:W-:-:S05]  /*3590*/  FADD.FTZ R4, R4, R3 ;  /* 0x0000000304047221 */ /* 0x000fca0000010000 */
[----:B------:R-:W-:Y:S01]  /*35a0*/  MOV R38, R4 ;  /* 0x0000000400267202 */ /* 0x000fe20000000f00 */
[----:B------:R-:W-:-:S07]  /*35b0*/  IMAD.MOV.U32 R12, RZ, RZ, R39 ;  /* 0x000000ffff0c7224 */ /* 0x000fce00078e0027 */
[----:B------:R-:W-:Y:S05]  /*35c0*/  WARPSYNC.COLLECTIVE R34, `(.L_x_79) ;  /* 0x0000000022087348 */ /* 0x000fea0003c00000 */
[----:B------:R0:W1:Y:S02]  /*35d0*/  SHFL.BFLY P1, R39, R38, R37, R35 ;  /* 0x0c00002526277389 */ /* 0x0000640000020023 */
[----:B01----:R-:W-:Y:S01]  /*35e0*/  ENDCOLLECTIVE ;  /* 0x000000000000791b */ /* 0x003fe20003800000 */
.L_x_79:
[----:B------:R-:W-:-:S05]  /*35f0*/  FADD.FTZ R12, R5, R12 ;  /* 0x0000000c050c7221 */ /* 0x000fca0000010000 */
[----:B------:R-:W-:Y:S01]  /*3600*/  MOV R38, R12 ;  /* 0x0000000c00267202 */ /* 0x000fe20000000f00 */
[----:B------:R-:W-:Y:S01]  /*3610*/  IMAD.MOV.U32 R37, RZ, RZ, 0x2 ;  /* 0x00000002ff257424 */ /* 0x000fe200078e00ff */
[----:B------:R-:W-:-:S07]  /*3620*/  MOV R17, R39 ;  /* 0x0000002700117202 */ /* 0x000fce0000000f00 */
[----:B------:R-:W-:Y:S05]  /*3630*/  WARPSYNC.COLLECTIVE R34, `(.L_x_80) ;  /* 0x0000000022087348 */ /* 0x000fea0003c00000 */
[----:B------:R0:W1:Y:S02]  /*3640*/  SHFL.BFLY P1, R39, R38, R37, R35 ;  /* 0x0c00002526277389 */ /* 0x0000640000020023 */
[----:B01----:R-:W-:Y:S01]  /*3650*/  ENDCOLLECTIVE ;  /* 0x000000000000791b */ /* 0x003fe20003800000 */
.L_x_80:
[----:B------:R-:W-:-:S05]  /*3660*/  FADD.FTZ R17, R4, R17 ;  /* 0x0000001104117221 */ /* 0x000fca0000010000 */
[----:B------:R-:W-:Y:S02]  /*3670*/  MOV R38, R17 ;  /* 0x0000001100267202 */ /* 0x000fe40000000f00 */
[----:B------:R-:W-:-:S07]  /*3680*/  MOV R19, R39 ;  /* 0x0000002700137202 */ /* 0x000fce0000000f00 */
[----:B------:R-:W-:Y:S05]  /*3690*/  WARPSYNC.COLLECTIVE R34, `(.L_x_81) ;  /* 0x0000000022087348 */ /* 0x000fea0003c00000 */
[----:B------:R0:W1:Y:S02]  /*36a0*/  SHFL.BFLY P1, R39, R38, R37, R35 ;  /* 0x0c00002526277389 */ /* 0x0000640000020023 */
[----:B01----:R-:W-:Y:S01]  /*36b0*/  ENDCOLLECTIVE ;  /* 0x000000000000791b */ /* 0x003fe20003800000 */
.L_x_81:
[----:B------:R-:W-:Y:S01]  /*36c0*/  FADD.FTZ R19, R12, R19 ;  /* 0x000000130c137221 */ /* 0x000fe20000010000 */
[----:B------:R-:W-:-:S03]  /*36d0*/  HFMA2.MMA R37, -RZ, RZ, 0, 5.9604644775390625e-08 ;  /* 0x00000001ff257435 */ /* 0x000fc600000001ff */
[----:B------:R-:W-:Y:S01]  /*36e0*/  IMAD.MOV.U32 R38, RZ, RZ, R19 ;  /* 0x000000ffff267224 */ /* 0x000fe200078e0013 */
[----:B------:R-:W-:-:S07]  /*36f0*/  MOV R2, R39 ;  /* 0x0000002700027202 */ /* 0x000fce0000000f00 */
[----:B------:R-:W-:Y:S05]  /*3700*/  WARPSYNC.COLLECTIVE R34, `(.L_x_82) ;  /* 0x0000000022087348 */ /* 0x000fea0003c00000 */
[----:B------:R0:W1:Y:S02]  /*3710*/  SHFL.BFLY P1, R39, R38, R37, R35 ;  /* 0x0c00002526277389 */ /* 0x0000640000020023 */
[----:B01----:R-:W-:Y:S01]  /*3720*/  ENDCOLLECTIVE ;  /* 0x000000000000791b */ /* 0x003fe20003800000 */
.L_x_82:
[----:B------:R-:W-:-:S05]  /*3730*/  FADD.FTZ R2, R17, R2 ;  /* 0x0000000211027221 */ /* 0x000fca0000010000 */
[----:B------:R-:W-:Y:S02]  /*3740*/  MOV R38, R2 ;  /* 0x0000000200267202 */ /* 0x000fe40000000f00 */
[----:B------:R-:W-:-:S07]  /*3750*/  MOV R14, R39 ;  /* 0x00000027000e7202 */ /* 0x000fce0000000f00 */
[----:B------:R-:W-:Y:S05]  /*3760*/  WARPSYNC.COLLECTIVE R34, `(.L_x_83) ;  /* 0x0000000022087348 */ /* 0x000fea0003c00000 */
[----:B------:R0:W1:Y:S02]  /*3770*/  SHFL.BFLY P1, R39, R38, R37, R35 ;  /* 0x0c00002526277389 */ /* 0x0000640000020023 */
[----:B01----:R-:W-:Y:S01]  /*3780*/  ENDCOLLECTIVE ;  /* 0x000000000000791b */ /* 0x003fe20003800000 */
.L_x_83:
[----:B------:R-:W-:Y:S01]  /*3790*/  FADD.FTZ R14, R19, R14 ;  /* 0x0000000e130e7221 */ /* 0x000fe20000010000 */
[----:B------:R-:W-:Y:S06]  /*37a0*/  BRA `(.L_x_84) ;  /* 0xfffffff400c87947 */ /* 0x000fec000383ffff */
.L_x_85:
        /* <DEDUP_REMOVED lines=13> */
.L_x_2225:


//--------------------- .text._ZN13group_norm_v218gn_bwd_cuda_kernelI13__nv_bfloat16Li320ELi3ELi16ELi40ELi256ELb1ELb1ELi2ELi320ELi320ELi2ELb1ELi2ELb0ELb0ELNS_15WgradSyncMethodE3ENS_16CompileConditionILi900EEEEEvPT_S6_S6_PKS5_S8_S8_S8_PKfflPfPj --------------------------
	.section	.text._ZN13group_norm_v218gn_bwd_cuda_kernelI13__nv_bfloat16Li320ELi3ELi16ELi40ELi256ELb1ELb1ELi2ELi320ELi320ELi2ELb1ELi2ELb0ELb0ELNS_15WgradSyncMethodE3ENS_16CompileConditionILi900EEEEEvPT_S6_S6_PKS5_S8_S8_S8_PKfflPfPj,"ax",@progbits
	.align	128
        .global         _ZN13group_norm_v218gn_bwd_cuda_kernelI13__nv_bfloat16Li320ELi3ELi16ELi40ELi256ELb1ELb1ELi2ELi320ELi320ELi2ELb1ELi2ELb0ELb0ELNS_15WgradSyncMethodE3ENS_16CompileConditionILi900EEEEEvPT_S6_S6_PKS5_S8_S8_S8_PKfflPfPj
        .type           _ZN13group_norm_v218gn_bwd_cuda_kernelI13__nv_bfloat16Li320ELi3ELi16ELi40ELi256ELb1ELb1ELi2ELi320ELi320ELi2ELb1ELi2ELb0ELb0ELNS_15WgradSyncMethodE3ENS_16CompileConditionILi900EEEEEvPT_S6_S6_PKS5_S8_S8_S8_PKfflPfPj,@function
        .size           _ZN13group_norm_v218gn_bwd_cuda_kernelI13__nv_bfloat16Li320ELi3ELi16ELi40ELi256ELb1ELb1ELi2ELi320ELi320ELi2ELb1ELi2ELb0ELb0ELNS_15WgradSyncMethodE3ENS_16CompileConditionILi900EEEEEvPT_S6_S6_PKS5_S8_S8_S8_PKfflPfPj,(.L_x_2226 - _ZN13group_norm_v218gn_bwd_cuda_kernelI13__nv_bfloat16Li320ELi3ELi16ELi40ELi256ELb1ELb1ELi2ELi320ELi320ELi2ELb1ELi2ELb0ELb0ELNS_15WgradSyncMethodE3ENS_16CompileConditionILi900EEEEEvPT_S6_S6_PKS5_S8_S8_S8_PKfflPfPj)
        .other          _ZN13group_norm_v218gn_bwd_cuda_kernelI13__nv_bfloat16Li320ELi3ELi16ELi40ELi256ELb1ELb1ELi2ELi320ELi320ELi2ELb1ELi2ELb0ELb0ELNS_15WgradSyncMethodE3ENS_16CompileConditionILi900EEEEEvPT_S6_S6_PKS5_S8_S8_S8_PKfflPfPj,@"STO_CUDA_ENTRY STV_DEFAULT"
_ZN13group_norm_v218gn_bwd_cuda_kernelI13__nv_bfloat16Li320ELi3ELi16ELi40ELi256ELb1ELb1ELi2ELi320ELi320ELi2ELb1ELi2ELb0ELb0ELNS_15WgradSyncMethodE3ENS_16CompileConditionILi900EEEEEvPT_S6_S6_PKS5_S8_S8_S8_PKfflPfPj:
.text._ZN13group_norm_v218gn_bwd_cuda_kernelI13__nv_bfloat16Li320ELi3ELi16ELi40ELi256ELb1ELb1ELi2ELi320ELi320ELi2ELb1ELi2ELb0ELb0ELNS_15WgradSyncMethodE3ENS_16CompileConditionILi900EEEEEvPT_S6_S6_PKS5_S8_S8_S8_PKfflPfPj:
[----:B------:R-:W-:Y:S01]  /*0000*/  LDC R1, c[0x0][0x28] ;  /* 0x00000a00ff017b82 */ /* 0x000fe20000000800 */
[----:B------:R-:W0:Y:S01]  /*0010*/  S2R R0, SR_CTAID.Y ;  /* 0x0000000000007919 */ /* 0x000e220000002600 */
[----:B------:R-:W-:Y:S01]  /*0020*/  ULDC.64 UR6, c[0x0][0x258] ;  /* 0x0000960000067ab9 */ /* 0x000fe20000000a00 */
[----:B------:R-:W-:Y:S01]  /*0030*/  ULDC.64 UR8, c[0x0][0x208] ;  /* 0x0000820000087ab9 */ /* 0x000fe20000000a00 */
[----:B------:R-:W-:Y:S01]  /*0040*/  USHF.L.U32 UR10, UR6, 0x1, URZ ;  /* 0x00000001060a7899 */ /* 0x000fe2000800063f */
[----:B------:R-:W1:Y:S01]  /*0050*/  S2R R2, SR_CTAID.X ;  /* 0x0000000000027919 */ /* 0x000e620000002500 */
[----:B------:R-:W-:Y:S01]  /*0060*/  USHF.L.U64.HI UR6, UR6, 0x1, UR7 ;  /* 0x0000000106067899 */ /* 0x000fe20008010207 */
[----:B------:R-:W-:-:S05]  /*0070*/  IMAD.MOV.U32 R47, RZ, RZ, RZ ;  /* 0x000000ffff2f7224 */ /* 0x000fca00078e00ff */
[----:B------:R-:W-:Y:S02]  /*0080*/  MOV R3, UR6 ;  /* 0x0000000600037c02 */ /* 0x000fe40008000f00 */
[----:B0-----:R-:W-:-:S04]  /*0090*/  ISETP.LT.U32.AND P0, PT, R0, UR10, PT ;  /* 0x0000000a00007c0c */ /* 0x001fc8000bf01070 */
[----:B------:R-:W-:Y:S02]  /*00a0*/  ISETP.GT.AND.EX P0, PT, R3, RZ, PT, P0 ;  /* 0x000000ff0300720c */ /* 0x000fe40003f04300 */
[----:B------:R-:W-:-:S11]  /*00b0*/  MOV R3, R0 ;  /* 0x0000000000037202 */ /* 0x000fd60000000f00 */
[----:B-1----:R-:W-:Y:S05]  /*00c0*/  @P0 BRA `(.L_x_86) ;  /* 0x0000000000680947 */ /* 0x002fea0003800000 */
[----:B------:R-:W0:Y:S01]  /*00d0*/  S2R R4, SR_TID.X ;  /* 0x0000000000047919 */ /* 0x000e220000002100 */
[----:B------:R-:W-:Y:S01]  /*00e0*/  BAR.SYNC.DEFER_BLOCKING 0x0 ;  /* 0x0000000000007b1d */ /* 0x000fe20000010000 */
[----:B0-----:R-:W-:-:S13]  /*00f0*/  ISETP.NE.AND P0, PT, R4, RZ, PT ;  /* 0x000000ff0400720c */ /* 0x001fda0003f05270 */
[----:B------:R-:W-:Y:S05]  /*0100*/  @P0 BRA `(.L_x_87) ;  /* 0x00000000004c0947 */ /* 0x000fea0003800000 */
[----:B------:R-:W0:Y:S01]  /*0110*/  LDC.64 R4, c[0x0][0x268] ;  /* 0x00009a00ff047b82 */ /* 0x000e220000000a00 */
[----:B------:R-:W-:Y:S02]  /*0120*/  SHF.R.U32.HI R6, RZ, 0x1, R3 ;  /* 0x00000001ff067819 */ /* 0x000fe40000011603 */
[----:B------:R-:W-:-:S03]  /*0130*/  LOP3.LUT R3, R0, 0x1, RZ, 0xc0, !PT ;  /* 0x0000000100037812 */ /* 0x000fc600078ec0ff */
[----:B------:R-:W-:Y:S01]  /*0140*/  IMAD.MOV R7, RZ, RZ, -R6 ;  /* 0x000000ffff077224 */ /* 0x000fe200078e0a06 */
[----:B------:R-:W-:Y:S02]  /*0150*/  LOP3.LUT R3, R3, 0x2, RZ, 0xfc, !PT ;  /* 0x0000000203037812 */ /* 0x000fe400078efcff */
[----:B------:R-:W-:Y:S02]  /*0160*/  MOV R6, 0x7fffff81 ;  /* 0x7fffff8100067802 */ /* 0x000fe40000000f00 */
[----:B------:R-:W-:Y:S01]  /*0170*/  ISETP.NE.AND P0, PT, R2, R7, PT ;  /* 0x000000070200720c */ /* 0x000fe20003f05270 */
[----:B0-----:R-:W-:-:S03]  /*0180*/  IMAD.WIDE.U32 R4, R3, 0x4, R4 ;  /* 0x0000000403047825 */ /* 0x001fc600078e0004 */
[----:B------:R-:W-:Y:S01]  /*0190*/  SEL R3, R6, 0x1, !P0 ;  /* 0x0000000106037807 */ /* 0x000fe20004000000 */
[----:B------:R-:W-:Y:S06]  /*01a0*/  MEMBAR.ALL.GPU ;  /* 0x0000000000007992 */ /* 0x000fec000000a000 */
[----:B------:R-:W-:-:S00]  /*01b0*/  ERRBAR ;  /* 0x00000000000079ab */ /* 0x000fc00000000000 */
[----:B------:R-:W-:Y:S06]  /*01c0*/  CGAERRBAR ;  /* 0x00000000000075ab */ /* 0x000fec0000000000 */
[----:B------:R0:W5:Y:S02]  /*01d0*/  ATOM.E.ADD.STRONG.GPU PT, R3, desc[UR8][R4.64], R3 ;  /* 0x000000030403798a */ /* 0x00016400081ee1c8 */
.L_x_88:
[----:B------:R-:W2:Y:S04]  /*01e0*/  LD.E.STRONG.GPU R6, desc[UR8][R4.64] ;  /* 0x0000000804067980 */ /* 0x000ea8000c10f900 */
[----:B--2---:R-:W-:Y:S01]  /*01f0*/  CCTL.IVALL ;  /* 0x00000000ff00798f */ /* 0x004fe20002000000 */
[----:B------:R-:W-:Y:S05]  /*0200*/  YIELD ;  /* 0x0000000000007946 */ /* 0x000fea0003800000 */
[----:B-----5:R-:W-:-:S04]  /*0210*/  LOP3.LUT R6, R6, R3, RZ, 0x3c, !PT ;  /* 0x0000000306067212 */ /* 0x020fc800078e3cff */
[----:B------:R-:W-:-:S13]  /*0220*/  ISETP.GT.AND P0, PT, R6, -0x1, PT ;  /* 0xffffffff0600780c */ /* 0x000fda0003f04270 */
[----:B------:R-:W-:Y:S05]  /*0230*/  @P0 BRA `(.L_x_88) ;  /* 0xfffffffc00e80947 */ /* 0x000fea000383ffff */
.L_x_87:
[----:B------:R-:W-:Y:S05]  /*0240*/  WARPSYNC.ALL ;  /* 0x0000000000007948 */ /* 0x000fea0003800000 */
[----:B------:R-:W-:Y:S06]  /*0250*/  BAR.SYNC.DEFER_BLOCKING 0x0 ;  /* 0x0000000000007b1d */ /* 0x000fec0000010000 */
[----:B------:R-:W-:Y:S05]  /*0260*/  BRA `(.L_x_89) ;  /* 0x0000001c00bc7947 */ /* 0x000fea0003800000 */
.L_x_86:
[----:B------:R-:W0:Y:S01]  /*0270*/  S2R R4, SR_TID.X ;  /* 0x0000000000047919 */ /* 0x000e220000002100 */
[----:B------:R-:W-:Y:S02]  /*0280*/  MOV R8, 0x400 ;  /* 0x0000040000087802 */ /* 0x000fe40000000f00 */
[----:B------:R-:W-:Y:S02]  /*0290*/  CS2R R20, SRZ ;  /* 0x0000000000147805 */ /* 0x000fe4000001ff00 */
[----:B------:R-:W-:Y:S01]  /*02a0*/  CS2R R22, SRZ ;  /* 0x0000000000167805 */ /* 0x000fe2000001ff00 */
[----:B------:R-:W1:Y:S01]  /*02b0*/  S2R R13, SR_CgaCtaId ;  /* 0x00000000000d7919 */ /* 0x000e620000008800 */
[----:B------:R-:W-:Y:S01]  /*02c0*/  UMOV UR4, URZ ;  /* 0x0000003f00047c82 */ /* 0x000fe20008000000 */
[C---:B0-----:R-:W-:Y:S01]  /*02d0*/  LEA.HI R9, R4.reuse, R4, RZ, 0x1 ;  /* 0x0000000404097211 */ /* 0x041fe200078f08ff */
[----:B------:R-:W-:Y:S01]  /*02e0*/  IMAD.WIDE.U32 R6, R4, -0x33333333, RZ ;  /* 0xcccccccd04067825 */ /* 0x000fe200078e00ff */
[----:B------:R-:W-:-:S02]  /*02f0*/  IADD3 R6, R8, 0x1400, RZ ;  /* 0x0000140008067810 */ /* 0x000fc40007ffe0ff */
[----:B------:R-:W-:Y:S01]  /*0300*/  SHF.R.S32.HI R5, RZ, 0x1, R9 ;  /* 0x00000001ff057819 */ /* 0x000fe20000011409 */
[----:B------:R-:W-:Y:S01]  /*0310*/  IMAD.SHL.U32 R8, R2, 0x2, RZ ;  /* 0x0000000202087824 */ /* 0x000fe200078e00ff */
[----:B------:R-:W-:Y:S02]  /*0320*/  SHF.R.U32.HI R15, RZ, 0x7, R7 ;  /* 0x00000007ff0f7819 */ /* 0x000fe40000011607 */
[----:B-1----:R-:W-:Y:S01]  /*0330*/  LEA R6, R13, R6, 0x18 ;  /* 0x000000060d067211 */ /* 0x002fe200078ec0ff */
[----:B------:R-:W-:Y:S01]  /*0340*/  VIADD R10, R5, 0xa0 ;  /* 0x000000a0050a7836 */ /* 0x000fe20000000000 */
[--C-:B------:R-:W-:Y:S01]  /*0350*/  SHF.R.S32.HI R13, RZ, 0x1f, R4.reuse ;  /* 0x0000001fff0d7819 */ /* 0x100fe20000011404 */
[----:B------:R-:W-:Y:S01]  /*0360*/  IMAD R7, R15, -0xa0, R4 ;  /* 0xffffff600f077824 */ /* 0x000fe200078e0204 */
[----:B------:R-:W-:Y:S02]  /*0370*/  LOP3.LUT R8, R8, 0xfe, RZ, 0xc0, !PT ;  /* 0x000000fe08087812 */ /* 0x000fe400078ec0ff */
[----:B------:R-:W-:-:S02]  /*0380*/  SHF.R.S32.HI R11, RZ, 0x1f, R10 ;  /* 0x0000001fff0b7819 */ /* 0x000fc4000001140a */
[----:B------:R-:W-:Y:S02]  /*0390*/  LEA.HI R13, R13, R4, RZ, 0x4 ;  /* 0x000000040d0d7211 */ /* 0x000fe400078f20ff */
[----:B------:R-:W-:Y:S02]  /*03a0*/  LEA.HI R12, R11, R10, RZ, 0x3 ;  /* 0x0000000a0b0c7211 */ /* 0x000fe400078f18ff */
[----:B------:R-:W-:Y:S01]  /*03b0*/  LOP3.LUT R11, R9, 0xfffffffe, RZ, 0xc0, !PT ;  /* 0xfffffffe090b7812 */ /* 0x000fe200078ec0ff */
[----:B------:R-:W-:Y:S01]  /*03c0*/  IMAD R9, R7, 0x18, R6 ;  /* 0x0000001807097824 */ /* 0x000fe200078e0206 */
[----:B------:R-:W-:Y:S02]  /*03d0*/  SHF.R.U32.HI R10, RZ, 0x4, R13 ;  /* 0x00000004ff0a7819 */ /* 0x000fe4000001160d */
[----:B------:R-:W-:Y:S02]  /*03e0*/  IADD3 R11, -R11, R4, RZ ;  /* 0x000000040b0b7210 */ /* 0x000fe40007ffe1ff */
[----:B------:R-:W-:Y:S01]  /*03f0*/  SHF.R.U32.HI R14, RZ, 0x3, R12 ;  /* 0x00000003ff0e7819 */ /* 0x000fe2000001160c */
[----:B------:R-:W-:Y:S01]  /*0400*/  IMAD.IADD R12, R8, 0x1, R15 ;  /* 0x00000001080c7824 */ /* 0x000fe200078e020f */
[----:B------:R-:W-:-:S02]  /*0410*/  LEA R8, R15, R9, 0x3 ;  /* 0x000000090f087211 */ /* 0x000fc400078e18ff */
[C---:B------:R-:W-:Y:S01]  /*0420*/  LOP3.LUT R9, R11.reuse, 0x1, R10, 0x78, !PT ;  /* 0x000000010b097812 */ /* 0x040fe200078e780a */
[----:B------:R-:W-:Y:S01]  /*0430*/  IMAD R12, R12, 0x280, RZ ;  /* 0x000002800c0c7824 */ /* 0x000fe200078e02ff */
[----:B------:R-:W-:-:S07]  /*0440*/  LOP3.LUT R10, R11, 0x1, R14, 0x78, !PT ;  /* 0x000000010b0a7812 */ /* 0x000fce00078e780e */
.L_x_105:
[C---:B------:R-:W-:Y:S01]  /*0450*/  LOP3.LUT R30, R3.reuse, 0x1, RZ, 0xc0, !PT ;  /* 0x00000001031e7812 */ /* 0x040fe200078ec0ff */
[----:B------:R-:W-:Y:S01]  /*0460*/  HFMA2.MMA R13, -RZ, RZ, 0, 0 ;  /* 0x00000000ff0d7435 */ /* 0x000fe200000001ff */
[--C-:B------:R-:W-:Y:S01]  /*0470*/  SHF.R.U64 R26, R3, 0x1, R47.reuse ;  /* 0x00000001031a7819 */ /* 0x100fe2000000122f */
[----:B------:R-:W-:Y:S01]  /*0480*/  ULDC.64 UR12, c[0x0][0x248] ;  /* 0x00009200000c7ab9 */ /* 0x000fe20000000a00 */
[----:B------:R-:W-:Y:S01]  /*0490*/  SHF.R.U32.HI R17, RZ, 0x1, R47 ;  /* 0x00000001ff117819 */ /* 0x000fe2000001162f */
[----:B------:R-:W-:Y:S01]  /*04a0*/  IMAD R30, R30, 0x140, RZ ;  /* 0x000001401e1e7824 */ /* 0x000fe200078e02ff */
[----:B------:R-:W0:Y:S01]  /*04b0*/  LDC.64 R18, c[0x0][0x238] ;  /* 0x00008e00ff127b82 */ /* 0x000e220000000a00 */
[----:B------:R-:W-:Y:S02]  /*04c0*/  ULDC UR5, c[0x0][0x250] ;  /* 0x0000940000057ab9 */ /* 0x000fe40000000800 */
[----:B------:R-:W-:Y:S02]  /*04d0*/  IMAD R27, R7, 0x2, R30 ;  /* 0x00000002071b7824 */ /* 0x000fe400078e021e */
[----:B------:R-:W-:-:S02]  /*04e0*/  IMAD R28, R17, 0x28000, RZ ;  /* 0x00028000111c7824 */ /* 0x000fc400078e02ff */
[----:B-1----:R-:W-:-:S05]  /*04f0*/  IMAD.WIDE.U32 R14, R27, -0x33333333, RZ ;  /* 0xcccccccd1b0e7825 */ /* 0x002fca00078e00ff */
[----:B------:R-:W-:Y:S01]  /*0500*/  SHF.R.U32.HI R11, RZ, 0x5, R15 ;  /* 0x00000005ff0b7819 */ /* 0x000fe2000001160f */
[C---:B------:R-:W-:Y:S01]  /*0510*/  IMAD.WIDE.U32 R14, R26.reuse, 0x28000, R12 ;  /* 0x000280001a0e7825 */ /* 0x040fe200078e000c */
[----:B------:R-:W-:Y:S02]  /*0520*/  SHF.R.S32.HI R13, RZ, 0x1f, R27 ;  /* 0x0000001fff0d7819 */ /* 0x000fe4000001141b */
[C---:B------:R-:W-:Y:S02]  /*0530*/  LEA R25, P0, R26.reuse, R11, 0x4 ;  /* 0x0000000b1a197211 */ /* 0x040fe400078020ff */
[----:B------:R-:W-:Y:S02]  /*0540*/  IADD3 R14, P1, R27, R14, RZ ;  /* 0x0000000e1b0e7210 */ /* 0x000fe40007f3e0ff */
[----:B------:R-:W-:Y:S02]  /*0550*/  LEA.HI.X R26, R26, RZ, R17, 0x4, P0 ;  /* 0x000000ff1a1a7211 */ /* 0x000fe400000f2411 */
[----:B------:R-:W-:Y:S01]  /*0560*/  LEA R24, P0, R25, UR12, 0x3 ;  /* 0x0000000c19187c11 */ /* 0x000fe2000f8018ff */
[----:B------:R-:W1:Y:S01]  /*0570*/  LDC.64 R16, c[0x0][0x240] ;  /* 0x00009000ff107b82 */ /* 0x000e620000000a00 */
[----:B------:R-:W-:-:S02]  /*0580*/  IADD3.X R13, R13, R15, R28, P1, !PT ;  /* 0x0000000f0d0d7210 */ /* 0x000fc40000ffe41c */
[----:B------:R-:W-:Y:S01]  /*0590*/  LEA.HI.X R25, R25, UR13, R26, 0x3, P0 ;  /* 0x0000000d19197c11 */ /* 0x000fe200080f1c1a */
[----:B------:R-:W-:Y:S01]  /*05a0*/  ULDC.64 UR12, c[0x0][0x230] ;  /* 0x00008c00000c7ab9 */ /* 0x000fe20000000a00 */
[C---:B------:R-:W-:Y:S01]  /*05b0*/  SHF.L.U64.HI R13, R14.reuse, 0x1, R13 ;  /* 0x000000010e0d7819 */ /* 0x040fe2000001020d */
[----:B------:R-:W-:-:S03]  /*05c0*/  IMAD.SHL.U32 R14, R14, 0x2, RZ ;  /* 0x000000020e0e7824 */ /* 0x000fc600078e00ff */
[----:B------:R-:W2:Y:S01]  /*05d0*/  LDG.E.64.CONSTANT R24, desc[UR8][R24.64] ;  /* 0x0000000818187981 */ /* 0x000ea2000c1e9b00 */
[----:B0-----:R-:W-:Y:S01]  /*05e0*/  IMAD.WIDE R18, R27, 0x2, R18 ;  /* 0x000000021b127825 */ /* 0x001fe200078e0212 */
[----:B------:R-:W-:-:S04]  /*05f0*/  IADD3 R28, P0, R14, UR12, RZ ;  /* 0x0000000c0e1c7c10 */ /* 0x000fc8000ff1e0ff */
[----:B------:R-:W-:Y:S01]  /*0600*/  IADD3.X R29, R13, UR13, RZ, P0, !PT ;  /* 0x0000000d0d1d7c10 */ /* 0x000fe200087fe4ff */
[----:B------:R-:W-:-:S04]  /*0610*/  ULDC.64 UR12, c[0x0][0x228] ;  /* 0x00008a00000c7ab9 */ /* 0x000fc80000000a00 */
[----:B------:R-:W3:Y:S01]  /*0620*/  LDG.E.CONSTANT R15, desc[UR8][R28.64] ;  /* 0x000000081c0f7981 */ /* 0x000ee2000c1e9900 */
[----:B-1----:R-:W-:-:S03]  /*0630*/  IMAD.WIDE R26, R27, 0x2, R16 ;  /* 0x000000021b1a7825 */ /* 0x002fc600078e0210 */
[----:B------:R-:W4:Y:S04]  /*0640*/  LDG.E.CONSTANT R16, desc[UR8][R18.64] ;  /* 0x0000000812107981 */ /* 0x000f28000c1e9900 */
[----:B------:R0:W5:Y:S01]  /*0650*/  LDG.E.CONSTANT R17, desc[UR8][R26.64] ;  /* 0x000000081a117981 */ /* 0x000162000c1e9900 */
[----:B------:R-:W-:-:S04]  /*0660*/  IADD3 R32, P0, R14, UR12, RZ ;  /* 0x0000000c0e207c10 */ /* 0x000fc8000ff1e0ff */
[----:B------:R-:W-:-:S05]  /*0670*/  IADD3.X R33, R13, UR13, RZ, P0, !PT ;  /* 0x0000000d0d217c10 */ /* 0x000fca00087fe4ff */
[----:B------:R1:W5:Y:S01]  /*0680*/  LDG.E.CONSTANT R46, desc[UR8][R32.64] ;  /* 0x00000008202e7981 */ /* 0x000362000c1e9900 */
[----:B------:R-:W-:Y:S02]  /*0690*/  IADD3 R48, P0, R3, 0x2, RZ ;  /* 0x0000000203307810 */ /* 0x000fe40007f1e0ff */
[----:B------:R-:W-:Y:S02]  /*06a0*/  CS2R R44, SRZ ;  /* 0x00000000002c7805 */ /* 0x000fe4000001ff00 */
[----:B------:R-:W-:Y:S02]  /*06b0*/  ISETP.GT.U32.AND P1, PT, R4, 0xf, PT ;  /* 0x0000000f0400780c */ /* 0x000fe40003f24070 */
[----:B------:R-:W-:Y:S02]  /*06c0*/  IADD3.X R47, RZ, R47, RZ, P0, !PT ;  /* 0x0000002fff2f7210 */ /* 0x000fe400007fe4ff */
[----:B------:R-:W-:-:S04]  /*06d0*/  ISETP.GE.U32.AND P0, PT, R48, UR10, PT ;  /* 0x0000000a30007c0c */ /* 0x000fc8000bf06070 */
[----:B------:R-:W-:Y:S01]  /*06e0*/  ISETP.GE.AND.EX P0, PT, R47, UR6, PT, P0 ;  /* 0x000000062f007c0c */ /* 0x000fe2000bf06300 */
[----:B--2---:R-:W-:-:S06]  /*06f0*/  FADD.FTZ R25, R25, UR5 ;  /* 0x0000000519197e21 */ /* 0x004fcc0008010000 */
[----:B------:R-:W2:Y:S01]  /*0700*/  MUFU.RSQ R25, R25 ;  /* 0x0000001900197308 */ /* 0x000ea20000001400 */
[C---:B---3--:R-:W-:Y:S02]  /*0710*/  SHF.L.U32 R29, R15.reuse, 0x10, RZ ;  /* 0x000000100f1d7819 */ /* 0x048fe400000006ff */
[----:B------:R-:W-:-:S03]  /*0720*/  PRMT R28, R15, 0x7632, R28 ;  /* 0x000076320f1c7816 */ /* 0x000fc6000000001c */
[----:B0-----:R-:W-:Y:S01]  /*0730*/  FADD.FTZ R26, -R24, R29 ;  /* 0x0000001d181a7221 */ /* 0x001fe20000010100 */
[----:B------:R-:W-:Y:S01]  /*0740*/  SHF.L.U32 R27, R28, 0x10, RZ ;  /* 0x000000101c1b7819 */ /* 0x000fe200000006ff */
[C---:B----4-:R-:W-:Y:S01]  /*0750*/  IMAD.U32 R50, R16.reuse, 0x10000, RZ ;  /* 0x0001000010327824 */ /* 0x050fe200078e00ff */
[----:B------:R-:W-:Y:S02]  /*0760*/  PRMT R18, R16, 0x7632, R18 ;  /* 0x0000763210127816 */ /* 0x000fe40000000012 */
[C---:B-----5:R-:W-:Y:S01]  /*0770*/  PRMT R19, R17.reuse, 0x7632, R19 ;  /* 0x0000763211137816 */ /* 0x060fe20000000013 */
[----:B------:R-:W-:Y:S02]  /*0780*/  IMAD.U32 R28, R17, 0x10000, RZ ;  /* 0x00010000111c7824 */ /* 0x000fe400078e00ff */
[----:B--2---:R-:W-:Y:S01]  /*0790*/  FMUL.FTZ R51, R25, R26 ;  /* 0x0000001a19337220 */ /* 0x004fe20000410000 */
[----:B------:R-:W-:Y:S01]  /*07a0*/  FADD.FTZ R26, -R24, R27 ;  /* 0x0000001b181a7221 */ /* 0x000fe20000010100 */
[----:B------:R-:W-:Y:S01]  /*07b0*/  SHF.L.U32 R31, R18, 0x10, RZ ;  /* 0x00000010121f7819 */ /* 0x000fe200000006ff */
[----:B------:R-:W-:-:S02]  /*07c0*/  IMAD.U32 R18, R19, 0x10000, RZ ;  /* 0x0001000013127824 */ /* 0x000fc400078e00ff */
[----:B------:R-:W-:Y:S01]  /*07d0*/  FFMA.FTZ R28, R51, R50, R28 ;  /* 0x00000032331c7223 */ /* 0x000fe2000001001c */
[----:B------:R-:W-:-:S03]  /*07e0*/  FMUL.FTZ R29, R25, R26 ;  /* 0x0000001a191d7220 */ /* 0x000fc60000410000 */
[----:B------:R-:W-:Y:S01]  /*07f0*/  FMUL.FTZ R19, R28, -1.4426950216293334961 ;  /* 0xbfb8aa3b1c137820 */ /* 0x000fe20000410000 */
[--C-:B-1----:R-:W-:Y:S01]  /*0800*/  FFMA.FTZ R32, R29, R31, R18.reuse ;  /* 0x0000001f1d207223 */ /* 0x102fe20000010012 */
[C---:B------:R-:W-:Y:S02]  /*0810*/  PRMT R18, R46.reuse, 0x7632, R18 ;  /* 0x000076322e127816 */ /* 0x040fe40000000012 */
[----:B------:R-:W-:Y:S01]  /*0820*/  SHF.L.U32 R49, R46, 0x10, RZ ;  /* 0x000000102e317819 */ /* 0x000fe200000006ff */
[----:B------:R-:W-:Y:S01]  /*0830*/  FMUL.FTZ R33, R32, -1.4426950216293334961 ;  /* 0xbfb8aa3b20217820 */ /* 0x000fe20000410000 */
[----:B------:R-:W0:Y:S01]  /*0840*/  MUFU.EX2 R19, R19 ;  /* 0x0000001300137308 */ /* 0x000e220000000800 */
[----:B------:R-:W-:-:S07]  /*0850*/  IMAD.U32 R18, R18, 0x10000, RZ ;  /* 0x0001000012127824 */ /* 0x000fce00078e00ff */
[----:B------:R-:W1:Y:S01]  /*0860*/  MUFU.EX2 R33, R33 ;  /* 0x0000002100217308 */ /* 0x000e620000000800 */
[----:B0-----:R-:W-:-:S07]  /*0870*/  FADD.FTZ R26, R19, 1 ;  /* 0x3f800000131a7421 */ /* 0x001fce0000010000 */
[----:B------:R-:W0:Y:S01]  /*0880*/  MUFU.RCP R26, R26 ;  /* 0x0000001a001a7308 */ /* 0x000e220000001000 */
[----:B-1----:R-:W-:-:S07]  /*0890*/  FADD.FTZ R34, R33, 1 ;  /* 0x3f80000021227421 */ /* 0x002fce0000010000 */
[----:B------:R-:W1:Y:S01]  /*08a0*/  MUFU.RCP R34, R34 ;  /* 0x0000002200227308 */ /* 0x000e620000001000 */
[----:B0-----:R-:W-:-:S04]  /*08b0*/  FADD.FTZ R27, -R26, 1 ;  /* 0x3f8000001a1b7421 */ /* 0x001fc80000010100 */
[----:B------:R-:W-:Y:S01]  /*08c0*/  FFMA.FTZ R27, R28, R27, 1 ;  /* 0x3f8000001c1b7423 */ /* 0x000fe2000001001b */
[----:B-1----:R-:W-:-:S03]  /*08d0*/  FADD.FTZ R35, -R34, 1 ;  /* 0x3f80000022237421 */ /* 0x002fc60000010100 */
[----:B------:R-:W-:Y:S01]  /*08e0*/  FMUL.FTZ R28, R26, R27 ;  /* 0x0000001b1a1c7220 */ /* 0x000fe20000410000 */
[----:B------:R-:W-:-:S03]  /*08f0*/  FFMA.FTZ R35, R32, R35, 1 ;  /* 0x3f80000020237423 */ /* 0x000fc60000010023 */
[----:B------:R-:W-:Y:S01]  /*0900*/  FMUL.FTZ R49, R49, R28 ;  /* 0x0000001c31317220 */ /* 0x000fe20000410000 */
[----:B------:R-:W-:-:S03]  /*0910*/  FMUL.FTZ R35, R34, R35 ;  /* 0x0000002322237220 */ /* 0x000fc60000410000 */
[-C--:B------:R-:W-:Y:S01]  /*0920*/  FMUL.FTZ R26, R50, R49.reuse ;  /* 0x00000031321a7220 */ /* 0x080fe20000410000 */
[----:B------:R-:W-:Y:S01]  /*0930*/  FFMA.FTZ R20, R51, R49, R20 ;  /* 0x0000003133147223 */ /* 0x000fe20000010014 */
[----:B------:R-:W-:Y:S01]  /*0940*/  FADD.FTZ R21, R49, R21 ;  /* 0x0000001531157221 */ /* 0x000fe20000010000 */
[----:B------:R-:W-:Y:S01]  /*0950*/  FMUL.FTZ R28, R18, R35 ;  /* 0x00000023121c7220 */ /* 0x000fe20000410000 */
[----:B------:R-:W-:Y:S01]  /*0960*/  FFMA.FTZ R18, R50, R49, RZ ;  /* 0x0000003132127223 */ /* 0x000fe200000100ff */
[----:B------:R-:W-:Y:S02]  /*0970*/  FFMA.FTZ R19, R51, R26, RZ ;  /* 0x0000001a33137223 */ /* 0x000fe400000100ff */
[CC--:B------:R-:W-:Y:S01]  /*0980*/  FMUL.FTZ R32, R31.reuse, R28.reuse ;  /* 0x0000001c1f207220 */ /* 0x0c0fe20000410000 */
[-C--:B------:R-:W-:Y:S01]  /*0990*/  FFMA.FTZ R18, R31, R28.reuse, R18 ;  /* 0x0000001c1f127223 */ /* 0x080fe20000010012 */
[C---:B------:R-:W-:Y:S01]  /*09a0*/  FFMA.FTZ R22, R29.reuse, R28, R22 ;  /* 0x0000001c1d167223 */ /* 0x040fe20000010016 */
[----:B------:R-:W-:Y:S01]  /*09b0*/  FADD.FTZ R23, R28, R23 ;  /* 0x000000171c177221 */ /* 0x000fe20000010000 */
[----:B------:R-:W-:-:S05]  /*09c0*/  FFMA.FTZ R19, R29, R32, R19 ;  /* 0x000000201d137223 */ /* 0x000fca0000010013 */
[----:B------:R0:W-:Y:S01]  /*09d0*/  STS.64 [R8], R18 ;  /* 0x0000001208007388 */ /* 0x0001e20000000a00 */
[----:B------:R-:W-:Y:S06]  /*09e0*/  BAR.SYNC.DEFER_BLOCKING 0x0 ;  /* 0x0000000000007b1d */ /* 0x000fec0000010000 */
[----:B------:R-:W-:Y:S05]  /*09f0*/  @!P0 BRA `(.L_x_90) ;  /* 0x0000000000748947 */ /* 0x000fea0003800000 */
[----:B------:R-:W1:Y:S01]  /*0a00*/  S2UR UR7, SR_CgaCtaId ;  /* 0x00000000000779c3 */ /* 0x000e620000008800 */
[----:B------:R-:W-:Y:S01]  /*0a10*/  UMOV UR5, 0x400 ;  /* 0x0000040000057882 */ /* 0x000fe20000000000 */
[C---:B0-----:R-:W-:Y:S02]  /*0a20*/  LOP3.LUT R19, R4.reuse, 0x8, RZ, 0xc0, !PT ;  /* 0x0000000804137812 */ /* 0x041fe400078ec0ff */
[----:B------:R-:W-:Y:S02]  /*0a30*/  LOP3.LUT R27, R4, 0x8, RZ, 0xc, !PT ;  /* 0x00000008041b7812 */ /* 0x000fe400078e0cff */
[----:B------:R-:W-:Y:S02]  /*0a40*/  SHF.R.U32.HI R33, RZ, 0x1, R0 ;  /* 0x00000001ff217819 */ /* 0x000fe40000011600 */
[----:B------:R-:W0:Y:S03]  /*0a50*/  LDC.64 R28, c[0x0][0x260] ;  /* 0x00009800ff1c7b82 */ /* 0x000e260000000a00 */
[----:B------:R-:W-:-:S05]  /*0a60*/  IMAD.SHL.U32 R33, R33, 0x80, RZ ;  /* 0x0000008021217824 */ /* 0x000fca00078e00ff */
[----:B------:R-:W-:-:S05]  /*0a70*/  LOP3.LUT R33, R33, 0xffffff80, R2, 0xe2, !PT ;  /* 0xffffff8021217812 */ /* 0x000fca00078ee202 */
[----:B------:R-:W-:Y:S01]  /*0a80*/  IMAD R33, R33, 0x280, R4 ;  /* 0x0000028021217824 */ /* 0x000fe200078e0204 */
[----:B-1----:R-:W-:-:S04]  /*0a90*/  ULEA UR5, UR7, UR5, 0x18 ;  /* 0x0000000507057291 */ /* 0x002fc8000f8ec03f */
[----:B------:R-:W-:Y:S02]  /*0aa0*/  IADD3 R33, R30, R33, RZ ;  /* 0x000000211e217210 */ /* 0x000fe40007ffe0ff */
[----:B------:R-:W-:-:S03]  /*0ab0*/  LEA R18, R4, UR5, 0x4 ;  /* 0x0000000504127c11 */ /* 0x000fc6000f8e20ff */
[----:B------:R-:W-:Y:S01]  /*0ac0*/  IMAD.SHL.U32 R33, R33, 0x2, RZ ;  /* 0x0000000221217824 */ /* 0x000fe200078e00ff */
[----:B------:R-:W-:Y:S02]  /*0ad0*/  LEA R26, R5, UR5, 0x4 ;  /* 0x00000005051a7c11 */ /* 0x000fe4000f8e20ff */
[C---:B------:R-:W-:Y:S01]  /*0ae0*/  IADD3 R32, R18.reuse, R27, RZ ;  /* 0x0000001b12207210 */ /* 0x040fe20007ffe0ff */
[----:B------:R-:W-:Y:S01]  /*0af0*/  IMAD.IADD R31, R18, 0x1, R19 ;  /* 0x00000001121f7824 */ /* 0x000fe200078e0213 */
[----:B------:R-:W-:Y:S01]  /*0b00*/  LEA R18, R10, R26, 0x3 ;  /* 0x0000001a0a127211 */ /* 0x000fe200078e18ff */
[----:B------:R-:W-:Y:S02]  /*0b10*/  IMAD R27, R9, 0x8, R26 ;  /* 0x00000008091b7824 */ /* 0x000fe400078e021a */
[----:B0-----:R-:W-:Y:S01]  /*0b20*/  IMAD.WIDE.U32 R28, R33, 0x4, R28 ;  /* 0x00000004211c7825 */ /* 0x001fe200078e001c */
[----:B------:R-:W-:Y:S04]  /*0b30*/  STS.64 [R31], R20 ;  /* 0x000000141f007388 */ /* 0x000fe80000000a00 */
[----:B------:R-:W-:Y:S01]  /*0b40*/  STS.64 [R32], R22 ;  /* 0x0000001620007388 */ /* 0x000fe20000000a00 */
[----:B------:R-:W-:Y:S06]  /*0b50*/  BAR.SYNC.DEFER_BLOCKING 0x0 ;  /* 0x0000000000007b1d */ /* 0x000fec0000010000 */
[----:B------:R-:W0:Y:S04]  /*0b60*/  LDS.64 R26, [R27] ;  /* 0x000000001b1a7984 */ /* 0x000e280000000a00 */
[----:B------:R-:W1:Y:S01]  /*0b70*/  LDS.64 R18, [R18+0xa00] ;  /* 0x000a000012127984 */ /* 0x000e620000000a00 */
[----:B0-----:R-:W-:Y:S01]  /*0b80*/  FADD.FTZ R32, RZ, R27 ;  /* 0x0000001bff207221 */ /* 0x001fe20000010000 */
[----:B------:R-:W-:-:S03]  /*0b90*/  FADD.FTZ R31, RZ, R26 ;  /* 0x0000001aff1f7221 */ /* 0x000fc60000010000 */
[----:B-1----:R-:W-:Y:S01]  /*0ba0*/  FADD.FTZ R19, R32, R19 ;  /* 0x0000001320137221 */ /* 0x002fe20000010000 */
[----:B------:R-:W-:-:S05]  /*0bb0*/  FADD.FTZ R18, R31, R18 ;  /* 0x000000121f127221 */ /* 0x000fca0000010000 */
[----:B------:R1:W-:Y:S02]  /*0bc0*/  STG.E.64 desc[UR8][R28.64+0x8000], R18 ;  /* 0x008000121c007986 */ /* 0x0003e4000c101b08 */
.L_x_90:
[----:B------:R-:W-:Y:S04]  /*0bd0*/  BSSY B0, `(.L_x_91) ;  /* 0x00000a7000007945 */ /* 0x000fe80003800000 */
[----:B------:R-:W-:Y:S05]  /*0be0*/  @P1 BRA `(.L_x_92) ;  /* 0x0000000800941947 */ /* 0x000fea0003800000 */
[----:B01----:R-:W-:Y:S01]  /*0bf0*/  SHF.L.U32 R18, R3, 0x3, RZ ;  /* 0x0000000303127819 */ /* 0x003fe200000006ff */
[----:B------:R-:W-:-:S03]  /*0c00*/  IMAD.SHL.U32 R52, R4, 0x8, RZ ;  /* 0x0000000804347824 */ /* 0x000fc600078e00ff */
[----:B------:R-:W-:Y:S02]  /*0c10*/  LOP3.LUT R19, R18, 0x8, RZ, 0xc0, !PT ;  /* 0x0000000812137812 */ /* 0x000fe400078ec0ff */
[----:B------:R-:W-:Y:S02]  /*0c20*/  LOP3.LUT R52, R52, 0x8, RZ, 0xc0, !PT ;  /* 0x0000000834347812 */ /* 0x000fe400078ec0ff */
[----:B------:R-:W-:-:S05]  /*0c30*/  LEA.HI R19, R4, R19, RZ, 0x1f ;  /* 0x0000001304137211 */ /* 0x000fca00078ff8ff */
[----:B------:R-:W-:-:S04]  /*0c40*/  IMAD R38, R19, 0x28, -R30 ;  /* 0x0000002813267824 */ /* 0x000fc800078e0a1e */
[C---:B------:R-:W-:Y:S01]  /*0c50*/  VIADD R27, R38.reuse, 0x4 ;  /* 0x00000004261b7836 */ /* 0x040fe20000000000 */
[C---:B------:R-:W-:Y:S01]  /*0c60*/  LEA.HI R18, R38.reuse, R38, RZ, 0x1 ;  /* 0x0000002626127211 */ /* 0x040fe200078f08ff */
[C---:B------:R-:W-:Y:S01]  /*0c70*/  VIADD R29, R38.reuse, 0x8 ;  /* 0x00000008261d7836 */ /* 0x040fe20000000000 */
[C---:B------:R-:W-:Y:S01]  /*0c80*/  IADD3 R26, R38.reuse, 0x2, RZ ;  /* 0x00000002261a7810 */ /* 0x040fe20007ffe0ff */
[C---:B------:R-:W-:Y:S01]  /*0c90*/  VIADD R31, R38.reuse, 0xc ;  /* 0x0000000c261f7836 */ /* 0x040fe20000000000 */
[----:B------:R-:W-:Y:S01]  /*0ca0*/  SHF.R.S32.HI R19, RZ, 0x1, R18 ;  /* 0x00000001ff137819 */ /* 0x000fe20000011412 */
[----:B------:R-:W-:Y:S01]  /*0cb0*/  VIADD R41, R38, 0x1e ;  /* 0x0000001e26297836 */ /* 0x000fe20000000000 */
[----:B------:R-:W-:Y:S02]  /*0cc0*/  LEA.HI R26, R26, R26, RZ, 0x1 ;  /* 0x0000001a1a1a7211 */ /* 0x000fe400078f08ff */
[----:B------:R-:W-:Y:S01]  /*0cd0*/  LEA.HI R18, R27, R27, RZ, 0x1 ;  /* 0x0000001b1b127211 */ /* 0x000fe200078f08ff */
[----:B------:R-:W-:Y:S01]  /*0ce0*/  IMAD R19, R19, 0x18, R6 ;  /* 0x0000001813137824 */ /* 0x000fe200078e0206 */
[----:B------:R-:W-:-:S02]  /*0cf0*/  IADD3 R28, R38, 0x6, RZ ;  /* 0x00000006261c7810 */ /* 0x000fc40007ffe0ff */
[----:B------:R-:W-:Y:S02]  /*0d00*/  SHF.R.S32.HI R27, RZ, 0x1, R26 ;  /* 0x00000001ff1b7819 */ /* 0x000fe4000001141a */
[----:B------:R-:W-:Y:S02]  /*0d10*/  LEA.HI R26, R29, R29, RZ, 0x1 ;  /* 0x0000001d1d1a7211 */ /* 0x000fe400078f08ff */
[----:B------:R-:W-:Y:S01]  /*0d20*/  SHF.R.S32.HI R29, RZ, 0x1, R18 ;  /* 0x00000001ff1d7819 */ /* 0x000fe20000011412 */
[--C-:B------:R-:W-:Y:S01]  /*0d30*/  IMAD R27, R27, 0x18, R6.reuse ;  /* 0x000000181b1b7824 */ /* 0x100fe200078e0206 */
[----:B------:R-:W-:Y:S02]  /*0d40*/  LEA.HI R28, R28, R28, RZ, 0x1 ;  /* 0x0000001c1c1c7211 */ /* 0x000fe400078f08ff */
[----:B------:R-:W-:Y:S01]  /*0d50*/  IADD3 R19, R19, R52, RZ ;  /* 0x0000003413137210 */ /* 0x000fe20007ffe0ff */
[----:B------:R-:W-:Y:S01]  /*0d60*/  IMAD R29, R29, 0x18, R6 ;  /* 0x000000181d1d7824 */ /* 0x000fe200078e0206 */
[----:B------:R-:W-:Y:S01]  /*0d70*/  LEA.HI R32, R31, R31, RZ, 0x1 ;  /* 0x0000001f1f207211 */ /* 0x000fe200078f08ff */
[----:B------:R-:W-:Y:S01]  /*0d80*/  IMAD.IADD R27, R52, 0x1, R27 ;  /* 0x00000001341b7824 */ /* 0x000fe200078e021b */
[----:B------:R-:W-:-:S02]  /*0d90*/  IADD3 R30, R38, 0xa, RZ ;  /* 0x0000000a261e7810 */ /* 0x000fc40007ffe0ff */
[----:B------:R-:W-:Y:S01]  /*0da0*/  SHF.R.S32.HI R31, RZ, 0x1, R28 ;  /* 0x00000001ff1f7819 */ /* 0x000fe2000001141c */
[----:B------:R-:W0:Y:S01]  /*0db0*/  LDS.64 R18, [R19] ;  /* 0x0000000013127984 */ /* 0x000e220000000a00 */
[----:B------:R-:W-:Y:S02]  /*0dc0*/  SHF.R.S32.HI R33, RZ, 0x1, R26 ;  /* 0x00000001ff217819 */ /* 0x000fe4000001141a */
[----:B------:R-:W-:Y:S01]  /*0dd0*/  LEA.HI R30, R30, R30, RZ, 0x1 ;  /* 0x0000001e1e1e7211 */ /* 0x000fe200078f08ff */
[----:B------:R-:W-:Y:S01]  /*0de0*/  IMAD R31, R31, 0x18, R6 ;  /* 0x000000181f1f7824 */ /* 0x000fe200078e0206 */
[C---:B------:R-:W-:Y:S01]  /*0df0*/  IADD3 R29, R52.reuse, R29, RZ ;  /* 0x0000001d341d7210 */ /* 0x040fe20007ffe0ff */
[----:B------:R-:W1:Y:S01]  /*0e00*/  LDS.64 R26, [R27] ;  /* 0x000000001b1a7984 */ /* 0x000e620000000a00 */
[----:B------:R-:W-:Y:S01]  /*0e10*/  SHF.R.S32.HI R35, RZ, 0x1, R30 ;  /* 0x00000001ff237819 */ /* 0x000fe2000001141e */
[----:B------:R-:W-:Y:S01]  /*0e20*/  IMAD R33, R33, 0x18, R6 ;  /* 0x0000001821217824 */ /* 0x000fe200078e0206 */
[----:B------:R-:W-:Y:S01]  /*0e30*/  SHF.R.S32.HI R37, RZ, 0x1, R32 ;  /* 0x00000001ff257819 */ /* 0x000fe20000011420 */
[C---:B------:R-:W-:Y:S01]  /*0e40*/  IMAD.IADD R31, R52.reuse, 0x1, R31 ;  /* 0x00000001341f7824 */ /* 0x040fe200078e021f */
[----:B------:R-:W2:Y:S01]  /*0e50*/  LDS.64 R28, [R29] ;  /* 0x000000001d1c7984 */ /* 0x000ea20000000a00 */
[--C-:B------:R-:W-:Y:S01]  /*0e60*/  IMAD R35, R35, 0x18, R6.reuse ;  /* 0x0000001823237824 */ /* 0x100fe200078e0206 */
[----:B------:R-:W-:Y:S01]  /*0e70*/  IADD3 R33, R52, R33, RZ ;  /* 0x0000002134217210 */ /* 0x000fe20007ffe0ff */
[----:B------:R-:W-:Y:S01]  /*0e80*/  IMAD R37, R37, 0x18, R6 ;  /* 0x0000001825257824 */ /* 0x000fe200078e0206 */
[----:B------:R-:W-:Y:S01]  /*0e90*/  IADD3 R42, R38, 0x20, RZ ;  /* 0x00000020262a7810 */ /* 0x000fe20007ffe0ff */
[----:B------:R-:W3:Y:S01]  /*0ea0*/  LDS.64 R30, [R31] ;  /* 0x000000001f1e7984 */ /* 0x000ee20000000a00 */
[----:B------:R-:W-:-:S02]  /*0eb0*/  IMAD.IADD R35, R52, 0x1, R35 ;  /* 0x0000000134237824 */ /* 0x000fc400078e0223 */
[----:B------:R-:W-:Y:S01]  /*0ec0*/  IADD3 R37, R52, R37, RZ ;  /* 0x0000002534257210 */ /* 0x000fe20007ffe0ff */
[----:B------:R-:W4:Y:S04]  /*0ed0*/  LDS.64 R32, [R33] ;  /* 0x0000000021207984 */ /* 0x000f280000000a00 */
[----:B------:R-:W5:Y:S04]  /*0ee0*/  LDS.64 R34, [R35] ;  /* 0x0000000023227984 */ /* 0x000f680000000a00 */
[----:B------:R-:W5:Y:S01]  /*0ef0*/  LDS.64 R36, [R37] ;  /* 0x0000000025247984 */ /* 0x000f620000000a00 */
[----:B0-----:R-:W-:Y:S01]  /*0f00*/  FADD.FTZ R39, RZ, R18 ;  /* 0x00000012ff277221 */ /* 0x001fe20000010000 */
[----:B------:R-:W-:Y:S01]  /*0f10*/  FADD.FTZ R18, RZ, R19 ;  /* 0x00000013ff127221 */ /* 0x000fe20000010000 */
[----:B------:R-:W-:-:S03]  /*0f20*/  VIADD R19, R38, 0xe ;  /* 0x0000000e26137836 */ /* 0x000fc60000000000 */
[----:B-1----:R-:W-:Y:S01]  /*0f30*/  FADD.FTZ R18, R18, R27 ;  /* 0x0000001b12127221 */ /* 0x002fe20000010000 */
[----:B------:R-:W-:Y:S01]  /*0f40*/  FADD.FTZ R39, R39, R26 ;  /* 0x0000001a27277221 */ /* 0x000fe20000010000 */
[----:B------:R-:W-:Y:S02]  /*0f50*/  LEA.HI R19, R19, R19, RZ, 0x1 ;  /* 0x0000001313137211 */ /* 0x000fe400078f08ff */
[----:B--2---:R-:W-:Y:S01]  /*0f60*/  FADD.FTZ R18, R18, R29 ;  /* 0x0000001d12127221 */ /* 0x004fe20000010000 */
[----:B------:R-:W-:Y:S01]  /*0f70*/  FADD.FTZ R39, R39, R28 ;  /* 0x0000001c27277221 */ /* 0x000fe20000010000 */
[----:B------:R-:W-:Y:S02]  /*0f80*/  SHF.R.S32.HI R27, RZ, 0x1, R19 ;  /* 0x00000001ff1b7819 */ /* 0x000fe40000011413 */
[----:B---3--:R-:W-:Y:S01]  /*0f90*/  FADD.FTZ R18, R18, R31 ;  /* 0x0000001f12127221 */ /* 0x008fe20000010000 */
[----:B------:R-:W-:Y:S02]  /*0fa0*/  FADD.FTZ R39, R39, R30 ;  /* 0x0000001e27277221 */ /* 0x000fe40000010000 */
[----:B------:R-:W-:Y:S01]  /*0fb0*/  IMAD R27, R27, 0x18, R6 ;  /* 0x000000181b1b7824 */ /* 0x000fe200078e0206 */
[----:B------:R-:W-:Y:S01]  /*0fc0*/  IADD3 R31, R38, 0x24, RZ ;  /* 0x00000024261f7810 */ /* 0x000fe20007ffe0ff */
[----:B----4-:R-:W-:Y:S01]  /*0fd0*/  FADD.FTZ R18, R18, R33 ;  /* 0x0000002112127221 */ /* 0x010fe20000010000 */
[----:B------:R-:W-:Y:S01]  /*0fe0*/  FADD.FTZ R39, R39, R32 ;  /* 0x0000002027277221 */ /* 0x000fe20000010000 */
[C---:B------:R-:W-:Y:S01]  /*0ff0*/  VIADD R30, R38.reuse, 0x12 ;  /* 0x00000012261e7836 */ /* 0x040fe20000000000 */
[----:B------:R-:W-:Y:S01]  /*1000*/  IADD3 R32, R38, 0x14, RZ ;  /* 0x0000001426207810 */ /* 0x000fe20007ffe0ff */
[----:B-----5:R-:W-:Y:S01]  /*1010*/  FADD.FTZ R18, R18, R35 ;  /* 0x0000002312127221 */ /* 0x020fe20000010000 */
[----:B------:R-:W-:Y:S01]  /*1020*/  FADD.FTZ R29, R39, R34 ;  /* 0x00000022271d7221 */ /* 0x000fe20000010000 */
[C---:B------:R-:W-:Y:S01]  /*1030*/  IADD3 R34, R38.reuse, 0x18, RZ ;  /* 0x0000001826227810 */ /* 0x040fe20007ffe0ff */
[----:B------:R-:W-:-:S02]  /*1040*/  VIADD R33, R38, 0x16 ;  /* 0x0000001626217836 */ /* 0x000fc40000000000 */
[----:B------:R-:W-:Y:S01]  /*1050*/  FADD.FTZ R28, R18, R37 ;  /* 0x00000025121c7221 */ /* 0x000fe20000010000 */
[C---:B------:R-:W-:Y:S01]  /*1060*/  IADD3 R18, R38.reuse, 0x10, RZ ;  /* 0x0000001026127810 */ /* 0x040fe20007ffe0ff */
[C---:B------:R-:W-:Y:S02]  /*1070*/  VIADD R37, R38.reuse, 0x1a ;  /* 0x0000001a26257836 */ /* 0x040fe40000000000 */
[----:B------:R-:W-:Y:S01]  /*1080*/  FADD.FTZ R29, R29, R36 ;  /* 0x000000241d1d7221 */ /* 0x000fe20000010000 */
[C---:B------:R-:W-:Y:S01]  /*1090*/  IADD3 R39, R38.reuse, 0x1c, RZ ;  /* 0x0000001c26277810 */ /* 0x040fe20007ffe0ff */
[----:B------:R-:W-:Y:S01]  /*10a0*/  VIADD R35, R38, 0x22 ;  /* 0x0000002226237836 */ /* 0x000fe20000000000 */
[----:B------:R-:W-:Y:S01]  /*10b0*/  LEA.HI R26, R18, R18, RZ, 0x1 ;  /* 0x00000012121a7211 */ /* 0x000fe200078f08ff */
[----:B------:R-:W-:Y:S01]  /*10c0*/  VIADD R38, R38, 0x26 ;  /* 0x0000002626267836 */ /* 0x000fe20000000000 */
[----:B------:R-:W-:Y:S02]  /*10d0*/  IADD3 R27, R52, R27, RZ ;  /* 0x0000001b341b7210 */ /* 0x000fe40007ffe0ff */
[----:B------:R-:W-:-:S02]  /*10e0*/  LEA.HI R36, R30, R30, RZ, 0x1 ;  /* 0x0000001e1e247211 */ /* 0x000fc400078f08ff */
[----:B------:R-:W-:Y:S02]  /*10f0*/  LEA.HI R40, R32, R32, RZ, 0x1 ;  /* 0x0000002020287211 */ /* 0x000fe400078f08ff */
[----:B------:R-:W-:Y:S02]  /*1100*/  LEA.HI R32, R37, R37, RZ, 0x1 ;  /* 0x0000002525207211 */ /* 0x000fe400078f08ff */
[----:B------:R-:W-:Y:S02]  /*1110*/  LEA.HI R18, R34, R34, RZ, 0x1 ;  /* 0x0000002222127211 */ /* 0x000fe400078f08ff */
[----:B------:R-:W-:Y:S02]  /*1120*/  SHF.R.S32.HI R37, RZ, 0x1, R26 ;  /* 0x00000001ff257819 */ /* 0x000fe4000001141a */
[----:B------:R-:W-:Y:S01]  /*1130*/  LEA.HI R34, R39, R39, RZ, 0x1 ;  /* 0x0000002727227211 */ /* 0x000fe200078f08ff */
[----:B------:R-:W0:Y:S01]  /*1140*/  LDS.64 R26, [R27] ;  /* 0x000000001b1a7984 */ /* 0x000e220000000a00 */
[----:B------:R-:W-:Y:S01]  /*1150*/  SHF.R.S32.HI R39, RZ, 0x1, R36 ;  /* 0x00000001ff277819 */ /* 0x000fe20000011424 */
[----:B------:R-:W-:Y:S01]  /*1160*/  IMAD R37, R37, 0x18, R6 ;  /* 0x0000001825257824 */ /* 0x000fe200078e0206 */
[----:B------:R-:W-:-:S02]  /*1170*/  LEA.HI R19, R33, R33, RZ, 0x1 ;  /* 0x0000002121137211 */ /* 0x000fc400078f08ff */
[----:B------:R-:W-:Y:S01]  /*1180*/  LEA.HI R33, R41, R41, RZ, 0x1 ;  /* 0x0000002929217211 */ /* 0x000fe200078f08ff */
[----:B------:R-:W-:Y:S01]  /*1190*/  IMAD R39, R39, 0x18, R6 ;  /* 0x0000001827277824 */ /* 0x000fe200078e0206 */
[----:B------:R-:W-:Y:S01]  /*11a0*/  SHF.R.S32.HI R41, RZ, 0x1, R40 ;  /* 0x00000001ff297819 */ /* 0x000fe20000011428 */
[C---:B------:R-:W-:Y:S01]  /*11b0*/  IMAD.IADD R37, R52.reuse, 0x1, R37 ;  /* 0x0000000134257824 */ /* 0x040fe200078e0225 */
[----:B------:R-:W-:Y:S02]  /*11c0*/  SHF.R.S32.HI R43, RZ, 0x1, R19 ;  /* 0x00000001ff2b7819 */ /* 0x000fe40000011413 */
[----:B------:R-:W-:Y:S01]  /*11d0*/  IADD3 R19, R52, R39, RZ ;  /* 0x0000002734137210 */ /* 0x000fe20007ffe0ff */
[--C-:B------:R-:W-:Y:S01]  /*11e0*/  IMAD R41, R41, 0x18, R6.reuse ;  /* 0x0000001829297824 */ /* 0x100fe200078e0206 */
[----:B------:R-:W1:Y:S01]  /*11f0*/  LDS.64 R44, [R37] ;  /* 0x00000000252c7984 */ /* 0x000e620000000a00 */
[----:B------:R-:W-:Y:S01]  /*1200*/  LEA.HI R30, R42, R42, RZ, 0x1 ;  /* 0x0000002a2a1e7211 */ /* 0x000fe200078f08ff */
[----:B------:R-:W-:Y:S01]  /*1210*/  IMAD R43, R43, 0x18, R6 ;  /* 0x000000182b2b7824 */ /* 0x000fe200078e0206 */
[----:B------:R-:W-:Y:S01]  /*1220*/  SHF.R.S32.HI R39, RZ, 0x1, R18 ;  /* 0x00000001ff277819 */ /* 0x000fe20000011412 */
[----:B------:R-:W-:Y:S01]  /*1230*/  IMAD.IADD R42, R52, 0x1, R41 ;  /* 0x00000001342a7824 */ /* 0x000fe200078e0229 */
[----:B------:R-:W2:Y:S01]  /*1240*/  LDS.64 R18, [R19] ;  /* 0x0000000013127984 */ /* 0x000ea20000000a00 */
[----:B------:R-:W-:-:S02]  /*1250*/  SHF.R.S32.HI R41, RZ, 0x1, R32 ;  /* 0x00000001ff297819 */ /* 0x000fc40000011420 */
[--C-:B------:R-:W-:Y:S01]  /*1260*/  IMAD R39, R39, 0x18, R6.reuse ;  /* 0x0000001827277824 */ /* 0x100fe200078e0206 */
[C---:B------:R-:W-:Y:S02]  /*1270*/  IADD3 R40, R52.reuse, R43, RZ ;  /* 0x0000002b34287210 */ /* 0x040fe40007ffe0ff */
[----:B------:R-:W3:Y:S01]  /*1280*/  LDS.64 R42, [R42] ;  /* 0x000000002a2a7984 */ /* 0x000ee20000000a00 */
[----:B------:R-:W-:Y:S01]  /*1290*/  SHF.R.S32.HI R57, RZ, 0x1, R33 ;  /* 0x00000001ff397819 */ /* 0x000fe20000011421 */
[----:B------:R-:W-:Y:S01]  /*12a0*/  IMAD R33, R41, 0x18, R6 ;  /* 0x0000001829217824 */ /* 0x000fe200078e0206 */
[----:B------:R-:W-:Y:S01]  /*12b0*/  SHF.R.S32.HI R55, RZ, 0x1, R34 ;  /* 0x00000001ff377819 */ /* 0x000fe20000011422 */
[----:B------:R-:W-:Y:S01]  /*12c0*/  IMAD.IADD R39, R52, 0x1, R39 ;  /* 0x0000000134277824 */ /* 0x000fe200078e0227 */
[----:B------:R-:W4:Y:S01]  /*12d0*/  LDS.64 R40, [R40] ;  /* 0x0000000028287984 */ /* 0x000f220000000a00 */
[----:B------:R-:W-:Y:S01]  /*12e0*/  LEA.HI R53, R38, R38, RZ, 0x1 ;  /* 0x0000002626357211 */ /* 0x000fe200078f08ff */
[--C-:B------:R-:W-:Y:S01]  /*12f0*/  IMAD R57, R57, 0x18, R6.reuse ;  /* 0x0000001839397824 */ /* 0x100fe200078e0206 */
[C---:B------:R-:W-:Y:S01]  /*1300*/  IADD3 R36, R52.reuse, R33, RZ ;  /* 0x0000002134247210 */ /* 0x040fe20007ffe0ff */
[----:B------:R-:W-:Y:S01]  /*1310*/  IMAD R55, R55, 0x18, R6 ;  /* 0x0000001837377824 */ /* 0x000fe200078e0206 */
[----:B------:R-:W-:Y:S01]  /*1320*/  LEA.HI R35, R35, R35, RZ, 0x1 ;  /* 0x0000002323237211 */ /* 0x000fe200078f08ff */
[----:B------:R-:W5:Y:S01]  /*1330*/  LDS.64 R38, [R39] ;  /* 0x0000000027267984 */ /* 0x000f620000000a00 */
[----:B------:R-:W-:Y:S01]  /*1340*/  SHF.R.S32.HI R59, RZ, 0x1, R30 ;  /* 0x00000001ff3b7819 */ /* 0x000fe2000001141e */
[C---:B------:R-:W-:Y:S01]  /*1350*/  IMAD.IADD R34, R52.reuse, 0x1, R55 ;  /* 0x0000000134227824 */ /* 0x040fe200078e0237 */
[----:B------:R-:W-:Y:S01]  /*1360*/  SHF.R.S32.HI R33, RZ, 0x1, R35 ;  /* 0x00000001ff217819 */ /* 0x000fe20000011423 */
[----:B------:R-:W5:Y:S01]  /*1370*/  LDS.64 R36, [R36] ;  /* 0x0000000024247984 */ /* 0x000f620000000a00 */
[----:B------:R-:W-:Y:S01]  /*1380*/  LEA.HI R31, R31, R31, RZ, 0x1 ;  /* 0x0000001f1f1f7211 */ /* 0x000fe200078f08ff */
[--C-:B------:R-:W-:Y:S01]  /*1390*/  IMAD R59, R59, 0x18, R6.reuse ;  /* 0x000000183b3b7824 */ /* 0x100fe200078e0206 */
[C---:B------:R-:W-:Y:S01]  /*13a0*/  IADD3 R32, R52.reuse, R57, RZ ;  /* 0x0000003934207210 */ /* 0x040fe20007ffe0ff */
[----:B------:R-:W5:Y:S01]  /*13b0*/  LDS.64 R34, [R34] ;  /* 0x0000000022227984 */ /* 0x000f620000000a00 */
[----:B------:R-:W-:Y:S01]  /*13c0*/  SHF.R.S32.HI R31, RZ, 0x1, R31 ;  /* 0x00000001ff1f7819 */ /* 0x000fe2000001141f */
[----:B------:R-:W-:Y:S01]  /*13d0*/  IMAD R57, R33, 0x18, R6 ;  /* 0x0000001821397824 */ /* 0x000fe200078e0206 */
[----:B------:R-:W-:Y:S01]  /*13e0*/  SHF.R.S32.HI R53, RZ, 0x1, R53 ;  /* 0x00000001ff357819 */ /* 0x000fe20000011435 */
[C---:B------:R-:W-:Y:S01]  /*13f0*/  IMAD.IADD R30, R52.reuse, 0x1, R59 ;  /* 0x00000001341e7824 */ /* 0x040fe200078e023b */
[----:B------:R-:W5:Y:S01]  /*1400*/  LDS.64 R32, [R32] ;  /* 0x0000000020207984 */ /* 0x000f620000000a00 */
[----:B0-----:R-:W-:Y:S01]  /*1410*/  FADD.FTZ R55, R29, R26 ;  /* 0x0000001a1d377221 */ /* 0x001fe20000010000 */
[--C-:B------:R-:W-:Y:S01]  /*1420*/  IMAD R59, R31, 0x18, R6.reuse ;  /* 0x000000181f3b7824 */ /* 0x100fe200078e0206 */
[C---:B------:R-:W-:Y:S01]  /*1430*/  IADD3 R29, R52.reuse, R57, RZ ;  /* 0x00000039341d7210 */ /* 0x040fe20007ffe0ff */
[----:B------:R-:W-:Y:S01]  /*1440*/  IMAD R53, R53, 0x18, R6 ;  /* 0x0000001835357824 */ /* 0x000fe200078e0206 */
[----:B------:R-:W0:Y:S01]  /*1450*/  LDS.64 R30, [R30] ;  /* 0x000000001e1e7984 */ /* 0x000e220000000a00 */
[----:B------:R-:W-:-:S02]  /*1460*/  IMAD.IADD R26, R52, 0x1, R59 ;  /* 0x00000001341a7824 */ /* 0x000fc400078e023b */
[----:B------:R-:W-:Y:S01]  /*1470*/  FADD.FTZ R54, R28, R27 ;  /* 0x0000001b1c367221 */ /* 0x000fe20000010000 */
[----:B-1----:R-:W-:Y:S01]  /*1480*/  FADD.FTZ R55, R55, R44 ;  /* 0x0000002c37377221 */ /* 0x002fe20000010000 */
[----:B------:R-:W1:Y:S01]  /*1490*/  LDS.64 R28, [R29] ;  /* 0x000000001d1c7984 */ /* 0x000e620000000a00 */
[----:B------:R-:W-:Y:S01]  /*14a0*/  IADD3 R53, R52, R53, RZ ;  /* 0x0000003534357210 */ /* 0x000fe20007ffe0ff */
[----:B------:R-:W-:Y:S01]  /*14b0*/  FADD.FTZ R54, R54, R45 ;  /* 0x0000002d36367221 */ /* 0x000fe20000010000 */
[----:B--2---:R-:W-:Y:S01]  /*14c0*/  FADD.FTZ R55, R55, R18 ;  /* 0x0000001237377221 */ /* 0x004fe20000010000 */
[----:B------:R-:W2:Y:S02]  /*14d0*/  LDS.64 R26, [R26] ;  /* 0x000000001a1a7984 */ /* 0x000ea40000000a00 */
[----:B------:R-:W-:Y:S01]  /*14e0*/  FADD.FTZ R54, R54, R19 ;  /* 0x0000001336367221 */ /* 0x000fe20000010000 */
[----:B---3--:R-:W-:Y:S01]  /*14f0*/  FADD.FTZ R55, R55, R42 ;  /* 0x0000002a37377221 */ /* 0x008fe20000010000 */
[----:B------:R-:W3:Y:S02]  /*1500*/  LDS.64 R44, [R53] ;  /* 0x00000000352c7984 */ /* 0x000ee40000000a00 */
[----:B------:R-:W-:Y:S01]  /*1510*/  FADD.FTZ R54, R54, R43 ;  /* 0x0000002b36367221 */ /* 0x000fe20000010000 */
[----:B----4-:R-:W-:-:S03]  /*1520*/  FADD.FTZ R55, R55, R40 ;  /* 0x0000002837377221 */ /* 0x010fc60000010000 */
[----:B------:R-:W-:Y:S01]  /*1530*/  FADD.FTZ R54, R54, R41 ;  /* 0x0000002936367221 */ /* 0x000fe20000010000 */
[----:B-----5:R-:W-:-:S03]  /*1540*/  FADD.FTZ R55, R55, R38 ;  /* 0x0000002637377221 */ /* 0x020fc60000010000 */
[----:B------:R-:W-:Y:S01]  /*1550*/  FADD.FTZ R54, R54, R39 ;  /* 0x0000002736367221 */ /* 0x000fe20000010000 */
[----:B------:R-:W-:-:S03]  /*1560*/  FADD.FTZ R55, R55, R36 ;  /* 0x0000002437377221 */ /* 0x000fc60000010000 */
[----:B------:R-:W-:Y:S01]  /*1570*/  FADD.FTZ R54, R54, R37 ;  /* 0x0000002536367221 */ /* 0x000fe20000010000 */
[----:B------:R-:W-:-:S03]  /*1580*/  FADD.FTZ R55, R55, R34 ;  /* 0x0000002237377221 */ /* 0x000fc60000010000 */
[----:B------:R-:W-:Y:S01]  /*1590*/  FADD.FTZ R54, R54, R35 ;  /* 0x0000002336367221 */ /* 0x000fe20000010000 */
[----:B------:R-:W-:-:S03]  /*15a0*/  FADD.FTZ R55, R55, R32 ;  /* 0x0000002037377221 */ /* 0x000fc60000010000 */
[----:B------:R-:W-:Y:S01]  /*15b0*/  FADD.FTZ R54, R54, R33 ;  /* 0x0000002136367221 */ /* 0x000fe20000010000 */
[----:B0-----:R-:W-:-:S03]  /*15c0*/  FADD.FTZ R55, R55, R30 ;  /* 0x0000001e37377221 */ /* 0x001fc60000010000 */
[----:B------:R-:W-:Y:S01]  /*15d0*/  FADD.FTZ R54, R54, R31 ;  /* 0x0000001f36367221 */ /* 0x000fe20000010000 */
[----:B-1----:R-:W-:-:S03]  /*15e0*/  FADD.FTZ R55, R55, R28 ;  /* 0x0000001c37377221 */ /* 0x002fc60000010000 */
[----:B------:R-:W-:Y:S01]  /*15f0*/  FADD.FTZ R54, R54, R29 ;  /* 0x0000001d36367221 */ /* 0x000fe20000010000 */
[----:B--2---:R-:W-:-:S03]  /*1600*/  FADD.FTZ R55, R55, R26 ;  /* 0x0000001a37377221 */ /* 0x004fc60000010000 */
[----:B------:R-:W-:Y:S01]  /*1610*/  FADD.FTZ R54, R54, R27 ;  /* 0x0000001b36367221 */ /* 0x000fe20000010000 */
[----:B---3--:R-:W-:-:S03]  /*1620*/  FADD.FTZ R44, R55, R44 ;  /* 0x0000002c372c7221 */ /* 0x008fc60000010000 */
[----:B------:R-:W-:-:S07]  /*1630*/  FADD.FTZ R45, R54, R45 ;  /* 0x0000002d362d7221 */ /* 0x000fce0000010000 */
.L_x_92:
[----:B------:R-:W-:Y:S05]  /*1640*/  BSYNC B0 ;  /* 0x0000000000007941 */ /* 0x000fea0003800000 */
.L_x_91:
[----:B01----:R-:W0:Y:S01]  /*1650*/  SHFL.BFLY PT, R19, R44, 0x1, 0x1f ;  /* 0x0c201f002c137f89 */ /* 0x003e2200000e0000 */
[----:B------:R-:W-:Y:S01]  /*1660*/  LOP3.LUT P2, RZ, R4, 0xfffffff1, RZ, 0xc0, !PT ;  /* 0xfffffff104ff7812 */ /* 0x000fe2000784c0ff */
[----:B------:R-:W-:Y:S01]  /*1670*/  BSSY B0, `(.L_x_93) ;  /* 0x0000012000007945 */ /* 0x000fe20003800000 */
[----:B------:R-:W-:Y:S01]  /*1680*/  ISETP.GE.U32.AND P1, PT, R48, UR10, PT ;  /* 0x0000000a30007c0c */ /* 0x000fe2000bf26070 */
[----:B------:R-:W1:Y:S01]  /*1690*/  SHFL.BFLY PT, R26, R45, 0x1, 0x1f ;  /* 0x0c201f002d1a7f89 */ /* 0x000e6200000e0000 */
[----:B------:R-:W-:Y:S02]  /*16a0*/  PRMT R30, R16, 0x7632, R30 ;  /* 0x00007632101e7816 */ /* 0x000fe4000000001e */
[----:B------:R-:W-:Y:S01]  /*16b0*/  ISETP.GE.AND.EX P1, PT, R47, UR6, PT, P1 ;  /* 0x000000062f007c0c */ /* 0x000fe2000bf26310 */
[----:B0-----:R-:W-:Y:S01]  /*16c0*/  FADD.FTZ R18, R19, R44 ;  /* 0x0000002c13127221 */ /* 0x001fe20000010000 */
[----:B-1----:R-:W-:-:S05]  /*16d0*/  FADD.FTZ R19, R26, R45 ;  /* 0x0000002d1a137221 */ /* 0x002fca0000010000 */
[----:B------:R-:W-:Y:S06]  /*16e0*/  @P2 BRA `(.L_x_94) ;  /* 0x0000000000282947 */ /* 0x000fec0003800000 */
[----:B------:R-:W0:Y:S01]  /*16f0*/  LDC R29, c[0x0][0x10] ;  /* 0x00000400ff1d7b82 */ /* 0x000e220000000800 */
[----:B------:R-:W-:-:S05]  /*1700*/  SHF.R.U32.HI R16, RZ, 0x1, R4 ;  /* 0x00000001ff107819 */ /* 0x000fca0000011604 */
[----:B------:R-:W-:Y:S02]  /*1710*/  IMAD.SHL.U32 R31, R16, 0x80, RZ ;  /* 0x00000080101f7824 */ /* 0x000fe400078e00ff */
[----:B------:R-:W1:Y:S01]  /*1720*/  LDC.64 R26, c[0x0][0x260] ;  /* 0x00009800ff1a7b82 */ /* 0x000e620000000a00 */
[----:B0-----:R-:W-:Y:S02]  /*1730*/  IMAD R16, R29, UR4, R0 ;  /* 0x000000041d107c24 */ /* 0x001fe4000f8e0200 */
[----:B------:R-:W-:-:S04]  /*1740*/  LOP3.LUT R29, R31, 0xffffff80, R2, 0xe2, !PT ;  /* 0xffffff801f1d7812 */ /* 0x000fc800078ee202 */
[----:B------:R-:W-:-:S05]  /*1750*/  LEA R16, R16, R29, 0xa ;  /* 0x0000001d10107211 */ /* 0x000fca00078e50ff */
[----:B------:R-:W-:-:S04]  /*1760*/  IMAD.SHL.U32 R29, R16, 0x2, RZ ;  /* 0x00000002101d7824 */ /* 0x000fc800078e00ff */
[----:B-1----:R-:W-:-:S05]  /*1770*/  IMAD.WIDE.U32 R26, R29, 0x4, R26 ;  /* 0x000000041d1a7825 */ /* 0x002fca00078e001a */
[----:B------:R0:W-:Y:S02]  /*1780*/  STG.E.64 desc[UR8][R26.64], R18 ;  /* 0x000000121a007986 */ /* 0x0001e4000c101b08 */
.L_x_94:
[----:B------:R-:W-:Y:S05]  /*1790*/  BSYNC B0 ;  /* 0x0000000000007941 */ /* 0x000fea0003800000 */
.L_x_93:
[----:B------:R-:W-:Y:S02]  /*17a0*/  PRMT R15, R17, 0x7632, R15 ;  /* 0x00007632110f7816 */ /* 0x000fe4000000000f */
[----:B------:R-:W-:Y:S02]  /*17b0*/  PRMT R46, R46, 0x7632, R46 ;  /* 0x000076322e2e7816 */ /* 0x000fe4000000002e */
[----:B------:R-:W-:Y:S01]  /*17c0*/  PRMT R31, R15, 0x7632, R31 ;  /* 0x000076320f1f7816 */ /* 0x000fe2000000001f */
[----:B------:R-:W-:Y:S06]  /*17d0*/  @P1 BRA `(.L_x_95) ;  /* 0x0000000000541947 */ /* 0x000fec0003800000 */
[----:B------:R-:W-:Y:S01]  /*17e0*/  BAR.SYNC.DEFER_BLOCKING 0x0 ;  /* 0x0000000000007b1d */ /* 0x000fe20000010000 */
[----:B------:R-:W-:-:S13]  /*17f0*/  ISETP.NE.AND P1, PT, R4, RZ, PT ;  /* 0x000000ff0400720c */ /* 0x000fda0003f25270 */
[----:B------:R-:W-:Y:S05]  /*1800*/  @P1 BRA `(.L_x_96) ;  /* 0x00000000003c1947 */ /* 0x000fea0003800000 */
[----:B------:R-:W1:Y:S01]  /*1810*/  LDC.64 R16, c[0x0][0x268] ;  /* 0x00009a00ff107b82 */ /* 0x000e620000000a00 */
[----:B------:R-:W-:Y:S02]  /*1820*/  ISETP.NE.AND P1, PT, R2, RZ, PT ;  /* 0x000000ff0200720c */ /* 0x000fe40003f25270 */
[----:B0-----:R-:W-:-:S04]  /*1830*/  MOV R19, 0x7fffff81 ;  /* 0x7fffff8100137802 */ /* 0x001fc80000000f00 */
[----:B------:R-:W-:Y:S01]  /*1840*/  SEL R19, R19, 0x1, !P1 ;  /* 0x0000000113137807 */ /* 0x000fe20004800000 */
[----:B-1----:R-:W-:Y:S01]  /*1850*/  IMAD.WIDE.U32 R16, R0, 0x4, R16 ;  /* 0x0000000400107825 */ /* 0x002fe200078e0010 */
[----:B------:R-:W-:Y:S06]  /*1860*/  MEMBAR.ALL.GPU ;  /* 0x0000000000007992 */ /* 0x000fec000000a000 */
[----:B------:R-:W-:-:S00]  /*1870*/  ERRBAR ;  /* 0x00000000000079ab */ /* 0x000fc00000000000 */
[----:B------:R-:W-:Y:S06]  /*1880*/  CGAERRBAR ;  /* 0x00000000000075ab */ /* 0x000fec0000000000 */
[----:B------:R0:W5:Y:S02]  /*1890*/  ATOM.E.ADD.STRONG.GPU PT, R19, desc[UR8][R16.64], R19 ;  /* 0x000000131013798a */ /* 0x00016400081ee1c8 */
.L_x_97:
[----:B------:R-:W2:Y:S04]  /*18a0*/  LD.E.STRONG.GPU R18, desc[UR8][R16.64] ;  /* 0x0000000810127980 */ /* 0x000ea8000c10f900 */
[----:B--2---:R-:W-:Y:S01]  /*18b0*/  CCTL.IVALL ;  /* 0x00000000ff00798f */ /* 0x004fe20002000000 */
[----:B------:R-:W-:Y:S05]  /*18c0*/  YIELD ;  /* 0x0000000000007946 */ /* 0x000fea0003800000 */
[----:B-----5:R-:W-:-:S04]  /*18d0*/  LOP3.LUT R18, R18, R19, RZ, 0x3c, !PT ;  /* 0x0000001312127212 */ /* 0x020fc800078e3cff */
[----:B------:R-:W-:-:S13]  /*18e0*/  ISETP.GT.AND P1, PT, R18, -0x1, PT ;  /* 0xffffffff1200780c */ /* 0x000fda0003f24270 */
[----:B------:R-:W-:Y:S05]  /*18f0*/  @P1 BRA `(.L_x_97) ;  /* 0xfffffffc00e81947 */ /* 0x000fea000383ffff */
.L_x_96:
[----:B------:R-:W-:Y:S05]  /*1900*/  WARPSYNC.ALL ;  /* 0x0000000000007948 */ /* 0x000fea0003800000 */
[----:B------:R-:W-:Y:S06]  /*1910*/  BAR.SYNC.DEFER_BLOCKING 0x0 ;  /* 0x0000000000007b1d */ /* 0x000fec0000010000 */
[----:B------:R-:W-:Y:S05]  /*1920*/  BRA `(.L_x_98) ;  /* 0x0000000000607947 */ /* 0x000fea0003800000 */
.L_x_95:
[----:B------:R-:W-:Y:S01]  /*1930*/  BAR.SYNC.DEFER_BLOCKING 0x0 ;  /* 0x0000000000007b1d */ /* 0x000fe20000010000 */
[----:B------:R-:W-:-:S13]  /*1940*/  ISETP.NE.AND P1, PT, R4, RZ, PT ;  /* 0x000000ff0400720c */ /* 0x000fda0003f25270 */
[----:B------:R-:W-:Y:S05]  /*1950*/  @P1 BRA `(.L_x_99) ;  /* 0x00000000004c1947 */ /* 0x000fea0003800000 */
[----:B------:R-:W1:Y:S01]  /*1960*/  LDC.64 R16, c[0x0][0x268] ;  /* 0x00009a00ff107b82 */ /* 0x000e620000000a00 */
[----:B0-----:R-:W-:Y:S02]  /*1970*/  SHF.R.U32.HI R19, RZ, 0x1, R0 ;  /* 0x00000001ff137819 */ /* 0x001fe40000011600 */
[----:B------:R-:W-:-:S03]  /*1980*/  LOP3.LUT R18, R0, 0x1, RZ, 0xc0, !PT ;  /* 0x0000000100127812 */ /* 0x000fc600078ec0ff */
[----:B------:R-:W-:Y:S01]  /*1990*/  IMAD.MOV R19, RZ, RZ, -R19 ;  /* 0x000000ffff137224 */ /* 0x000fe200078e0a13 */
[----:B------:R-:W-:-:S04]  /*19a0*/  LOP3.LUT R27, R18, 0x2, RZ, 0xfc, !PT ;  /* 0x00000002121b7812 */ /* 0x000fc800078efcff */
[----:B------:R-:W-:Y:S02]  /*19b0*/  ISETP.NE.AND P1, PT, R2, R19, PT ;  /* 0x000000130200720c */ /* 0x000fe40003f25270 */
[----:B------:R-:W-:-:S04]  /*19c0*/  MOV R19, 0x7fffff81 ;  /* 0x7fffff8100137802 */ /* 0x000fc80000000f00 */
[----:B------:R-:W-:Y:S01]  /*19d0*/  SEL R19, R19, 0x1, !P1 ;  /* 0x0000000113137807 */ /* 0x000fe20004800000 */
[----:B-1----:R-:W-:Y:S01]  /*19e0*/  IMAD.WIDE.U32 R16, R27, 0x4, R16 ;  /* 0x000000041b107825 */ /* 0x002fe200078e0010 */
[----:B------:R-:W-:Y:S06]  /*19f0*/  MEMBAR.ALL.GPU ;  /* 0x0000000000007992 */ /* 0x000fec000000a000 */
[----:B------:R-:W-:-:S00]  /*1a00*/  ERRBAR ;  /* 0x00000000000079ab */ /* 0x000fc00000000000 */
[----:B------:R-:W-:Y:S06]  /*1a10*/  CGAERRBAR ;  /* 0x00000000000075ab */ /* 0x000fec0000000000 */
[----:B------:R0:W5:Y:S02]  /*1a20*/  ATOM.E.ADD.STRONG.GPU PT, R19, desc[UR8][R16.64], R19 ;  /* 0x000000131013798a */ /* 0x00016400081ee1c8 */
.L_x_100:
[----:B------:R-:W2:Y:S04]  /*1a30*/  LD.E.STRONG.GPU R18, desc[UR8][R16.64] ;  /* 0x0000000810127980 */ /* 0x000ea8000c10f900 */
[----:B--2---:R-:W-:Y:S01]  /*1a40*/  CCTL.IVALL ;  /* 0x00000000ff00798f */ /* 0x004fe20002000000 */
[----:B------:R-:W-:Y:S05]  /*1a50*/  YIELD ;  /* 0x0000000000007946 */ /* 0x000fea0003800000 */
[----:B-----5:R-:W-:-:S04]  /*1a60*/  LOP3.LUT R18, R18, R19, RZ, 0x3c, !PT ;  /* 0x0000001312127212 */ /* 0x020fc800078e3cff */
[----:B------:R-:W-:-:S13]  /*1a70*/  ISETP.GT.AND P1, PT, R18, -0x1, PT ;  /* 0xffffffff1200780c */ /* 0x000fda0003f24270 */
[----:B------:R-:W-:Y:S05]  /*1a80*/  @P1 BRA `(.L_x_100) ;  /* 0xfffffffc00e81947 */ /* 0x000fea000383ffff */
.L_x_99:
[----:B------:R-:W-:Y:S05]  /*1a90*/  WARPSYNC.ALL ;  /* 0x0000000000007948 */ /* 0x000fea0003800000 */
[----:B------:R-:W-:Y:S06]  /*1aa0*/  BAR.SYNC.DEFER_BLOCKING 0x0 ;  /* 0x0000000000007b1d */ /* 0x000fec0000010000 */
.L_x_98:
[----:B------:R-:W-:Y:S01]  /*1ab0*/  ISETP.GT.U32.AND P1, PT, R4, 0xff, PT ;  /* 0x000000ff0400780c */ /* 0x000fe20003f24070 */
[----:B------:R-:W-:Y:S01]  /*1ac0*/  BSSY B0, `(.L_x_101) ;  /* 0x000001f000007945 */ /* 0x000fe20003800000 */
[----:B0-----:R-:W-:-:S11]  /*1ad0*/  CS2R R16, SRZ ;  /* 0x0000000000107805 */ /* 0x001fd6000001ff00 */
[----:B------:R-:W-:Y:S05]  /*1ae0*/  @P1 BRA `(.L_x_102) ;  /* 0x0000000000701947 */ /* 0x000fea0003800000 */
[----:B------:R-:W0:Y:S01]  /*1af0*/  LDC R19, c[0x0][0x10] ;  /* 0x00000400ff137b82 */ /* 0x000e220000000800 */
[----:B------:R-:W-:-:S05]  /*1b00*/  IMAD.SHL.U32 R17, R4, 0x4, RZ ;  /* 0x0000000404117824 */ /* 0x000fca00078e00ff */
[----:B------:R-:W-:Y:S02]  /*1b10*/  LOP3.LUT R17, R17, 0x7fffff80, RZ, 0xc0, !PT ;  /* 0x7fffff8011117812 */ /* 0x000fe400078ec0ff */
[----:B------:R-:W1:Y:S01]  /*1b20*/  LDC.64 R28, c[0x0][0x260] ;  /* 0x00009800ff1c7b82 */ /* 0x000e620000000a00 */
[----:B0-----:R-:W-:Y:S01]  /*1b30*/  IMAD R16, R19, UR4, R0 ;  /* 0x0000000413107c24 */ /* 0x001fe2000f8e0200 */
[----:B------:R-:W-:-:S04]  /*1b40*/  LOP3.LUT R19, R4, 0x1f, RZ, 0xc0, !PT ;  /* 0x0000001f04137812 */ /* 0x000fc800078ec0ff */
[----:B------:R-:W-:-:S05]  /*1b50*/  LEA R16, R16, R17, 0xa ;  /* 0x0000001110107211 */ /* 0x000fca00078e50ff */
[----:B------:R-:W-:-:S05]  /*1b60*/  IMAD.IADD R16, R16, 0x1, R19 ;  /* 0x0000000110107824 */ /* 0x000fca00078e0213 */
[----:B------:R-:W-:-:S04]  /*1b70*/  SHF.L.U32 R27, R16, 0x1, RZ ;  /* 0x00000001101b7819 */ /* 0x000fc800000006ff */
[C---:B------:R-:W-:Y:S01]  /*1b80*/  IADD3 R33, R27.reuse, 0x80, RZ ;  /* 0x000000801b217810 */ /* 0x040fe20007ffe0ff */
[C---:B------:R-:W-:Y:S02]  /*1b90*/  VIADD R19, R27.reuse, 0x40 ;  /* 0x000000401b137836 */ /* 0x040fe40000000000 */
[----:B-1----:R-:W-:-:S04]  /*1ba0*/  IMAD.WIDE.U32 R16, R27, 0x4, R28 ;  /* 0x000000041b107825 */ /* 0x002fc800078e001c */
[--C-:B------:R-:W-:Y:S02]  /*1bb0*/  IMAD.WIDE.U32 R18, R19, 0x4, R28.reuse ;  /* 0x0000000413127825 */ /* 0x100fe400078e001c */
[----:B------:R-:W2:Y:S02]  /*1bc0*/  LDG.E.64 R16, desc[UR8][R16.64] ;  /* 0x0000000810107981 */ /* 0x000ea4000c1e1b00 */
[----:B------:R-:W-:Y:S02]  /*1bd0*/  VIADD R35, R27, 0xc0 ;  /* 0x000000c01b237836 */ /* 0x000fe40000000000 */
[--C-:B------:R-:W-:Y:S01]  /*1be0*/  IMAD.WIDE.U32 R26, R33, 0x4, R28.reuse ;  /* 0x00000004211a7825 */ /* 0x100fe200078e001c */
[----:B------:R-:W3:Y:S03]  /*1bf0*/  LDG.E.64 R18, desc[UR8][R18.64] ;  /* 0x0000000812127981 */ /* 0x000ee6000c1e1b00 */
[----:B------:R-:W-:-:S02]  /*1c00*/  IMAD.WIDE.U32 R28, R35, 0x4, R28 ;  /* 0x00000004231c7825 */ /* 0x000fc400078e001c */
[----:B------:R-:W4:Y:S04]  /*1c10*/  LDG.E.64 R26, desc[UR8][R26.64] ;  /* 0x000000081a1a7981 */ /* 0x000f28000c1e1b00 */
[----:B------:R-:W5:Y:S01]  /*1c20*/  LDG.E.64 R28, desc[UR8][R28.64] ;  /* 0x000000081c1c7981 */ /* 0x000f62000c1e1b00 */
[----:B--2---:R-:W-:Y:S01]  /*1c30*/  FADD.FTZ R33, RZ, R16 ;  /* 0x00000010ff217221 */ /* 0x004fe20000010000 */
[----:B------:R-:W-:-:S03]  /*1c40*/  FADD.FTZ R32, RZ, R17 ;  /* 0x00000011ff207221 */ /* 0x000fc60000010000 */
[----:B---3--:R-:W-:Y:S01]  /*1c50*/  FADD.FTZ R33, R18, R33 ;  /* 0x0000002112217221 */ /* 0x008fe20000010000 */
[----:B------:R-:W-:-:S03]  /*1c60*/  FADD.FTZ R32, R19, R32 ;  /* 0x0000002013207221 */ /* 0x000fc60000010000 */
[----:B----4-:R-:W-:Y:S01]  /*1c70*/  FADD.FTZ R33, R26, R33 ;  /* 0x000000211a217221 */ /* 0x010fe20000010000 */
[----:B------:R-:W-:-:S03]  /*1c80*/  FADD.FTZ R32, R27, R32 ;  /* 0x000000201b207221 */ /* 0x000fc60000010000 */
[----:B-----5:R-:W-:Y:S01]  /*1c90*/  FADD.FTZ R17, R28, R33 ;  /* 0x000000211c117221 */ /* 0x020fe20000010000 */
[----:B------:R-:W-:-:S07]  /*1ca0*/  FADD.FTZ R16, R29, R32 ;  /* 0x000000201d107221 */ /* 0x000fce0000010000 */
.L_x_102:
[----:B------:R-:W-:Y:S05]  /*1cb0*/  BSYNC B0 ;  /* 0x0000000000007941 */ /* 0x000fea0003800000 */
.L_x_101:
[----:B------:R-:W0:Y:S01]  /*1cc0*/  SHFL.BFLY PT, R18, R17, 0x10, 0x1f ;  /* 0x0e001f0011127f89 */ /* 0x000e2200000e0000 */
[----:B------:R-:W-:Y:S01]  /*1cd0*/  LOP3.LUT P1, RZ, R4, 0xffffff1f, RZ, 0xc0, !PT ;  /* 0xffffff1f04ff7812 */ /* 0x000fe2000782c0ff */
[----:B------:R-:W-:Y:S02]  /*1ce0*/  BSSY B0, `(.L_x_103) ;  /* 0x000001e000007945 */ /* 0x000fe40003800000 */
        /* <DEDUP_REMOVED lines=18> */
[----:B-1----:R-:W-:Y:S01]  /*1e10*/  FADD.FTZ R19, R16, R19 ;  /* 0x0000001310137221 */ /* 0x002fe20000010000 */
[----:B------:R-:W-:Y:S06]  /*1e20*/  @P1 BRA `(.L_x_104) ;  /* 0x0000000000241947 */ /* 0x000fec0003800000 */
[----:B------:R-:W0:Y:S01]  /*1e30*/  S2UR UR7, SR_CgaCtaId ;  /* 0x00000000000779c3 */ /* 0x000e220000008800 */
[----:B------:R-:W-:Y:S01]  /*1e40*/  UMOV UR5, 0x400 ;  /* 0x0000040000057882 */ /* 0x000fe20000000000 */
[----:B------:R-:W-:Y:S01]  /*1e50*/  SHF.R.U32.HI R18, RZ, 0x2, R4 ;  /* 0x00000002ff127819 */ /* 0x000fe20000011604 */
[----:B------:R-:W-:Y:S01]  /*1e60*/  UIADD3 UR5, UR5, 0x2300, URZ ;  /* 0x0000230005057890 */ /* 0x000fe2000fffe03f */
[----:B------:R-:W-:Y:S01]  /*1e70*/  FMUL.FTZ R17, R19, 9.7656251455191522837e-05 ;  /* 0x38cccccd13117820 */ /* 0x000fe20000410000 */
[----:B------:R-:W-:Y:S01]  /*1e80*/  FMUL.FTZ R16, R27, 9.7656251455191522837e-05 ;  /* 0x38cccccd1b107820 */ /* 0x000fe20000410000 */
[----:B------:R-:W-:Y:S01]  /*1e90*/  LOP3.LUT R18, R18, 0x3ffffff8, RZ, 0xc0, !PT ;  /* 0x3ffffff812127812 */ /* 0x000fe200078ec0ff */
[----:B0-----:R-:W-:-:S09]  /*1ea0*/  ULEA UR5, UR7, UR5, 0x18 ;  /* 0x0000000507057291 */ /* 0x001fd2000f8ec03f */
[----:B------:R0:W-:Y:S03]  /*1eb0*/  STS.64 [R18+UR5], R16 ;  /* 0x0000001012007988 */ /* 0x0001e60008000a05 */
.L_x_104:
[----:B------:R-:W-:Y:S05]  /*1ec0*/  BSYNC B0 ;  /* 0x0000000000007941 */ /* 0x000fea0003800000 */
.L_x_103:
[----:B------:R-:W-:Y:S01]  /*1ed0*/  SHF.L.U32 R31, R31, 0x10, RZ ;  /* 0x000000101f1f7819 */ /* 0x000fe200000006ff */
[----:B------:R-:W1:Y:S01]  /*1ee0*/  S2UR UR7, SR_CgaCtaId ;  /* 0x00000000000779c3 */ /* 0x000e620000008800 */
[----:B------:R-:W-:Y:S01]  /*1ef0*/  SHF.L.U32 R15, R15, 0x10, RZ ;  /* 0x000000100f0f7819 */ /* 0x000fe200000006ff */
[----:B------:R-:W-:-:S06]  /*1f00*/  IMAD.U32 R19, R30, 0x10000, RZ ;  /* 0x000100001e137824 */ /* 0x000fcc00078e00ff */
[----:B------:R-:W-:Y:S01]  /*1f10*/  BAR.SYNC.DEFER_BLOCKING 0x0 ;  /* 0x0000000000007b1d */ /* 0x000fe20000010000 */
[----:B------:R-:W-:Y:S01]  /*1f20*/  FADD.FTZ R24, -R24, R31 ;  /* 0x0000001f18187221 */ /* 0x000fe20000010100 */
[----:B0-----:R-:W-:Y:S01]  /*1f30*/  IMAD.SHL.U32 R16, R3, 0x8, RZ ;  /* 0x0000000803107824 */ /* 0x001fe200078e00ff */
[----:B------:R-:W-:Y:S01]  /*1f40*/  ULOP3.LUT UR4, UR4, 0x1, URZ, 0x3c, !UPT ;  /* 0x0000000104047892 */ /* 0x000fe2000f8e3c3f */
[----:B------:R-:W-:Y:S02]  /*1f50*/  IMAD.U32 R46, R46, 0x10000, RZ ;  /* 0x000100002e2e7824 */ /* 0x000fe400078e00ff */
[----:B------:R-:W-:Y:S01]  /*1f60*/  FMUL.FTZ R24, R25, R24 ;  /* 0x0000001819187220 */ /* 0x000fe20000410000 */
[----:B------:R-:W-:Y:S01]  /*1f70*/  UMOV UR5, 0x400 ;  /* 0x0000040000057882 */ /* 0x000fe20000000000 */
[----:B------:R-:W-:Y:S01]  /*1f80*/  LOP3.LUT R16, R16, 0x8, RZ, 0xc0, !PT ;  /* 0x0000000810107812 */ /* 0x000fe200078ec0ff */
[----:B------:R-:W-:Y:S01]  /*1f90*/  UIADD3 UR5, UR5, 0x2300, URZ ;  /* 0x0000230005057890 */ /* 0x000fe2000fffe03f */
[----:B------:R-:W-:Y:S01]  /*1fa0*/  FFMA.FTZ R15, R24, R19, R15 ;  /* 0x00000013180f7223 */ /* 0x000fe2000001000f */
[----:B------:R-:W-:Y:S01]  /*1fb0*/  ULDC.64 UR12, c[0x0][0x210] ;  /* 0x00008400000c7ab9 */ /* 0x000fe20000000a00 */
[----:B------:R-:W-:-:S02]  /*1fc0*/  IADD3 R11, -R16, R11, RZ ;  /* 0x0000000b100b7210 */ /* 0x000fc40007ffe1ff */
[----:B------:R-:W-:Y:S01]  /*1fd0*/  FMUL.FTZ R3, R15, -1.4426950216293334961 ;  /* 0xbfb8aa3b0f037820 */ /* 0x000fe20000410000 */
[----:B------:R-:W-:-:S05]  /*1fe0*/  IADD3 R14, P1, R14, UR12, RZ ;  /* 0x0000000c0e0e7c10 */ /* 0x000fca000ff3e0ff */
[----:B------:R-:W0:Y:S01]  /*1ff0*/  MUFU.EX2 R3, R3 ;  /* 0x0000000300037308 */ /* 0x000e220000000800 */
[----:B-1----:R-:W-:-:S06]  /*2000*/  ULEA UR5, UR7, UR5, 0x18 ;  /* 0x0000000507057291 */ /* 0x002fcc000f8ec03f */
[----:B------:R-:W-:-:S05]  /*2010*/  LEA R11, R11, UR5, 0x3 ;  /* 0x000000050b0b7c11 */ /* 0x000fca000f8e18ff */
[----:B------:R-:W1:Y:S01]  /*2020*/  LDS.64 R16, [R11] ;  /* 0x000000000b107984 */ /* 0x000e620000000a00 */
[----:B0-----:R-:W-:Y:S01]  /*2030*/  FADD.FTZ R18, R3, 1 ;  /* 0x3f80000003127421 */ /* 0x001fe20000010000 */
[----:B------:R-:W-:-:S05]  /*2040*/  MOV R3, R48 ;  /* 0x0000003000037202 */ /* 0x000fca0000000f00 */
[----:B------:R-:W0:Y:S02]  /*2050*/  MUFU.RCP R18, R18 ;  /* 0x0000001200127308 */ /* 0x000e240000001000 */
[----:B0-----:R-:W-:-:S04]  /*2060*/  FADD.FTZ R26, -R18, 1 ;  /* 0x3f800000121a7421 */ /* 0x001fc80000010100 */
[----:B------:R-:W-:-:S04]  /*2070*/  FFMA.FTZ R15, R15, R26, 1 ;  /* 0x3f8000000f0f7423 */ /* 0x000fc8000001001a */
[----:B------:R-:W-:-:S04]  /*2080*/  FMUL.FTZ R15, R18, R15 ;  /* 0x0000000f120f7220 */ /* 0x000fc80000410000 */
[----:B------:R-:W-:Y:S01]  /*2090*/  FMUL.FTZ R15, R46, R15 ;  /* 0x0000000f2e0f7220 */ /* 0x000fe20000410000 */
[----:B-1----:R-:W-:-:S03]  /*20a0*/  FFMA.FTZ R50, R50, R49, -R16 ;  /* 0x0000003132327223 */ /* 0x002fc60000010810 */
[----:B------:R-:W-:Y:S01]  /*20b0*/  FFMA.FTZ R16, R19, R15, -R16 ;  /* 0x0000000f13107223 */ /* 0x000fe20000010810 */
[----:B------:R-:W-:Y:S01]  /*20c0*/  FFMA.FTZ R50, R51, -R17, R50 ;  /* 0x8000001133327223 */ /* 0x000fe20000010032 */
[----:B------:R-:W-:Y:S02]  /*20d0*/  IADD3.X R15, R13, UR13, RZ, P1, !PT ;  /* 0x0000000d0d0f7c10 */ /* 0x000fe40008ffe4ff */
[----:B------:R-:W-:Y:S01]  /*20e0*/  FFMA.FTZ R16, -R17, R24, R16 ;  /* 0x0000001811107223 */ /* 0x000fe20000010110 */
[----:B------:R-:W-:-:S03]  /*20f0*/  FMUL.FTZ R50, R25, R50 ;  /* 0x0000003219327220 */ /* 0x000fc60000410000 */
[----:B------:R-:W-:-:S05]  /*2100*/  FMUL.FTZ R25, R25, R16 ;  /* 0x0000001019197220 */ /* 0x000fca0000410000 */
[----:B------:R-:W-:-:S04]  /*2110*/  F2FP.BF16.F32.PACK_AB R50, R25, R50 ;  /* 0x000000321932723e */ /* 0x000fc800000010ff */
[----:B------:R-:W-:Y:S01]  /*2120*/  PRMT R11, R50, 0x7632, R11 ;  /* 0x00007632320b7816 */ /* 0x000fe2000000000b */
[----:B------:R1:W-:Y:S04]  /*2130*/  STG.E.U16 desc[UR8][R14.64], R50 ;  /* 0x000000320e007986 */ /* 0x0003e8000c101508 */
[----:B------:R1:W-:Y:S01]  /*2140*/  STG.E.U16 desc[UR8][R14.64+0x2], R11 ;  /* 0x0000020b0e007986 */ /* 0x0003e2000c101508 */
[----:B------:R-:W-:Y:S05]  /*2150*/  @!P0 BRA `(.L_x_105) ;  /* 0xffffffe000bc8947 */ /* 0x000fea000383ffff */
.L_x_89:
[C---:B------:R-:W-:Y:S01]  /*2160*/  IMAD.SHL.U32 R3, R0.reuse, 0x40, RZ ;  /* 0x0000004000037824 */ /* 0x040fe200078e00ff */
[----:B------:R-:W-:-:S04]  /*2170*/  LOP3.LUT R0, R0, 0x1, RZ, 0xc0, !PT ;  /* 0x0000000100007812 */ /* 0x000fc800078ec0ff */
[----:B------:R-:W-:Y:S01]  /*2180*/  LOP3.LUT R3, R3, 0x7ffff80, RZ, 0xc0, !PT ;  /* 0x07ffff8003037812 */ /* 0x000fe200078ec0ff */
[----:B0-----:R-:W-:-:S03]  /*2190*/  IMAD R4, R0, 0x140, RZ ;  /* 0x0000014000047824 */ /* 0x001fc600078e02ff */
[----:B------:R-:W-:Y:S01]  /*21a0*/  IADD3 R3, R3, R2, RZ ;  /* 0x0000000203037210 */ /* 0x000fe20007ffe0ff */
[----:B------:R-:W-:-:S03]  /*21b0*/  VIADD R5, R4, 0x140 ;  /* 0x0000014004057836 */ /* 0x000fc60000000000 */
[----:B-1----:R-:W-:-:S04]  /*21c0*/  LEA R14, R3, R4, 0x5 ;  /* 0x00000004030e7211 */ /* 0x002fc800078e28ff */
[----:B------:R-:W-:-:S13]  /*21d0*/  ISETP.GE.AND P0, PT, R14, R5, PT ;  /* 0x000000050e00720c */ /* 0x000fda0003f06270 */
[----:B------:R-:W-:Y:S05]  /*21e0*/  @P0 EXIT ;  /* 0x000000000000094d */ /* 0x000fea0003800000 */
[----:B------:R-:W0:Y:S01]  /*21f0*/  LDC.64 R16, c[0x0][0x258] ;  /* 0x00009600ff107b82 */ /* 0x000e220000000a00 */
[----:B------:R-:W1:Y:S01]  /*2200*/  S2R R2, SR_TID.X ;  /* 0x0000000000027919 */ /* 0x000e620000002100 */
[----:B------:R-:W-:Y:S01]  /*2210*/  IMAD.MOV.U32 R7, RZ, RZ, 0x14 ;  /* 0x00000014ff077424 */ /* 0x000fe200078e00ff */
[----:B0-----:R-:W-:Y:S02]  /*2220*/  LOP3.LUT R5, RZ, R16, RZ, 0x33, !PT ;  /* 0x00000010ff057212 */ /* 0x001fe400078e33ff */
[----:B------:R-:W-:Y:S02]  /*2230*/  LOP3.LUT R6, RZ, R17, RZ, 0x33, !PT ;  /* 0x00000011ff067212 */ /* 0x000fe400078e33ff */
[----:B------:R-:W-:-:S04]  /*2240*/  ISETP.GT.U32.AND P0, PT, R5, -0x2, PT ;  /* 0xfffffffe0500780c */ /* 0x000fc80003f04070 */
[C---:B------:R-:W-:Y:S02]  /*2250*/  ISETP.GT.AND.EX P0, PT, R6.reuse, -0x1, PT, P0 ;  /* 0xffffffff0600780c */ /* 0x040fe40003f04300 */
[----:B-1----:R-:W-:Y:S02]  /*2260*/  SHF.R.U32.HI R3, RZ, 0x5, R2 ;  /* 0x00000005ff037819 */ /* 0x002fe40000011602 */
[----:B------:R-:W-:Y:S02]  /*2270*/  SEL R5, R5, 0xfffffffe, P0 ;  /* 0xfffffffe05057807 */ /* 0x000fe40000000000 */
[----:B------:R-:W-:-:S03]  /*2280*/  SEL R6, R6, 0xffffffff, P0 ;  /* 0xffffffff06067807 */ /* 0x000fc60000000000 */
[C---:B------:R-:W-:Y:S01]  /*2290*/  IMAD.SHL.U32 R4, R5.reuse, 0x80, RZ ;  /* 0x0000008005047824 */ /* 0x040fe200078e00ff */
[----:B------:R-:W-:Y:S02]  /*22a0*/  SHF.L.U64.HI R5, R5, 0x7, R6 ;  /* 0x0000000705057819 */ /* 0x000fe40000010206 */
[----:B------:R-:W-:Y:S02]  /*22b0*/  MOV R6, 0xffffffff ;  /* 0xffffffff00067802 */ /* 0x000fe40000000f00 */
[----:B------:R-:W-:-:S04]  /*22c0*/  IADD3 R13, P0, P1, -R4, -0x81, -R3 ;  /* 0xffffff7f040d7810 */ /* 0x000fc8000791e903 */
[----:B------:R-:W-:Y:S02]  /*22d0*/  IADD3.X R15, ~R5, -0x1, R6, P0, P1 ;  /* 0xffffffff050f7810 */ /* 0x000fe400007e2506 */
[----:B------:R-:W-:-:S03]  /*22e0*/  SHF.R.U32.HI R6, RZ, 0x4, R2 ;  /* 0x00000004ff067819 */ /* 0x000fc60000011602 */
[----:B------:R-:W-:Y:S01]  /*22f0*/  IMAD.WIDE.U32 R8, R15, -0x33333333, RZ ;  /* 0xcccccccd0f087825 */ /* 0x000fe200078e00ff */
[----:B------:R-:W-:Y:S02]  /*2300*/  VIADDMNMX.U32 R7, R6, R7, 0x20, !PT ;  /* 0x0000002006077446 */ /* 0x000fe40007800007 */
[----:B------:R-:W-:Y:S01]  /*2310*/  LOP3.LUT R12, RZ, R6, RZ, 0x33, !PT ;  /* 0x00000006ff0c7212 */ /* 0x000fe200078e33ff */
[----:B------:R-:W-:-:S04]  /*2320*/  IMAD.WIDE.U32 R10, P0, R13, -0x33333334, R8 ;  /* 0xcccccccc0d0a7825 */ /* 0x000fc80007800008 */
[----:B------:R-:W-:Y:S01]  /*2330*/  IMAD.WIDE.U32 R8, R13, -0x33333333, RZ ;  /* 0xcccccccd0d087825 */ /* 0x000fe200078e00ff */
[----:B------:R-:W-:Y:S02]  /*2340*/  IADD3.X R13, RZ, RZ, RZ, P0, !PT ;  /* 0x000000ffff0d7210 */ /* 0x000fe400007fe4ff */
[----:B------:R-:W-:Y:S01]  /*2350*/  ISETP.LT.U32.AND P0, PT, R16, 0x1, PT ;  /* 0x000000011000780c */ /* 0x000fe20003f01070 */
[----:B------:R-:W-:Y:S01]  /*2360*/  IMAD.IADD R7, R7, 0x1, R12 ;  /* 0x0000000107077824 */ /* 0x000fe200078e020c */
[----:B------:R-:W-:Y:S02]  /*2370*/  IADD3 RZ, P1, R9, R10, RZ ;  /* 0x0000000a09ff7210 */ /* 0x000fe40007f3e0ff */
[----:B------:R-:W-:Y:S01]  /*2380*/  MOV R12, R11 ;  /* 0x0000000b000c7202 */ /* 0x000fe20000000f00 */
[----:B------:R-:W-:Y:S01]  /*2390*/  IMAD.WIDE.U32 R8, R7, -0x33333333, RZ ;  /* 0xcccccccd07087825 */ /* 0x000fe200078e00ff */
[----:B------:R-:W-:-:S03]  /*23a0*/  ISETP.LT.AND.EX P0, PT, R17, RZ, PT, P0 ;  /* 0x000000ff1100720c */ /* 0x000fc60003f01300 */
[----:B------:R-:W-:Y:S01]  /*23b0*/  IMAD.WIDE.U32.X R10, R15, -0x33333334, R12, P1 ;  /* 0xcccccccc0f0a7825 */ /* 0x000fe200008e040c */
[----:B------:R-:W-:Y:S02]  /*23c0*/  SEL R50, R16, 0x1, P0 ;  /* 0x0000000110327807 */ /* 0x000fe40000000000 */
[----:B------:R-:W-:Y:S02]  /*23d0*/  SEL R17, R17, RZ, P0 ;  /* 0x000000ff11117207 */ /* 0x000fe40000000000 */
[----:B------:R-:W-:Y:S02]  /*23e0*/  SHF.R.U64 R51, R10, 0x3, R11 ;  /* 0x000000030a337819 */ /* 0x000fe4000000120b */
[----:B------:R-:W-:Y:S02]  /*23f0*/  IADD3 R10, P1, R3, 0x14, RZ ;  /* 0x00000014030a7810 */ /* 0x000fe40007f3e0ff */
[----:B------:R-:W-:Y:S01]  /*2400*/  LEA.HI R49, R9, 0x1, RZ, 0x1c ;  /* 0x0000000109317811 */ /* 0x000fe200078fe0ff */
[----:B------:R-:W-:Y:S01]  /*2410*/  VIADD R51, R51, 0x1 ;  /* 0x0000000133337836 */ /* 0x000fe20000000000 */
[C---:B------:R-:W-:Y:S01]  /*2420*/  IADD3 R8, P0, R3.reuse, 0xa, RZ ;  /* 0x0000000a03087810 */ /* 0x040fe20007f1e0ff */
[----:B------:R-:W-:Y:S01]  /*2430*/  IMAD.MOV.U32 R9, RZ, RZ, R14 ;  /* 0x000000ffff097224 */ /* 0x000fe200078e000e */
[----:B------:R-:W-:Y:S01]  /*2440*/  IADD3 R11, P2, R3, 0x1e, RZ ;  /* 0x0000001e030b7810 */ /* 0x000fe20007f5e0ff */
[----:B------:R-:W-:Y:S01]  /*2450*/  IMAD.X R14, RZ, RZ, RZ, P1 ;  /* 0x000000ffff0e7224 */ /* 0x000fe200008e06ff */
[----:B------:R-:W-:-:S02]  /*2460*/  SHF.L.U64.HI R48, R50, 0x7, R17 ;  /* 0x0000000732307819 */ /* 0x000fc40000010211 */
[----:B------:R-:W-:Y:S02]  /*2470*/  LOP3.LUT R12, R2, 0xf, RZ, 0xc0, !PT ;  /* 0x0000000f020c7812 */ /* 0x000fe400078ec0ff */
[----:B------:R-:W-:Y:S02]  /*2480*/  IADD3.X R13, RZ, RZ, RZ, P0, !PT ;  /* 0x000000ffff0d7210 */ /* 0x000fe400007fe4ff */
[----:B------:R-:W-:Y:S02]  /*2490*/  IADD3.X R15, RZ, RZ, RZ, P2, !PT ;  /* 0x000000ffff0f7210 */ /* 0x000fe400017fe4ff */
[----:B------:R-:W-:Y:S02]  /*24a0*/  SHF.L.U32 R50, R50, 0x7, RZ ;  /* 0x0000000732327819 */ /* 0x000fe400000006ff */
[----:B------:R-:W-:Y:S02]  /*24b0*/  LOP3.LUT R49, R49, 0x3, RZ, 0xc0, !PT ;  /* 0x0000000331317812 */ /* 0x000fe400078ec0ff */
[----:B------:R-:W-:-:S07]  /*24c0*/  LOP3.LUT R51, R51, 0x3, RZ, 0xc0, !PT ;  /* 0x0000000333337812 */ /* 0x000fce00078ec0ff */
.L_x_122:
[----:B------:R-:W-:Y:S01]  /*24d0*/  ISETP.GT.U32.AND P0, PT, R50, R3, PT ;  /* 0x000000033200720c */ /* 0x000fe20003f04070 */
[----:B------:R-:W-:Y:S01]  /*24e0*/  BSSY B0, `(.L_x_106) ;  /* 0x00000ad000007945 */ /* 0x000fe20003800000 */
[----:B------:R-:W-:Y:S01]  /*24f0*/  HFMA2.MMA R52, -RZ, RZ, 0, 0 ;  /* 0x00000000ff347435 */ /* 0x000fe200000001ff */
[----:B------:R-:W-:Y:S01]  /*2500*/  IMAD.MOV.U32 R45, RZ, RZ, RZ ;  /* 0x000000ffff2d7224 */ /* 0x000fe200078e00ff */
[----:B------:R-:W-:-:S13]  /*2510*/  ISETP.GT.AND.EX P0, PT, R48, RZ, PT, P0 ;  /* 0x000000ff3000720c */ /* 0x000fda0003f04300 */
[----:B------:R-:W-:Y:S05]  /*2520*/  @!P0 BRA `(.L_x_107) ;  /* 0x0000000800a08947 */ /* 0x000fea0003800000 */
[----:B------:R-:W-:Y:S01]  /*2530*/  ISETP.NE.U32.AND P1, PT, R51, RZ, PT ;  /* 0x000000ff3300720c */ /* 0x000fe20003f25070 */
[----:B------:R-:W-:Y:S01]  /*2540*/  IMAD.MOV.U32 R16, RZ, RZ, -0x1 ;  /* 0xffffffffff107424 */ /* 0x000fe200078e00ff */
[----:B------:R-:W-:Y:S01]  /*2550*/  IADD3 R17, P2, P3, -R4, -0x81, -R3 ;  /* 0xffffff7f04117810 */ /* 0x000fe20007b5e903 */
[----:B------:R-:W-:Y:S01]  /*2560*/  BSSY B1, `(.L_x_108) ;  /* 0x0000024000017945 */ /* 0x000fe20003800000 */
[----:B------:R-:W-:Y:S02]  /*2570*/  ISETP.NE.AND.EX P1, PT, RZ, RZ, PT, P1 ;  /* 0x000000ffff00720c */ /* 0x000fe40003f25310 */
[----:B------:R-:W-:Y:S02]  /*2580*/  CS2R R52, SRZ ;  /* 0x0000000000347805 */ /* 0x000fe4000001ff00 */
[----:B------:R-:W-:Y:S01]  /*2590*/  ISETP.GE.U32.AND P0, PT, R17, 0x1e, PT ;  /* 0x0000001e1100780c */ /* 0x000fe20003f06070 */
[----:B------:R-:W-:Y:S01]  /*25a0*/  IMAD.MOV.U32 R45, RZ, RZ, RZ ;  /* 0x000000ffff2d7224 */ /* 0x000fe200078e00ff */
[----:B------:R-:W-:-:S02]  /*25b0*/  IADD3.X R17, ~R5, -0x1, R16, P2, P3 ;  /* 0xffffffff05117810 */ /* 0x000fc400017e6510 */
[----:B------:R-:W-:Y:S02]  /*25c0*/  LOP3.LUT R16, R2, 0x1f, RZ, 0xc0, !PT ;  /* 0x0000001f02107812 */ /* 0x000fe400078ec0ff */
[----:B------:R-:W-:Y:S02]  /*25d0*/  ISETP.GE.U32.AND.EX P0, PT, R17, RZ, PT, P0 ;  /* 0x000000ff1100720c */ /* 0x000fe40003f06100 */
[----:B------:R-:W-:Y:S02]  /*25e0*/  IADD3 R16, P2, R16, R9, RZ ;  /* 0x0000000910107210 */ /* 0x000fe40007f5e0ff */
[----:B------:R-:W-:Y:S02]  /*25f0*/  MOV R55, R3 ;  /* 0x0000000300377202 */ /* 0x000fe40000000f00 */
[----:B------:R-:W-:Y:S01]  /*2600*/  LEA.HI.X.SX32 R17, R9, RZ, 0x1, P2 ;  /* 0x000000ff09117211 */ /* 0x000fe200010f0eff */
[----:B------:R-:W-:Y:S08]  /*2610*/  @!P1 BRA `(.L_x_109) ;  /* 0x0000000000609947 */ /* 0x000ff00003800000 */
[----:B------:R-:W-:Y:S01]  /*2620*/  IMAD.WIDE.U32 R20, R3, 0x280, R16 ;  /* 0x0000028003147825 */ /* 0x000fe200078e0010 */
[----:B------:R-:W-:Y:S02]  /*2630*/  ULDC.64 UR4, c[0x0][0x260] ;  /* 0x0000980000047ab9 */ /* 0x000fe40000000a00 */
[----:B------:R-:W-:-:S04]  /*2640*/  LEA R18, P1, R20, UR4, 0x3 ;  /* 0x0000000414127c11 */ /* 0x000fc8000f8218ff */
[----:B------:R-:W-:-:S05]  /*2650*/  LEA.HI.X R19, R20, UR5, R21, 0x3, P1 ;  /* 0x0000000514137c11 */ /* 0x000fca00088f1c15 */
[----:B------:R-:W2:Y:S01]  /*2660*/  LDG.E.64 R20, desc[UR8][R18.64+0x8000] ;  /* 0x0080000812147981 */ /* 0x000ea2000c1e1b00 */
[----:B------:R-:W-:Y:S01]  /*2670*/  ISETP.NE.U32.AND P1, PT, R51, 0x1, PT ;  /* 0x000000013300780c */ /* 0x000fe20003f25070 */
[----:B------:R-:W-:Y:S01]  /*2680*/  IMAD.MOV.U32 R53, RZ, RZ, R13 ;  /* 0x000000ffff357224 */ /* 0x000fe200078e000d */
[----:B------:R-:W-:Y:S02]  /*2690*/  MOV R55, R8 ;  /* 0x0000000800377202 */ /* 0x000fe40000000f00 */
[----:B------:R-:W-:Y:S01]  /*26a0*/  ISETP.NE.AND.EX P1, PT, RZ, RZ, PT, P1 ;  /* 0x000000ffff00720c */ /* 0x000fe20003f25310 */
[----:B--2---:R-:W-:Y:S01]  /*26b0*/  FADD.FTZ R45, RZ, R20 ;  /* 0x00000014ff2d7221 */ /* 0x004fe20000010000 */
[----:B------:R-:W-:-:S11]  /*26c0*/  FADD.FTZ R52, RZ, R21 ;  /* 0x00000015ff347221 */ /* 0x000fd60000010000 */
[----:B------:R-:W-:Y:S05]  /*26d0*/  @!P1 BRA `(.L_x_109) ;  /* 0x0000000000309947 */ /* 0x000fea0003800000 */
[----:B------:R-:W-:Y:S01]  /*26e0*/  ISETP.NE.U32.AND P1, PT, R51, 0x2, PT ;  /* 0x000000023300780c */ /* 0x000fe20003f25070 */
[----:B------:R-:W2:Y:S03]  /*26f0*/  LDG.E.64 R20, desc[UR8][R18.64+0x14800] ;  /* 0x0148000812147981 */ /* 0x000ea6000c1e1b00 */
[----:B------:R-:W-:-:S13]  /*2700*/  ISETP.NE.AND.EX P1, PT, RZ, RZ, PT, P1 ;  /* 0x000000ffff00720c */ /* 0x000fda0003f25310 */
[----:B------:R-:W3:Y:S01]  /*2710*/  @P1 LDG.E.64 R22, desc[UR8][R18.64+0x21000] ;  /* 0x0210000812161981 */ /* 0x000ee2000c1e1b00 */
[----:B------:R-:W-:Y:S01]  /*2720*/  MOV R55, R10 ;  /* 0x0000000a00377202 */ /* 0x000fe20000000f00 */
[----:B------:R-:W-:Y:S01]  /*2730*/  IMAD.MOV.U32 R53, RZ, RZ, R14 ;  /* 0x000000ffff357224 */ /* 0x000fe200078e000e */
[----:B------:R-:W-:Y:S01]  /*2740*/  @P1 MOV R55, R11 ;  /* 0x0000000b00371202 */ /* 0x000fe20000000f00 */
[----:B------:R-:W-:Y:S02]  /*2750*/  @P1 IMAD.MOV.U32 R53, RZ, RZ, R15 ;  /* 0x000000ffff351224 */ /* 0x000fe400078e000f */
[----:B--2---:R-:W-:Y:S01]  /*2760*/  FADD.FTZ R45, R45, R20 ;  /* 0x000000142d2d7221 */ /* 0x004fe20000010000 */
[----:B------:R-:W-:-:S03]  /*2770*/  FADD.FTZ R52, R52, R21 ;  /* 0x0000001534347221 */ /* 0x000fc60000010000 */
[----:B---3--:R-:W-:Y:S01]  /*2780*/  @P1 FADD.FTZ R45, R45, R22 ;  /* 0x000000162d2d1221 */ /* 0x008fe20000010000 */
[----:B------:R-:W-:-:S07]  /*2790*/  @P1 FADD.FTZ R52, R52, R23 ;  /* 0x0000001734341221 */ /* 0x000fce0000010000 */
.L_x_109:
[----:B------:R-:W-:Y:S05]  /*27a0*/  BSYNC B1 ;  /* 0x0000000000017941 */ /* 0x000fea0003800000 */
.L_x_108:
[----:B------:R-:W-:Y:S05]  /*27b0*/  @!P0 BRA `(.L_x_107) ;  /* 0x0000000400fc8947 */ /* 0x000fea0003800000 */
[----:B------:R-:W-:Y:S01]  /*27c0*/  IADD3 R18, P2, -R55, R50, RZ ;  /* 0x0000003237127210 */ /* 0x000fe20007f5e1ff */
[C---:B------:R-:W-:Y:S01]  /*27d0*/  IMAD R19, R53.reuse, 0x500, RZ ;  /* 0x0000050035137824 */ /* 0x040fe200078e02ff */
[C---:B------:R-:W-:Y:S01]  /*27e0*/  SHF.L.U64.HI R17, R16.reuse, 0x1, R17 ;  /* 0x0000000110117819 */ /* 0x040fe20000010211 */
[----:B------:R-:W-:Y:S01]  /*27f0*/  ULDC.64 UR4, c[0x0][0x260] ;  /* 0x0000980000047ab9 */ /* 0x000fe20000000a00 */
[----:B------:R-:W-:Y:S01]  /*2800*/  SHF.L.U32 R16, R16, 0x1, RZ ;  /* 0x0000000110107819 */ /* 0x000fe200000006ff */
[----:B------:R-:W-:Y:S01]  /*2810*/  BSSY B1, `(.L_x_110) ;  /* 0x0000046000017945 */ /* 0x000fe20003800000 */
[----:B------:R-:W-:Y:S02]  /*2820*/  ISETP.GT.U32.AND P1, PT, R18, 0x78, PT ;  /* 0x000000781200780c */ /* 0x000fe40003f24070 */
[----:B------:R-:W-:Y:S01]  /*2830*/  IADD3.X R18, ~R53, R48, RZ, P2, !PT ;  /* 0x0000003035127210 */ /* 0x000fe200017fe5ff */
[----:B------:R-:W-:-:S03]  /*2840*/  IMAD.WIDE.U32 R16, R55, 0x500, R16 ;  /* 0x0000050037107825 */ /* 0x000fc600078e0010 */
[----:B------:R-:W-:Y:S01]  /*2850*/  ISETP.GT.AND.EX P1, PT, R18, RZ, PT, P1 ;  /* 0x000000ff1200720c */ /* 0x000fe20003f24310 */
[----:B------:R-:W-:Y:S01]  /*2860*/  IMAD.IADD R17, R17, 0x1, R19 ;  /* 0x0000000111117824 */ /* 0x000fe200078e0213 */
[----:B------:R-:W-:-:S04]  /*2870*/  LEA R56, P0, R16, UR4, 0x2 ;  /* 0x0000000410387c11 */ /* 0x000fc8000f8010ff */
[----:B------:R-:W-:Y:S02]  /*2880*/  LEA.HI.X R16, R16, UR5, R17, 0x2, P0 ;  /* 0x0000000510107c11 */ /* 0x000fe400080f1411 */
[----:B------:R-:W-:-:S05]  /*2890*/  IADD3 R56, P0, R56, 0x21000, RZ ;  /* 0x0002100038387810 */ /* 0x000fca0007f1e0ff */
[----:B------:R-:W-:Y:S01]  /*28a0*/  IMAD.X R57, RZ, RZ, R16, P0 ;  /* 0x000000ffff397224 */ /* 0x000fe200000e0610 */
[----:B------:R-:W-:Y:S01]  /*28b0*/  PLOP3.LUT P0, PT, PT, PT, PT, 0x80, 0x0 ;  /* 0x000000000000781c */ /* 0x000fe20003f0f070 */
[----:B------:R-:W-:-:S12]  /*28c0*/  @!P1 BRA `(.L_x_111) ;  /* 0x0000000000e89947 */ /* 0x000fd80003800000 */
[----:B------:R-:W-:Y:S02]  /*28d0*/  IADD3 R58, P1, R50, -0x78, RZ ;  /* 0xffffff88323a7810 */ /* 0x000fe40007f3e0ff */
[----:B------:R-:W-:Y:S02]  /*28e0*/  PLOP3.LUT P0, PT, PT, PT, PT, 0x8, 0x0 ;  /* 0x000000000000781c */ /* 0x000fe40003f0e170 */
[----:B------:R-:W-:-:S11]  /*28f0*/  IADD3.X R54, R48, -0x1, RZ, P1, !PT ;  /* 0xffffffff30367810 */ /* 0x000fd60000ffe4ff */
.L_x_112:
[----:B------:R-:W2:Y:S04]  /*2900*/  LDG.E.64 R16, desc[UR8][R56.64+-0x19000] ;  /* 0xfe70000838107981 */ /* 0x000ea8000c1e1b00 */
[----:B------:R-:W3:Y:S04]  /*2910*/  LDG.E.64 R18, desc[UR8][R56.64+-0xc800] ;  /* 0xff38000838127981 */ /* 0x000ee8000c1e1b00 */
[----:B------:R-:W4:Y:S04]  /*2920*/  LDG.E.64 R20, desc[UR8][R56.64] ;  /* 0x0000000838147981 */ /* 0x000f28000c1e1b00 */
[----:B------:R-:W5:Y:S04]  /*2930*/  LDG.E.64 R22, desc[UR8][R56.64+0xc800] ;  /* 0x00c8000838167981 */ /* 0x000f68000c1e1b00 */
        /* <DEDUP_REMOVED lines=10> */
[----:B------:R-:W5:Y:S01]  /*29e0*/  LDG.E.64 R46, desc[UR8][R56.64+0xa2800] ;  /* 0x0a280008382e7981 */ /* 0x000f62000c1e1b00 */
[----:B--2---:R-:W-:-:S03]  /*29f0*/  FADD.FTZ R59, R16, R45 ;  /* 0x0000002d103b7221 */ /* 0x004fc60000010000 */
[----:B------:R0:W2:Y:S01]  /*2a00*/  LDG.E.64 R44, desc[UR8][R56.64+0x96000] ;  /* 0x09600008382c7981 */ /* 0x0000a2000c1e1b00 */
[----:B------:R-:W-:Y:S01]  /*2a10*/  FADD.FTZ R52, R17, R52 ;  /* 0x0000003411347221 */ /* 0x000fe20000010000 */
[----:B---3--:R-:W-:-:S03]  /*2a20*/  FADD.FTZ R59, R59, R18 ;  /* 0x000000123b3b7221 */ /* 0x008fc60000010000 */
        /* <DEDUP_REMOVED lines=15> */
[----:B------:R-:W-:Y:S01]  /*2b20*/  FADD.FTZ R59, R59, R34 ;  /* 0x000000223b3b7221 */ /* 0x000fe20000010000 */
[----:B------:R-:W-:Y:S02]  /*2b30*/  IADD3 R55, P1, R55, 0xa0, RZ ;  /* 0x000000a037377810 */ /* 0x000fe40007f3e0ff */
[----:B------:R-:W-:Y:S01]  /*2b40*/  FADD.FTZ R52, R52, R35 ;  /* 0x0000002334347221 */ /* 0x000fe20000010000 */
[----:B------:R-:W-:Y:S01]  /*2b50*/  FADD.FTZ R59, R59, R36 ;  /* 0x000000243b3b7221 */ /* 0x000fe20000010000 */
[----:B------:R-:W-:Y:S02]  /*2b60*/  IADD3.X R53, RZ, R53, RZ, P1, !PT ;  /* 0x00000035ff357210 */ /* 0x000fe40000ffe4ff */
[----:B------:R-:W-:Y:S01]  /*2b70*/  FADD.FTZ R52, R52, R37 ;  /* 0x0000002534347221 */ /* 0x000fe20000010000 */
[----:B------:R-:W-:Y:S01]  /*2b80*/  ISETP.GE.U32.AND P1, PT, R55, R58, PT ;  /* 0x0000003a3700720c */ /* 0x000fe20003f26070 */
[----:B------:R-:W-:-:S02]  /*2b90*/  FADD.FTZ R59, R59, R38 ;  /* 0x000000263b3b7221 */ /* 0x000fc40000010000 */
[----:B------:R-:W-:Y:S01]  /*2ba0*/  FADD.FTZ R52, R52, R39 ;  /* 0x0000002734347221 */ /* 0x000fe20000010000 */
[----:B------:R-:W-:Y:S01]  /*2bb0*/  ISETP.GE.AND.EX P1, PT, R53, R54, PT, P1 ;  /* 0x000000363500720c */ /* 0x000fe20003f26310 */
[----:B------:R-:W-:Y:S02]  /*2bc0*/  FADD.FTZ R59, R59, R40 ;  /* 0x000000283b3b7221 */ /* 0x000fe40000010000 */
[----:B------:R-:W-:Y:S02]  /*2bd0*/  FADD.FTZ R52, R52, R41 ;  /* 0x0000002934347221 */ /* 0x000fe40000010000 */
[----:B------:R-:W-:Y:S02]  /*2be0*/  FADD.FTZ R59, R59, R42 ;  /* 0x0000002a3b3b7221 */ /* 0x000fe40000010000 */
[----:B------:R-:W-:Y:S01]  /*2bf0*/  FADD.FTZ R52, R52, R43 ;  /* 0x0000002b34347221 */ /* 0x000fe20000010000 */
[----:B0-----:R-:W-:-:S05]  /*2c00*/  IADD3 R56, P2, R56, 0xc8000, RZ ;  /* 0x000c800038387810 */ /* 0x001fca0007f5e0ff */
[----:B------:R-:W-:Y:S02]  /*2c10*/  IMAD.X R57, RZ, RZ, R57, P2 ;  /* 0x000000ffff397224 */ /* 0x000fe400010e0639 */
[----:B--2---:R-:W-:Y:S01]  /*2c20*/  FADD.FTZ R59, R59, R44 ;  /* 0x0000002c3b3b7221 */ /* 0x004fe20000010000 */
[----:B------:R-:W-:-:S03]  /*2c30*/  FADD.FTZ R52, R52, R45 ;  /* 0x0000002d34347221 */ /* 0x000fc60000010000 */
[----:B------:R-:W-:Y:S01]  /*2c40*/  FADD.FTZ R45, R59, R46 ;  /* 0x0000002e3b2d7221 */ /* 0x000fe20000010000 */
[----:B------:R-:W-:Y:S01]  /*2c50*/  FADD.FTZ R52, R52, R47 ;  /* 0x0000002f34347221 */ /* 0x000fe20000010000 */
[----:B------:R-:W-:Y:S06]  /*2c60*/  @!P1 BRA `(.L_x_112) ;  /* 0xfffffffc00249947 */ /* 0x000fec000383ffff */
.L_x_111:
[----:B------:R-:W-:Y:S05]  /*2c70*/  BSYNC B1 ;  /* 0x0000000000017941 */ /* 0x000fea0003800000 */
.L_x_110:
[----:B------:R-:W-:Y:S01]  /*2c80*/  IADD3 R16, P2, -R55, R50, RZ ;  /* 0x0000003237107210 */ /* 0x000fe20007f5e1ff */
[----:B------:R-:W-:Y:S03]  /*2c90*/  BSSY B1, `(.L_x_113) ;  /* 0x0000022000017945 */ /* 0x000fe60003800000 */
[----:B------:R-:W-:Y:S02]  /*2ca0*/  ISETP.GT.U32.AND P1, PT, R16, 0x28, PT ;  /* 0x000000281000780c */ /* 0x000fe40003f24070 */
[----:B------:R-:W-:-:S04]  /*2cb0*/  IADD3.X R16, ~R53, R48, RZ, P2, !PT ;  /* 0x0000003035107210 */ /* 0x000fc800017fe5ff */
[----:B------:R-:W-:-:S13]  /*2cc0*/  ISETP.GT.AND.EX P1, PT, R16, RZ, PT, P1 ;  /* 0x000000ff1000720c */ /* 0x000fda0003f24310 */
[----:B------:R-:W-:Y:S05]  /*2cd0*/  @!P1 BRA `(.L_x_114) ;  /* 0x0000000000749947 */ /* 0x000fea0003800000 */
[----:B------:R-:W2:Y:S04]  /*2ce0*/  LDG.E.64 R16, desc[UR8][R56.64+-0x19000] ;  /* 0xfe70000838107981 */ /* 0x000ea8000c1e1b00 */
[----:B------:R-:W3:Y:S04]  /*2cf0*/  LDG.E.64 R18, desc[UR8][R56.64+-0xc800] ;  /* 0xff38000838127981 */ /* 0x000ee8000c1e1b00 */
[----:B------:R-:W4:Y:S04]  /*2d00*/  LDG.E.64 R20, desc[UR8][R56.64] ;  /* 0x0000000838147981 */ /* 0x000f28000c1e1b00 */
[----:B------:R-:W5:Y:S04]  /*2d10*/  LDG.E.64 R22, desc[UR8][R56.64+0xc800] ;  /* 0x00c8000838167981 */ /* 0x000f68000c1e1b00 */
[----:B------:R-:W5:Y:S04]  /*2d20*/  LDG.E.64 R24, desc[UR8][R56.64+0x19000] ;  /* 0x0190000838187981 */ /* 0x000f68000c1e1b00 */
[----:B------:R-:W5:Y:S04]  /*2d30*/  LDG.E.64 R26, desc[UR8][R56.64+0x25800] ;  /* 0x02580008381a7981 */ /* 0x000f68000c1e1b00 */
[----:B------:R-:W5:Y:S04]  /*2d40*/  LDG.E.64 R28, desc[UR8][R56.64+0x32000] ;  /* 0x03200008381c7981 */ /* 0x000f68000c1e1b00 */
[----:B------:R0:W5:Y:S01]  /*2d50*/  LDG.E.64 R30, desc[UR8][R56.64+0x3e800] ;  /* 0x03e80008381e7981 */ /* 0x000162000c1e1b00 */
[----:B------:R-:W-:-:S02]  /*2d60*/  IADD3 R55, P2, R55, 0x50, RZ ;  /* 0x0000005037377810 */ /* 0x000fc40007f5e0ff */
[----:B------:R-:W-:Y:S02]  /*2d70*/  PLOP3.LUT P0, PT, PT, PT, PT, 0x8, 0x0 ;  /* 0x000000000000781c */ /* 0x000fe40003f0e170 */
[----:B------:R-:W-:Y:S02]  /*2d80*/  IADD3.X R53, RZ, R53, RZ, P2, !PT ;  /* 0x00000035ff357210 */ /* 0x000fe400017fe4ff */
[----:B0-----:R-:W-:-:S05]  /*2d90*/  IADD3 R56, P1, R56, 0x64000, RZ ;  /* 0x0006400038387810 */ /* 0x001fca0007f3e0ff */
[----:B------:R-:W-:Y:S02]  /*2da0*/  IMAD.X R57, RZ, RZ, R57, P1 ;  /* 0x000000ffff397224 */ /* 0x000fe400008e0639 */
        /* <DEDUP_REMOVED lines=15> */
[----:B------:R-:W-:-:S07]  /*2ea0*/  FADD.FTZ R52, R52, R31 ;  /* 0x0000001f34347221 */ /* 0x000fce0000010000 */
.L_x_114:
[----:B------:R-:W-:Y:S05]  /*2eb0*/  BSYNC B1 ;  /* 0x0000000000017941 */ /* 0x000fea0003800000 */
.L_x_113:
[----:B------:R-:W-:-:S04]  /*2ec0*/  ISETP.LT.U32.AND P1, PT, R55, R50, PT ;  /* 0x000000323700720c */ /* 0x000fc80003f21070 */
[----:B------:R-:W-:-:S13]  /*2ed0*/  ISETP.LT.OR.EX P0, PT, R53, R48, P0, P1 ;  /* 0x000000303500720c */ /* 0x000fda0000701710 */
[----:B------:R-:W-:Y:S05]  /*2ee0*/  @!P0 BRA `(.L_x_107) ;  /* 0x0000000000308947 */ /* 0x000fea0003800000 */
[----:B------:R-:W2:Y:S04]  /*2ef0*/  LDG.E.64 R20, desc[UR8][R56.64+-0x19000] ;  /* 0xfe70000838147981 */ /* 0x000ea8000c1e1b00 */
[----:B------:R-:W3:Y:S04]  /*2f00*/  LDG.E.64 R22, desc[UR8][R56.64+-0xc800] ;  /* 0xff38000838167981 */ /* 0x000ee8000c1e1b00 */
[----:B------:R-:W4:Y:S04]  /*2f10*/  LDG.E.64 R16, desc[UR8][R56.64] ;  /* 0x0000000838107981 */ /* 0x000f28000c1e1b00 */
[----:B------:R-:W5:Y:S01]  /*2f20*/  LDG.E.64 R18, desc[UR8][R56.64+0xc800] ;  /* 0x00c8000838127981 */ /* 0x000f62000c1e1b00 */
[----:B--2---:R-:W-:Y:S01]  /*2f30*/  FADD.FTZ R45, R45, R20 ;  /* 0x000000142d2d7221 */ /* 0x004fe20000010000 */
[----:B------:R-:W-:-:S03]  /*2f40*/  FADD.FTZ R52, R52, R21 ;  /* 0x0000001534347221 */ /* 0x000fc60000010000 */
[----:B---3--:R-:W-:Y:S01]  /*2f50*/  FADD.FTZ R45, R45, R22 ;  /* 0x000000162d2d7221 */ /* 0x008fe20000010000 */
[----:B------:R-:W-:-:S03]  /*2f60*/  FADD.FTZ R52, R52, R23 ;  /* 0x0000001734347221 */ /* 0x000fc60000010000 */
[----:B----4-:R-:W-:Y:S01]  /*2f70*/  FADD.FTZ R45, R45, R16 ;  /* 0x000000102d2d7221 */ /* 0x010fe20000010000 */
[----:B------:R-:W-:-:S03]  /*2f80*/  FADD.FTZ R52, R52, R17 ;  /* 0x0000001134347221 */ /* 0x000fc60000010000 */
[----:B-----5:R-:W-:Y:S01]  /*2f90*/  FADD.FTZ R45, R45, R18 ;  /* 0x000000122d2d7221 */ /* 0x020fe20000010000 */
[----:B------:R-:W-:-:S07]  /*2fa0*/  FADD.FTZ R52, R52, R19 ;  /* 0x0000001334347221 */ /* 0x000fce0000010000 */
.L_x_107:
[----:B------:R-:W-:Y:S05]  /*2fb0*/  BSYNC B0 ;  /* 0x0000000000007941 */ /* 0x000fea0003800000 */
.L_x_106:
[----:B------:R-:W0:Y:S01]  /*2fc0*/  S2UR UR5, SR_CgaCtaId ;  /* 0x00000000000579c3 */ /* 0x000e220000008800 */
[----:B------:R-:W-:Y:S01]  /*2fd0*/  UMOV UR4, 0x400 ;  /* 0x0000040000047882 */ /* 0x000fe20000000000 */
[----:B------:R-:W-:Y:S01]  /*2fe0*/  IMAD.SHL.U32 R17, R3, 0x2, RZ ;  /* 0x0000000203117824 */ /* 0x000fe200078e00ff */
[----:B------:R-:W-:-:S04]  /*2ff0*/  ISETP.GT.U32.AND P0, PT, R2, 0x1ff, PT ;  /* 0x000001ff0200780c */ /* 0x000fc80003f04070 */
[----:B------:R-:W-:Y:S01]  /*3000*/  LOP3.LUT R17, R17, 0x1f, R2, 0x78, !PT ;  /* 0x0000001f11117812 */ /* 0x000fe200078e7802 */
[----:B0-----:R-:W-:-:S06]  /*3010*/  ULEA UR4, UR5, UR4, 0x18 ;  /* 0x0000000405047291 */ /* 0x001fcc000f8ec03f */
[----:B------:R-:W-:-:S04]  /*3020*/  LEA R16, R3, UR4, 0x7 ;  /* 0x0000000403107c11 */ /* 0x000fc8000f8e38ff */
[----:B------:R-:W-:-:S05]  /*3030*/  LEA R16, R17, R16, 0x2 ;  /* 0x0000001011107211 */ /* 0x000fca00078e10ff */
[----:B------:R0:W-:Y:S04]  /*3040*/  STS [R16], R45 ;  /* 0x0000002d10007388 */ /* 0x0001e80000000800 */
[----:B------:R0:W-:Y:S01]  /*3050*/  STS [R16+0x500], R52 ;  /* 0x0005003410007388 */ /* 0x0001e20000000800 */
[----:B------:R-:W-:Y:S06]  /*3060*/  BAR.SYNC.DEFER_BLOCKING 0x0 ;  /* 0x0000000000007b1d */ /* 0x000fec0000010000 */
[----:B------:R-:W-:Y:S05]  /*3070*/  @P0 BRA `(.L_x_115) ;  /* 0x0000001000cc0947 */ /* 0x000fea0003800000 */
[----:B------:R-:W-:Y:S01]  /*3080*/  ISETP.NE.AND P0, PT, R49, RZ, PT ;  /* 0x000000ff3100720c */ /* 0x000fe20003f05270 */
[----:B------:R-:W-:Y:S01]  /*3090*/  BSSY B0, `(.L_x_116) ;  /* 0x0000084000007945 */ /* 0x000fe20003800000 */
[----:B0-----:R-:W-:-:S11]  /*30a0*/  IMAD.MOV.U32 R16, RZ, RZ, R6 ;  /* 0x000000ffff107224 */ /* 0x001fd600078e0006 */
[----:B------:R-:W-:Y:S05]  /*30b0*/  @!P0 BRA `(.L_x_117) ;  /* 0x0000000800048947 */ /* 0x000fea0003800000 */
[----:B------:R-:W-:Y:S01]  /*30c0*/  ISETP.GT.U32.AND P0, PT, R12, 0x9, PT ;  /* 0x000000090c00780c */ /* 0x000fe20003f04070 */
[----:B------:R-:W-:-:S12]  /*30d0*/  UMOV UR5, 0xffff ;  /* 0x0000ffff00057882 */ /* 0x000fd80000000000 */
[----:B------:R-:W-:Y:S02]  /*30e0*/  @!P0 SHF.R.U32.HI R6, RZ, 0x4, R2 ;  /* 0x00000004ff068819 */ /* 0x000fe40000011602 */
[C---:B------:R-:W-:Y:S02]  /*30f0*/  @!P0 SHF.L.U32 R17, R12.reuse, 0x1, RZ ;  /* 0x000000010c118819 */ /* 0x040fe400000006ff */
[----:B------:R-:W-:Y:S02]  /*3100*/  @!P0 LEA R18, R12, UR4, 0x7 ;  /* 0x000000040c128c11 */ /* 0x000fe4000f8e38ff */
[----:B------:R-:W-:-:S05]  /*3110*/  @!P0 LOP3.LUT R17, R6, R17, RZ, 0x3c, !PT ;  /* 0x0000001106118212 */ /* 0x000fca00078e3cff */
[----:B------:R-:W-:Y:S01]  /*3120*/  @!P0 IMAD R18, R17, 0x4, R18 ;  /* 0x0000000411128824 */ /* 0x000fe200078e0212 */
        /* <DEDUP_REMOVED lines=10> */
[----:B------:R-:W-:Y:S01]  /*31d0*/  IMAD.MOV.U32 R26, RZ, RZ, 0xffff ;  /* 0x0000ffffff1a7424 */ /* 0x000fe200078e00ff */
[----:B------:R-:W-:Y:S02]  /*31e0*/  MOV R28, 0xffff ;  /* 0x0000ffff001c7802 */ /* 0x000fe40000000f00 */
[----:B0-2---:R-:W0:Y:S01]  /*31f0*/  SHFL.BFLY PT, R18, R17, 0x8, 0x101f ;  /* 0x0d101f0011127f89 */ /* 0x005e2200000e0000 */
[----:B-1----:R-:W-:Y:S01]  /*3200*/  FADD.FTZ R19, R19, R16 ;  /* 0x0000001013137221 */ /* 0x002fe20000010000 */
[----:B0-----:R-:W-:-:S04]  /*3210*/  FADD.FTZ R18, R18, R17 ;  /* 0x0000001112127221 */ /* 0x001fc80000010000 */
[----:B------:R-:W0:Y:S01]  /*3220*/  SHFL.BFLY PT, R20, R19, 0x4, 0x101f ;  /* 0x0c901f0013147f89 */ /* 0x000e2200000e0000 */
[----:B------:R-:W-:-:S03]  /*3230*/  IMAD.MOV.U32 R17, RZ, RZ, 0xffff ;  /* 0x0000ffffff117424 */ /* 0x000fc600078e00ff */
        /* <DEDUP_REMOVED lines=10> */
.L_x_131:
[----:B------:R-:W0:Y:S01]  /*32e0*/  LDC.64 R18, c[0x0][0x218] ;  /* 0x00008600ff127b82 */ /* 0x000e220000000a00 */
[----:B------:R-:W-:Y:S01]  /*32f0*/  ISETP.NE.AND P1, PT, R12, RZ, PT ;  /* 0x000000ff0c00720c */ /* 0x000fe20003f25270 */
[----:B--2---:R-:W-:Y:S01]  /*3300*/  FADD.FTZ R34, R16, R34 ;  /* 0x0000002210227221 */ /* 0x004fe20000010000 */
[----:B------:R-:W-:Y:S02]  /*3310*/  LEA.HI R17, R2, R9, RZ, 0x1c ;  /* 0x0000000902117211 */ /* 0x000fe400078fe0ff */
[----:B------:R-:W-:-:S03]  /*3320*/  ISETP.NE.AND P2, PT, R49, 0x1, PT ;  /* 0x000000013100780c */ /* 0x000fc60003f45270 */
[----:B------:R-:W1:Y:S06]  /*3330*/  LDC.64 R20, c[0x0][0x220] ;  /* 0x00008800ff147b82 */ /* 0x000e6c0000000a00 */
[----:B------:R-:W-:Y:S02]  /*3340*/  @!P1 F2FP.BF16.F32.PACK_AB R16, RZ, R22 ;  /* 0x00000016ff10923e */ /* 0x000fe400000010ff */
[----:B------:R-:W-:Y:S01]  /*3350*/  @!P1 F2FP.BF16.F32.PACK_AB R22, RZ, R34 ;  /* 0x00000022ff16923e */ /* 0x000fe200000010ff */
[----:B0-----:R-:W-:-:S04]  /*3360*/  IMAD.WIDE R18, R17, 0x2, R18 ;  /* 0x0000000211127825 */ /* 0x001fc800078e0212 */
[----:B-1----:R-:W-:Y:S01]  /*3370*/  IMAD.WIDE R20, R17, 0x2, R20 ;  /* 0x0000000211147825 */ /* 0x002fe200078e0214 */
[----:B------:R-:W-:Y:S02]  /*3380*/  PRMT R17, R16, 0x7610, R17 ;  /* 0x0000761010117816 */ /* 0x000fe40000000011 */
[----:B------:R-:W-:-:S03]  /*3390*/  LEA.HI R16, R2, 0x14, RZ, 0x1c ;  /* 0x0000001402107811 */ /* 0x000fc600078fe0ff */
[----:B------:R0:W-:Y:S04]  /*33a0*/  @!P1 STG.E.U16 desc[UR8][R18.64], R17 ;  /* 0x0000001112009986 */ /* 0x0001e8000c101508 */
[----:B------:R0:W-:Y:S01]  /*33b0*/  @!P1 STG.E.U16 desc[UR8][R20.64], R22 ;  /* 0x0000001614009986 */ /* 0x0001e2000c101508 */
[----:B------:R-:W-:Y:S05]  /*33c0*/  @!P2 BRA `(.L_x_117) ;  /* 0x000000040040a947 */ /* 0x000fea0003800000 */
[C---:B0-----:R-:W-:Y:S01]  /*33d0*/  @!P0 SHF.L.U32 R17, R12.reuse, 0x1, RZ ;  /* 0x000000010c118819 */ /* 0x041fe200000006ff */
[----:B------:R-:W-:Y:S01]  /*33e0*/  UMOV UR5, 0xffff ;  /* 0x0000ffff00057882 */ /* 0x000fe20000000000 */
        /* <DEDUP_REMOVED lines=30> */
.L_x_141:
[----:B--2---:R-:W-:Y:S01]  /*35d0*/  FADD.FTZ R17, R16, R34 ;  /* 0x0000002210117221 */ /* 0x004fe20000010000 */
[----:B------:R-:W-:Y:S02]  /*35e0*/  @!P1 F2FP.BF16.F32.PACK_AB R16, RZ, R26 ;  /* 0x0000001aff10923e */ /* 0x000fe400000010ff */
[----:B------:R-:W-:Y:S02]  /*35f0*/  ISETP.NE.AND P2, PT, R49, 0x2, PT ;  /* 0x000000023100780c */ /* 0x000fe40003f45270 */
[----:B------:R-:W-:Y:S02]  /*3600*/  PRMT R22, R16, 0x7610, R22 ;  /* 0x0000761010167816 */ /* 0x000fe40000000016 */
[----:B------:R-:W-:Y:S02]  /*3610*/  @!P1 F2FP.BF16.F32.PACK_AB R17, RZ, R17 ;  /* 0x00000011ff11923e */ /* 0x000fe400000010ff */
[----:B------:R-:W-:Y:S01]  /*3620*/  LEA.HI R16, R2, 0x28, RZ, 0x1c ;  /* 0x0000002802107811 */ /* 0x000fe200078fe0ff */
[----:B------:R1:W-:Y:S04]  /*3630*/  @!P1 STG.E.U16 desc[UR8][R18.64+0x28], R22 ;  /* 0x0000281612009986 */ /* 0x0003e8000c101508 */
[----:B------:R1:W-:Y:S02]  /*3640*/  @!P1 STG.E.U16 desc[UR8][R20.64+0x28], R17 ;  /* 0x0000281114009986 */ /* 0x0003e4000c101508 */
[----:B------:R-:W-:Y:S05]  /*3650*/  @!P2 BRA `(.L_x_117) ;  /* 0x00000000009ca947 */ /* 0x000fea0003800000 */
[C---:B-1----:R-:W-:Y:S01]  /*3660*/  @!P0 SHF.L.U32 R17, R12.reuse, 0x1, RZ ;  /* 0x000000010c118819 */ /* 0x042fe200000006ff */
        /* <DEDUP_REMOVED lines=31> */
.L_x_151:
[----:B--2---:R-:W-:Y:S01]  /*3860*/  FADD.FTZ R17, R16, R34 ;  /* 0x0000002210117221 */ /* 0x004fe20000010000 */
[----:B------:R-:W-:-:S04]  /*3870*/  @!P1 F2FP.BF16.F32.PACK_AB R16, RZ, R26 ;  /* 0x0000001aff10923e */ /* 0x000fc800000010ff */
[----:B------:R-:W-:Y:S02]  /*3880*/  PRMT R22, R16, 0x7610, R22 ;  /* 0x0000761010167816 */ /* 0x000fe40000000016 */
[----:B------:R-:W-:Y:S02]  /*3890*/  @!P1 F2FP.BF16.F32.PACK_AB R17, RZ, R17 ;  /* 0x00000011ff11923e */ /* 0x000fe400000010ff */
[----:B------:R-:W-:Y:S01]  /*38a0*/  LEA.HI R16, R2, 0x3c, RZ, 0x1c ;  /* 0x0000003c02107811 */ /* 0x000fe200078fe0ff */
[----:B------:R2:W-:Y:S04]  /*38b0*/  @!P1 STG.E.U16 desc[UR8][R18.64+0x50], R22 ;  /* 0x0000501612009986 */ /* 0x0005e8000c101508 */
[----:B------:R2:W-:Y:S02]  /*38c0*/  @!P1 STG.E.U16 desc[UR8][R20.64+0x50], R17 ;  /* 0x0000501114009986 */ /* 0x0005e4000c101508 */
.L_x_117:
[----:B------:R-:W-:Y:S05]  /*38d0*/  BSYNC B0 ;  /* 0x0000000000007941 */ /* 0x000fea0003800000 */
.L_x_116:
[----:B------:R-:W-:-:S13]  /*38e0*/  ISETP.GE.U32.AND P0, PT, R7, 0x3c, PT ;  /* 0x0000003c0700780c */ /* 0x000fda0003f06070 */
[----:B------:R-:W-:Y:S05]  /*38f0*/  @!P0 BRA `(.L_x_115) ;  /* 0x0000000800ac8947 */ /* 0x000fea0003800000 */
[----:B------:R-:W-:Y:S01]  /*3900*/  ISETP.GT.U32.AND P0, PT, R12, 0x9, PT ;  /* 0x000000090c00780c */ /* 0x000fe20003f04070 */
[----:B012---:R-:W-:Y:S01]  /*3910*/  IMAD.MOV.U32 R18, RZ, RZ, RZ ;  /* 0x000000ffff127224 */ /* 0x007fe200078e00ff */
[----:B------:R-:W-:-:S11]  /*3920*/  UMOV UR5, 0xffff ;  /* 0x0000ffff00057882 */ /* 0x000fd60000000000 */
[C---:B------:R-:W-:Y:S02]  /*3930*/  @!P0 SHF.L.U32 R17, R12.reuse, 0x1, RZ ;  /* 0x000000010c118819 */ /* 0x040fe400000006ff */
[----:B------:R-:W-:Y:S02]  /*3940*/  @!P0 LEA R20, R12, UR4, 0x7 ;  /* 0x000000040c148c11 */ /* 0x000fe4000f8e38ff */
[----:B------:R-:W-:-:S04]  /*3950*/  @!P0 LOP3.LUT R17, R16, R17, RZ, 0x3c, !PT ;  /* 0x0000001110118212 */ /* 0x000fc800078e3cff */
[----:B------:R-:W-:Y:S01]  /*3960*/  @!P0 LEA R19, R17, R20, 0x2 ;  /* 0x0000001411138211 */ /* 0x000fe200078e10ff */
[----:B------:R-:W-:-:S04]  /*3970*/  IMAD.MOV.U32 R17, RZ, RZ, RZ ;  /* 0x000000ffff117224 */ /* 0x000fc800078e00ff */
[----:B------:R0:W1:Y:S04]  /*3980*/  @!P0 LDS R18, [R19] ;  /* 0x0000000013128984 */ /* 0x0000680000000800 */
[----:B------:R0:W2:Y:S01]  /*3990*/  @!P0 LDS R17, [R19+0x500] ;  /* 0x0005000013118984 */ /* 0x0000a20000000800 */
[----:B------:R-:W-:Y:S05]  /*39a0*/  BRA.DIV UR5, `(.L_x_121) ;  /* 0x0000001605447947 */ /* 0x000fea000b800000 */
[----:B------:R-:W-:Y:S01]  /*39b0*/  @!P0 VIADD R21, R16, 0x14 ;  /* 0x0000001410158836 */ /* 0x000fe20000000000 */
[C---:B------:R-:W-:Y:S01]  /*39c0*/  @!P0 SHF.L.U32 R24, R12.reuse, 0x1, RZ ;  /* 0x000000010c188819 */ /* 0x040fe200000006ff */
[----:B------:R-:W-:Y:S01]  /*39d0*/  IMAD.MOV.U32 R35, RZ, RZ, RZ ;  /* 0x000000ffff237224 */ /* 0x000fe200078e00ff */
[C---:B------:R-:W-:Y:S01]  /*39e0*/  @!P0 LEA R26, R12.reuse, UR4, 0x7 ;  /* 0x000000040c1a8c11 */ /* 0x040fe2000f8e38ff */
[----:B------:R-:W-:Y:S01]  /*39f0*/  IMAD.MOV.U32 R34, RZ, RZ, 0xffff ;  /* 0x0000ffffff227424 */ /* 0x000fe200078e00ff */
[----:B------:R-:W-:Y:S01]  /*3a00*/  @!P0 LOP3.LUT R21, R21, R24, RZ, 0x3c, !PT ;  /* 0x0000001815158212 */ /* 0x000fe200078e3cff */
[----:B------:R-:W-:Y:S01]  /*3a10*/  HFMA2.MMA R36, -RZ, RZ, 0, 0 ;  /* 0x00000000ff247435 */ /* 0x000fe200000001ff */
[----:B------:R-:W-:Y:S01]  /*3a20*/  @!P0 SHF.L.U32 R23, R12, 0x1, RZ ;  /* 0x000000010c178819 */ /* 0x000fe200000006ff */
[----:B------:R-:W-:Y:S01]  /*3a30*/  IMAD.MOV.U32 R33, RZ, RZ, 0xffff ;  /* 0x0000ffffff217424 */ /* 0x000fe200078e00ff */
[----:B------:R-:W-:Y:S01]  /*3a40*/  @!P0 IADD3 R22, R16, 0x28, RZ ;  /* 0x0000002810168810 */ /* 0x000fe20007ffe0ff */
[----:B------:R-:W-:Y:S01]  /*3a50*/  @!P0 IMAD R21, R21, 0x4, R26 ;  /* 0x0000000415158824 */ /* 0x000fe200078e021a */
[----:B------:R-:W-:Y:S01]  /*3a60*/  @!P0 LEA R25, R12, UR4, 0x7 ;  /* 0x000000040c198c11 */ /* 0x000fe2000f8e38ff */
[----:B------:R-:W-:Y:S01]  /*3a70*/  @!P0 VIADD R26, R16, 0x3c ;  /* 0x0000003c101a8836 */ /* 0x000fe20000000000 */
[----:B------:R-:W-:Y:S01]  /*3a80*/  @!P0 LOP3.LUT R22, R22, R23, RZ, 0x3c, !PT ;  /* 0x0000001716168212 */ /* 0x000fe200078e3cff */
[----:B--2---:R-:W-:Y:S01]  /*3a90*/  SHFL.BFLY PT, R34, R17, 0x8, 0x101f ;  /* 0x0d101f0011227f89 */ /* 0x004fe200000e0000 */
[----:B------:R-:W-:Y:S01]  /*3aa0*/  @!P0 SHF.L.U32 R27, R12, 0x1, RZ ;  /* 0x000000010c1b8819 */ /* 0x000fe200000006ff */
[----:B------:R-:W-:Y:S01]  /*3ab0*/  IMAD.MOV.U32 R42, RZ, RZ, 0xffff ;  /* 0x0000ffffff2a7424 */ /* 0x000fe200078e00ff */
[----:B------:R-:W-:Y:S01]  /*3ac0*/  @!P0 LEA R22, R22, R25, 0x2 ;  /* 0x0000001916168211 */ /* 0x000fe200078e10ff */
[----:B------:R-:W2:Y:S01]  /*3ad0*/  @!P0 LDS R23, [R21] ;  /* 0x0000000015178984 */ /* 0x000ea20000000800 */
[----:B------:R-:W-:Y:S01]  /*3ae0*/  @!P0 LOP3.LUT R26, R26, R27, RZ, 0x3c, !PT ;  /* 0x0000001b1a1a8212 */ /* 0x000fe200078e3cff */
[----:B------:R-:W-:Y:S01]  /*3af0*/  IMAD.MOV.U32 R45, RZ, RZ, 0xffff ;  /* 0x0000ffffff2d7424 */ /* 0x000fe200078e00ff */
[----:B------:R-:W-:Y:S01]  /*3b00*/  @!P0 LEA R43, R12, UR4, 0x7 ;  /* 0x000000040c2b8c11 */ /* 0x000fe2000f8e38ff */
[----:B------:R-:W-:Y:S01]  /*3b10*/  @!P0 LDS R25, [R22] ;  /* 0x0000000016198984 */ /* 0x000fe20000000800 */
[----:B------:R-:W-:-:S02]  /*3b20*/  MOV R29, 0xffff ;  /* 0x0000ffff001d7802 */ /* 0x000fc40000000f00 */
[----:B------:R-:W-:Y:S01]  /*3b30*/  @!P0 LEA R43, R26, R43, 0x2 ;  /* 0x0000002b1a2b8211 */ /* 0x000fe200078e10ff */
[----:B------:R3:W-:Y:S01]  /*3b40*/  @!P0 LDS R24, [R21+0x500] ;  /* 0x0005000015188984 */ /* 0x0007e20000000800 */
[----:B------:R-:W-:Y:S02]  /*3b50*/  MOV R26, RZ ;  /* 0x000000ff001a7202 */ /* 0x000fe40000000f00 */
[----:B------:R-:W-:Y:S01]  /*3b60*/  MOV R30, 0xffff ;  /* 0x0000ffff001e7802 */ /* 0x000fe20000000f00 */
[----:B------:R4:W-:Y:S01]  /*3b70*/  @!P0 LDS R28, [R22+0x500] ;  /* 0x00050000161c8984 */ /* 0x0009e20000000800 */
[----:B------:R-:W-:Y:S02]  /*3b80*/  MOV R41, 0xffff ;  /* 0x0000ffff00297802 */ /* 0x000fe40000000f00 */
[----:B------:R-:W-:Y:S01]  /*3b90*/  MOV R31, 0xffff ;  /* 0x0000ffff001f7802 */ /* 0x000fe20000000f00 */
[----:B01----:R-:W0:Y:S01]  /*3ba0*/  SHFL.BFLY PT, R19, R18, 0x8, 0x101f ;  /* 0x0d101f0012137f89 */ /* 0x003e2200000e0000 */
[----:B---3--:R-:W-:Y:S01]  /*3bb0*/  IMAD.MOV.U32 R21, RZ, RZ, RZ ;  /* 0x000000ffff157224 */ /* 0x008fe200078e00ff */
[----:B------:R-:W-:Y:S01]  /*3bc0*/  MOV R32, 0xffff ;  /* 0x0000ffff00207802 */ /* 0x000fe20000000f00 */
[----:B----4-:R-:W-:Y:S01]  /*3bd0*/  IMAD.MOV.U32 R22, RZ, RZ, RZ ;  /* 0x000000ffff167224 */ /* 0x010fe200078e00ff */
[----:B--2---:R-:W-:Y:S01]  /*3be0*/  @!P0 MOV R35, R23 ;  /* 0x0000001700238202 */ /* 0x004fe20000000f00 */
[----:B0-----:R-:W-:Y:S01]  /*3bf0*/  FADD.FTZ R19, R19, R18 ;  /* 0x0000001213137221 */ /* 0x001fe20000010000 */
[----:B------:R-:W-:Y:S01]  /*3c00*/  @!P0 LDS R23, [R43+0x500] ;  /* 0x000500002b178984 */ /* 0x000fe20000000800 */
[----:B------:R-:W-:Y:S01]  /*3c10*/  FADD.FTZ R18, R34, R17 ;  /* 0x0000001122127221 */ /* 0x000fe20000010000 */
[----:B------:R-:W-:-:S02]  /*3c20*/  @!P0 IMAD.MOV.U32 R26, RZ, RZ, R25 ;  /* 0x000000ffff1a8224 */ /* 0x000fc400078e0019 */
[----:B------:R0:W-:Y:S01]  /*3c30*/  @!P0 LDS R25, [R43] ;  /* 0x000000002b198984 */ /* 0x0001e20000000800 */
[----:B------:R-:W-:-:S03]  /*3c40*/  @!P0 MOV R36, R24 ;  /* 0x0000001800248202 */ /* 0x000fc60000000f00 */
[----:B------:R-:W1:Y:S01]  /*3c50*/  SHFL.BFLY PT, R24, R35, 0x8, 0x101f ;  /* 0x0d101f0023187f89 */ /* 0x000e6200000e0000 */
[----:B------:R-:W-:-:S03]  /*3c60*/  @!P0 MOV R22, R28 ;  /* 0x0000001c00168202 */ /* 0x000fc60000000f00 */
[----:B------:R-:W2:Y:S01]  /*3c70*/  SHFL.BFLY PT, R39, R26, 0x8, 0x101f ;  /* 0x0d101f001a277f89 */ /* 0x000ea200000e0000 */
[----:B------:R-:W-:Y:S02]  /*3c80*/  MOV R28, 0xffff ;  /* 0x0000ffff001c7802 */ /* 0x000fe40000000f00 */
[----:B0-----:R-:W-:Y:S01]  /*3c90*/  IADD3 R43, R16, R9, RZ ;  /* 0x00000009102b7210 */ /* 0x001fe20007ffe0ff */
[----:B------:R-:W0:Y:S04]  /*3ca0*/  SHFL.BFLY PT, R41, R22, 0x8, 0x101f ;  /* 0x0d101f0016297f89 */ /* 0x000e2800000e0000 */
[----:B------:R-:W3:Y:S04]  /*3cb0*/  SHFL.BFLY PT, R29, R36, 0x8, 0x101f ;  /* 0x0d101f00241d7f89 */ /* 0x000ee800000e0000 */
[----:B------:R-:W4:Y:S01]  /*3cc0*/  SHFL.BFLY PT, R20, R19, 0x4, 0x101f ;  /* 0x0c901f0013147f89 */ /* 0x000f2200000e0000 */
[----:B-1----:R-:W-:Y:S01]  /*3cd0*/  FADD.FTZ R27, R24, R35 ;  /* 0x00000023181b7221 */ /* 0x002fe20000010000 */
[----:B------:R-:W-:Y:S01]  /*3ce0*/  HFMA2.MMA R24, -RZ, RZ, 0, 0 ;  /* 0x00000000ff187435 */ /* 0x000fe200000001ff */
[----:B------:R-:W-:-:S02]  /*3cf0*/  IMAD.MOV.U32 R35, RZ, RZ, 0xffff ;  /* 0x0000ffffff237424 */ /* 0x000fc400078e00ff */
[----:B--2---:R-:W-:Y:S01]  /*3d00*/  FADD.FTZ R28, R39, R26 ;  /* 0x0000001a271c7221 */ /* 0x004fe20000010000 */
[----:B------:R-:W-:Y:S02]  /*3d10*/  MOV R26, 0xffff ;  /* 0x0000ffff001a7802 */ /* 0x000fe40000000f00 */
[----:B------:R-:W-:Y:S01]  /*3d20*/  @!P0 MOV R21, R23 ;  /* 0x0000001700158202 */ /* 0x000fe20000000f00 */
[----:B------:R-:W-:Y:S02]  /*3d30*/  IMAD.MOV.U32 R23, RZ, RZ, 0xffff ;  /* 0x0000ffffff177424 */ /* 0x000fe400078e00ff */
[----:B0-----:R-:W-:Y:S01]  /*3d40*/  FADD.FTZ R39, R41, R22 ;  /* 0x0000001629277221 */ /* 0x001fe20000010000 */
[----:B------:R-:W-:Y:S01]  /*3d50*/  MOV R41, 0xffff ;  /* 0x0000ffff00297802 */ /* 0x000fe20000000f00 */
[----:B---3--:R-:W-:Y:S01]  /*3d60*/  FADD.FTZ R29, R29, R36 ;  /* 0x000000241d1d7221 */ /* 0x008fe20000010000 */
[----:B------:R-:W-:Y:S01]  /*3d70*/  @!P0 MOV R24, R25 ;  /* 0x0000001900188202 */ /* 0x000fe20000000f00 */
[----:B------:R-:W0:Y:S01]  /*3d80*/  SHFL.BFLY PT, R34, R18, 0x4, 0x101f ;  /* 0x0c901f0012227f89 */ /* 0x000e2200000e0000 */
[----:B------:R-:W-:Y:S01]  /*3d90*/  MOV R25, 0xffff ;  /* 0x0000ffff00197802 */ /* 0x000fe20000000f00 */
[----:B----4-:R-:W-:Y:S01]  /*3da0*/  FADD.FTZ R20, R19, R20 ;  /* 0x0000001413147221 */ /* 0x010fe20000010000 */
[----:B------:R-:W-:Y:S01]  /*3db0*/  ISETP.NE.AND P0, PT, R12, RZ, PT ;  /* 0x000000ff0c00720c */ /* 0x000fe20003f05270 */
[----:B------:R-:W1:Y:S01]  /*3dc0*/  SHFL.BFLY PT, R26, R27, 0x4, 0x101f ;  /* 0x0c901f001b1a7f89 */ /* 0x000e6200000e0000 */
[----:B------:R-:W-:-:S03]  /*3dd0*/  MOV R36, 0xffff ;  /* 0x0000ffff00247802 */ /* 0x000fc60000000f00 */
[----:B------:R-:W2:Y:S04]  /*3de0*/  SHFL.BFLY PT, R25, R24, 0x8, 0x101f ;  /* 0x0d101f0018197f89 */ /* 0x000ea800000e0000 */
[----:B------:R-:W3:Y:S04]  /*3df0*/  SHFL.BFLY PT, R22, R21, 0x8, 0x101f ;  /* 0x0d101f0015167f89 */ /* 0x000ee800000e0000 */
[----:B------:R-:W4:Y:S04]  /*3e00*/  SHFL.BFLY PT, R42, R39, 0x4, 0x101f ;  /* 0x0c901f00272a7f89 */ /* 0x000f2800000e0000 */
[----:B------:R-:W5:Y:S04]  /*3e10*/  SHFL.BFLY PT, R38, R29, 0x4, 0x101f ;  /* 0x0c901f001d267f89 */ /* 0x000f6800000e0000 */
[----:B------:R-:W5:Y:S01]  /*3e20*/  SHFL.BFLY PT, R41, R28, 0x4, 0x101f ;  /* 0x0c901f001c297f89 */ /* 0x000f6200000e0000 */
[----:B0-----:R-:W-:Y:S01]  /*3e30*/  FADD.FTZ R17, R18, R34 ;  /* 0x0000002212117221 */ /* 0x001fe20000010000 */
[----:B------:R-:W-:-:S02]  /*3e40*/  IMAD.MOV.U32 R34, RZ, RZ, 0xffff ;  /* 0x0000ffffff227424 */ /* 0x000fc400078e00ff */
[----:B------:R-:W0:Y:S01]  /*3e50*/  SHFL.BFLY PT, R19, R20, 0x2, 0x101f ;  /* 0x0c501f0014137f89 */ /* 0x000e2200000e0000 */
[----:B-1----:R-:W-:Y:S01]  /*3e60*/  FADD.FTZ R37, R27, R26 ;  /* 0x0000001a1b257221 */ /* 0x002fe20000010000 */
[----:B------:R-:W-:Y:S02]  /*3e70*/  MOV R27, 0xffff ;  /* 0x0000ffff001b7802 */ /* 0x000fe40000000f00 */
[----:B------:R-:W1:Y:S01]  /*3e80*/  SHFL.BFLY PT, R34, R17, 0x2, 0x101f ;  /* 0x0c501f0011227f89 */ /* 0x000e6200000e0000 */
[----:B--2---:R-:W-:Y:S01]  /*3e90*/  FADD.FTZ R44, R25, R24 ;  /* 0x00000018192c7221 */ /* 0x004fe20000010000 */
[----:B------:R-:W-:Y:S01]  /*3ea0*/  MOV R24, 0xffff ;  /* 0x0000ffff00187802 */ /* 0x000fe20000000f00 */
[----:B---3--:R-:W-:Y:S01]  /*3eb0*/  FADD.FTZ R22, R22, R21 ;  /* 0x0000001516167221 */ /* 0x008fe20000010000 */
[----:B------:R-:W-:Y:S02]  /*3ec0*/  IMAD.MOV.U32 R21, RZ, RZ, 0xffff ;  /* 0x0000ffffff157424 */ /* 0x000fe400078e00ff */
[----:B------:R-:W2:Y:S01]  /*3ed0*/  SHFL.BFLY PT, R23, R44, 0x4, 0x101f ;  /* 0x0c901f002c177f89 */ /* 0x000ea200000e0000 */
[----:B----4-:R-:W-:Y:S01]  /*3ee0*/  FADD.FTZ R26, R39, R42 ;  /* 0x0000002a271a7221 */ /* 0x010fe20000010000 */
[----:B------:R-:W-:-:S02]  /*3ef0*/  MOV R39, 0xffff ;  /* 0x0000ffff00277802 */ /* 0x000fc40000000f00 */
[----:B------:R-:W3:Y:S01]  /*3f00*/  SHFL.BFLY PT, R24, R37, 0x2, 0x101f ;  /* 0x0c501f0025187f89 */ /* 0x000ee200000e0000 */
[----:B------:R-:W-:Y:S01]  /*3f10*/  MOV R42, 0xffff ;  /* 0x0000ffff002a7802 */ /* 0x000fe20000000f00 */
[----:B-----5:R-:W-:Y:S01]  /*3f20*/  FADD.FTZ R38, R29, R38 ;  /* 0x000000261d267221 */ /* 0x020fe20000010000 */
[----:B------:R-:W-:Y:S01]  /*3f30*/  IMAD.MOV.U32 R29, RZ, RZ, 0xffff ;  /* 0x0000ffffff1d7424 */ /* 0x000fe200078e00ff */
[----:B------:R-:W4:Y:S01]  /*3f40*/  SHFL.BFLY PT, R39, R26, 0x2, 0x101f ;  /* 0x0c501f001a277f89 */ /* 0x000f2200000e0000 */
[----:B------:R-:W-:Y:S01]  /*3f50*/  FADD.FTZ R40, R28, R41 ;  /* 0x000000291c287221 */ /* 0x000fe20000010000 */
[----:B------:R-:W-:Y:S02]  /*3f60*/  MOV R41, 0xffff ;  /* 0x0000ffff00297802 */ /* 0x000fe40000000f00 */
[----:B------:R-:W5:Y:S01]  /*3f70*/  SHFL.BFLY PT, R21, R38, 0x2, 0x101f ;  /* 0x0c501f0026157f89 */ /* 0x000f6200000e0000 */
[----:B0-----:R-:W-:Y:S01]  /*3f80*/  FADD.FTZ R19, R20, R19 ;  /* 0x0000001314137221 */ /* 0x001fe20000010000 */
[----:B------:R-:W-:-:S02]  /*3f90*/  MOV R20, 0xffff ;  /* 0x0000ffff00147802 */ /* 0x000fc40000000f00 */
[----:B------:R-:W0:Y:S01]  /*3fa0*/  SHFL.BFLY PT, R27, R40, 0x2, 0x101f ;  /* 0x0c501f00281b7f89 */ /* 0x000e2200000e0000 */
[----:B-1----:R-:W-:Y:S01]  /*3fb0*/  FADD.FTZ R18, R17, R34 ;  /* 0x0000002211127221 */ /* 0x002fe20000010000 */
[----:B------:R-:W-:Y:S02]  /*3fc0*/  MOV R17, 0xffff ;  /* 0x0000ffff00117802 */ /* 0x000fe40000000f00 */
[----:B------:R-:W1:Y:S01]  /*3fd0*/  SHFL.BFLY PT, R29, R22, 0x4, 0x101f ;  /* 0x0c901f00161d7f89 */ /* 0x000e6200000e0000 */
[----:B--2---:R-:W-:-:S03]  /*3fe0*/  FADD.FTZ R44, R44, R23 ;  /* 0x000000172c2c7221 */ /* 0x004fc60000010000 */
[----:B------:R-:W2:Y:S01]  /*3ff0*/  SHFL.BFLY PT, R20, R19, 0x1, 0x101f ;  /* 0x0c301f0013147f89 */ /* 0x000ea200000e0000 */
[----:B---3--:R-:W-:-:S03]  /*4000*/  FADD.FTZ R37, R37, R24 ;  /* 0x0000001825257221 */ /* 0x008fc60000010000 */
[----:B------:R-:W3:Y:S01]  /*4010*/  SHFL.BFLY PT, R17, R18, 0x1, 0x101f ;  /* 0x0c301f0012117f89 */ /* 0x000ee200000e0000 */
[----:B------:R-:W3:Y:S01]  /*4020*/  @!P0 LDC.64 R24, c[0x0][0x220] ;  /* 0x00008800ff188b82 */ /* 0x000ee20000000a00 */
[----:B----4-:R-:W-:Y:S02]  /*4030*/  FADD.FTZ R39, R26, R39 ;  /* 0x000000271a277221 */ /* 0x010fe40000010000 */
[----:B------:R-:W4:Y:S01]  /*4040*/  SHFL.BFLY PT, R36, R37, 0x1, 0x101f ;  /* 0x0c301f0025247f89 */ /* 0x000f2200000e0000 */
[----:B-----5:R-:W-:-:S03]  /*4050*/  FADD.FTZ R38, R38, R21 ;  /* 0x0000001526267221 */ /* 0x020fc60000010000 */
[----:B------:R-:W5:Y:S01]  /*4060*/  SHFL.BFLY PT, R42, R39, 0x1, 0x101f ;  /* 0x0c301f00272a7f89 */ /* 0x000f6200000e0000 */
[----:B0-----:R-:W-:-:S03]  /*4070*/  FADD.FTZ R40, R40, R27 ;  /* 0x0000001b28287221 */ /* 0x001fc60000010000 */
[----:B------:R-:W0:Y:S01]  /*4080*/  SHFL.BFLY PT, R35, R38, 0x1, 0x101f ;  /* 0x0c301f0026237f89 */ /* 0x000e2200000e0000 */
[----:B------:R-:W0:Y:S01]  /*4090*/  @!P0 LDC.64 R26, c[0x0][0x218] ;  /* 0x00008600ff1a8b82 */ /* 0x000e220000000a00 */
[----:B-1----:R-:W-:Y:S01]  /*40a0*/  FADD.FTZ R28, R22, R29 ;  /* 0x0000001d161c7221 */ /* 0x002fe20000010000 */
[----:B------:R-:W-:Y:S01]  /*40b0*/  MOV R29, 0xffff ;  /* 0x0000ffff001d7802 */ /* 0x000fe20000000f00 */
[----:B------:R-:W1:Y:S01]  /*40c0*/  SHFL.BFLY PT, R41, R40, 0x1, 0x101f ;  /* 0x0c301f0028297f89 */ /* 0x000e6200000e0000 */
[----:B--2---:R-:W-:-:S03]  /*40d0*/  FADD.FTZ R19, R19, R20 ;  /* 0x0000001413137221 */ /* 0x004fc60000010000 */
[----:B------:R-:W2:Y:S01]  /*40e0*/  SHFL.BFLY PT, R45, R44, 0x2, 0x101f ;  /* 0x0c501f002c2d7f89 */ /* 0x000ea200000e0000 */
[----:B------:R-:W2:Y:S01]  /*40f0*/  @!P0 LDC.64 R22, c[0x0][0x218] ;  /* 0x00008600ff168b82 */ /* 0x000ea20000000a00 */
[----:B---3--:R-:W-:Y:S01]  /*4100*/  FADD.FTZ R46, R18, R17 ;  /* 0x00000011122e7221 */ /* 0x008fe20000010000 */
[----:B------:R-:W-:Y:S01]  /*4110*/  @!P0 F2FP.BF16.F32.PACK_AB R34, RZ, R19 ;  /* 0x00000013ff22823e */ /* 0x000fe200000010ff */
[----:B------:R-:W3:Y:S01]  /*4120*/  SHFL.BFLY PT, R29, R28, 0x2, 0x101f ;  /* 0x0c501f001c1d7f89 */ /* 0x000ee200000e0000 */
[----:B------:R-:W-:Y:S02]  /*4130*/  @!P0 IMAD.WIDE R24, R43, 0x2, R24 ;  /* 0x000000022b188825 */ /* 0x000fe400078e0218 */
[----:B------:R-:W-:Y:S02]  /*4140*/  @!P0 F2FP.BF16.F32.PACK_AB R46, RZ, R46 ;  /* 0x0000002eff2e823e */ /* 0x000fe400000010ff */
[----:B----4-:R-:W-:Y:S01]  /*4150*/  FADD.FTZ R36, R37, R36 ;  /* 0x0000002425247221 */ /* 0x010fe20000010000 */
[----:B------:R-:W4:Y:S01]  /*4160*/  @!P0 LDC.64 R20, c[0x0][0x220] ;  /* 0x00008800ff148b82 */ /* 0x000f220000000a00 */
[----:B------:R-:W-:-:S02]  /*4170*/  IMAD.MOV.U32 R37, RZ, RZ, 0xffff ;  /* 0x0000ffffff257424 */ /* 0x000fc400078e00ff */
[----:B-----5:R-:W-:Y:S01]  /*4180*/  FADD.FTZ R39, R39, R42 ;  /* 0x0000002a27277221 */ /* 0x020fe20000010000 */
[----:B0-----:R-:W-:Y:S01]  /*4190*/  FADD.FTZ R35, R38, R35 ;  /* 0x0000002326237221 */ /* 0x001fe20000010000 */
[----:B------:R-:W-:-:S03]  /*41a0*/  @!P0 IMAD.WIDE R26, R43, 0x2, R26 ;  /* 0x000000022b1a8825 */ /* 0x000fc600078e021a */
[----:B------:R-:W0:Y:S01]  /*41b0*/  @!P0 LDC.64 R18, c[0x0][0x218] ;  /* 0x00008600ff128b82 */ /* 0x000e220000000a00 */
[----:B-1----:R-:W-:Y:S01]  /*41c0*/  FADD.FTZ R40, R40, R41 ;  /* 0x0000002928287221 */ /* 0x002fe20000010000 */
[----:B------:R1:W-:Y:S01]  /*41d0*/  @!P0 STG.E.U16 desc[UR8][R26.64], R34 ;  /* 0x000000221a008986 */ /* 0x0003e2000c101508 */
[----:B--2---:R-:W-:-:S05]  /*41e0*/  FADD.FTZ R44, R44, R45 ;  /* 0x0000002d2c2c7221 */ /* 0x004fca0000010000 */
[----:B------:R-:W2:Y:S01]  /*41f0*/  @!P0 LDC.64 R16, c[0x0][0x220] ;  /* 0x00008800ff108b82 */ /* 0x000ea20000000a00 */
[----:B------:R5:W-:Y:S01]  /*4200*/  @!P0 STG.E.U16 desc[UR8][R24.64], R46 ;  /* 0x0000002e18008986 */ /* 0x000be2000c101508 */
[----:B------:R-:W-:-:S04]  /*4210*/  @!P0 IMAD.WIDE R22, R43, 0x2, R22 ;  /* 0x000000022b168825 */ /* 0x000fc800078e0216 */
[----:B---3--:R-:W-:Y:S01]  /*4220*/  FADD.FTZ R28, R28, R29 ;  /* 0x0000001d1c1c7221 */ /* 0x008fe20000010000 */
[----:B------:R-:W-:Y:S01]  /*4230*/  @!P0 F2FP.BF16.F32.PACK_AB R30, RZ, R40 ;  /* 0x00000028ff1e823e */ /* 0x000fe200000010ff */
[----:B------:R-:W3:Y:S01]  /*4240*/  SHFL.BFLY PT, R37, R44, 0x1, 0x101f ;  /* 0x0c301f002c257f89 */ /* 0x000ee200000e0000 */
[----:B------:R-:W-:Y:S02]  /*4250*/  MOV R29, 0xffff ;  /* 0x0000ffff001d7802 */ /* 0x000fe40000000f00 */
[----:B-1----:R-:W-:Y:S01]  /*4260*/  @!P0 F2FP.BF16.F32.PACK_AB R27, RZ, R35 ;  /* 0x00000023ff1b823e */ /* 0x002fe200000010ff */
[C---:B----4-:R-:W-:Y:S01]  /*4270*/  @!P0 IMAD.WIDE R20, R43.reuse, 0x2, R20 ;  /* 0x000000022b148825 */ /* 0x050fe200078e0214 */
[----:B------:R-:W-:Y:S01]  /*4280*/  @!P0 F2FP.BF16.F32.PACK_AB R35, RZ, R39 ;  /* 0x00000027ff23823e */ /* 0x000fe200000010ff */
[----:B------:R1:W4:Y:S01]  /*4290*/  SHFL.BFLY PT, R34, R28, 0x1, 0x101f ;  /* 0x0c301f001c227f89 */ /* 0x00032200000e0000 */
[----:B-----5:R-:W-:Y:S01]  /*42a0*/  @!P0 F2FP.BF16.F32.PACK_AB R25, RZ, R36 ;  /* 0x00000024ff19823e */ /* 0x020fe200000010ff */
[----:B0-----:R-:W-:-:S04]  /*42b0*/  @!P0 IMAD.WIDE R18, R43, 0x2, R18 ;  /* 0x000000022b128825 */ /* 0x001fc800078e0212 */
[----:B------:R1:W-:Y:S04]  /*42c0*/  @!P0 STG.E.U16 desc[UR8][R22.64+0x28], R25 ;  /* 0x0000281916008986 */ /* 0x0003e8000c101508 */
[----:B------:R1:W-:Y:S01]  /*42d0*/  @!P0 STG.E.U16 desc[UR8][R20.64+0x28], R27 ;  /* 0x0000281b14008986 */ /* 0x0003e2000c101508 */
[----:B--2---:R-:W-:-:S03]  /*42e0*/  @!P0 IMAD.WIDE R16, R43, 0x2, R16 ;  /* 0x000000022b108825 */ /* 0x004fc600078e0210 */
[----:B------:R1:W-:Y:S01]  /*42f0*/  @!P0 STG.E.U16 desc[UR8][R18.64+0x50], R30 ;  /* 0x0000501e12008986 */ /* 0x0003e2000c101508 */
[----:B---3--:R-:W-:-:S03]  /*4300*/  FADD.FTZ R37, R44, R37 ;  /* 0x000000252c257221 */ /* 0x008fc60000010000 */
[----:B----4-:R1:W-:Y:S04]  /*4310*/  @!P0 STG.E.U16 desc[UR8][R16.64+0x50], R35 ;  /* 0x0000502310008986 */ /* 0x0103e8000c101508 */
.L_x_185:
[----:B-1----:R-:W0:Y:S01]  /*4320*/  @!P0 LDC.64 R16, c[0x0][0x218] ;  /* 0x00008600ff108b82 */ /* 0x002e220000000a00 */
[----:B------:R-:W-:Y:S01]  /*4330*/  FADD.FTZ R21, R28, R34 ;  /* 0x000000221c157221 */ /* 0x000fe20000010000 */
[----:B------:R-:W-:-:S04]  /*4340*/  @!P0 F2FP.BF16.F32.PACK_AB R20, RZ, R37 ;  /* 0x00000025ff14823e */ /* 0x000fc800000010ff */
[----:B------:R-:W-:Y:S02]  /*4350*/  @!P0 F2FP.BF16.F32.PACK_AB R21, RZ, R21 ;  /* 0x00000015ff15823e */ /* 0x000fe400000010ff */
[----:B------:R-:W1:Y:S01]  /*4360*/  @!P0 LDC.64 R18, c[0x0][0x220] ;  /* 0x00008800ff128b82 */ /* 0x000e620000000a00 */
[----:B0-----:R-:W-:-:S05]  /*4370*/  @!P0 IMAD.WIDE R16, R43, 0x2, R16 ;  /* 0x000000022b108825 */ /* 0x001fca00078e0210 */
[----:B------:R3:W-:Y:S01]  /*4380*/  @!P0 STG.E.U16 desc[UR8][R16.64+0x78], R20 ;  /* 0x0000781410008986 */ /* 0x0007e2000c101508 */
[----:B-1----:R-:W-:-:S05]  /*4390*/  @!P0 IMAD.WIDE R18, R43, 0x2, R18 ;  /* 0x000000022b128825 */ /* 0x002fca00078e0212 */
[----:B------:R3:W-:Y:S02]  /*43a0*/  @!P0 STG.E.U16 desc[UR8][R18.64+0x78], R21 ;  /* 0x0000781512008986 */ /* 0x0007e4000c101508 */
.L_x_115:
[----:B------:R-:W-:Y:S05]  /*43b0*/  WARPSYNC.ALL ;  /* 0x0000000000007948 */ /* 0x000fea0003800000 */
[----:B0123--:R-:W-:Y:S01]  /*43c0*/  HFMA2.MMA R17, -RZ, RZ, 0, 1.9073486328125e-05 ;  /* 0x00000140ff117435 */ /* 0x00ffe200000001ff */
[----:B------:R-:W-:Y:S01]  /*43d0*/  VIADD R9, R9, 0x1000 ;  /* 0x0000100009097836 */ /* 0x000fe20000000000 */
[----:B------:R-:W-:Y:S08]  /*43e0*/  BAR.SYNC.DEFER_BLOCKING 0x0 ;  /* 0x0000000000007b1d */ /* 0x000ff00000010000 */
[----:B------:R-:W-:-:S05]  /*43f0*/  IMAD R16, R0, R17, 0x140 ;  /* 0x0000014000107424 */ /* 0x000fca00078e0211 */
[----:B------:R-:W-:-:S13]  /*4400*/  ISETP.GE.AND P0, PT, R9, R16, PT ;  /* 0x000000100900720c */ /* 0x000fda0003f06270 */
[----:B------:R-:W-:Y:S05]  /*4410*/  @!P0 BRA `(.L_x_122) ;  /* 0xffffffe0002c8947 */ /* 0x000fea000383ffff */
[----:B------:R-:W-:Y:S05]  /*4420*/  EXIT ;  /* 0x000000000000794d */ /* 0x000fea0003800000 */
.L_x_118:
[----:B------:R-:W-:Y:S01]  /*4430*/  HFMA2.MMA R32, -RZ, RZ, 0, 4.76837158203125e-07 ;  /* 0x00000008ff207435 */ /* 0x000fe200000001ff */
[----:B-1----:R-:W-:Y:S01]  /*4440*/  MOV R33, R16 ;  /* 0x0000001000217202 */ /* 0x002fe20000000f00 */
[----:B------:R-:W-:Y:S01]  /*4450*/  IMAD.MOV.U32 R31, RZ, RZ, 0x101f ;  /* 0x0000101fff1f7424 */ /* 0x000fe200078e00ff */
[----:B------:R-:W-:-:S08]  /*4460*/  MOV R30, 0xffff ;  /* 0x0000ffff001e7802 */ /* 0x000fd00000000f00 */
[----:B0-2---:R-:W-:Y:S05]  /*4470*/  WARPSYNC.COLLECTIVE R30, `(.L_x_123) ;  /* 0x000000001e087348 */ /* 0x005fea0003c00000 */
[----:B------:R1:W3:Y:S02]  /*4480*/  SHFL.BFLY P2, R34, R33, R32, R31 ;  /* 0x0c00002021227389 */ /* 0x0002e4000004001f */
[----:B0123--:R-:W-:Y:S01]  /*4490*/  ENDCOLLECTIVE ;  /* 0x000000000000791b */ /* 0x00ffe20003800000 */
.L_x_123:
[----:B------:R-:W-:Y:S01]  /*44a0*/  IMAD.MOV.U32 R33, RZ, RZ, R17 ;  /* 0x000000ffff217224 */ /* 0x000fe200078e0011 */
[----:B------:R-:W-:-:S07]  /*44b0*/  MOV R19, R34 ;  /* 0x0000002200137202 */ /* 0x000fce0000000f00 */
[----:B------:R-:W-:Y:S05]  /*44c0*/  WARPSYNC.COLLECTIVE R30, `(.L_x_124) ;  /* 0x000000001e087348 */ /* 0x000fea0003c00000 */
[----:B------:R0:W1:Y:S02]  /*44d0*/  SHFL.BFLY P2, R34, R33, R32, R31 ;  /* 0x0c00002021227389 */ /* 0x000064000004001f */
[----:B01----:R-:W-:Y:S01]  /*44e0*/  ENDCOLLECTIVE ;  /* 0x000000000000791b */ /* 0x003fe20003800000 */
.L_x_124:
[----:B------:R-:W-:-:S05]  /*44f0*/  FADD.FTZ R19, R19, R16 ;  /* 0x0000001013137221 */ /* 0x000fca0000010000 */
[----:B------:R-:W-:Y:S01]  /*4500*/  MOV R33, R19 ;  /* 0x0000001300217202 */ /* 0x000fe20000000f00 */
[----:B------:R-:W-:Y:S01]  /*4510*/  IMAD.MOV.U32 R32, RZ, RZ, 0x4 ;  /* 0x00000004ff207424 */ /* 0x000fe200078e00ff */
[----:B------:R-:W-:-:S07]  /*4520*/  MOV R18, R34 ;  /* 0x0000002200127202 */ /* 0x000fce0000000f00 */
[----:B------:R-:W-:Y:S05]  /*4530*/  WARPSYNC.COLLECTIVE R30, `(.L_x_125) ;  /* 0x000000001e087348 */ /* 0x000fea0003c00000 */
[----:B------:R0:W1:Y:S02]  /*4540*/  SHFL.BFLY P2, R34, R33, R32, R31 ;  /* 0x0c00002021227389 */ /* 0x000064000004001f */
[----:B01----:R-:W-:Y:S01]  /*4550*/  ENDCOLLECTIVE ;  /* 0x000000000000791b */ /* 0x003fe20003800000 */
.L_x_125:
[----:B------:R-:W-:-:S05]  /*4560*/  FADD.FTZ R18, R18, R17 ;  /* 0x0000001112127221 */ /* 0x000fca0000010000 */
[----:B------:R-:W-:Y:S02]  /*4570*/  MOV R33, R18 ;  /* 0x0000001200217202 */ /* 0x000fe40000000f00 */
[----:B------:R-:W-:-:S07]  /*4580*/  MOV R20, R34 ;  /* 0x0000002200147202 */ /* 0x000fce0000000f00 */
[----:B------:R-:W-:Y:S05]  /*4590*/  WARPSYNC.COLLECTIVE R30, `(.L_x_126) ;  /* 0x000000001e087348 */ /* 0x000fea0003c00000 */
[----:B------:R0:W1:Y:S02]  /*45a0*/  SHFL.BFLY P2, R34, R33, R32, R31 ;  /* 0x0c00002021227389 */ /* 0x000064000004001f */
[----:B01----:R-:W-:Y:S01]  /*45b0*/  ENDCOLLECTIVE ;  /* 0x000000000000791b */ /* 0x003fe20003800000 */
.L_x_126:
[----:B------:R-:W-:Y:S01]  /*45c0*/  FADD.FTZ R20, R19, R20 ;  /* 0x0000001413147221 */ /* 0x000fe20000010000 */
[----:B------:R-:W-:-:S04]  /*45d0*/  HFMA2.MMA R32, -RZ, RZ, 0, 1.1920928955078125e-07 ;  /* 0x00000002ff207435 */ /* 0x000fc800000001ff */
[----:B------:R-:W-:Y:S01]  /*45e0*/  MOV R33, R20 ;  /* 0x0000001400217202 */ /* 0x000fe20000000f00 */
[----:B------:R-:W-:-:S07]  /*45f0*/  IMAD.MOV.U32 R21, RZ, RZ, R34 ;  /* 0x000000ffff157224 */ /* 0x000fce00078e0022 */
[----:B------:R-:W-:Y:S05]  /*4600*/  WARPSYNC.COLLECTIVE R30, `(.L_x_127) ;  /* 0x000000001e087348 */ /* 0x000fea0003c00000 */
[----:B------:R0:W1:Y:S02]  /*4610*/  SHFL.BFLY P2, R34, R33, R32, R31 ;  /* 0x0c00002021227389 */ /* 0x000064000004001f */
[----:B01----:R-:W-:Y:S01]  /*4620*/  ENDCOLLECTIVE ;  /* 0x000000000000791b */ /* 0x003fe20003800000 */
.L_x_127:
[----:B------:R-:W-:-:S05]  /*4630*/  FADD.FTZ R21, R18, R21 ;  /* 0x0000001512157221 */ /* 0x000fca0000010000 */
[----:B------:R-:W-:Y:S01]  /*4640*/  MOV R33, R21 ;  /* 0x0000001500217202 */ /* 0x000fe20000000f00 */
[----:B------:R-:W-:-:S07]  /*4650*/  IMAD.MOV.U32 R23, RZ, RZ, R34 ;  /* 0x000000ffff177224 */ /* 0x000fce00078e0022 */
[----:B------:R-:W-:Y:S05]  /*4660*/  WARPSYNC.COLLECTIVE R30, `(.L_x_128) ;  /* 0x000000001e087348 */ /* 0x000fea0003c00000 */
[----:B------:R0:W1:Y:S02]  /*4670*/  SHFL.BFLY P2, R34, R33, R32, R31 ;  /* 0x0c00002021227389 */ /* 0x000064000004001f */
[----:B01----:R-:W-:Y:S01]  /*4680*/  ENDCOLLECTIVE ;  /* 0x000000000000791b */ /* 0x003fe20003800000 */
.L_x_128:
[----:B------:R-:W-:Y:S01]  /*4690*/  FADD.FTZ R23, R20, R23 ;  /* 0x0000001714177221 */ /* 0x000fe20000010000 */
[----:B------:R-:W-:-:S03]  /*46a0*/  HFMA2.MMA R32, -RZ, RZ, 0, 5.9604644775390625e-08 ;  /* 0x00000001ff207435 */ /* 0x000fc600000001ff */
[----:B------:R-:W-:Y:S01]  /*46b0*/  IMAD.MOV.U32 R33, RZ, RZ, R23 ;  /* 0x000000ffff217224 */ /* 0x000fe200078e0017 */
[----:B------:R-:W-:-:S07]  /*46c0*/  MOV R16, R34 ;  /* 0x0000002200107202 */ /* 0x000fce0000000f00 */
[----:B------:R-:W-:Y:S05]  /*46d0*/  WARPSYNC.COLLECTIVE R30, `(.L_x_129) ;  /* 0x000000001e087348 */ /* 0x000fea0003c00000 */
[----:B------:R0:W1:Y:S02]  /*46e0*/  SHFL.BFLY P2, R34, R33, R32, R31 ;  /* 0x0c00002021227389 */ /* 0x000064000004001f */
[----:B01----:R-:W-:Y:S01]  /*46f0*/  ENDCOLLECTIVE ;  /* 0x000000000000791b */ /* 0x003fe20003800000 */
.L_x_129:
[----:B------:R-:W-:-:S04]  /*4700*/  FADD.FTZ R16, R21, R16 ;  /* 0x0000001015107221 */ /* 0x000fc80000010000 */
[----:B------:R-:W-:Y:S01]  /*4710*/  IMAD.MOV.U32 R33, RZ, RZ, R16 ;  /* 0x000000ffff217224 */ /* 0x000fe200078e0010 */
[----:B------:R-:W-:-:S07]  /*4720*/  MOV R22, R34 ;  /* 0x0000002200167202 */ /* 0x000fce0000000f00 */
[----:B------:R-:W-:Y:S05]  /*4730*/  WARPSYNC.COLLECTIVE R30, `(.L_x_130) ;  /* 0x000000001e087348 */ /* 0x000fea0003c00000 */
[----:B------:R0:W1:Y:S02]  /*4740*/  SHFL.BFLY P2, R34, R33, R32, R31 ;  /* 0x0c00002021227389 */ /* 0x000064000004001f */
[----:B01----:R-:W-:Y:S01]  /*4750*/  ENDCOLLECTIVE ;  /* 0x000000000000791b */ /* 0x003fe20003800000 */
.L_x_130:
[----:B------:R-:W-:Y:S01]  /*4760*/  FADD.FTZ R22, R23, R22 ;  /* 0x0000001617167221 */ /* 0x000fe20000010000 */
[----:B------:R-:W-:Y:S06]  /*4770*/  BRA `(.L_x_131) ;  /* 0xffffffe800d87947 */ /* 0x000fec000383ffff */
.L_x_119:
[----:B------:R-:W-:Y:S01]  /*4780*/  HFMA2.MMA R32, -RZ, RZ, 0, 4.76837158203125e-07 ;  /* 0x00000008ff207435 */ /* 0x000fe200000001ff */
[----:B------:R-:W-:Y:S01]  /*4790*/  BSSY B1, `(.L_x_132) ;  /* 0x0000007000017945 */ /* 0x000fe20003800000 */
[----:B-1----:R-:W-:Y:S01]  /*47a0*/  MOV R33, R16 ;  /* 0x0000001000217202 */ /* 0x002fe20000000f00 */
[----:B------:R-:W-:Y:S01]  /*47b0*/  IMAD.MOV.U32 R31, RZ, RZ, 0x101f ;  /* 0x0000101fff1f7424 */ /* 0x000fe200078e00ff */
[----:B------:R-:W-:-:S07]  /*47c0*/  MOV R30, 0xffff ;  /* 0x0000ffff001e7802 */ /* 0x000fce0000000f00 */
[----:B0-2---:R-:W-:Y:S05]  /*47d0*/  WARPSYNC.COLLECTIVE R30, `(.L_x_133) ;  /* 0x000000001e087348 */ /* 0x005fea0003c00000 */
[----:B------:R1:W3:Y:S02]  /*47e0*/  SHFL.BFLY P2, R34, R33, R32, R31 ;  /* 0x0c00002021227389 */ /* 0x0002e4000004001f */
[----:B0123--:R-:W-:Y:S01]  /*47f0*/  ENDCOLLECTIVE ;  /* 0x000000000000791b */ /* 0x00ffe20003800000 */
.L_x_133:
[----:B------:R-:W-:Y:S05]  /*4800*/  BSYNC B1 ;  /* 0x0000000000017941 */ /* 0x000fea0003800000 */
.L_x_132:
[----:B------:R-:W-:Y:S01]  /*4810*/  HFMA2.MMA R32, -RZ, RZ, 0, 4.76837158203125e-07 ;  /* 0x00000008ff207435 */ /* 0x000fe200000001ff */
[----:B------:R-:W-:Y:S01]  /*4820*/  IMAD.MOV.U32 R33, RZ, RZ, R17 ;  /* 0x000000ffff217224 */ /* 0x000fe200078e0011 */
[----:B------:R-:W-:Y:S01]  /*4830*/  MOV R31, 0x101f ;  /* 0x0000101f001f7802 */ /* 0x000fe20000000f00 */
[----:B------:R-:W-:Y:S01]  /*4840*/  IMAD.MOV.U32 R30, RZ, RZ, 0xffff ;  /* 0x0000ffffff1e7424 */ /* 0x000fe200078e00ff */
[----:B------:R-:W-:-:S07]  /*4850*/  MOV R23, R34 ;  /* 0x0000002200177202 */ /* 0x000fce0000000f00 */
[----:B------:R-:W-:Y:S05]  /*4860*/  WARPSYNC.COLLECTIVE R30, `(.L_x_134) ;  /* 0x000000001e087348 */ /* 0x000fea0003c00000 */
[----:B------:R0:W1:Y:S02]  /*4870*/  SHFL.BFLY P2, R34, R33, R32, R31 ;  /* 0x0c00002021227389 */ /* 0x000064000004001f */
[----:B01----:R-:W-:Y:S01]  /*4880*/  ENDCOLLECTIVE ;  /* 0x000000000000791b */ /* 0x003fe20003800000 */
.L_x_134:
[----:B------:R-:W-:-:S05]  /*4890*/  FADD.FTZ R23, R23, R16 ;  /* 0x0000001017177221 */ /* 0x000fca0000010000 */
[----:B------:R-:W-:Y:S01]  /*48a0*/  MOV R33, R23 ;  /* 0x0000001700217202 */ /* 0x000fe20000000f00 */
[----:B------:R-:W-:Y:S01]  /*48b0*/  IMAD.MOV.U32 R32, RZ, RZ, 0x4 ;  /* 0x00000004ff207424 */ /* 0x000fe200078e00ff */
[----:B------:R-:W-:-:S07]  /*48c0*/  MOV R22, R34 ;  /* 0x0000002200167202 */ /* 0x000fce0000000f00 */
[----:B------:R-:W-:Y:S05]  /*48d0*/  WARPSYNC.COLLECTIVE R30, `(.L_x_135) ;  /* 0x000000001e087348 */ /* 0x000fea0003c00000 */
[----:B------:R0:W1:Y:S02]  /*48e0*/  SHFL.BFLY P2, R34, R33, R32, R31 ;  /* 0x0c00002021227389 */ /* 0x000064000004001f */
[----:B01----:R-:W-:Y:S01]  /*48f0*/  ENDCOLLECTIVE ;  /* 0x000000000000791b */ /* 0x003fe20003800000 */
.L_x_135:
[----:B------:R-:W-:-:S05]  /*4900*/  FADD.FTZ R22, R22, R17 ;  /* 0x0000001116167221 */ /* 0x000fca0000010000 */
[----:B------:R-:W-:Y:S02]  /*4910*/  MOV R33, R22 ;  /* 0x0000001600217202 */ /* 0x000fe40000000f00 */
[----:B------:R-:W-:-:S07]  /*4920*/  MOV R24, R34 ;  /* 0x0000002200187202 */ /* 0x000fce0000000f00 */
[----:B------:R-:W-:Y:S05]  /*4930*/  WARPSYNC.COLLECTIVE R30, `(.L_x_136) ;  /* 0x000000001e087348 */ /* 0x000fea0003c00000 */
[----:B------:R0:W1:Y:S02]  /*4940*/  SHFL.BFLY P2, R34, R33, R32, R31 ;  /* 0x0c00002021227389 */ /* 0x000064000004001f */
[----:B01----:R-:W-:Y:S01]  /*4950*/  ENDCOLLECTIVE ;  /* 0x000000000000791b */ /* 0x003fe20003800000 */
.L_x_136:
[----:B------:R-:W-:Y:S01]  /*4960*/  FADD.FTZ R24, R23, R24 ;  /* 0x0000001817187221 */ /* 0x000fe20000010000 */
[----:B------:R-:W-:-:S04]  /*4970*/  HFMA2.MMA R32, -RZ, RZ, 0, 1.1920928955078125e-07 ;  /* 0x00000002ff207435 */ /* 0x000fc800000001ff */
[----:B------:R-:W-:Y:S01]  /*4980*/  MOV R33, R24 ;  /* 0x0000001800217202 */ /* 0x000fe20000000f00 */
[----:B------:R-:W-:-:S07]  /*4990*/  IMAD.MOV.U32 R25, RZ, RZ, R34 ;  /* 0x000000ffff197224 */ /* 0x000fce00078e0022 */
[----:B------:R-:W-:Y:S05]  /*49a0*/  WARPSYNC.COLLECTIVE R30, `(.L_x_137) ;  /* 0x000000001e087348 */ /* 0x000fea0003c00000 */
[----:B------:R0:W1:Y:S02]  /*49b0*/  SHFL.BFLY P2, R34, R33, R32, R31 ;  /* 0x0c00002021227389 */ /* 0x000064000004001f */
[----:B01----:R-:W-:Y:S01]  /*49c0*/  ENDCOLLECTIVE ;  /* 0x000000000000791b */ /* 0x003fe20003800000 */
.L_x_137:
[----:B------:R-:W-:-:S05]  /*49d0*/  FADD.FTZ R25, R22, R25 ;  /* 0x0000001916197221 */ /* 0x000fca0000010000 */
[----:B------:R-:W-:Y:S01]  /*49e0*/  MOV R33, R25 ;  /* 0x0000001900217202 */ /* 0x000fe20000000f00 */
[----:B------:R-:W-:-:S07]  /*49f0*/  IMAD.MOV.U32 R27, RZ, RZ, R34 ;  /* 0x000000ffff1b7224 */ /* 0x000fce00078e0022 */
[----:B------:R-:W-:Y:S05]  /*4a00*/  WARPSYNC.COLLECTIVE R30, `(.L_x_138) ;  /* 0x000000001e087348 */ /* 0x000fea0003c00000 */
[----:B------:R0:W1:Y:S02]  /*4a10*/  SHFL.BFLY P2, R34, R33, R32, R31 ;  /* 0x0c00002021227389 */ /* 0x000064000004001f */
[----:B01----:R-:W-:Y:S01]  /*4a20*/  ENDCOLLECTIVE ;  /* 0x000000000000791b */ /* 0x003fe20003800000 */
.L_x_138:
[----:B------:R-:W-:Y:S01]  /*4a30*/  FADD.FTZ R27, R24, R27 ;  /* 0x0000001b181b7221 */ /* 0x000fe20000010000 */
[----:B------:R-:W-:-:S03]  /*4a40*/  HFMA2.MMA R32, -RZ, RZ, 0, 5.9604644775390625e-08 ;  /* 0x00000001ff207435 */ /* 0x000fc600000001ff */
[----:B------:R-:W-:Y:S01]  /*4a50*/  IMAD.MOV.U32 R33, RZ, RZ, R27 ;  /* 0x000000ffff217224 */ /* 0x000fe200078e001b */
[----:B------:R-:W-:-:S07]  /*4a60*/  MOV R16, R34 ;  /* 0x0000002200107202 */ /* 0x000fce0000000f00 */
[----:B------:R-:W-:Y:S05]  /*4a70*/  WARPSYNC.COLLECTIVE R30, `(.L_x_139) ;  /* 0x000000001e087348 */ /* 0x000fea0003c00000 */
[----:B------:R0:W1:Y:S02]  /*4a80*/  SHFL.BFLY P2, R34, R33, R32, R31 ;  /* 0x0c00002021227389 */ /* 0x000064000004001f */
[----:B01----:R-:W-:Y:S01]  /*4a90*/  ENDCOLLECTIVE ;  /* 0x000000000000791b */ /* 0x003fe20003800000 */
.L_x_139:
[----:B------:R-:W-:-:S04]  /*4aa0*/  FADD.FTZ R16, R25, R16 ;  /* 0x0000001019107221 */ /* 0x000fc80000010000 */
[----:B------:R-:W-:Y:S01]  /*4ab0*/  IMAD.MOV.U32 R33, RZ, RZ, R16 ;  /* 0x000000ffff217224 */ /* 0x000fe200078e0010 */
[----:B------:R-:W-:-:S07]  /*4ac0*/  MOV R26, R34 ;  /* 0x00000022001a7202 */ /* 0x000fce0000000f00 */
[----:B------:R-:W-:Y:S05]  /*4ad0*/  WARPSYNC.COLLECTIVE R30, `(.L_x_140) ;  /* 0x000000001e087348 */ /* 0x000fea0003c00000 */
[----:B------:R0:W1:Y:S02]  /*4ae0*/  SHFL.BFLY P2, R34, R33, R32, R31 ;  /* 0x0c00002021227389 */ /* 0x000064000004001f */
[----:B01----:R-:W-:Y:S01]  /*4af0*/  ENDCOLLECTIVE ;  /* 0x000000000000791b */ /* 0x003fe20003800000 */
.L_x_140:
[----:B------:R-:W-:Y:S01]  /*4b00*/  FADD.FTZ R26, R27, R26 ;  /* 0x0000001a1b1a7221 */ /* 0x000fe20000010000 */
[----:B------:R-:W-:Y:S06]  /*4b10*/  BRA `(.L_x_141) ;  /* 0xffffffe800ac7947 */ /* 0x000fec000383ffff */
.L_x_120:
        /* <DEDUP_REMOVED lines=8> */
.L_x_143:
[----:B------:R-:W-:Y:S05]  /*4ba0*/  BSYNC B1 ;  /* 0x0000000000017941 */ /* 0x000fea0003800000 */
.L_x_142:
        /* <DEDUP_REMOVED lines=8> */
.L_x_144:
[----:B------:R-:W-:-:S05]  /*4c30*/  FADD.FTZ R23, R23, R16 ;  /* 0x0000001017177221 */ /* 0x000fca0000010000 */
[----:B------:R-:W-:Y:S01]  /*4c40*/  MOV R33, R23 ;  /* 0x0000001700217202 */ /* 0x000fe20000000f00 */
[----:B------:R-:W-:Y:S01]  /*4c50*/  IMAD.MOV.U32 R32, RZ, RZ, 0x4 ;  /* 0x00000004ff207424 */ /* 0x000fe200078e00ff */
[----:B------:R-:W-:-:S07]  /*4c60*/  MOV R22, R34 ;  /* 0x0000002200167202 */ /* 0x000fce0000000f00 */
[----:B------:R-:W-:Y:S05]  /*4c70*/  WARPSYNC.COLLECTIVE R30, `(.L_x_145) ;  /* 0x000000001e087348 */ /* 0x000fea0003c00000 */
[----:B------:R0:W1:Y:S02]  /*4c80*/  SHFL.BFLY P2, R34, R33, R32, R31 ;  /* 0x0c00002021227389 */ /* 0x000064000004001f */
[----:B01----:R-:W-:Y:S01]  /*4c90*/  ENDCOLLECTIVE ;  /* 0x000000000000791b */ /* 0x003fe20003800000 */
.L_x_145:
[----:B------:R-:W-:-:S05]  /*4ca0*/  FADD.FTZ R22, R22, R17 ;  /* 0x0000001116167221 */ /* 0x000fca0000010000 */
[----:B------:R-:W-:Y:S02]  /*4cb0*/  MOV R33, R22 ;  /* 0x0000001600217202 */ /* 0x000fe40000000f00 */
[----:B------:R-:W-:-:S07]  /*4cc0*/  MOV R24, R34 ;  /* 0x0000002200187202 */ /* 0x000fce0000000f00 */
[----:B------:R-:W-:Y:S05]  /*4cd0*/  WARPSYNC.COLLECTIVE R30, `(.L_x_146) ;  /* 0x000000001e087348 */ /* 0x000fea0003c00000 */
[----:B------:R0:W1:Y:S02]  /*4ce0*/  SHFL.BFLY P2, R34, R33, R32, R31 ;  /* 0x0c00002021227389 */ /* 0x000064000004001f */
[----:B01----:R-:W-:Y:S01]  /*4cf0*/  ENDCOLLECTIVE ;  /* 0x000000000000791b */ /* 0x003fe20003800000 */
.L_x_146:
[----:B------:R-:W-:Y:S01]  /*4d00*/  FADD.FTZ R24, R23, R24 ;  /* 0x0000001817187221 */ /* 0x000fe20000010000 */
[----:B------:R-:W-:-:S04]  /*4d10*/  HFMA2.MMA R32, -RZ, RZ, 0, 1.1920928955078125e-07 ;  /* 0x00000002ff207435 */ /* 0x000fc800000001ff */
[----:B------:R-:W-:Y:S01]  /*4d20*/  MOV R33, R24 ;  /* 0x0000001800217202 */ /* 0x000fe20000000f00 */
[----:B------:R-:W-:-:S07]  /*4d30*/  IMAD.MOV.U32 R25, RZ, RZ, R34 ;  /* 0x000000ffff197224 */ /* 0x000fce00078e0022 */
[----:B------:R-:W-:Y:S05]  /*4d40*/  WARPSYNC.COLLECTIVE R30, `(.L_x_147) ;  /* 0x000000001e087348 */ /* 0x000fea0003c00000 */
[----:B------:R0:W1:Y:S02]  /*4d50*/  SHFL.BFLY P2, R34, R33, R32, R31 ;  /* 0x0c00002021227389 */ /* 0x000064000004001f */
[----:B01----:R-:W-:Y:S01]  /*4d60*/  ENDCOLLECTIVE ;  /* 0x000000000000791b */ /* 0x003fe20003800000 */
.L_x_147:
[----:B------:R-:W-:-:S05]  /*4d70*/  FADD.FTZ R25, R22, R25 ;  /* 0x0000001916197221 */ /* 0x000fca0000010000 */
[----:B------:R-:W-:Y:S01]  /*4d80*/  MOV R33, R25 ;  /* 0x0000001900217202 */ /* 0x000fe20000000f00 */
[----:B------:R-:W-:-:S07]  /*4d90*/  IMAD.MOV.U32 R27, RZ, RZ, R34 ;  /* 0x000000ffff1b7224 */ /* 0x000fce00078e0022 */
[----:B------:R-:W-:Y:S05]  /*4da0*/  WARPSYNC.COLLECTIVE R30, `(.L_x_148) ;  /* 0x000000001e087348 */ /* 0x000fea0003c00000 */
[----:B------:R0:W1:Y:S02]  /*4db0*/  SHFL.BFLY P2, R34, R33, R32, R31 ;  /* 0x0c00002021227389 */ /* 0x000064000004001f */
[----:B01----:R-:W-:Y:S01]  /*4dc0*/  ENDCOLLECTIVE ;  /* 0x000000000000791b */ /* 0x003fe20003800000 */
.L_x_148:
[----:B------:R-:W-:Y:S01]  /*4dd0*/  FADD.FTZ R27, R24, R27 ;  /* 0x0000001b181b7221 */ /* 0x000fe20000010000 */
[----:B------:R-:W-:-:S03]  /*4de0*/  HFMA2.MMA R32, -RZ, RZ, 0, 5.9604644775390625e-08 ;  /* 0x00000001ff207435 */ /* 0x000fc600000001ff */
[----:B------:R-:W-:Y:S01]  /*4df0*/  IMAD.MOV.U32 R33, RZ, RZ, R27 ;  /* 0x000000ffff217224 */ /* 0x000fe200078e001b */
[----:B------:R-:W-:-:S07]  /*4e00*/  MOV R16, R34 ;  /* 0x0000002200107202 */ /* 0x000fce0000000f00 */
[----:B------:R-:W-:Y:S05]  /*4e10*/  WARPSYNC.COLLECTIVE R30, `(.L_x_149) ;  /* 0x000000001e087348 */ /* 0x000fea0003c00000 */
[----:B------:R0:W1:Y:S02]  /*4e20*/  SHFL.BFLY P2, R34, R33, R32, R31 ;  /* 0x0c00002021227389 */ /* 0x000064000004001f */
[----:B01----:R-:W-:Y:S01]  /*4e30*/  ENDCOLLECTIVE ;  /* 0x000000000000791b */ /* 0x003fe20003800000 */
.L_x_149:
[----:B------:R-:W-:-:S04]  /*4e40*/  FADD.FTZ R16, R25, R16 ;  /* 0x0000001019107221 */ /* 0x000fc80000010000 */
[----:B------:R-:W-:Y:S01]  /*4e50*/  IMAD.MOV.U32 R33, RZ, RZ, R16 ;  /* 0x000000ffff217224 */ /* 0x000fe200078e0010 */
[----:B------:R-:W-:-:S07]  /*4e60*/  MOV R26, R34 ;  /* 0x00000022001a7202 */ /* 0x000fce0000000f00 */
[----:B------:R-:W-:Y:S05]  /*4e70*/  WARPSYNC.COLLECTIVE R30, `(.L_x_150) ;  /* 0x000000001e087348 */ /* 0x000fea0003c00000 */
[----:B------:R0:W1:Y:S02]  /*4e80*/  SHFL.BFLY P2, R34, R33, R32, R31 ;  /* 0x0c00002021227389 */ /* 0x000064000004001f */
[----:B01----:R-:W-:Y:S01]  /*4e90*/  ENDCOLLECTIVE ;  /* 0x000000000000791b */ /* 0x003fe20003800000 */
.L_x_150:
[----:B------:R-:W-:Y:S01]  /*4ea0*/  FADD.FTZ R26, R27, R26 ;  /* 0x0000001a1b1a7221 */ /* 0x000fe20000010000 */
[----:B------:R-:W-:Y:S06]  /*4eb0*/  BRA `(.L_x_151) ;  /* 0xffffffe800687947 */ /* 0x000fec000383ffff */
.L_x_121:
        /* <DEDUP_REMOVED lines=8> */
.L_x_153:
[----:B------:R-:W-:Y:S05]  /*4f40*/  BSYNC B0 ;  /* 0x0000000000007941 */ /* 0x000fea0003800000 */
.L_x_152:
[----:B------:R-:W-:Y:S01]  /*4f50*/  HFMA2.MMA R32, -RZ, RZ, 0, 4.76837158203125e-07 ;  /* 0x00000008ff207435 */ /* 0x000fe200000001ff */
[----:B------:R-:W-:Y:S01]  /*4f60*/  IMAD.MOV.U32 R33, RZ, RZ, R17 ;  /* 0x000000ffff217224 */ /* 0x000fe200078e0011 */
[----:B------:R-:W-:Y:S01]  /*4f70*/  MOV R31, 0x101f ;  /* 0x0000101f001f7802 */ /* 0x000fe20000000f00 */
[----:B------:R-:W-:Y:S01]  /*4f80*/  IMAD.MOV.U32 R30, RZ, RZ, 0xffff ;  /* 0x0000ffffff1e7424 */ /* 0x000fe200078e00ff */
[----:B------:R-:W-:Y:S01]  /*4f90*/  MOV R19, R34 ;  /* 0x0000002200137202 */ /* 0x000fe20000000f00 */
[----:B------:R-:W-:Y:S01]  /*4fa0*/  @!P0 VIADD R21, R16, 0x14 ;  /* 0x0000001410158836 */ /* 0x000fe20000000000 */
[----:B------:R-:W-:Y:S01]  /*4fb0*/  @!P0 SHF.L.U32 R24, R12, 0x1, RZ ;  /* 0x000000010c188819 */ /* 0x000fe200000006ff */
[----:B------:R-:W-:-:S07]  /*4fc0*/  IMAD.MOV.U32 R35, RZ, RZ, RZ ;  /* 0x000000ffff237224 */ /* 0x000fce00078e00ff */
[----:B------:R-:W-:Y:S05]  /*4fd0*/  WARPSYNC.COLLECTIVE R30, `(.L_x_154) ;  /* 0x000000001e087348 */ /* 0x000fea0003c00000 */
[----:B------:R0:W1:Y:S02]  /*4fe0*/  SHFL.BFLY P2, R34, R33, R32, R31 ;  /* 0x0c00002021227389 */ /* 0x000064000004001f */
[----:B01----:R-:W-:Y:S01]  /*4ff0*/  ENDCOLLECTIVE ;  /* 0x000000000000791b */ /* 0x003fe20003800000 */
.L_x_154:
[----:B------:R-:W-:Y:S01]  /*5000*/  FADD.FTZ R19, R19, R18 ;  /* 0x0000001213137221 */ /* 0x000fe20000010000 */
[----:B------:R-:W-:Y:S01]  /*5010*/  @!P0 LEA R26, R12, UR4, 0x7 ;  /* 0x000000040c1a8c11 */ /* 0x000fe2000f8e38ff */
[----:B------:R-:W-:Y:S01]  /*5020*/  HFMA2.MMA R36, -RZ, RZ, 0, 0 ;  /* 0x00000000ff247435 */ /* 0x000fe200000001ff */
[----:B------:R-:W-:Y:S02]  /*5030*/  @!P0 LOP3.LUT R21, R21, R24, RZ, 0x3c, !PT ;  /* 0x0000001815158212 */ /* 0x000fe400078e3cff */
[----:B------:R-:W-:Y:S02]  /*5040*/  @!P0 IADD3 R22, R16, 0x28, RZ ;  /* 0x0000002810168810 */ /* 0x000fe40007ffe0ff */
[----:B------:R-:W-:Y:S02]  /*5050*/  @!P0 LEA R21, R21, R26, 0x2 ;  /* 0x0000001a15158211 */ /* 0x000fe400078e10ff */
[C---:B------:R-:W-:Y:S02]  /*5060*/  @!P0 LEA R25, R12.reuse, UR4, 0x7 ;  /* 0x000000040c198c11 */ /* 0x040fe4000f8e38ff */
[----:B------:R-:W-:Y:S01]  /*5070*/  @!P0 LEA R43, R12, UR4, 0x7 ;  /* 0x000000040c2b8c11 */ /* 0x000fe2000f8e38ff */
[----:B------:R0:W1:Y:S01]  /*5080*/  @!P0 LDS R23, [R21] ;  /* 0x0000000015178984 */ /* 0x0000620000000800 */
[----:B------:R-:W-:Y:S01]  /*5090*/  MOV R33, R19 ;  /* 0x0000001300217202 */ /* 0x000fe20000000f00 */
[----:B------:R-:W-:-:S02]  /*50a0*/  IMAD.MOV.U32 R32, RZ, RZ, 0x4 ;  /* 0x00000004ff207424 */ /* 0x000fc400078e00ff */
[----:B------:R0:W2:Y:S01]  /*50b0*/  @!P0 LDS R24, [R21+0x500] ;  /* 0x0005000015188984 */ /* 0x0000a20000000800 */
[----:B------:R-:W-:-:S07]  /*50c0*/  FADD.FTZ R18, R34, R17 ;  /* 0x0000001122127221 */ /* 0x000fce0000010000 */
[----:B012---:R-:W-:Y:S05]  /*50d0*/  WARPSYNC.COLLECTIVE R30, `(.L_x_155) ;  /* 0x000000001e087348 */ /* 0x007fea0003c00000 */
[----:B------:R3:W4:Y:S02]  /*50e0*/  SHFL.BFLY P2, R34, R33, R32, R31 ;  /* 0x0c00002021227389 */ /* 0x000724000004001f */
[----:B01234-:R-:W-:Y:S01]  /*50f0*/  ENDCOLLECTIVE ;  /* 0x000000000000791b */ /* 0x01ffe20003800000 */
.L_x_155:
[----:B------:R-:W-:Y:S02]  /*5100*/  MOV R33, R18 ;  /* 0x0000001200217202 */ /* 0x000fe40000000f00 */
[----:B------:R-:W-:-:S07]  /*5110*/  MOV R20, R34 ;  /* 0x0000002200147202 */ /* 0x000fce0000000f00 */
[----:B------:R-:W-:Y:S05]  /*5120*/  WARPSYNC.COLLECTIVE R30, `(.L_x_156) ;  /* 0x000000001e087348 */ /* 0x000fea0003c00000 */
[----:B------:R0:W1:Y:S02]  /*5130*/  SHFL.BFLY P2, R34, R33, R32, R31 ;  /* 0x0c00002021227389 */ /* 0x000064000004001f */
[----:B01----:R-:W-:Y:S01]  /*5140*/  ENDCOLLECTIVE ;  /* 0x000000000000791b */ /* 0x003fe20003800000 */
.L_x_156:
[----:B------:R-:W-:Y:S01]  /*5150*/  @!P0 MOV R35, R23 ;  /* 0x0000001700238202 */ /* 0x000fe20000000f00 */
[----:B------:R-:W-:Y:S01]  /*5160*/  FADD.FTZ R20, R19, R20 ;  /* 0x0000001413147221 */ /* 0x000fe20000010000 */
[----:B------:R-:W-:Y:S01]  /*5170*/  @!P0 SHF.L.U32 R23, R12, 0x1, RZ ;  /* 0x000000010c178819 */ /* 0x000fe200000006ff */
[----:B------:R-:W-:-:S03]  /*5180*/  @!P0 IMAD.MOV.U32 R36, RZ, RZ, R24 ;  /* 0x000000ffff248224 */ /* 0x000fc600078e0018 */
[----:B------:R-:W-:-:S05]  /*5190*/  @!P0 LOP3.LUT R22, R22, R23, RZ, 0x3c, !PT ;  /* 0x0000001716168212 */ /* 0x000fca00078e3cff */
[----:B------:R-:W-:Y:S01]  /*51a0*/  @!P0 IMAD R22, R22, 0x4, R25 ;  /* 0x0000000416168824 */ /* 0x000fe200078e0219 */
[----:B------:R-:W-:Y:S01]  /*51b0*/  MOV R33, R20 ;  /* 0x0000001400217202 */ /* 0x000fe20000000f00 */
[----:B------:R-:W-:-:S03]  /*51c0*/  IMAD.MOV.U32 R32, RZ, RZ, 0x2 ;  /* 0x00000002ff207424 */ /* 0x000fc600078e00ff */
[----:B------:R0:W1:Y:S04]  /*51d0*/  @!P0 LDS R25, [R22] ;  /* 0x0000000016198984 */ /* 0x0000680000000800 */
[----:B------:R0:W2:Y:S01]  /*51e0*/  @!P0 LDS R28, [R22+0x500] ;  /* 0x00050000161c8984 */ /* 0x0000a20000000800 */
[----:B------:R-:W-:-:S07]  /*51f0*/  FADD.FTZ R17, R18, R34 ;  /* 0x0000002212117221 */ /* 0x000fce0000010000 */
[----:B012---:R-:W-:Y:S05]  /*5200*/  WARPSYNC.COLLECTIVE R30, `(.L_x_157) ;  /* 0x000000001e087348 */ /* 0x007fea0003c00000 */
[----:B------:R3:W4:Y:S02]  /*5210*/  SHFL.BFLY P2, R34, R33, R32, R31 ;  /* 0x0c00002021227389 */ /* 0x000724000004001f */
[----:B01234-:R-:W-:Y:S01]  /*5220*/  ENDCOLLECTIVE ;  /* 0x000000000000791b */ /* 0x01ffe20003800000 */
.L_x_157:
[----:B------:R-:W-:Y:S01]  /*5230*/  HFMA2.MMA R22, -RZ, RZ, 0, 0 ;  /* 0x00000000ff167435 */ /* 0x000fe200000001ff */
[----:B------:R-:W-:Y:S02]  /*5240*/  MOV R33, R17 ;  /* 0x0000001100217202 */ /* 0x000fe40000000f00 */
[----:B------:R-:W-:-:S08]  /*5250*/  MOV R19, R34 ;  /* 0x0000002200137202 */ /* 0x000fd00000000f00 */
[----:B------:R-:W-:Y:S05]  /*5260*/  WARPSYNC.COLLECTIVE R30, `(.L_x_158) ;  /* 0x000000001e087348 */ /* 0x000fea0003c00000 */
[----:B------:R0:W1:Y:S02]  /*5270*/  SHFL.BFLY P2, R34, R33, R32, R31 ;  /* 0x0c00002021227389 */ /* 0x000064000004001f */
[----:B01----:R-:W-:Y:S01]  /*5280*/  ENDCOLLECTIVE ;  /* 0x000000000000791b */ /* 0x003fe20003800000 */
.L_x_158:
[----:B------:R-:W-:Y:S01]  /*5290*/  FADD.FTZ R19, R20, R19 ;  /* 0x0000001314137221 */ /* 0x000fe20000010000 */
[----:B------:R-:W-:Y:S01]  /*52a0*/  @!P0 IMAD.MOV.U32 R22, RZ, RZ, R28 ;  /* 0x000000ffff168224 */ /* 0x000fe200078e001c */
[----:B------:R-:W-:-:S03]  /*52b0*/  HFMA2.MMA R32, -RZ, RZ, 0, 5.9604644775390625e-08 ;  /* 0x00000001ff207435 */ /* 0x000fc600000001ff */
[----:B------:R-:W-:Y:S01]  /*52c0*/  MOV R33, R19 ;  /* 0x0000001300217202 */ /* 0x000fe20000000f00 */
[----:B------:R-:W-:-:S07]  /*52d0*/  FADD.FTZ R18, R17, R34 ;  /* 0x0000002211127221 */ /* 0x000fce0000010000 */
[----:B------:R-:W-:Y:S05]  /*52e0*/  WARPSYNC.COLLECTIVE R30, `(.L_x_159) ;  /* 0x000000001e087348 */ /* 0x000fea0003c00000 */
[----:B------:R0:W1:Y:S02]  /*52f0*/  SHFL.BFLY P2, R34, R33, R32, R31 ;  /* 0x0c00002021227389 */ /* 0x000064000004001f */
[----:B01----:R-:W-:Y:S01]  /*5300*/  ENDCOLLECTIVE ;  /* 0x000000000000791b */ /* 0x003fe20003800000 */
.L_x_159:
[----:B------:R-:W-:Y:S01]  /*5310*/  MOV R33, R18 ;  /* 0x0000001200217202 */ /* 0x000fe20000000f00 */
[----:B------:R-:W-:-:S07]  /*5320*/  IMAD.MOV.U32 R20, RZ, RZ, R34 ;  /* 0x000000ffff147224 */ /* 0x000fce00078e0022 */
[----:B------:R-:W-:Y:S05]  /*5330*/  WARPSYNC.COLLECTIVE R30, `(.L_x_160) ;  /* 0x000000001e087348 */ /* 0x000fea0003c00000 */
[----:B------:R0:W1:Y:S02]  /*5340*/  SHFL.BFLY P2, R34, R33, R32, R31 ;  /* 0x0c00002021227389 */ /* 0x000064000004001f */
[----:B01----:R-:W-:Y:S01]  /*5350*/  ENDCOLLECTIVE ;  /* 0x000000000000791b */ /* 0x003fe20003800000 */
.L_x_160:
[----:B------:R-:W-:Y:S01]  /*5360*/  FADD.FTZ R19, R19, R20 ;  /* 0x0000001413137221 */ /* 0x000fe20000010000 */
[----:B------:R-:W-:Y:S01]  /*5370*/  HFMA2.MMA R32, -RZ, RZ, 0, 4.76837158203125e-07 ;  /* 0x00000008ff207435 */ /* 0x000fe200000001ff */
[----:B------:R-:W-:Y:S01]  /*5380*/  IMAD.MOV.U32 R33, RZ, RZ, R35 ;  /* 0x000000ffff217224 */ /* 0x000fe200078e0023 */
[----:B------:R-:W-:-:S09]  /*5390*/  MOV R17, R34 ;  /* 0x0000002200117202 */ /* 0x000fd20000000f00 */
[----:B------:R-:W-:Y:S05]  /*53a0*/  WARPSYNC.COLLECTIVE R30, `(.L_x_161) ;  /* 0x000000001e087348 */ /* 0x000fea0003c00000 */
[----:B------:R0:W1:Y:S02]  /*53b0*/  SHFL.BFLY P2, R34, R33, R32, R31 ;  /* 0x0c00002021227389 */ /* 0x000064000004001f */
[----:B01----:R-:W-:Y:S01]  /*53c0*/  ENDCOLLECTIVE ;  /* 0x000000000000791b */ /* 0x003fe20003800000 */
.L_x_161:
[----:B------:R-:W-:Y:S01]  /*53d0*/  FADD.FTZ R46, R18, R17 ;  /* 0x00000011122e7221 */ /* 0x000fe20000010000 */
[----:B------:R-:W-:Y:S01]  /*53e0*/  IMAD.MOV.U32 R33, RZ, RZ, R36 ;  /* 0x000000ffff217224 */ /* 0x000fe200078e0024 */
[----:B------:R-:W-:-:S07]  /*53f0*/  MOV R24, R34 ;  /* 0x0000002200187202 */ /* 0x000fce0000000f00 */
[----:B------:R-:W-:Y:S05]  /*5400*/  WARPSYNC.COLLECTIVE R30, `(.L_x_162) ;  /* 0x000000001e087348 */ /* 0x000fea0003c00000 */
[----:B------:R0:W1:Y:S02]  /*5410*/  SHFL.BFLY P2, R34, R33, R32, R31 ;  /* 0x0c00002021227389 */ /* 0x000064000004001f */
[----:B01----:R-:W-:Y:S01]  /*5420*/  ENDCOLLECTIVE ;  /* 0x000000000000791b */ /* 0x003fe20003800000 */
.L_x_162:
[----:B------:R-:W-:Y:S01]  /*5430*/  FADD.FTZ R27, R24, R35 ;  /* 0x00000023181b7221 */ /* 0x000fe20000010000 */
[----:B------:R-:W-:-:S03]  /*5440*/  HFMA2.MMA R32, -RZ, RZ, 0, 2.384185791015625e-07 ;  /* 0x00000004ff207435 */ /* 0x000fc600000001ff */
[----:B------:R-:W-:Y:S01]  /*5450*/  IMAD.MOV.U32 R33, RZ, RZ, R27 ;  /* 0x000000ffff217224 */ /* 0x000fe200078e001b */
[----:B------:R-:W-:-:S07]  /*5460*/  MOV R29, R34 ;  /* 0x00000022001d7202 */ /* 0x000fce0000000f00 */
[----:B------:R-:W-:Y:S05]  /*5470*/  WARPSYNC.COLLECTIVE R30, `(.L_x_163) ;  /* 0x000000001e087348 */ /* 0x000fea0003c00000 */
[----:B------:R0:W1:Y:S02]  /*5480*/  SHFL.BFLY P2, R34, R33, R32, R31 ;  /* 0x0c00002021227389 */ /* 0x000064000004001f */
[----:B01----:R-:W-:Y:S01]  /*5490*/  ENDCOLLECTIVE ;  /* 0x000000000000791b */ /* 0x003fe20003800000 */
.L_x_163:
[----:B------:R-:W-:-:S04]  /*54a0*/  FADD.FTZ R29, R29, R36 ;  /* 0x000000241d1d7221 */ /* 0x000fc80000010000 */
[----:B------:R-:W-:Y:S01]  /*54b0*/  IMAD.MOV.U32 R33, RZ, RZ, R29 ;  /* 0x000000ffff217224 */ /* 0x000fe200078e001d */
[----:B------:R-:W-:-:S07]  /*54c0*/  MOV R26, R34 ;  /* 0x00000022001a7202 */ /* 0x000fce0000000f00 */
[----:B------:R-:W-:Y:S05]  /*54d0*/  WARPSYNC.COLLECTIVE R30, `(.L_x_164) ;  /* 0x000000001e087348 */ /* 0x000fea0003c00000 */
[----:B------:R0:W1:Y:S02]  /*54e0*/  SHFL.BFLY P2, R34, R33, R32, R31 ;  /* 0x0c00002021227389 */ /* 0x000064000004001f */
[----:B01----:R-:W-:Y:S01]  /*54f0*/  ENDCOLLECTIVE ;  /* 0x000000000000791b */ /* 0x003fe20003800000 */
.L_x_164:
[----:B------:R-:W-:Y:S01]  /*5500*/  FADD.FTZ R37, R27, R26 ;  /* 0x0000001a1b257221 */ /* 0x000fe20000010000 */
[----:B------:R-:W-:Y:S01]  /*5510*/  IMAD.MOV.U32 R26, RZ, RZ, RZ ;  /* 0x000000ffff1a7224 */ /* 0x000fe200078e00ff */
[----:B------:R-:W-:Y:S02]  /*5520*/  @!P0 MOV R26, R25 ;  /* 0x00000019001a8202 */ /* 0x000fe40000000f00 */
[----:B------:R-:W-:Y:S01]  /*5530*/  @!P0 SHF.L.U32 R27, R12, 0x1, RZ ;  /* 0x000000010c1b8819 */ /* 0x000fe200000006ff */
[----:B------:R-:W-:Y:S01]  /*5540*/  HFMA2.MMA R32, -RZ, RZ, 0, 1.1920928955078125e-07 ;  /* 0x00000002ff207435 */ /* 0x000fe200000001ff */
[----:B------:R-:W-:Y:S02]  /*5550*/  MOV R33, R37 ;  /* 0x0000002500217202 */ /* 0x000fe40000000f00 */
[----:B------:R-:W-:-:S08]  /*5560*/  MOV R38, R34 ;  /* 0x0000002200267202 */ /* 0x000fd00000000f00 */
[----:B------:R-:W-:Y:S05]  /*5570*/  WARPSYNC.COLLECTIVE R30, `(.L_x_165) ;  /* 0x000000001e087348 */ /* 0x000fea0003c00000 */
[----:B------:R0:W1:Y:S02]  /*5580*/  SHFL.BFLY P2, R34, R33, R32, R31 ;  /* 0x0c00002021227389 */ /* 0x000064000004001f */
[----:B01----:R-:W-:Y:S01]  /*5590*/  ENDCOLLECTIVE ;  /* 0x000000000000791b */ /* 0x003fe20003800000 */
.L_x_165:
[----:B------:R-:W-:-:S05]  /*55a0*/  FADD.FTZ R38, R29, R38 ;  /* 0x000000261d267221 */ /* 0x000fca0000010000 */
[----:B------:R-:W-:Y:S01]  /*55b0*/  MOV R33, R38 ;  /* 0x0000002600217202 */ /* 0x000fe20000000f00 */
[----:B------:R-:W-:-:S07]  /*55c0*/  IMAD.MOV.U32 R24, RZ, RZ, R34 ;  /* 0x000000ffff187224 */ /* 0x000fce00078e0022 */
[----:B------:R-:W-:Y:S05]  /*55d0*/  WARPSYNC.COLLECTIVE R30, `(.L_x_166) ;  /* 0x000000001e087348 */ /* 0x000fea0003c00000 */
[----:B------:R0:W1:Y:S02]  /*55e0*/  SHFL.BFLY P2, R34, R33, R32, R31 ;  /* 0x0c00002021227389 */ /* 0x000064000004001f */
[----:B01----:R-:W-:Y:S01]  /*55f0*/  ENDCOLLECTIVE ;  /* 0x000000000000791b */ /* 0x003fe20003800000 */
.L_x_166:
[----:B------:R-:W-:Y:S01]  /*5600*/  FADD.FTZ R37, R37, R24 ;  /* 0x0000001825257221 */ /* 0x000fe20000010000 */
[----:B------:R-:W-:Y:S01]  /*5610*/  IMAD.MOV.U32 R24, RZ, RZ, RZ ;  /* 0x000000ffff187224 */ /* 0x000fe200078e00ff */
[----:B------:R-:W-:-:S03]  /*5620*/  HFMA2.MMA R32, -RZ, RZ, 0, 5.9604644775390625e-08 ;  /* 0x00000001ff207435 */ /* 0x000fc600000001ff */
[----:B------:R-:W-:Y:S02]  /*5630*/  MOV R33, R37 ;  /* 0x0000002500217202 */ /* 0x000fe40000000f00 */
[----:B------:R-:W-:-:S07]  /*5640*/  MOV R21, R34 ;  /* 0x0000002200157202 */ /* 0x000fce0000000f00 */
[----:B------:R-:W-:Y:S05]  /*5650*/  WARPSYNC.COLLECTIVE R30, `(.L_x_167) ;  /* 0x000000001e087348 */ /* 0x000fea0003c00000 */
[----:B------:R0:W1:Y:S02]  /*5660*/  SHFL.BFLY P2, R34, R33, R32, R31 ;  /* 0x0c00002021227389 */ /* 0x000064000004001f */
[----:B01----:R-:W-:Y:S01]  /*5670*/  ENDCOLLECTIVE ;  /* 0x000000000000791b */ /* 0x003fe20003800000 */
.L_x_167:
[----:B------:R-:W-:Y:S01]  /*5680*/  FADD.FTZ R38, R38, R21 ;  /* 0x0000001526267221 */ /* 0x000fe20000010000 */
[----:B------:R-:W-:-:S04]  /*5690*/  HFMA2.MMA R21, -RZ, RZ, 0, 0 ;  /* 0x00000000ff157435 */ /* 0x000fc800000001ff */
[----:B------:R-:W-:Y:S01]  /*56a0*/  MOV R33, R38 ;  /* 0x0000002600217202 */ /* 0x000fe20000000f00 */
[----:B------:R-:W-:-:S07]  /*56b0*/  IMAD.MOV.U32 R36, RZ, RZ, R34 ;  /* 0x000000ffff247224 */ /* 0x000fce00078e0022 */
[----:B------:R-:W-:Y:S05]  /*56c0*/  WARPSYNC.COLLECTIVE R30, `(.L_x_168) ;  /* 0x000000001e087348 */ /* 0x000fea0003c00000 */
[----:B------:R0:W1:Y:S02]  /*56d0*/  SHFL.BFLY P2, R34, R33, R32, R31 ;  /* 0x0c00002021227389 */ /* 0x000064000004001f */
[----:B01----:R-:W-:Y:S01]  /*56e0*/  ENDCOLLECTIVE ;  /* 0x000000000000791b */ /* 0x003fe20003800000 */
.L_x_168:
[----:B------:R-:W-:Y:S01]  /*56f0*/  FADD.FTZ R36, R37, R36 ;  /* 0x0000002425247221 */ /* 0x000fe20000010000 */
[----:B------:R-:W-:Y:S01]  /*5700*/  HFMA2.MMA R32, -RZ, RZ, 0, 4.76837158203125e-07 ;  /* 0x00000008ff207435 */ /* 0x000fe200000001ff */
[----:B------:R-:W-:Y:S01]  /*5710*/  IMAD.MOV.U32 R33, RZ, RZ, R26 ;  /* 0x000000ffff217224 */ /* 0x000fe200078e001a */
[----:B------:R-:W-:-:S09]  /*5720*/  MOV R35, R34 ;  /* 0x0000002200237202 */ /* 0x000fd20000000f00 */
[----:B------:R-:W-:Y:S05]  /*5730*/  WARPSYNC.COLLECTIVE R30, `(.L_x_169) ;  /* 0x000000001e087348 */ /* 0x000fea0003c00000 */
[----:B------:R0:W1:Y:S02]  /*5740*/  SHFL.BFLY P2, R34, R33, R32, R31 ;  /* 0x0c00002021227389 */ /* 0x000064000004001f */
[----:B01----:R-:W-:Y:S01]  /*5750*/  ENDCOLLECTIVE ;  /* 0x000000000000791b */ /* 0x003fe20003800000 */
.L_x_169:
[----:B------:R-:W-:Y:S01]  /*5760*/  FADD.FTZ R35, R38, R35 ;  /* 0x0000002326237221 */ /* 0x000fe20000010000 */
[----:B------:R-:W-:Y:S01]  /*5770*/  IMAD.MOV.U32 R33, RZ, RZ, R22 ;  /* 0x000000ffff217224 */ /* 0x000fe200078e0016 */
[----:B------:R-:W-:-:S07]  /*5780*/  MOV R39, R34 ;  /* 0x0000002200277202 */ /* 0x000fce0000000f00 */
[----:B------:R-:W-:Y:S05]  /*5790*/  WARPSYNC.COLLECTIVE R30, `(.L_x_170) ;  /* 0x000000001e087348 */ /* 0x000fea0003c00000 */
[----:B------:R0:W1:Y:S02]  /*57a0*/  SHFL.BFLY P2, R34, R33, R32, R31 ;  /* 0x0c00002021227389 */ /* 0x000064000004001f */
[----:B01----:R-:W-:Y:S01]  /*57b0*/  ENDCOLLECTIVE ;  /* 0x000000000000791b */ /* 0x003fe20003800000 */
.L_x_170:
[----:B------:R-:W-:Y:S01]  /*57c0*/  FADD.FTZ R28, R39, R26 ;  /* 0x0000001a271c7221 */ /* 0x000fe20000010000 */
[----:B------:R-:W-:-:S04]  /*57d0*/  @!P0 IADD3 R26, R16, 0x3c, RZ ;  /* 0x0000003c101a8810 */ /* 0x000fc80007ffe0ff */
[----:B------:R-:W-:-:S05]  /*57e0*/  @!P0 LOP3.LUT R26, R26, R27, RZ, 0x3c, !PT ;  /* 0x0000001b1a1a8212 */ /* 0x000fca00078e3cff */
[----:B------:R-:W-:Y:S01]  /*57f0*/  @!P0 IMAD R43, R26, 0x4, R43 ;  /* 0x000000041a2b8824 */ /* 0x000fe200078e022b */
[----:B------:R-:W-:Y:S01]  /*5800*/  HFMA2.MMA R32, -RZ, RZ, 0, 2.384185791015625e-07 ;  /* 0x00000004ff207435 */ /* 0x000fe200000001ff */
[----:B------:R-:W-:-:S03]  /*5810*/  IMAD.MOV.U32 R33, RZ, RZ, R28 ;  /* 0x000000ffff217224 */ /* 0x000fc600078e001c */
[----:B------:R0:W1:Y:S04]  /*5820*/  @!P0 LDS R25, [R43] ;  /* 0x000000002b198984 */ /* 0x0000680000000800 */
[----:B------:R0:W2:Y:S01]  /*5830*/  @!P0 LDS R23, [R43+0x500] ;  /* 0x000500002b178984 */ /* 0x0000a20000000800 */
[----:B------:R-:W-:-:S07]  /*5840*/  MOV R41, R34 ;  /* 0x0000002200297202 */ /* 0x000fce0000000f00 */
[----:B012---:R-:W-:Y:S05]  /*5850*/  WARPSYNC.COLLECTIVE R30, `(.L_x_171) ;  /* 0x000000001e087348 */ /* 0x007fea0003c00000 */
[----:B------:R3:W4:Y:S02]  /*5860*/  SHFL.BFLY P2, R34, R33, R32, R31 ;  /* 0x0c00002021227389 */ /* 0x000724000004001f */
[----:B01234-:R-:W-:Y:S01]  /*5870*/  ENDCOLLECTIVE ;  /* 0x000000000000791b */ /* 0x01ffe20003800000 */
.L_x_171:
[----:B------:R-:W-:Y:S01]  /*5880*/  FADD.FTZ R39, R41, R22 ;  /* 0x0000001629277221 */ /* 0x000fe20000010000 */
[----:B------:R-:W-:-:S03]  /*5890*/  IADD3 R43, R16, R9, RZ ;  /* 0x00000009102b7210 */ /* 0x000fc60007ffe0ff */
[----:B------:R-:W-:Y:S01]  /*58a0*/  IMAD.MOV.U32 R33, RZ, RZ, R39 ;  /* 0x000000ffff217224 */ /* 0x000fe200078e0027 */
[----:B------:R-:W-:-:S07]  /*58b0*/  MOV R41, R34 ;  /* 0x0000002200297202 */ /* 0x000fce0000000f00 */
[----:B------:R-:W-:Y:S05]  /*58c0*/  WARPSYNC.COLLECTIVE R30, `(.L_x_172) ;  /* 0x000000001e087348 */ /* 0x000fea0003c00000 */
[----:B------:R0:W1:Y:S02]  /*58d0*/  SHFL.BFLY P2, R34, R33, R32, R31 ;  /* 0x0c00002021227389 */ /* 0x000064000004001f */
[----:B01----:R-:W-:Y:S01]  /*58e0*/  ENDCOLLECTIVE ;  /* 0x000000000000791b */ /* 0x003fe20003800000 */
.L_x_172:
[----:B------:R-:W-:Y:S01]  /*58f0*/  FADD.FTZ R40, R28, R41 ;  /* 0x000000291c287221 */ /* 0x000fe20000010000 */
[----:B------:R-:W-:Y:S02]  /*5900*/  @!P0 MOV R24, R25 ;  /* 0x0000001900188202 */ /* 0x000fe40000000f00 */
[----:B------:R-:W-:Y:S02]  /*5910*/  @!P0 MOV R21, R23 ;  /* 0x0000001700158202 */ /* 0x000fe40000000f00 */
[----:B------:R-:W-:Y:S01]  /*5920*/  ISETP.NE.AND P0, PT, R12, RZ, PT ;  /* 0x000000ff0c00720c */ /* 0x000fe20003f05270 */
[----:B------:R-:W-:Y:S01]  /*5930*/  HFMA2.MMA R32, -RZ, RZ, 0, 1.1920928955078125e-07 ;  /* 0x00000002ff207435 */ /* 0x000fe200000001ff */
[----:B------:R-:W-:Y:S02]  /*5940*/  MOV R33, R40 ;  /* 0x0000002800217202 */ /* 0x000fe40000000f00 */
[----:B------:R-:W-:-:S09]  /*5950*/  MOV R42, R34 ;  /* 0x00000022002a7202 */ /* 0x000fd20000000f00 */
[----:B------:R-:W0:Y:S02]  /*5960*/  @!P0 LDC.64 R16, c[0x0][0x220] ;  /* 0x00008800ff108b82 */ /* 0x000e240000000a00 */
[----:B0-----:R-:W-:Y:S05]  /*5970*/  WARPSYNC.COLLECTIVE R30, `(.L_x_173) ;  /* 0x000000001e087348 */ /* 0x001fea0003c00000 */
[----:B------:R1:W2:Y:S02]  /*5980*/  SHFL.BFLY P2, R34, R33, R32, R31 ;  /* 0x0c00002021227389 */ /* 0x0002a4000004001f */
[----:B012---:R-:W-:Y:S01]  /*5990*/  ENDCOLLECTIVE ;  /* 0x000000000000791b */ /* 0x007fe20003800000 */
.L_x_173:
[----:B------:R-:W-:Y:S01]  /*59a0*/  @!P0 F2FP.BF16.F32.PACK_AB R46, RZ, R46 ;  /* 0x0000002eff2e823e */ /* 0x000fe200000010ff */
[----:B------:R-:W-:-:S05]  /*59b0*/  FADD.FTZ R26, R39, R42 ;  /* 0x0000002a271a7221 */ /* 0x000fca0000010000 */
[----:B------:R-:W-:Y:S01]  /*59c0*/  MOV R33, R26 ;  /* 0x0000001a00217202 */ /* 0x000fe20000000f00 */
[----:B------:R-:W-:-:S04]  /*59d0*/  @!P0 IMAD.WIDE R16, R43, 0x2, R16 ;  /* 0x000000022b108825 */ /* 0x000fc800078e0210 */
[----:B------:R-:W-:-:S07]  /*59e0*/  IMAD.MOV.U32 R27, RZ, RZ, R34 ;  /* 0x000000ffff1b7224 */ /* 0x000fce00078e0022 */
[----:B------:R-:W-:Y:S05]  /*59f0*/  WARPSYNC.COLLECTIVE R30, `(.L_x_174) ;  /* 0x000000001e087348 */ /* 0x000fea0003c00000 */
[----:B------:R0:W1:Y:S02]  /*5a00*/  SHFL.BFLY P2, R34, R33, R32, R31 ;  /* 0x0c00002021227389 */ /* 0x000064000004001f */
[----:B01----:R-:W-:Y:S01]  /*5a10*/  ENDCOLLECTIVE ;  /* 0x000000000000791b */ /* 0x003fe20003800000 */
.L_x_174:
[----:B------:R-:W-:-:S04]  /*5a20*/  FADD.FTZ R40, R40, R27 ;  /* 0x0000001b28287221 */ /* 0x000fc80000010000 */
[----:B------:R-:W-:Y:S01]  /*5a30*/  IMAD.MOV.U32 R33, RZ, RZ, R40 ;  /* 0x000000ffff217224 */ /* 0x000fe200078e0028 */
[----:B------:R-:W-:Y:S02]  /*5a40*/  MOV R32, 0x1 ;  /* 0x0000000100207802 */ /* 0x000fe40000000f00 */
[----:B------:R-:W-:-:S07]  /*5a50*/  MOV R39, R34 ;  /* 0x0000002200277202 */ /* 0x000fce0000000f00 */
[----:B------:R-:W-:Y:S05]  /*5a60*/  WARPSYNC.COLLECTIVE R30, `(.L_x_175) ;  /* 0x000000001e087348 */ /* 0x000fea0003c00000 */
[----:B------:R0:W1:Y:S02]  /*5a70*/  SHFL.BFLY P2, R34, R33, R32, R31 ;  /* 0x0c00002021227389 */ /* 0x000064000004001f */
[----:B01----:R-:W-:Y:S01]  /*5a80*/  ENDCOLLECTIVE ;  /* 0x000000000000791b */ /* 0x003fe20003800000 */
.L_x_175:
[----:B------:R-:W-:Y:S02]  /*5a90*/  FADD.FTZ R39, R26, R39 ;  /* 0x000000271a277221 */ /* 0x000fe40000010000 */
[----:B------:R-:W0:Y:S02]  /*5aa0*/  @!P0 LDC.64 R26, c[0x0][0x218] ;  /* 0x00008600ff1a8b82 */ /* 0x000e240000000a00 */
[----:B------:R-:W-:Y:S01]  /*5ab0*/  IMAD.MOV.U32 R33, RZ, RZ, R39 ;  /* 0x000000ffff217224 */ /* 0x000fe200078e0027 */
[----:B------:R-:W-:-:S07]  /*5ac0*/  MOV R41, R34 ;  /* 0x0000002200297202 */ /* 0x000fce0000000f00 */
[----:B0-----:R-:W-:Y:S05]  /*5ad0*/  WARPSYNC.COLLECTIVE R30, `(.L_x_176) ;  /* 0x000000001e087348 */ /* 0x001fea0003c00000 */
[----:B------:R1:W2:Y:S02]  /*5ae0*/  SHFL.BFLY P2, R34, R33, R32, R31 ;  /* 0x0c00002021227389 */ /* 0x0002a4000004001f */
[----:B012---:R-:W-:Y:S01]  /*5af0*/  ENDCOLLECTIVE ;  /* 0x000000000000791b */ /* 0x007fe20003800000 */
.L_x_176:
[----:B------:R-:W-:Y:S01]  /*5b00*/  FADD.FTZ R40, R40, R41 ;  /* 0x0000002928287221 */ /* 0x000fe20000010000 */
[----:B------:R-:W-:Y:S01]  /*5b10*/  @!P0 IMAD.WIDE R26, R43, 0x2, R26 ;  /* 0x000000022b1a8825 */ /* 0x000fe200078e021a */
[----:B------:R-:W-:-:S03]  /*5b20*/  MOV R33, R24 ;  /* 0x0000001800217202 */ /* 0x000fc60000000f00 */
[----:B------:R-:W-:Y:S01]  /*5b30*/  IMAD.MOV.U32 R32, RZ, RZ, 0x8 ;  /* 0x00000008ff207424 */ /* 0x000fe200078e00ff */
[----:B------:R-:W-:-:S07]  /*5b40*/  MOV R42, R34 ;  /* 0x00000022002a7202 */ /* 0x000fce0000000f00 */
[----:B------:R-:W-:Y:S05]  /*5b50*/  WARPSYNC.COLLECTIVE R30, `(.L_x_177) ;  /* 0x000000001e087348 */ /* 0x000fea0003c00000 */
[----:B------:R0:W1:Y:S02]  /*5b60*/  SHFL.BFLY P2, R34, R33, R32, R31 ;  /* 0x0c00002021227389 */ /* 0x000064000004001f */
[----:B01----:R-:W-:Y:S01]  /*5b70*/  ENDCOLLECTIVE ;  /* 0x000000000000791b */ /* 0x003fe20003800000 */
.L_x_177:
[----:B------:R-:W-:Y:S01]  /*5b80*/  FADD.FTZ R39, R39, R42 ;  /* 0x0000002a27277221 */ /* 0x000fe20000010000 */
[----:B------:R-:W-:Y:S01]  /*5b90*/  IMAD.MOV.U32 R33, RZ, RZ, R21 ;  /* 0x000000ffff217224 */ /* 0x000fe200078e0015 */
[----:B------:R-:W-:-:S07]  /*5ba0*/  MOV R25, R34 ;  /* 0x0000002200197202 */ /* 0x000fce0000000f00 */
[----:B------:R-:W-:Y:S05]  /*5bb0*/  WARPSYNC.COLLECTIVE R30, `(.L_x_178) ;  /* 0x000000001e087348 */ /* 0x000fea0003c00000 */
[----:B------:R0:W1:Y:S02]  /*5bc0*/  SHFL.BFLY P2, R34, R33, R32, R31 ;  /* 0x0c00002021227389 */ /* 0x000064000004001f */
[----:B01----:R-:W-:Y:S01]  /*5bd0*/  ENDCOLLECTIVE ;  /* 0x000000000000791b */ /* 0x003fe20003800000 */
.L_x_178:
[----:B------:R-:W-:Y:S02]  /*5be0*/  FADD.FTZ R44, R25, R24 ;  /* 0x00000018192c7221 */ /* 0x000fe40000010000 */
[----:B------:R-:W0:Y:S03]  /*5bf0*/  @!P0 LDC.64 R24, c[0x0][0x220] ;  /* 0x00008800ff188b82 */ /* 0x000e260000000a00 */
[----:B------:R-:W-:Y:S01]  /*5c00*/  MOV R33, R44 ;  /* 0x0000002c00217202 */ /* 0x000fe20000000f00 */
[----:B------:R-:W-:Y:S01]  /*5c10*/  IMAD.MOV.U32 R32, RZ, RZ, 0x4 ;  /* 0x00000004ff207424 */ /* 0x000fe200078e00ff */
[----:B------:R-:W-:-:S07]  /*5c20*/  MOV R22, R34 ;  /* 0x0000002200167202 */ /* 0x000fce0000000f00 */
[----:B0-----:R-:W-:Y:S05]  /*5c30*/  WARPSYNC.COLLECTIVE R30, `(.L_x_179) ;  /* 0x000000001e087348 */ /* 0x001fea0003c00000 */
[----:B------:R1:W2:Y:S02]  /*5c40*/  SHFL.BFLY P2, R34, R33, R32, R31 ;  /* 0x0c00002021227389 */ /* 0x0002a4000004001f */
[----:B012---:R-:W-:Y:S01]  /*5c50*/  ENDCOLLECTIVE ;  /* 0x000000000000791b */ /* 0x007fe20003800000 */
.L_x_179:
[----:B------:R-:W-:Y:S01]  /*5c60*/  FADD.FTZ R22, R22, R21 ;  /* 0x0000001516167221 */ /* 0x000fe20000010000 */
[----:B------:R-:W-:Y:S01]  /*5c70*/  @!P0 IMAD.WIDE R24, R43, 0x2, R24 ;  /* 0x000000022b188825 */ /* 0x000fe200078e0218 */
[----:B------:R-:W0:Y:S03]  /*5c80*/  @!P0 LDC.64 R20, c[0x0][0x220] ;  /* 0x00008800ff148b82 */ /* 0x000e260000000a00 */
[----:B------:R-:W-:Y:S02]  /*5c90*/  MOV R33, R22 ;  /* 0x0000001600217202 */ /* 0x000fe40000000f00 */
[----:B------:R-:W-:-:S07]  /*5ca0*/  MOV R23, R34 ;  /* 0x0000002200177202 */ /* 0x000fce0000000f00 */
[----:B0-----:R-:W-:Y:S05]  /*5cb0*/  WARPSYNC.COLLECTIVE R30, `(.L_x_180) ;  /* 0x000000001e087348 */ /* 0x001fea0003c00000 */
[----:B------:R1:W2:Y:S02]  /*5cc0*/  SHFL.BFLY P2, R34, R33, R32, R31 ;  /* 0x0c00002021227389 */ /* 0x0002a4000004001f */
[----:B012---:R-:W-:Y:S01]  /*5cd0*/  ENDCOLLECTIVE ;  /* 0x000000000000791b */ /* 0x007fe20003800000 */
.L_x_180:
[----:B------:R-:W-:Y:S01]  /*5ce0*/  FADD.FTZ R44, R44, R23 ;  /* 0x000000172c2c7221 */ /* 0x000fe20000010000 */
[----:B------:R-:W-:Y:S01]  /*5cf0*/  @!P0 IMAD.WIDE R20, R43, 0x2, R20 ;  /* 0x000000022b148825 */ /* 0x000fe200078e0214 */
[----:B------:R-:W-:-:S03]  /*5d00*/  HFMA2.MMA R32, -RZ, RZ, 0, 1.1920928955078125e-07 ;  /* 0x00000002ff207435 */ /* 0x000fc600000001ff */
[----:B------:R-:W-:Y:S01]  /*5d10*/  MOV R33, R44 ;  /* 0x0000002c00217202 */ /* 0x000fe20000000f00 */
[----:B------:R-:W-:-:S07]  /*5d20*/  IMAD.MOV.U32 R29, RZ, RZ, R34 ;  /* 0x000000ffff1d7224 */ /* 0x000fce00078e0022 */
[----:B------:R-:W-:Y:S05]  /*5d30*/  WARPSYNC.COLLECTIVE R30, `(.L_x_181) ;  /* 0x000000001e087348 */ /* 0x000fea0003c00000 */
[----:B------:R0:W1:Y:S02]  /*5d40*/  SHFL.BFLY P2, R34, R33, R32, R31 ;  /* 0x0c00002021227389 */ /* 0x000064000004001f */
[----:B01----:R-:W-:Y:S01]  /*5d50*/  ENDCOLLECTIVE ;  /* 0x000000000000791b */ /* 0x003fe20003800000 */
.L_x_181:
[----:B------:R-:W-:Y:S02]  /*5d60*/  FADD.FTZ R28, R22, R29 ;  /* 0x0000001d161c7221 */ /* 0x000fe40000010000 */
[----:B------:R-:W0:Y:S03]  /*5d70*/  @!P0 LDC.64 R22, c[0x0][0x218] ;  /* 0x00008600ff168b82 */ /* 0x000e260000000a00 */
[----:B------:R-:W-:Y:S01]  /*5d80*/  MOV R33, R28 ;  /* 0x0000001c00217202 */ /* 0x000fe20000000f00 */
[----:B------:R-:W-:Y:S01]  /*5d90*/  IMAD.MOV.U32 R45, RZ, RZ, R34 ;  /* 0x000000ffff2d7224 */ /* 0x000fe200078e0022 */
[----:B------:R-:W-:-:S03]  /*5da0*/  @!P0 F2FP.BF16.F32.PACK_AB R34, RZ, R19 ;  /* 0x00000013ff22823e */ /* 0x000fc600000010ff */
[----:B------:R-:W1:Y:S01]  /*5db0*/  @!P0 LDC.64 R18, c[0x0][0x218] ;  /* 0x00008600ff128b82 */ /* 0x000e620000000a00 */
[----:B------:R-:W-:Y:S01]  /*5dc0*/  FADD.FTZ R44, R44, R45 ;  /* 0x0000002d2c2c7221 */ /* 0x000fe20000010000 */
[----:B------:R-:W-:Y:S01]  /*5dd0*/  PRMT R47, R34, 0x7610, R47 ;  /* 0x00007610222f7816 */ /* 0x000fe2000000002f */
[----:B0-----:R-:W-:-:S07]  /*5de0*/  @!P0 IMAD.WIDE R22, R43, 0x2, R22 ;  /* 0x000000022b168825 */ /* 0x001fce00078e0216 */
[----:B-1----:R-:W-:Y:S05]  /*5df0*/  WARPSYNC.COLLECTIVE R30, `(.L_x_182) ;  /* 0x000000001e087348 */ /* 0x002fea0003c00000 */
[----:B------:R0:W2:Y:S02]  /*5e00*/  SHFL.BFLY P2, R34, R33, R32, R31 ;  /* 0x0c00002021227389 */ /* 0x0000a4000004001f */
[----:B012---:R-:W-:Y:S01]  /*5e10*/  ENDCOLLECTIVE ;  /* 0x000000000000791b */ /* 0x007fe20003800000 */
.L_x_182:
[----:B------:R0:W-:Y:S04]  /*5e20*/  @!P0 STG.E.U16 desc[UR8][R26.64], R47 ;  /* 0x0000002f1a008986 */ /* 0x0001e8000c101508 */
[----:B------:R1:W-:Y:S01]  /*5e30*/  @!P0 STG.E.U16 desc[UR8][R24.64], R46 ;  /* 0x0000002e18008986 */ /* 0x0003e2000c101508 */
[----:B------:R-:W-:Y:S01]  /*5e40*/  @!P0 F2FP.BF16.F32.PACK_AB R30, RZ, R40 ;  /* 0x00000028ff1e823e */ /* 0x000fe200000010ff */
[----:B------:R-:W-:Y:S01]  /*5e50*/  HFMA2.MMA R32, -RZ, RZ, 0, 5.9604644775390625e-08 ;  /* 0x00000001ff207435 */ /* 0x000fe200000001ff */
[----:B------:R-:W-:Y:S02]  /*5e60*/  MOV R33, R44 ;  /* 0x0000002c00217202 */ /* 0x000fe40000000f00 */
[----:B0-----:R-:W-:Y:S02]  /*5e70*/  @!P0 F2FP.BF16.F32.PACK_AB R27, RZ, R35 ;  /* 0x00000023ff1b823e */ /* 0x001fe400000010ff */
[----:B-1----:R-:W-:Y:S01]  /*5e80*/  PRMT R24, R30, 0x7610, R24 ;  /* 0x000076101e187816 */ /* 0x002fe20000000018 */
[----:B------:R-:W-:Y:S01]  /*5e90*/  IMAD.MOV.U32 R30, RZ, RZ, 0xffff ;  /* 0x0000ffffff1e7424 */ /* 0x000fe200078e00ff */
[----:B------:R-:W-:Y:S01]  /*5ea0*/  @!P0 F2FP.BF16.F32.PACK_AB R25, RZ, R36 ;  /* 0x00000024ff19823e */ /* 0x000fe200000010ff */
[----:B------:R-:W-:Y:S01]  /*5eb0*/  @!P0 IMAD.WIDE R18, R43, 0x2, R18 ;  /* 0x000000022b128825 */ /* 0x000fe200078e0212 */
[----:B------:R-:W-:-:S03]  /*5ec0*/  @!P0 F2FP.BF16.F32.PACK_AB R35, RZ, R39 ;  /* 0x00000027ff23823e */ /* 0x000fc600000010ff */
[----:B------:R-:W-:Y:S01]  /*5ed0*/  IMAD.MOV.U32 R29, RZ, RZ, R34 ;  /* 0x000000ffff1d7224 */ /* 0x000fe200078e0022 */
[----:B------:R0:W-:Y:S03]  /*5ee0*/  @!P0 STG.E.U16 desc[UR8][R22.64+0x28], R25 ;  /* 0x0000281916008986 */ /* 0x0001e6000c101508 */
[----:B------:R-:W-:-:S07]  /*5ef0*/  FADD.FTZ R28, R28, R29 ;  /* 0x0000001d1c1c7221 */ /* 0x000fce0000010000 */
[----:B0-----:R-:W-:Y:S05]  /*5f00*/  WARPSYNC.COLLECTIVE R30, `(.L_x_183) ;  /* 0x000000001e087348 */ /* 0x001fea0003c00000 */
[----:B------:R1:W2:Y:S02]  /*5f10*/  SHFL.BFLY P2, R34, R33, R32, R31 ;  /* 0x0c00002021227389 */ /* 0x0002a4000004001f */
[----:B012---:R-:W-:Y:S01]  /*5f20*/  ENDCOLLECTIVE ;  /* 0x000000000000791b */ /* 0x007fe20003800000 */
.L_x_183:
[----:B------:R0:W-:Y:S04]  /*5f30*/  @!P0 STG.E.U16 desc[UR8][R20.64+0x28], R27 ;  /* 0x0000281b14008986 */ /* 0x0001e8000c101508 */
[----:B------:R0:W-:Y:S04]  /*5f40*/  @!P0 STG.E.U16 desc[UR8][R18.64+0x50], R24 ;  /* 0x0000501812008986 */ /* 0x0001e8000c101508 */
[----:B------:R0:W-:Y:S01]  /*5f50*/  @!P0 STG.E.U16 desc[UR8][R16.64+0x50], R35 ;  /* 0x0000502310008986 */ /* 0x0001e2000c101508 */
[----:B------:R-:W-:Y:S02]  /*5f60*/  MOV R33, R28 ;  /* 0x0000001c00217202 */ /* 0x000fe40000000f00 */
[----:B------:R-:W-:-:S07]  /*5f70*/  MOV R37, R34 ;  /* 0x0000002200257202 */ /* 0x000fce0000000f00 */
[----:B0-----:R-:W-:Y:S05]  /*5f80*/  WARPSYNC.COLLECTIVE R30, `(.L_x_184) ;  /* 0x000000001e087348 */ /* 0x001fea0003c00000 */
[----:B------:R1:W2:Y:S02]  /*5f90*/  SHFL.BFLY P2, R34, R33, R32, R31 ;  /* 0x0c00002021227389 */ /* 0x0002a4000004001f */
[----:B012---:R-:W-:Y:S01]  /*5fa0*/  ENDCOLLECTIVE ;  /* 0x000000000000791b */ /* 0x007fe20003800000 */
.L_x_184:
[----:B------:R-:W-:Y:S01]  /*5fb0*/  FADD.FTZ R37, R44, R37 ;  /* 0x000000252c257221 */ /* 0x000fe20000010000 */
[----:B------:R-:W-:Y:S06]  /*5fc0*/  BRA `(.L_x_185) ;  /* 0xffffffe000d47947 */ /* 0x000fec000383ffff */
.L_x_186:
        /* <DEDUP_REMOVED lines=11> */
.L_x_2226:


//--------------------- .text._ZN13group_norm_v218gn_bwd_cuda_kernelI13__nv_bfloat16Li320ELi1ELi16ELi40ELi256ELb1ELb1ELi4ELi320ELi320ELi4ELb1ELi2ELb0ELb0ELNS_15WgradSyncMethodE3ENS_16CompileConditionILi900EEEEEvPT_S6_S6_PKS5_S8_S8_S8_PKfflPfPj --------------------------
	.section	.text._ZN13group_norm_v218gn_bwd_cuda_kernelI13__nv_bfloat16Li320ELi1ELi16ELi40ELi256ELb1ELb1ELi4ELi320ELi320ELi4ELb1ELi2ELb0ELb0ELNS_15WgradSyncMethodE3ENS_16CompileConditionILi900EEEEEvPT_S6_S6_PKS5_S8_S8_S8_PKfflPfPj,"ax",@progbits
	.align	128
        .global         _ZN13group_norm_v218gn_bwd_cuda_kernelI13__nv_bfloat16Li320ELi1ELi16ELi40ELi256ELb1ELb1ELi4ELi320ELi320ELi4ELb1ELi2ELb0ELb0ELNS_15WgradSyncMethodE3ENS_16CompileConditionILi900EEEEEvPT_S6_S6_PKS5_S8_S8_S8_PKfflPfPj
        .type           _ZN13group_norm_v218gn_bwd_cuda_kernelI13__nv_bfloat16Li320ELi1ELi16ELi40ELi256ELb1ELb1ELi4ELi320ELi320ELi4ELb1ELi2ELb0ELb0ELNS_15WgradSyncMethodE3ENS_16CompileConditionILi900EEEEEvPT_S6_S6_PKS5_S8_S8_S8_PKfflPfPj,@function
        .size           _ZN13group_norm_v218gn_bwd_cuda_kernelI13__nv_bfloat16Li320ELi1ELi16ELi40ELi256ELb1ELb1ELi4ELi320ELi320ELi4ELb1ELi2ELb0ELb0ELNS_15WgradSyncMethodE3ENS_16CompileConditionILi900EEEEEvPT_S6_S6_PKS5_S8_S8_S8_PKfflPfPj,(.L_x_2227 - _ZN13group_norm_v218gn_bwd_cuda_kernelI13__nv_bfloat16Li320ELi1ELi16ELi40ELi256ELb1ELb1ELi4ELi320ELi320ELi4ELb1ELi2ELb0ELb0ELNS_15WgradSyncMethodE3ENS_16CompileConditionILi900EEEEEvPT_S6_S6_PKS5_S8_S8_S8_PKfflPfPj)
        .other          _ZN13group_norm_v218gn_bwd_cuda_kernelI13__nv_bfloat16Li320ELi1ELi16ELi40ELi256ELb1ELb1ELi4ELi320ELi320ELi4ELb1ELi2ELb0ELb0ELNS_15WgradSyncMethodE3ENS_16CompileConditionILi900EEEEEvPT_S6_S6_PKS5_S8_S8_S8_PKfflPfPj,@"STO_CUDA_ENTRY STV_DEFAULT"
_ZN13group_norm_v218gn_bwd_cuda_kernelI13__nv_bfloat16Li320ELi1ELi16ELi40ELi256ELb1ELb1ELi4ELi320ELi320ELi4ELb1ELi2ELb0ELb0ELNS_15WgradSyncMethodE3ENS_16CompileConditionILi900EEEEEvPT_S6_S6_PKS5_S8_S8_S8_PKfflPfPj:
.text._ZN13group_norm_v218gn_bwd_cuda_kernelI13__nv_bfloat16Li320ELi1ELi16ELi40ELi256ELb1ELb1ELi4ELi320ELi320ELi4ELb1ELi2ELb0ELb0ELNS_15WgradSyncMethodE3ENS_16CompileConditionILi900EEEEEvPT_S6_S6_PKS5_S8_S8_S8_PKfflPfPj:
        /* <DEDUP_REMOVED lines=9> */
[----:B0-----:R-:W-:Y:S02]  /*0090*/  ISETP.LT.U32.AND P0, PT, R55, UR10, PT ;  /* 0x0000000a37007c0c */ /* 0x001fe4000bf01070 */
[----:B------:R-:W-:Y:S02]  /*00a0*/  MOV R15, R55 ;  /* 0x00000037000f7202 */ /* 0x000fe40000000f00 */
[----:B------:R-:W-:-:S13]  /*00b0*/  ISETP.GT.AND.EX P0, PT, R0, RZ, PT, P0 ;  /* 0x000000ff0000720c */ /* 0x000fda0003f04300 */
        /* <DEDUP_REMOVED lines=18> */
.L_x_189:
[----:B------:R-:W2:Y:S04]  /*01e0*/  LD.E.STRONG.GPU R0, desc[UR8][R2.64] ;  /* 0x0000000802007980 */ /* 0x000ea8000c10f900 */
[----:B--2---:R-:W-:Y:S01]  /*01f0*/  CCTL.IVALL ;  /* 0x00000000ff00798f */ /* 0x004fe20002000000 */
[----:B------:R-:W-:Y:S05]  /*0200*/  YIELD ;  /* 0x0000000000007946 */ /* 0x000fea0003800000 */
[----:B-----5:R-:W-:-:S04]  /*0210*/  LOP3.LUT R0, R0, R5, RZ, 0x3c, !PT ;  /* 0x0000000500007212 */ /* 0x020fc800078e3cff */
[----:B------:R-:W-:-:S13]  /*0220*/  ISETP.GT.AND P0, PT, R0, -0x1, PT ;  /* 0xffffffff0000780c */ /* 0x000fda0003f04270 */
[----:B------:R-:W-:Y:S05]  /*0230*/  @P0 BRA `(.L_x_189) ;  /* 0xfffffffc00e80947 */ /* 0x000fea000383ffff */
.L_x_188:
[----:B------:R-:W-:Y:S05]  /*0240*/  WARPSYNC.ALL ;  /* 0x0000000000007948 */ /* 0x000fea0003800000 */
[----:B------:R-:W-:Y:S06]  /*0250*/  BAR.SYNC.DEFER_BLOCKING 0x0 ;  /* 0x0000000000007b1d */ /* 0x000fec0000010000 */
[----:B------:R-:W-:Y:S05]  /*0260*/  BRA `(.L_x_190) ;  /* 0x0000002000007947 */ /* 0x000fea0003800000 */
.L_x_187:
[----:B------:R-:W0:Y:S01]  /*0270*/  S2R R14, SR_TID.X ;  /* 0x00000000000e7919 */ /* 0x000e220000002100 */
[----:B------:R-:W-:Y:S02]  /*0280*/  MOV R0, 0x400 ;  /* 0x0000040000007802 */ /* 0x000fe40000000f00 */
[----:B------:R-:W-:Y:S02]  /*0290*/  CS2R R18, SRZ ;  /* 0x0000000000127805 */ /* 0x000fe4000001ff00 */
[----:B------:R-:W-:Y:S01]  /*02a0*/  CS2R R20, SRZ ;  /* 0x0000000000147805 */ /* 0x000fe2000001ff00 */
[----:B------:R-:W1:Y:S01]  /*02b0*/  S2R R7, SR_CgaCtaId ;  /* 0x0000000000077919 */ /* 0x000e620000008800 */
[----:B------:R-:W-:Y:S01]  /*02c0*/  CS2R R22, SRZ ;  /* 0x0000000000167805 */ /* 0x000fe2000001ff00 */
[----:B------:R-:W-:Y:S01]  /*02d0*/  VIADD R12, R0, 0x2800 ;  /* 0x00002800000c7836 */ /* 0x000fe20000000000 */
[----:B------:R-:W-:Y:S01]  /*02e0*/  SHF.L.U32 R0, R54, 0x2, RZ ;  /* 0x0000000236007819 */ /* 0x000fe200000006ff */
[----:B------:R-:W-:-:S03]  /*02f0*/  UMOV UR4, URZ ;  /* 0x0000003f00047c82 */ /* 0x000fc60008000000 */
[----:B------:R-:W-:Y:S01]  /*0300*/  LOP3.LUT R0, R0, 0xfc, RZ, 0xc0, !PT ;  /* 0x000000fc00007812 */ /* 0x000fe200078ec0ff */
[----:B0-----:R-:W-:Y:S01]  /*0310*/  IMAD.WIDE.U32 R2, R14, -0x33333333, RZ ;  /* 0xcccccccd0e027825 */ /* 0x001fe200078e00ff */
[----:B------:R-:W-:Y:S02]  /*0320*/  SHF.R.S32.HI R5, RZ, 0x1f, R14 ;  /* 0x0000001fff057819 */ /* 0x000fe4000001140e */
[----:B-1----:R-:W-:Y:S02]  /*0330*/  LEA R12, R7, R12, 0x18 ;  /* 0x0000000c070c7211 */ /* 0x002fe400078ec0ff */
[----:B------:R-:W-:Y:S02]  /*0340*/  LEA.HI R2, R5, R14, RZ, 0x2 ;  /* 0x0000000e05027211 */ /* 0x000fe400078f10ff */
[----:B------:R-:W-:Y:S02]  /*0350*/  SHF.R.U32.HI R9, RZ, 0x6, R3 ;  /* 0x00000006ff097819 */ /* 0x000fe40000011603 */
[----:B------:R-:W-:-:S02]  /*0360*/  SHF.R.S32.HI R13, RZ, 0x2, R2 ;  /* 0x00000002ff0d7819 */ /* 0x000fc40000011402 */
[----:B------:R-:W-:Y:S01]  /*0370*/  IADD3 R0, R0, R9, RZ ;  /* 0x0000000900007210 */ /* 0x000fe20007ffe0ff */
[----:B------:R-:W-:Y:S01]  /*0380*/  IMAD R11, R9, -0x50, R14 ;  /* 0xffffffb0090b7824 */ /* 0x000fe200078e020e */
[C---:B------:R-:W-:Y:S01]  /*0390*/  IADD3 R8, R13.reuse, 0xf0, RZ ;  /* 0x000000f00d087810 */ /* 0x040fe20007ffe0ff */
[----:B------:R-:W-:Y:S01]  /*03a0*/  VIADD R3, R13, 0x50 ;  /* 0x000000500d037836 */ /* 0x000fe20000000000 */
[----:B------:R-:W-:Y:S01]  /*03b0*/  LEA.HI R5, R5, R14, RZ, 0x4 ;  /* 0x0000000e05057211 */ /* 0x000fe200078f20ff */
[----:B------:R-:W-:Y:S02]  /*03c0*/  IMAD R10, R11, 0x28, R12 ;  /* 0x000000280b0a7824 */ /* 0x000fe400078e020c */
[----:B------:R-:W-:Y:S01]  /*03d0*/  VIADD R6, R13, 0xa0 ;  /* 0x000000a00d067836 */ /* 0x000fe20000000000 */
[----:B------:R-:W-:Y:S01]  /*03e0*/  SHF.R.S32.HI R4, RZ, 0x1f, R3 ;  /* 0x0000001fff047819 */ /* 0x000fe20000011403 */
[----:B------:R-:W-:Y:S01]  /*03f0*/  IMAD R10, R9, 0x8, R10 ;  /* 0x00000008090a7824 */ /* 0x000fe200078e020a */
[----:B------:R-:W-:-:S02]  /*0400*/  SHF.R.S32.HI R9, RZ, 0x1f, R8 ;  /* 0x0000001fff097819 */ /* 0x000fc40000011408 */
[----:B------:R-:W-:Y:S02]  /*0410*/  SHF.R.S32.HI R7, RZ, 0x1f, R6 ;  /* 0x0000001fff077819 */ /* 0x000fe40000011406 */
[----:B------:R-:W-:Y:S02]  /*0420*/  LEA.HI R4, R4, R3, RZ, 0x2 ;  /* 0x0000000304047211 */ /* 0x000fe400078f10ff */
[----:B------:R-:W-:Y:S02]  /*0430*/  LOP3.LUT R3, R2, 0xfffffffc, RZ, 0xc0, !PT ;  /* 0xfffffffc02037812 */ /* 0x000fe400078ec0ff */
[----:B------:R-:W-:Y:S02]  /*0440*/  LEA.HI R7, R7, R6, RZ, 0x2 ;  /* 0x0000000607077211 */ /* 0x000fe400078f10ff */
[----:B------:R-:W-:Y:S02]  /*0450*/  LEA.HI R9, R9, R8, RZ, 0x2 ;  /* 0x0000000809097211 */ /* 0x000fe400078f10ff */
[----:B------:R-:W-:-:S02]  /*0460*/  IADD3 R3, -R3, R14, RZ ;  /* 0x0000000e03037210 */ /* 0x000fc40007ffe1ff */
[----:B------:R-:W-:Y:S02]  /*0470*/  SHF.R.U32.HI R6, RZ, 0x2, R7 ;  /* 0x00000002ff067819 */ /* 0x000fe40000011607 */
[----:B------:R-:W-:Y:S02]  /*0480*/  SHF.R.U32.HI R16, RZ, 0x2, R9 ;  /* 0x00000002ff107819 */ /* 0x000fe40000011609 */
[----:B------:R-:W-:Y:S02]  /*0490*/  SHF.R.U32.HI R2, RZ, 0x4, R5 ;  /* 0x00000004ff027819 */ /* 0x000fe40000011605 */
[----:B------:R-:W-:Y:S02]  /*04a0*/  SHF.R.U32.HI R4, RZ, 0x2, R4 ;  /* 0x00000002ff047819 */ /* 0x000fe40000011604 */
[C---:B------:R-:W-:Y:S01]  /*04b0*/  LOP3.LUT R7, R3.reuse, 0x3, R6, 0x78, !PT ;  /* 0x0000000303077812 */ /* 0x040fe200078e7806 */
[----:B------:R-:W-:Y:S01]  /*04c0*/  IMAD R6, R0, 0x280, RZ ;  /* 0x0000028000067824 */ /* 0x000fe200078e02ff */
[----:B------:R-:W-:-:S02]  /*04d0*/  LOP3.LUT R5, R3, 0x3, R16, 0x78, !PT ;  /* 0x0000000303057812 */ /* 0x000fc400078e7810 */
[----:B------:R-:W-:Y:S02]  /*04e0*/  CS2R R16, SRZ ;  /* 0x0000000000107805 */ /* 0x000fe4000001ff00 */
[C---:B------:R-:W-:Y:S02]  /*04f0*/  LOP3.LUT R9, R3.reuse, 0x3, R2, 0x78, !PT ;  /* 0x0000000303097812 */ /* 0x040fe400078e7802 */
[----:B------:R-:W-:-:S07]  /*0500*/  LOP3.LUT R8, R3, 0x3, R4, 0x78, !PT ;  /* 0x0000000303087812 */ /* 0x000fce00078e7804 */
.L_x_202:
[C---:B------:R-:W-:Y:S01]  /*0510*/  LOP3.LUT R44, R15.reuse, 0x1, RZ, 0xc0, !PT ;  /* 0x000000010f2c7812 */ /* 0x040fe200078ec0ff */
[----:B------:R-:W-:Y:S01]  /*0520*/  ULDC.64 UR12, c[0x0][0x248] ;  /* 0x00009200000c7ab9 */ /* 0x000fe20000000a00 */
[--C-:B------:R-:W-:Y:S01]  /*0530*/  SHF.R.U64 R33, R15, 0x1, R36.reuse ;  /* 0x000000010f217819 */ /* 0x100fe20000001224 */
[----:B------:R-:W0:Y:S01]  /*0540*/  LDC.64 R26, c[0x0][0x238] ;  /* 0x00008e00ff1a7b82 */ /* 0x000e220000000a00 */
[----:B-1----:R-:W-:Y:S01]  /*0550*/  SHF.R.U32.HI R0, RZ, 0x1, R36 ;  /* 0x00000001ff007819 */ /* 0x002fe20000011624 */
[----:B------:R-:W-:Y:S01]  /*0560*/  IMAD R44, R44, 0x140, RZ ;  /* 0x000001402c2c7824 */ /* 0x000fe200078e02ff */
[----:B------:R-:W-:-:S03]  /*0570*/  ULDC UR5, c[0x0][0x250] ;  /* 0x0000940000057ab9 */ /* 0x000fc60000000800 */
[----:B------:R-:W-:Y:S02]  /*0580*/  IMAD R29, R11, 0x4, R44 ;  /* 0x000000040b1d7824 */ /* 0x000fe400078e022c */
[----:B------:R-:W1:Y:S01]  /*0590*/  LDC.64 R24, c[0x0][0x240] ;  /* 0x00009000ff187b82 */ /* 0x000e620000000a00 */
[----:B------:R-:W-:Y:S02]  /*05a0*/  IMAD R30, R0, 0x28000, RZ ;  /* 0x00028000001e7824 */ /* 0x000fe400078e02ff */
[----:B------:R-:W-:Y:S01]  /*05b0*/  IMAD.WIDE.U32 R2, R29, -0x33333333, RZ ;  /* 0xcccccccd1d027825 */ /* 0x000fe200078e00ff */
[----:B------:R-:W-:Y:S02]  /*05c0*/  MOV R2, R6 ;  /* 0x0000000600027202 */ /* 0x000fe40000000f00 */
[----:B------:R-:W-:Y:S02]  /*05d0*/  SHF.R.S32.HI R31, RZ, 0x1f, R29 ;  /* 0x0000001fff1f7819 */ /* 0x000fe4000001141d */
[----:B------:R-:W-:Y:S01]  /*05e0*/  SHF.R.U32.HI R4, RZ, 0x5, R3 ;  /* 0x00000005ff047819 */ /* 0x000fe20000011603 */
[----:B------:R-:W-:-:S03]  /*05f0*/  IMAD.MOV.U32 R3, RZ, RZ, RZ ;  /* 0x000000ffff037224 */ /* 0x000fc600078e00ff */
[C---:B------:R-:W-:Y:S01]  /*0600*/  LEA R28, P0, R33.reuse, R4, 0x4 ;  /* 0x00000004211c7211 */ /* 0x040fe200078020ff */
[----:B------:R-:W-:-:S03]  /*0610*/  IMAD.WIDE.U32 R2, R33, 0x28000, R2 ;  /* 0x0002800021027825 */ /* 0x000fc600078e0002 */
[----:B------:R-:W-:Y:S02]  /*0620*/  LEA.HI.X R33, R33, RZ, R0, 0x4, P0 ;  /* 0x000000ff21217211 */ /* 0x000fe400000f2400 */
[C---:B------:R-:W-:Y:S02]  /*0630*/  LEA R32, P0, R28.reuse, UR12, 0x3 ;  /* 0x0000000c1c207c11 */ /* 0x040fe4000f8018ff */
[----:B------:R-:W-:Y:S02]  /*0640*/  IADD3 R0, P1, R29, R2, RZ ;  /* 0x000000021d007210 */ /* 0x000fe40007f3e0ff */
[----:B------:R-:W-:Y:S01]  /*0650*/  LEA.HI.X R33, R28, UR13, R33, 0x3, P0 ;  /* 0x0000000d1c217c11 */ /* 0x000fe200080f1c21 */
[----:B------:R-:W-:Y:S01]  /*0660*/  ULDC.64 UR12, c[0x0][0x230] ;  /* 0x00008c00000c7ab9 */ /* 0x000fe20000000a00 */
[----:B------:R-:W-:Y:S02]  /*0670*/  IADD3.X R31, R31, R3, R30, P1, !PT ;  /* 0x000000031f1f7210 */ /* 0x000fe40000ffe41e */
[----:B------:R-:W-:-:S02]  /*0680*/  SHF.L.U32 R2, R0, 0x1, RZ ;  /* 0x0000000100027819 */ /* 0x000fc400000006ff */
[----:B------:R-:W2:Y:S01]  /*0690*/  LDG.E.64.CONSTANT R32, desc[UR8][R32.64] ;  /* 0x0000000820207981 */ /* 0x000ea2000c1e9b00 */
[----:B------:R-:W-:Y:S01]  /*06a0*/  SHF.L.U64.HI R0, R0, 0x1, R31 ;  /* 0x0000000100007819 */ /* 0x000fe2000001021f */
[----:B0-----:R-:W-:Y:S01]  /*06b0*/  IMAD.WIDE R34, R29, 0x2, R26 ;  /* 0x000000021d227825 */ /* 0x001fe200078e021a */
[----:B------:R-:W-:-:S03]  /*06c0*/  IADD3 R38, P0, R2, UR12, RZ ;  /* 0x0000000c02267c10 */ /* 0x000fc6000ff1e0ff */
[----:B-1----:R-:W-:Y:S01]  /*06d0*/  IMAD.WIDE R28, R29, 0x2, R24 ;  /* 0x000000021d1c7825 */ /* 0x002fe200078e0218 */
[----:B------:R-:W-:Y:S01]  /*06e0*/  IADD3.X R39, R0, UR13, RZ, P0, !PT ;  /* 0x0000000d00277c10 */ /* 0x000fe200087fe4ff */
[----:B------:R-:W3:Y:S01]  /*06f0*/  LDG.E.64.CONSTANT R24, desc[UR8][R34.64] ;  /* 0x0000000822187981 */ /* 0x000ee2000c1e9b00 */
[----:B------:R-:W-:-:S03]  /*0700*/  ULDC.64 UR12, c[0x0][0x228] ;  /* 0x00008a00000c7ab9 */ /* 0x000fc60000000a00 */
[----:B------:R-:W4:Y:S04]  /*0710*/  LDG.E.64.CONSTANT R26, desc[UR8][R38.64] ;  /* 0x00000008261a7981 */ /* 0x000f28000c1e9b00 */
[----:B------:R-:W5:Y:S01]  /*0720*/  LDG.E.64.CONSTANT R28, desc[UR8][R28.64] ;  /* 0x000000081c1c7981 */ /* 0x000f62000c1e9b00 */
[----:B------:R-:W-:-:S04]  /*0730*/  IADD3 R30, P0, R2, UR12, RZ ;  /* 0x0000000c021e7c10 */ /* 0x000fc8000ff1e0ff */
[----:B------:R-:W-:-:S06]  /*0740*/  IADD3.X R31, R0, UR13, RZ, P0, !PT ;  /* 0x0000000d001f7c10 */ /* 0x000fcc00087fe4ff */
[----:B------:R-:W5:Y:S01]  /*0750*/  LDG.E.64.CONSTANT R30, desc[UR8][R30.64] ;  /* 0x000000081e1e7981 */ /* 0x000f62000c1e9b00 */
[----:B------:R-:W-:Y:S02]  /*0760*/  IADD3 R56, P0, R15, 0x2, RZ ;  /* 0x000000020f387810 */ /* 0x000fe40007f1e0ff */
[----:B------:R-:W-:Y:S02]  /*0770*/  CS2R R52, SRZ ;  /* 0x0000000000347805 */ /* 0x000fe4000001ff00 */
[----:B------:R-:W-:Y:S01]  /*0780*/  ISETP.GT.U32.AND P1, PT, R14, 0x1f, PT ;  /* 0x0000001f0e00780c */ /* 0x000fe20003f24070 */
[----:B--2---:R-:W-:-:S06]  /*0790*/  FADD.FTZ R61, R33, UR5 ;  /* 0x00000005213d7e21 */ /* 0x004fcc0008010000 */
[----:B------:R-:W0:Y:S01]  /*07a0*/  MUFU.RSQ R61, R61 ;  /* 0x0000003d003d7308 */ /* 0x000e220000001400 */
[C---:B---3--:R-:W-:Y:S01]  /*07b0*/  IMAD.U32 R3, R24.reuse, 0x10000, RZ ;  /* 0x0001000018037824 */ /* 0x048fe200078e00ff */
[----:B------:R-:W-:Y:S01]  /*07c0*/  PRMT R33, R24, 0x7632, R33 ;  /* 0x0000763218217816 */ /* 0x000fe20000000021 */
[C---:B------:R-:W-:Y:S01]  /*07d0*/  IMAD.U32 R60, R25.reuse, 0x10000, RZ ;  /* 0x00010000193c7824 */ /* 0x040fe200078e00ff */
[----:B------:R-:W-:Y:S02]  /*07e0*/  PRMT R34, R25, 0x7632, R34 ;  /* 0x0000763219227816 */ /* 0x000fe40000000022 */
[C---:B----4-:R-:W-:Y:S01]  /*07f0*/  SHF.L.U32 R37, R26.reuse, 0x10, RZ ;  /* 0x000000101a257819 */ /* 0x050fe200000006ff */
[----:B------:R-:W-:Y:S01]  /*0800*/  IMAD.U32 R33, R33, 0x10000, RZ ;  /* 0x0001000021217824 */ /* 0x000fe200078e00ff */
[----:B------:R-:W-:Y:S01]  /*0810*/  PRMT R35, R26, 0x7632, R35 ;  /* 0x000076321a237816 */ /* 0x000fe20000000023 */
[----:B------:R-:W-:Y:S01]  /*0820*/  IMAD.U32 R34, R34, 0x10000, RZ ;  /* 0x0001000022227824 */ /* 0x000fe200078e00ff */
[----:B-----5:R-:W-:Y:S01]  /*0830*/  SHF.L.U32 R40, R28, 0x10, RZ ;  /* 0x000000101c287819 */ /* 0x020fe200000006ff */
[--C-:B------:R-:W-:Y:S01]  /*0840*/  FADD.FTZ R38, -R32, R37.reuse ;  /* 0x0000002520267221 */ /* 0x100fe20000010100 */
[----:B------:R-:W-:Y:S01]  /*0850*/  PRMT R37, R28, 0x7632, R37 ;  /* 0x000076321c257816 */ /* 0x000fe20000000025 */
[----:B------:R-:W-:Y:S01]  /*0860*/  IMAD.U32 R35, R35, 0x10000, RZ ;  /* 0x0001000023237824 */ /* 0x000fe200078e00ff */
[----:B------:R-:W-:Y:S01]  /*0870*/  SHF.L.U32 R39, R27, 0x10, RZ ;  /* 0x000000101b277819 */ /* 0x000fe200000006ff */
[----:B0-----:R-:W-:-:S02]  /*0880*/  FMUL.FTZ R63, R61, R38 ;  /* 0x000000263d3f7220 */ /* 0x001fc40000410000 */
[----:B------:R-:W-:Y:S01]  /*0890*/  FADD.FTZ R42, -R32, R35 ;  /* 0x00000023202a7221 */ /* 0x000fe20000010100 */
[----:B------:R-:W-:Y:S01]  /*08a0*/  PRMT R38, R27, 0x7632, R38 ;  /* 0x000076321b267816 */ /* 0x000fe20000000026 */
[----:B------:R-:W-:Y:S01]  /*08b0*/  FFMA.FTZ R35, R63, R3, R40 ;  /* 0x000000033f237223 */ /* 0x000fe20000010028 */
[----:B------:R-:W-:Y:S02]  /*08c0*/  IMAD.U32 R40, R37, 0x10000, RZ ;  /* 0x0001000025287824 */ /* 0x000fe400078e00ff */
[----:B------:R-:W-:Y:S01]  /*08d0*/  FMUL.FTZ R37, R61, R42 ;  /* 0x0000002a3d257220 */ /* 0x000fe20000410000 */
[----:B------:R-:W-:Y:S01]  /*08e0*/  SHF.L.U32 R43, R38, 0x10, RZ ;  /* 0x00000010262b7819 */ /* 0x000fe200000006ff */
[C-C-:B------:R-:W-:Y:S01]  /*08f0*/  FADD.FTZ R42, -R32.reuse, R39.reuse ;  /* 0x00000027202a7221 */ /* 0x140fe20000010100 */
[----:B------:R-:W-:Y:S01]  /*0900*/  PRMT R39, R29, 0x7632, R39 ;  /* 0x000076321d277816 */ /* 0x000fe20000000027 */
[----:B------:R-:W-:Y:S01]  /*0910*/  FFMA.FTZ R38, R37, R33, R40 ;  /* 0x0000002125267223 */ /* 0x000fe20000010028 */
[----:B------:R-:W-:Y:S01]  /*0920*/  SHF.L.U32 R46, R29, 0x10, RZ ;  /* 0x000000101d2e7819 */ /* 0x000fe200000006ff */
[----:B------:R-:W-:Y:S01]  /*0930*/  FADD.FTZ R48, -R32, R43 ;  /* 0x0000002b20307221 */ /* 0x000fe20000010100 */
[----:B------:R-:W-:Y:S01]  /*0940*/  FMUL.FTZ R41, R35, -1.4426950216293334961 ;  /* 0xbfb8aa3b23297820 */ /* 0x000fe20000410000 */
[----:B------:R-:W-:Y:S01]  /*0950*/  FMUL.FTZ R59, R61, R42 ;  /* 0x0000002a3d3b7220 */ /* 0x000fe20000410000 */
[----:B------:R-:W-:Y:S01]  /*0960*/  FMUL.FTZ R42, R38, -1.4426950216293334961 ;  /* 0xbfb8aa3b262a7820 */ /* 0x000fe20000410000 */
[----:B------:R-:W-:Y:S01]  /*0970*/  SHF.L.U32 R50, R39, 0x10, RZ ;  /* 0x0000001027327819 */ /* 0x000fe200000006ff */
[----:B------:R-:W-:Y:S01]  /*0980*/  FMUL.FTZ R39, R61, R48 ;  /* 0x000000303d277220 */ /* 0x000fe20000410000 */
[----:B------:R-:W-:Y:S01]  /*0990*/  FFMA.FTZ R40, R59, R60, R46 ;  /* 0x0000003c3b287223 */ /* 0x000fe2000001002e */
[----:B------:R-:W0:Y:S01]  /*09a0*/  MUFU.EX2 R41, R41 ;  /* 0x0000002900297308 */ /* 0x000e220000000800 */
[----:B------:R-:W-:-:S02]  /*09b0*/  IMAD.U32 R58, R30, 0x10000, RZ ;  /* 0x000100001e3a7824 */ /* 0x000fc400078e00ff */
[----:B------:R-:W-:Y:S01]  /*09c0*/  FFMA.FTZ R50, R39, R34, R50 ;  /* 0x0000002227327223 */ /* 0x000fe20000010032 */
[----:B------:R-:W-:Y:S01]  /*09d0*/  FMUL.FTZ R45, R40, -1.4426950216293334961 ;  /* 0xbfb8aa3b282d7820 */ /* 0x000fe20000410000 */
[----:B------:R-:W-:Y:S02]  /*09e0*/  IMAD.U32 R57, R31, 0x10000, RZ ;  /* 0x000100001f397824 */ /* 0x000fe400078e00ff */
[----:B------:R-:W-:Y:S01]  /*09f0*/  FMUL.FTZ R47, R50, -1.4426950216293334961 ;  /* 0xbfb8aa3b322f7820 */ /* 0x000fe20000410000 */
[----:B------:R-:W1:Y:S08]  /*0a00*/  MUFU.EX2 R42, R42 ;  /* 0x0000002a002a7308 */ /* 0x000e700000000800 */
[----:B------:R-:W2:Y:S01]  /*0a10*/  MUFU.EX2 R45, R45 ;  /* 0x0000002d002d7308 */ /* 0x000ea20000000800 */
[----:B0-----:R-:W-:-:S07]  /*0a20*/  FADD.FTZ R41, R41, 1 ;  /* 0x3f80000029297421 */ /* 0x001fce0000010000 */
[----:B------:R-:W0:Y:S01]  /*0a30*/  MUFU.EX2 R47, R47 ;  /* 0x0000002f002f7308 */ /* 0x000e220000000800 */
[----:B-1----:R-:W-:-:S07]  /*0a40*/  FADD.FTZ R43, R42, 1 ;  /* 0x3f8000002a2b7421 */ /* 0x002fce0000010000 */
[----:B------:R-:W1:Y:S01]  /*0a50*/  MUFU.RCP R41, R41 ;  /* 0x0000002900297308 */ /* 0x000e620000001000 */
[----:B--2---:R-:W-:-:S07]  /*0a60*/  FADD.FTZ R46, R45, 1 ;  /* 0x3f8000002d2e7421 */ /* 0x004fce0000010000 */
[----:B------:R-:W2:Y:S01]  /*0a70*/  MUFU.RCP R43, R43 ;  /* 0x0000002b002b7308 */ /* 0x000ea20000001000 */
[----:B0-----:R-:W-:-:S07]  /*0a80*/  FADD.FTZ R48, R47, 1 ;  /* 0x3f8000002f307421 */ /* 0x001fce0000010000 */
[----:B------:R-:W0:Y:S01]  /*0a90*/  MUFU.RCP R46, R46 ;  /* 0x0000002e002e7308 */ /* 0x000e220000001000 */
[----:B-1----:R-:W-:-:S04]  /*0aa0*/  FADD.FTZ R42, -R41, 1 ;  /* 0x3f800000292a7421 */ /* 0x002fc80000010100 */
[----:B------:R-:W-:Y:S01]  /*0ab0*/  FFMA.FTZ R42, R35, R42, 1 ;  /* 0x3f800000232a7423 */ /* 0x000fe2000001002a */
[----:B------:R-:W-:Y:S02]  /*0ac0*/  PRMT R35, R30, 0x7632, R35 ;  /* 0x000076321e237816 */ /* 0x000fe40000000023 */
[----:B------:R-:W1:Y:S01]  /*0ad0*/  MUFU.RCP R48, R48 ;  /* 0x0000003000307308 */ /* 0x000e620000001000 */
[----:B--2---:R-:W-:Y:S01]  /*0ae0*/  FADD.FTZ R45, -R43, 1 ;  /* 0x3f8000002b2d7421 */ /* 0x004fe20000010100 */
[----:B------:R-:W-:-:S03]  /*0af0*/  FMUL.FTZ R41, R41, R42 ;  /* 0x0000002a29297220 */ /* 0x000fc60000410000 */
[----:B------:R-:W-:Y:S01]  /*0b00*/  FFMA.FTZ R38, R38, R45, 1 ;  /* 0x3f80000026267423 */ /* 0x000fe2000001002d */
[----:B------:R-:W-:Y:S01]  /*0b10*/  FMUL.FTZ R58, R58, R41 ;  /* 0x000000293a3a7220 */ /* 0x000fe20000410000 */
[----:B0-----:R-:W-:Y:S02]  /*0b20*/  FADD.FTZ R47, -R46, 1 ;  /* 0x3f8000002e2f7421 */ /* 0x001fe40000010100 */
[----:B------:R-:W-:Y:S01]  /*0b30*/  FMUL.FTZ R43, R43, R38 ;  /* 0x000000262b2b7220 */ /* 0x000fe20000410000 */
[----:B------:R-:W-:Y:S01]  /*0b40*/  SHF.L.U32 R38, R35, 0x10, RZ ;  /* 0x0000001023267819 */ /* 0x000fe200000006ff */
[-C--:B------:R-:W-:Y:S01]  /*0b50*/  FFMA.FTZ R16, R63, R58.reuse, R16 ;  /* 0x0000003a3f107223 */ /* 0x080fe20000010010 */
[----:B------:R-:W-:Y:S01]  /*0b60*/  FFMA.FTZ R47, R40, R47, 1 ;  /* 0x3f800000282f7423 */ /* 0x000fe2000001002f */
[----:B------:R-:W-:Y:S01]  /*0b70*/  PRMT R35, R31, 0x7632, R35 ;  /* 0x000076321f237816 */ /* 0x000fe20000000023 */
[CC--:B------:R-:W-:Y:S01]  /*0b80*/  FMUL.FTZ R40, R3.reuse, R58.reuse ;  /* 0x0000003a03287220 */ /* 0x0c0fe20000410000 */
[----:B------:R-:W-:Y:S01]  /*0b90*/  FMUL.FTZ R42, R38, R43 ;  /* 0x0000002b262a7220 */ /* 0x000fe20000410000 */
[----:B-1----:R-:W-:Y:S01]  /*0ba0*/  FADD.FTZ R49, -R48, 1 ;  /* 0x3f80000030317421 */ /* 0x002fe20000010100 */
[----:B------:R-:W-:Y:S01]  /*0bb0*/  FMUL.FTZ R46, R46, R47 ;  /* 0x0000002f2e2e7220 */ /* 0x000fe20000410000 */
[----:B------:R-:W-:Y:S01]  /*0bc0*/  FFMA.FTZ R38, R3, R58, RZ ;  /* 0x0000003a03267223 */ /* 0x000fe200000100ff */
[----:B------:R-:W-:Y:S01]  /*0bd0*/  SHF.L.U32 R41, R35, 0x10, RZ ;  /* 0x0000001023297819 */ /* 0x000fe200000006ff */
[----:B------:R-:W-:Y:S01]  /*0be0*/  FFMA.FTZ R49, R50, R49, 1 ;  /* 0x3f80000032317423 */ /* 0x000fe20000010031 */
[----:B------:R-:W-:Y:S01]  /*0bf0*/  FMUL.FTZ R35, R33, R42 ;  /* 0x0000002a21237220 */ /* 0x000fe20000410000 */
[----:B------:R-:W-:Y:S01]  /*0c00*/  FMUL.FTZ R57, R57, R46 ;  /* 0x0000002e39397220 */ /* 0x000fe20000410000 */
[----:B------:R-:W-:Y:S01]  /*0c10*/  FFMA.FTZ R33, R33, R42, R38 ;  /* 0x0000002a21217223 */ /* 0x000fe20000010026 */
[----:B------:R-:W-:Y:S01]  /*0c20*/  FMUL.FTZ R48, R48, R49 ;  /* 0x0000003130307220 */ /* 0x000fe20000410000 */
[----:B------:R-:W-:Y:S01]  /*0c30*/  FFMA.FTZ R40, R63, R40, RZ ;  /* 0x000000283f287223 */ /* 0x000fe200000100ff */
[----:B------:R-:W-:Y:S01]  /*0c40*/  FFMA.FTZ R18, R37, R42, R18 ;  /* 0x0000002a25127223 */ /* 0x000fe20000010012 */
[C---:B------:R-:W-:Y:S01]  /*0c50*/  FFMA.FTZ R33, R60.reuse, R57, R33 ;  /* 0x000000393c217223 */ /* 0x040fe20000010021 */
[----:B------:R-:W-:Y:S01]  /*0c60*/  FMUL.FTZ R41, R41, R48 ;  /* 0x0000003029297220 */ /* 0x000fe20000410000 */
[----:B------:R-:W-:Y:S01]  /*0c70*/  FFMA.FTZ R40, R37, R35, R40 ;  /* 0x0000002325287223 */ /* 0x000fe20000010028 */
[----:B------:R-:W-:Y:S01]  /*0c80*/  FMUL.FTZ R35, R60, R57 ;  /* 0x000000393c237220 */ /* 0x000fe20000410000 */
[----:B------:R-:W-:Y:S01]  /*0c90*/  FADD.FTZ R19, R42, R19 ;  /* 0x000000132a137221 */ /* 0x000fe20000010000 */
[CC--:B------:R-:W-:Y:S01]  /*0ca0*/  FMUL.FTZ R38, R34.reuse, R41.reuse ;  /* 0x0000002922267220 */ /* 0x0c0fe20000410000 */
[----:B------:R-:W-:Y:S01]  /*0cb0*/  FFMA.FTZ R34, R34, R41, R33 ;  /* 0x0000002922227223 */ /* 0x000fe20000010021 */
[----:B------:R-:W-:Y:S01]  /*0cc0*/  IMAD.X R33, RZ, RZ, R36, P0 ;  /* 0x000000ffff217224 */ /* 0x000fe200000e0624 */
[----:B------:R-:W-:Y:S01]  /*0cd0*/  ISETP.GE.U32.AND P0, PT, R56, UR10, PT ;  /* 0x0000000a38007c0c */ /* 0x000fe2000bf06070 */
[----:B------:R-:W-:Y:S01]  /*0ce0*/  FFMA.FTZ R40, R59, R35, R40 ;  /* 0x000000233b287223 */ /* 0x000fe20000010028 */
[----:B------:R-:W-:Y:S01]  /*0cf0*/  FFMA.FTZ R22, R39, R41, R22 ;  /* 0x0000002927167223 */ /* 0x000fe20000010016 */
[----:B------:R-:W-:Y:S01]  /*0d00*/  FADD.FTZ R23, R41, R23 ;  /* 0x0000001729177221 */ /* 0x000fe20000010000 */
[----:B------:R-:W-:Y:S01]  /*0d10*/  ISETP.GE.AND.EX P0, PT, R33, UR6, PT, P0 ;  /* 0x0000000621007c0c */ /* 0x000fe2000bf06300 */
[----:B------:R-:W-:Y:S01]  /*0d20*/  FFMA.FTZ R35, R39, R38, R40 ;  /* 0x0000002627237223 */ /* 0x000fe20000010028 */
[----:B------:R-:W-:Y:S01]  /*0d30*/  FADD.FTZ R17, R58, R17 ;  /* 0x000000113a117221 */ /* 0x000fe20000010000 */
[----:B------:R-:W-:Y:S01]  /*0d40*/  FFMA.FTZ R20, R59, R57, R20 ;  /* 0x000000393b147223 */ /* 0x000fe20000010014 */
[----:B------:R-:W-:-:S02]  /*0d50*/  FADD.FTZ R21, R57, R21 ;  /* 0x0000001539157221 */ /* 0x000fc40000010000 */
[----:B------:R0:W-:Y:S01]  /*0d60*/  STS.64 [R10], R34 ;  /* 0x000000220a007388 */ /* 0x0001e20000000a00 */
[----:B------:R-:W-:Y:S06]  /*0d70*/  BAR.SYNC.DEFER_BLOCKING 0x0 ;  /* 0x0000000000007b1d */ /* 0x000fec0000010000 */
[----:B------:R-:W-:Y:S05]  /*0d80*/  @!P0 BRA `(.L_x_191) ;  /* 0x0000000000b08947 */ /* 0x000fea0003800000 */
[----:B------:R-:W1:Y:S01]  /*0d90*/  S2UR UR7, SR_CgaCtaId ;  /* 0x00000000000779c3 */ /* 0x000e620000008800 */
[----:B------:R-:W-:Y:S01]  /*0da0*/  UMOV UR5, 0x400 ;  /* 0x0000040000057882 */ /* 0x000fe20000000000 */
[----:B0-----:R-:W-:-:S04]  /*0db0*/  SHF.L.U32 R34, R14, 0x1, RZ ;  /* 0x000000010e227819 */ /* 0x001fc800000006ff */
[----:B------:R-:W-:-:S04]  /*0dc0*/  LOP3.LUT R35, R34, 0x18, RZ, 0xc0, !PT ;  /* 0x0000001822237812 */ /* 0x000fc800078ec0ff */
[C---:B------:R-:W-:Y:S02]  /*0dd0*/  LOP3.LUT R37, R35.reuse, 0x8, RZ, 0x3c, !PT ;  /* 0x0000000823257812 */ /* 0x040fe400078e3cff */
[C---:B------:R-:W-:Y:S02]  /*0de0*/  LOP3.LUT R39, R35.reuse, 0x10, RZ, 0x3c, !PT ;  /* 0x0000001023277812 */ /* 0x040fe400078e3cff */
[----:B------:R-:W-:Y:S01]  /*0df0*/  LOP3.LUT R41, R35, 0x18, RZ, 0x3c, !PT ;  /* 0x0000001823297812 */ /* 0x000fe200078e3cff */
[----:B-1----:R-:W-:-:S06]  /*0e00*/  ULEA UR5, UR7, UR5, 0x18 ;  /* 0x0000000507057291 */ /* 0x002fcc000f8ec03f */
[----:B------:R-:W-:Y:S02]  /*0e10*/  LEA R34, R14, UR5, 0x5 ;  /* 0x000000050e227c11 */ /* 0x000fe4000f8e28ff */
[----:B------:R-:W-:Y:S02]  /*0e20*/  LEA R46, R13, UR5, 0x5 ;  /* 0x000000050d2e7c11 */ /* 0x000fe4000f8e28ff */
[C---:B------:R-:W-:Y:S01]  /*0e30*/  IADD3 R40, R34.reuse, R37, RZ ;  /* 0x0000002522287210 */ /* 0x040fe20007ffe0ff */
[C---:B------:R-:W-:Y:S01]  /*0e40*/  IMAD.IADD R38, R34.reuse, 0x1, R35 ;  /* 0x0000000122267824 */ /* 0x040fe200078e0223 */
[C---:B------:R-:W-:Y:S01]  /*0e50*/  IADD3 R45, R34.reuse, R41, RZ ;  /* 0x00000029222d7210 */ /* 0x040fe20007ffe0ff */
[----:B------:R-:W-:Y:S01]  /*0e60*/  IMAD.IADD R42, R34, 0x1, R39 ;  /* 0x00000001222a7824 */ /* 0x000fe200078e0227 */
[-C--:B------:R-:W-:Y:S01]  /*0e70*/  LEA R36, R8, R46.reuse, 0x3 ;  /* 0x0000002e08247211 */ /* 0x080fe200078e18ff */
[--C-:B------:R-:W-:Y:S01]  /*0e80*/  IMAD R34, R9, 0x8, R46.reuse ;  /* 0x0000000809227824 */ /* 0x100fe200078e022e */
[----:B------:R-:W-:Y:S01]  /*0e90*/  STS.64 [R38], R16 ;  /* 0x0000001026007388 */ /* 0x000fe20000000a00 */
[----:B------:R-:W-:Y:S01]  /*0ea0*/  IMAD R39, R7, 0x8, R46 ;  /* 0x0000000807277824 */ /* 0x000fe200078e022e */
[----:B------:R-:W-:-:S02]  /*0eb0*/  LEA R41, R5, R46, 0x3 ;  /* 0x0000002e05297211 */ /* 0x000fc400078e18ff */
[----:B------:R-:W-:Y:S01]  /*0ec0*/  STS.64 [R40], R18 ;  /* 0x0000001228007388 */ /* 0x000fe20000000a00 */
[----:B------:R-:W-:-:S03]  /*0ed0*/  SHF.R.U32.HI R46, RZ, 0x1, R55 ;  /* 0x00000001ff2e7819 */ /* 0x000fc60000011637 */
[----:B------:R0:W-:Y:S02]  /*0ee0*/  STS.64 [R42], R20 ;  /* 0x000000142a007388 */ /* 0x0001e40000000a00 */
[----:B------:R-:W-:Y:S02]  /*0ef0*/  IMAD.SHL.U32 R47, R46, 0x40, RZ ;  /* 0x000000402e2f7824 */ /* 0x000fe400078e00ff */
[----:B------:R1:W-:Y:S01]  /*0f00*/  STS.64 [R45], R22 ;  /* 0x000000162d007388 */ /* 0x0003e20000000a00 */
[----:B------:R-:W-:Y:S08]  /*0f10*/  BAR.SYNC.DEFER_BLOCKING 0x0 ;  /* 0x0000000000007b1d */ /* 0x000ff00000010000 */
[----:B0-----:R-:W0:Y:S01]  /*0f20*/  LDC.64 R42, c[0x0][0x260] ;  /* 0x00009800ff2a7b82 */ /* 0x001e220000000a00 */
[----:B-1----:R-:W-:-:S05]  /*0f30*/  LOP3.LUT R45, R47, 0xffffffc0, R54, 0xe2, !PT ;  /* 0xffffffc02f2d7812 */ /* 0x002fca00078ee236 */
[----:B------:R-:W-:-:S05]  /*0f40*/  IMAD R45, R45, 0x280, R14 ;  /* 0x000002802d2d7824 */ /* 0x000fca00078e020e */
[----:B------:R-:W-:-:S05]  /*0f50*/  IADD3 R45, R44, R45, RZ ;  /* 0x0000002d2c2d7210 */ /* 0x000fca0007ffe0ff */
[----:B------:R-:W-:Y:S01]  /*0f60*/  IMAD.SHL.U32 R45, R45, 0x2, RZ ;  /* 0x000000022d2d7824 */ /* 0x000fe200078e00ff */
[----:B------:R-:W1:Y:S04]  /*0f70*/  LDS.64 R34, [R34] ;  /* 0x0000000022227984 */ /* 0x000e680000000a00 */
[----:B------:R-:W2:Y:S01]  /*0f80*/  LDS.64 R36, [R36+0xa00] ;  /* 0x000a000024247984 */ /* 0x000ea20000000a00 */
[----:B0-----:R-:W-:-:S03]  /*0f90*/  IMAD.WIDE.U32 R42, R45, 0x4, R42 ;  /* 0x000000042d2a7825 */ /* 0x001fc600078e002a */
[----:B------:R-:W0:Y:S04]  /*0fa0*/  LDS.64 R38, [R39+0x1400] ;  /* 0x0014000027267984 */ /* 0x000e280000000a00 */
[----:B------:R-:W3:Y:S01]  /*0fb0*/  LDS.64 R40, [R41+0x1e00] ;  /* 0x001e000029287984 */ /* 0x000ee20000000a00 */
[----:B-1----:R-:W-:Y:S01]  /*0fc0*/  FADD.FTZ R46, RZ, R35 ;  /* 0x00000023ff2e7221 */ /* 0x002fe20000010000 */
[----:B------:R-:W-:-:S03]  /*0fd0*/  FADD.FTZ R35, RZ, R34 ;  /* 0x00000022ff237221 */ /* 0x000fc60000010000 */
[----:B--2---:R-:W-:Y:S01]  /*0fe0*/  FADD.FTZ R46, R46, R37 ;  /* 0x000000252e2e7221 */ /* 0x004fe20000010000 */
[----:B------:R-:W-:-:S03]  /*0ff0*/  FADD.FTZ R35, R35, R36 ;  /* 0x0000002423237221 */ /* 0x000fc60000010000 */
[----:B0-----:R-:W-:Y:S01]  /*1000*/  FADD.FTZ R46, R46, R39 ;  /* 0x000000272e2e7221 */ /* 0x001fe20000010000 */
[----:B------:R-:W-:-:S03]  /*1010*/  FADD.FTZ R35, R35, R38 ;  /* 0x0000002623237221 */ /* 0x000fc60000010000 */
[----:B---3--:R-:W-:Y:S01]  /*1020*/  FADD.FTZ R41, R46, R41 ;  /* 0x000000292e297221 */ /* 0x008fe20000010000 */
[----:B------:R-:W-:-:S05]  /*1030*/  FADD.FTZ R40, R35, R40 ;  /* 0x0000002823287221 */ /* 0x000fca0000010000 */
[----:B------:R1:W-:Y:S02]  /*1040*/  STG.E.64 desc[UR8][R42.64+0x4000], R40 ;  /* 0x004000282a007986 */ /* 0x0003e4000c101b08 */
.L_x_191:
[----:B------:R-:W-:Y:S04]  /*1050*/  BSSY B0, `(.L_x_192) ;  /* 0x0000061000007945 */ /* 0x000fe80003800000 */
[----:B------:R-:W-:Y:S05]  /*1060*/  @P1 BRA `(.L_x_193) ;  /* 0x00000004007c1947 */ /* 0x000fea0003800000 */
[----:B0-----:R-:W-:Y:S01]  /*1070*/  SHF.L.U32 R34, R15, 0x3, RZ ;  /* 0x000000030f227819 */ /* 0x001fe200000006ff */
[----:B------:R-:W-:-:S03]  /*1080*/  IMAD.SHL.U32 R50, R14, 0x8, RZ ;  /* 0x000000080e327824 */ /* 0x000fc600078e00ff */
[----:B------:R-:W-:Y:S02]  /*1090*/  LOP3.LUT R35, R34, 0x8, RZ, 0xc0, !PT ;  /* 0x0000000822237812 */ /* 0x000fe400078ec0ff */
[----:B------:R-:W-:Y:S02]  /*10a0*/  LOP3.LUT R50, R50, 0x18, RZ, 0xc0, !PT ;  /* 0x0000001832327812 */ /* 0x000fe400078ec0ff */
[----:B------:R-:W-:-:S05]  /*10b0*/  LEA.HI R35, R14, R35, RZ, 0x1e ;  /* 0x000000230e237211 */ /* 0x000fca00078ff0ff */
[----:B------:R-:W-:-:S04]  /*10c0*/  IMAD R35, R35, 0x28, -R44 ;  /* 0x0000002823237824 */ /* 0x000fc800078e0a2c */
[C---:B------:R-:W-:Y:S01]  /*10d0*/  VIADD R39, R35.reuse, 0x4 ;  /* 0x0000000423277836 */ /* 0x040fe20000000000 */
[C---:B------:R-:W-:Y:S01]  /*10e0*/  IADD3 R37, R35.reuse, 0x8, RZ ;  /* 0x0000000823257810 */ /* 0x040fe20007ffe0ff */
[C---:B------:R-:W-:Y:S01]  /*10f0*/  VIADD R36, R35.reuse, 0xc ;  /* 0x0000000c23247836 */ /* 0x040fe20000000000 */
[C---:B------:R-:W-:Y:S01]  /*1100*/  IADD3 R38, R35.reuse, 0x10, RZ ;  /* 0x0000001023267810 */ /* 0x040fe20007ffe0ff */
[C---:B-1----:R-:W-:Y:S01]  /*1110*/  VIADD R40, R35.reuse, 0x14 ;  /* 0x0000001423287836 */ /* 0x042fe20000000000 */
[----:B------:R-:W-:Y:S01]  /*1120*/  SHF.R.S32.HI R34, RZ, 0x1f, R39 ;  /* 0x0000001fff227819 */ /* 0x000fe20000011427 */
[----:B------:R-:W-:Y:S01]  /*1130*/  VIADD R44, R35, 0x1c ;  /* 0x0000001c232c7836 */ /* 0x000fe20000000000 */
[----:B------:R-:W-:Y:S02]  /*1140*/  SHF.R.S32.HI R41, RZ, 0x1f, R36 ;  /* 0x0000001fff297819 */ /* 0x000fe40000011424 */
[----:B------:R-:W-:Y:S02]  /*1150*/  LEA.HI R39, R34, R39, RZ, 0x2 ;  /* 0x0000002722277211 */ /* 0x000fe400078f10ff */
[----:B------:R-:W-:-:S02]  /*1160*/  SHF.R.S32.HI R34, RZ, 0x1f, R37 ;  /* 0x0000001fff227819 */ /* 0x000fc40000011425 */
[----:B------:R-:W-:Y:S02]  /*1170*/  SHF.R.S32.HI R43, RZ, 0x1f, R38 ;  /* 0x0000001fff2b7819 */ /* 0x000fe40000011426 */
[----:B------:R-:W-:Y:S02]  /*1180*/  SHF.R.S32.HI R45, RZ, 0x1f, R40 ;  /* 0x0000001fff2d7819 */ /* 0x000fe40000011428 */
[----:B------:R-:W-:Y:S02]  /*1190*/  LEA.HI R37, R34, R37, RZ, 0x2 ;  /* 0x0000002522257211 */ /* 0x000fe400078f10ff */
[----:B------:R-:W-:Y:S02]  /*11a0*/  LEA.HI R34, R41, R36, RZ, 0x2 ;  /* 0x0000002429227211 */ /* 0x000fe400078f10ff */
[----:B------:R-:W-:Y:S02]  /*11b0*/  LEA.HI R36, R43, R38, RZ, 0x2 ;  /* 0x000000262b247211 */ /* 0x000fe400078f10ff */
[----:B------:R-:W-:-:S02]  /*11c0*/  LEA.HI R38, R45, R40, RZ, 0x2 ;  /* 0x000000282d267211 */ /* 0x000fc400078f10ff */
[C---:B------:R-:W-:Y:S02]  /*11d0*/  IADD3 R42, R35.reuse, 0x18, RZ ;  /* 0x00000018232a7810 */ /* 0x040fe40007ffe0ff */
[----:B------:R-:W-:Y:S02]  /*11e0*/  SHF.R.S32.HI R40, RZ, 0x1f, R35 ;  /* 0x0000001fff287819 */ /* 0x000fe40000011423 */
[----:B------:R-:W-:Y:S02]  /*11f0*/  IADD3 R46, R35, 0x20, RZ ;  /* 0x00000020232e7810 */ /* 0x000fe40007ffe0ff */
[----:B------:R-:W-:Y:S02]  /*1200*/  SHF.R.S32.HI R43, RZ, 0x1f, R42 ;  /* 0x0000001fff2b7819 */ /* 0x000fe4000001142a */
[----:B------:R-:W-:Y:S02]  /*1210*/  LEA.HI R41, R40, R35, RZ, 0x2 ;  /* 0x0000002328297211 */ /* 0x000fe400078f10ff */
[----:B------:R-:W-:-:S02]  /*1220*/  SHF.R.S32.HI R45, RZ, 0x1f, R44 ;  /* 0x0000001fff2d7819 */ /* 0x000fc4000001142c */
[----:B------:R-:W-:Y:S02]  /*1230*/  SHF.R.S32.HI R47, RZ, 0x1f, R46 ;  /* 0x0000001fff2f7819 */ /* 0x000fe4000001142e */
[----:B------:R-:W-:Y:S02]  /*1240*/  LEA.HI R40, R43, R42, RZ, 0x2 ;  /* 0x0000002a2b287211 */ /* 0x000fe400078f10ff */
[----:B------:R-:W-:Y:S02]  /*1250*/  SHF.R.S32.HI R41, RZ, 0x2, R41 ;  /* 0x00000002ff297819 */ /* 0x000fe40000011429 */
[----:B------:R-:W-:Y:S02]  /*1260*/  LEA.HI R42, R45, R44, RZ, 0x2 ;  /* 0x0000002c2d2a7211 */ /* 0x000fe400078f10ff */
[----:B------:R-:W-:Y:S01]  /*1270*/  LEA.HI R44, R47, R46, RZ, 0x2 ;  /* 0x0000002e2f2c7211 */ /* 0x000fe200078f10ff */
[----:B------:R-:W-:Y:S01]  /*1280*/  IMAD R41, R41, 0x28, R12 ;  /* 0x0000002829297824 */ /* 0x000fe200078e020c */
[----:B------:R-:W-:-:S02]  /*1290*/  IADD3 R46, R35, 0x24, RZ ;  /* 0x00000024232e7810 */ /* 0x000fc40007ffe0ff */
[----:B------:R-:W-:Y:S01]  /*12a0*/  SHF.R.S32.HI R39, RZ, 0x2, R39 ;  /* 0x00000002ff277819 */ /* 0x000fe20000011427 */
[----:B------:R-:W-:Y:S01]  /*12b0*/  IMAD.IADD R35, R41, 0x1, R50 ;  /* 0x0000000129237824 */ /* 0x000fe200078e0232 */
[----:B------:R-:W-:Y:S02]  /*12c0*/  SHF.R.S32.HI R43, RZ, 0x1f, R46 ;  /* 0x0000001fff2b7819 */ /* 0x000fe4000001142e */
[----:B------:R-:W-:Y:S01]  /*12d0*/  SHF.R.S32.HI R37, RZ, 0x2, R37 ;  /* 0x00000002ff257819 */ /* 0x000fe20000011425 */
[----:B------:R-:W-:Y:S01]  /*12e0*/  IMAD R39, R39, 0x28, R12 ;  /* 0x0000002827277824 */ /* 0x000fe200078e020c */
[----:B------:R-:W-:Y:S02]  /*12f0*/  LEA.HI R46, R43, R46, RZ, 0x2 ;  /* 0x0000002e2b2e7211 */ /* 0x000fe400078f10ff */
[----:B------:R-:W-:Y:S01]  /*1300*/  SHF.R.S32.HI R43, RZ, 0x2, R34 ;  /* 0x00000002ff2b7819 */ /* 0x000fe20000011422 */
[----:B------:R-:W-:Y:S01]  /*1310*/  IMAD R41, R37, 0x28, R12 ;  /* 0x0000002825297824 */ /* 0x000fe200078e020c */
[C---:B------:R-:W-:Y:S01]  /*1320*/  IADD3 R37, R50.reuse, R39, RZ ;  /* 0x0000002732257210 */ /* 0x040fe20007ffe0ff */
[----:B------:R-:W0:Y:S01]  /*1330*/  LDS.64 R34, [R35] ;  /* 0x0000000023227984 */ /* 0x000e220000000a00 */
[----:B------:R-:W-:Y:S01]  /*1340*/  SHF.R.S32.HI R45, RZ, 0x2, R36 ;  /* 0x00000002ff2d7819 */ /* 0x000fe20000011424 */
[----:B------:R-:W-:Y:S01]  /*1350*/  IMAD R43, R43, 0x28, R12 ;  /* 0x000000282b2b7824 */ /* 0x000fe200078e020c */
[----:B------:R-:W-:Y:S01]  /*1360*/  SHF.R.S32.HI R47, RZ, 0x2, R38 ;  /* 0x00000002ff2f7819 */ /* 0x000fe20000011426 */
[C---:B------:R-:W-:Y:S01]  /*1370*/  IMAD.IADD R39, R50.reuse, 0x1, R41 ;  /* 0x0000000132277824 */ /* 0x040fe200078e0229 */
[----:B------:R-:W1:Y:S01]  /*1380*/  LDS.64 R36, [R37] ;  /* 0x0000000025247984 */ /* 0x000e620000000a00 */
[--C-:B------:R-:W-:Y:S01]  /*1390*/  IMAD R45, R45, 0x28, R12.reuse ;  /* 0x000000282d2d7824 */ /* 0x100fe200078e020c */
[C---:B------:R-:W-:Y:S01]  /*13a0*/  IADD3 R41, R50.reuse, R43, RZ ;  /* 0x0000002b32297210 */ /* 0x040fe20007ffe0ff */
[----:B------:R-:W-:Y:S01]  /*13b0*/  IMAD R47, R47, 0x28, R12 ;  /* 0x000000282f2f7824 */ /* 0x000fe200078e020c */
[----:B------:R-:W-:Y:S01]  /*13c0*/  SHF.R.S32.HI R49, RZ, 0x2, R40 ;  /* 0x00000002ff317819 */ /* 0x000fe20000011428 */
[----:B------:R-:W2:Y:S01]  /*13d0*/  LDS.64 R38, [R39] ;  /* 0x0000000027267984 */ /* 0x000ea20000000a00 */
[----:B------:R-:W-:Y:S01]  /*13e0*/  IMAD.IADD R43, R50, 0x1, R45 ;  /* 0x00000001322b7824 */ /* 0x000fe200078e022d */
[----:B------:R-:W-:-:S02]  /*13f0*/  SHF.R.S32.HI R51, RZ, 0x2, R42 ;  /* 0x00000002ff337819 */ /* 0x000fc4000001142a */
[----:B------:R-:W3:Y:S01]  /*1400*/  LDS.64 R40, [R41] ;  /* 0x0000000029287984 */ /* 0x000ee20000000a00 */
[--C-:B------:R-:W-:Y:S01]  /*1410*/  IMAD R49, R49, 0x28, R12.reuse ;  /* 0x0000002831317824 */ /* 0x100fe200078e020c */
[C---:B------:R-:W-:Y:S01]  /*1420*/  IADD3 R45, R50.reuse, R47, RZ ;  /* 0x0000002f322d7210 */ /* 0x040fe20007ffe0ff */
[----:B------:R-:W-:Y:S01]  /*1430*/  IMAD R51, R51, 0x28, R12 ;  /* 0x0000002833337824 */ /* 0x000fe200078e020c */
[----:B------:R-:W4:Y:S01]  /*1440*/  LDS.64 R42, [R43] ;  /* 0x000000002b2a7984 */ /* 0x000f220000000a00 */
[----:B------:R-:W-:Y:S01]  /*1450*/  SHF.R.S32.HI R53, RZ, 0x2, R44 ;  /* 0x00000002ff357819 */ /* 0x000fe2000001142c */
[C---:B------:R-:W-:Y:S01]  /*1460*/  IMAD.IADD R47, R50.reuse, 0x1, R49 ;  /* 0x00000001322f7824 */ /* 0x040fe200078e0231 */
[----:B------:R-:W-:Y:S01]  /*1470*/  SHF.R.S32.HI R49, RZ, 0x2, R46 ;  /* 0x00000002ff317819 */ /* 0x000fe2000001142e */
[----:B------:R-:W5:Y:S01]  /*1480*/  LDS.64 R44, [R45] ;  /* 0x000000002d2c7984 */ /* 0x000f620000000a00 */
[----:B------:R-:W-:Y:S01]  /*1490*/  IADD3 R48, R50, R51, RZ ;  /* 0x0000003332307210 */ /* 0x000fe20007ffe0ff */
[----:B------:R-:W-:-:S02]  /*14a0*/  IMAD R53, R53, 0x28, R12 ;  /* 0x0000002835357824 */ /* 0x000fc400078e020c */
[----:B------:R-:W5:Y:S01]  /*14b0*/  LDS.64 R46, [R47] ;  /* 0x000000002f2e7984 */ /* 0x000f620000000a00 */
[----:B------:R-:W-:Y:S02]  /*14c0*/  IMAD R65, R49, 0x28, R12 ;  /* 0x0000002831417824 */ /* 0x000fe400078e020c */
[C---:B------:R-:W-:Y:S01]  /*14d0*/  IMAD.IADD R51, R50.reuse, 0x1, R53 ;  /* 0x0000000132337824 */ /* 0x040fe200078e0235 */
[----:B------:R-:W5:Y:S02]  /*14e0*/  LDS.64 R48, [R48] ;  /* 0x0000000030307984 */ /* 0x000f640000000a00 */
[----:B------:R-:W-:-:S03]  /*14f0*/  IADD3 R52, R50, R65, RZ ;  /* 0x0000004132347210 */ /* 0x000fc60007ffe0ff */
[----:B------:R-:W5:Y:S04]  /*1500*/  LDS.64 R50, [R51] ;  /* 0x0000000033327984 */ /* 0x000f680000000a00 */
[----:B------:R-:W5:Y:S01]  /*1510*/  LDS.64 R52, [R52] ;  /* 0x0000000034347984 */ /* 0x000f620000000a00 */
[----:B0-----:R-:W-:Y:S01]  /*1520*/  FADD.FTZ R65, RZ, R34 ;  /* 0x00000022ff417221 */ /* 0x001fe20000010000 */
[----:B------:R-:W-:-:S03]  /*1530*/  FADD.FTZ R34, RZ, R35 ;  /* 0x00000023ff227221 */ /* 0x000fc60000010000 */
        /* <DEDUP_REMOVED lines=18> */
.L_x_193:
[----:B------:R-:W-:Y:S05]  /*1660*/  BSYNC B0 ;  /* 0x0000000000007941 */ /* 0x000fea0003800000 */
.L_x_192:
[----:B0-----:R-:W0:Y:S01]  /*1670*/  SHFL.BFLY PT, R35, R52, 0x2, 0x1f ;  /* 0x0c401f0034237f89 */ /* 0x001e2200000e0000 */
[----:B------:R-:W-:Y:S01]  /*1680*/  LOP3.LUT P2, RZ, R14, 0xffffffe3, RZ, 0xc0, !PT ;  /* 0xffffffe30eff7812 */ /* 0x000fe2000784c0ff */
[----:B------:R-:W-:Y:S01]  /*1690*/  BSSY B0, `(.L_x_194) ;  /* 0x0000015000007945 */ /* 0x000fe20003800000 */
[----:B------:R-:W-:Y:S01]  /*16a0*/  ISETP.GE.U32.AND P1, PT, R56, UR10, PT ;  /* 0x0000000a38007c0c */ /* 0x000fe2000bf26070 */
[----:B------:R-:W2:Y:S01]  /*16b0*/  SHFL.BFLY PT, R34, R53, 0x2, 0x1f ;  /* 0x0c401f0035227f89 */ /* 0x000ea200000e0000 */
[----:B------:R-:W-:Y:S01]  /*16c0*/  PRMT R38, R24, 0x7632, R38 ;  /* 0x0000763218267816 */ /* 0x000fe20000000026 */
[----:B0-----:R-:W-:Y:S01]  /*16d0*/  FADD.FTZ R36, R35, R52 ;  /* 0x0000003423247221 */ /* 0x001fe20000010000 */
[----:B--2---:R-:W-:-:S04]  /*16e0*/  FADD.FTZ R37, R34, R53 ;  /* 0x0000003522257221 */ /* 0x004fc80000010000 */
[----:B------:R-:W0:Y:S04]  /*16f0*/  SHFL.BFLY PT, R35, R36, 0x1, 0x1f ;  /* 0x0c201f0024237f89 */ /* 0x000e2800000e0000 */
[----:B-1----:R-:W1:Y:S01]  /*1700*/  SHFL.BFLY PT, R40, R37, 0x1, 0x1f ;  /* 0x0c201f0025287f89 */ /* 0x002e6200000e0000 */
[----:B0-----:R-:W-:Y:S01]  /*1710*/  FADD.FTZ R34, R36, R35 ;  /* 0x0000002324227221 */ /* 0x001fe20000010000 */
[----:B-1----:R-:W-:Y:S01]  /*1720*/  FADD.FTZ R35, R37, R40 ;  /* 0x0000002825237221 */ /* 0x002fe20000010000 */
[----:B------:R-:W-:Y:S06]  /*1730*/  @P2 BRA `(.L_x_195) ;  /* 0x0000000000282947 */ /* 0x000fec0003800000 */
[----:B------:R-:W0:Y:S01]  /*1740*/  LDC R40, c[0x0][0x10] ;  /* 0x00000400ff287b82 */ /* 0x000e220000000800 */
[----:B------:R-:W-:-:S05]  /*1750*/  SHF.R.U32.HI R24, RZ, 0x2, R14 ;  /* 0x00000002ff187819 */ /* 0x000fca000001160e */
[----:B------:R-:W-:Y:S02]  /*1760*/  IMAD.SHL.U32 R39, R24, 0x40, RZ ;  /* 0x0000004018277824 */ /* 0x000fe400078e00ff */
[----:B------:R-:W1:Y:S03]  /*1770*/  LDC.64 R36, c[0x0][0x260] ;  /* 0x00009800ff247b82 */ /* 0x000e660000000a00 */
[----:B------:R-:W-:Y:S01]  /*1780*/  LOP3.LUT R39, R39, 0xffffffc0, R54, 0xe2, !PT ;  /* 0xffffffc027277812 */ /* 0x000fe200078ee236 */
[----:B0-----:R-:W-:-:S05]  /*1790*/  IMAD R24, R40, UR4, R55 ;  /* 0x0000000428187c24 */ /* 0x001fca000f8e0237 */
[----:B------:R-:W-:-:S05]  /*17a0*/  LEA R24, R24, R39, 0x9 ;  /* 0x0000002718187211 */ /* 0x000fca00078e48ff */
[----:B------:R-:W-:-:S04]  /*17b0*/  IMAD.SHL.U32 R39, R24, 0x2, RZ ;  /* 0x0000000218277824 */ /* 0x000fc800078e00ff */
[----:B-1----:R-:W-:-:S05]  /*17c0*/  IMAD.WIDE.U32 R36, R39, 0x4, R36 ;  /* 0x0000000427247825 */ /* 0x002fca00078e0024 */
[----:B------:R0:W-:Y:S02]  /*17d0*/  STG.E.64 desc[UR8][R36.64], R34 ;  /* 0x0000002224007986 */ /* 0x0001e4000c101b08 */
.L_x_195:
[----:B------:R-:W-:Y:S05]  /*17e0*/  BSYNC B0 ;  /* 0x0000000000007941 */ /* 0x000fea0003800000 */
.L_x_194:
[----:B------:R-:W-:Y:S02]  /*17f0*/  ISETP.GE.AND.EX P1, PT, R33, UR6, PT, P1 ;  /* 0x0000000621007c0c */ /* 0x000fe4000bf26310 */
[----:B------:R-:W-:Y:S02]  /*1800*/  PRMT R28, R25, 0x7632, R28 ;  /* 0x00007632191c7816 */ /* 0x000fe4000000001c */
[----:B------:R-:W-:Y:S02]  /*1810*/  PRMT R29, R29, 0x7632, R29 ;  /* 0x000076321d1d7816 */ /* 0x000fe4000000001d */
[----:B0-----:R-:W-:Y:S02]  /*1820*/  PRMT R34, R28, 0x7632, R34 ;  /* 0x000076321c227816 */ /* 0x001fe40000000022 */
[----:B------:R-:W-:Y:S02]  /*1830*/  PRMT R36, R26, 0x7632, R36 ;  /* 0x000076321a247816 */ /* 0x000fe40000000024 */
[----:B------:R-:W-:-:S02]  /*1840*/  PRMT R35, R27, 0x7632, R35 ;  /* 0x000076321b237816 */ /* 0x000fc40000000023 */
[----:B------:R-:W-:Y:S02]  /*1850*/  PRMT R30, R30, 0x7632, R30 ;  /* 0x000076321e1e7816 */ /* 0x000fe4000000001e */
[----:B------:R-:W-:Y:S01]  /*1860*/  PRMT R31, R31, 0x7632, R31 ;  /* 0x000076321f1f7816 */ /* 0x000fe2000000001f */
[----:B------:R-:W-:Y:S06]  /*1870*/  @P1 BRA `(.L_x_196) ;  /* 0x0000000000541947 */ /* 0x000fec0003800000 */
[----:B------:R-:W-:Y:S01]  /*1880*/  BAR.SYNC.DEFER_BLOCKING 0x0 ;  /* 0x0000000000007b1d */ /* 0x000fe20000010000 */
[----:B------:R-:W-:-:S13]  /*1890*/  ISETP.NE.AND P1, PT, R14, RZ, PT ;  /* 0x000000ff0e00720c */ /* 0x000fda0003f25270 */
[----:B------:R-:W-:Y:S05]  /*18a0*/  @P1 BRA `(.L_x_197) ;  /* 0x00000000003c1947 */ /* 0x000fea0003800000 */
[----:B------:R-:W0:Y:S01]  /*18b0*/  LDC.64 R24, c[0x0][0x268] ;  /* 0x00009a00ff187b82 */ /* 0x000e220000000a00 */
[----:B------:R-:W-:Y:S02]  /*18c0*/  ISETP.NE.AND P1, PT, R54, RZ, PT ;  /* 0x000000ff3600720c */ /* 0x000fe40003f25270 */
[----:B------:R-:W-:-:S04]  /*18d0*/  MOV R27, 0x7fffffc1 ;  /* 0x7fffffc1001b7802 */ /* 0x000fc80000000f00 */
[----:B------:R-:W-:Y:S01]  /*18e0*/  SEL R27, R27, 0x1, !P1 ;  /* 0x000000011b1b7807 */ /* 0x000fe20004800000 */
[----:B0-----:R-:W-:Y:S01]  /*18f0*/  IMAD.WIDE.U32 R24, R55, 0x4, R24 ;  /* 0x0000000437187825 */ /* 0x001fe200078e0018 */
[----:B------:R-:W-:Y:S06]  /*1900*/  MEMBAR.ALL.GPU ;  /* 0x0000000000007992 */ /* 0x000fec000000a000 */
[----:B------:R-:W-:-:S00]  /*1910*/  ERRBAR ;  /* 0x00000000000079ab */ /* 0x000fc00000000000 */
[----:B------:R-:W-:Y:S06]  /*1920*/  CGAERRBAR ;  /* 0x00000000000075ab */ /* 0x000fec0000000000 */
[----:B------:R0:W5:Y:S02]  /*1930*/  ATOM.E.ADD.STRONG.GPU PT, R27, desc[UR8][R24.64], R27 ;  /* 0x0000001b181b798a */ /* 0x00016400081ee1c8 */
.L_x_198:
[----:B------:R-:W2:Y:S04]  /*1940*/  LD.E.STRONG.GPU R26, desc[UR8][R24.64] ;  /* 0x00000008181a7980 */ /* 0x000ea8000c10f900 */
[----:B--2---:R-:W-:Y:S01]  /*1950*/  CCTL.IVALL ;  /* 0x00000000ff00798f */ /* 0x004fe20002000000 */
[----:B------:R-:W-:Y:S05]  /*1960*/  YIELD ;  /* 0x0000000000007946 */ /* 0x000fea0003800000 */
[----:B-----5:R-:W-:-:S04]  /*1970*/  LOP3.LUT R26, R26, R27, RZ, 0x3c, !PT ;  /* 0x0000001b1a1a7212 */ /* 0x020fc800078e3cff */
[----:B------:R-:W-:-:S13]  /*1980*/  ISETP.GT.AND P1, PT, R26, -0x1, PT ;  /* 0xffffffff1a00780c */ /* 0x000fda0003f24270 */
[----:B------:R-:W-:Y:S05]  /*1990*/  @P1 BRA `(.L_x_198) ;  /* 0xfffffffc00e81947 */ /* 0x000fea000383ffff */
.L_x_197:
[----:B------:R-:W-:Y:S05]  /*19a0*/  WARPSYNC.ALL ;  /* 0x0000000000007948 */ /* 0x000fea0003800000 */
[----:B------:R-:W-:Y:S06]  /*19b0*/  BAR.SYNC.DEFER_BLOCKING 0x0 ;  /* 0x0000000000007b1d */ /* 0x000fec0000010000 */
[----:B------:R-:W-:Y:S05]  /*19c0*/  BRA `(.L_x_199) ;  /* 0x0000000000607947 */ /* 0x000fea0003800000 */
.L_x_196:
[----:B------:R-:W-:Y:S01]  /*19d0*/  BAR.SYNC.DEFER_BLOCKING 0x0 ;  /* 0x0000000000007b1d */ /* 0x000fe20000010000 */
[----:B------:R-:W-:-:S13]  /*19e0*/  ISETP.NE.AND P1, PT, R14, RZ, PT ;  /* 0x000000ff0e00720c */ /* 0x000fda0003f25270 */
[----:B------:R-:W-:Y:S05]  /*19f0*/  @P1 BRA `(.L_x_200) ;  /* 0x00000000004c1947 */ /* 0x000fea0003800000 */
[----:B------:R-:W0:Y:S01]  /*1a00*/  LDC.64 R24, c[0x0][0x268] ;  /* 0x00009a00ff187b82 */ /* 0x000e220000000a00 */
[----:B------:R-:W-:Y:S02]  /*1a10*/  SHF.R.U32.HI R27, RZ, 0x1, R55 ;  /* 0x00000001ff1b7819 */ /* 0x000fe40000011637 */
[----:B------:R-:W-:-:S03]  /*1a20*/  LOP3.LUT R26, R55, 0x1, RZ, 0xc0, !PT ;  /* 0x00000001371a7812 */ /* 0x000fc600078ec0ff */
[----:B------:R-:W-:Y:S01]  /*1a30*/  IMAD.MOV R27, RZ, RZ, -R27 ;  /* 0x000000ffff1b7224 */ /* 0x000fe200078e0a1b */
[----:B------:R-:W-:-:S04]  /*1a40*/  LOP3.LUT R37, R26, 0x2, RZ, 0xfc, !PT ;  /* 0x000000021a257812 */ /* 0x000fc800078efcff */
[----:B------:R-:W-:Y:S02]  /*1a50*/  ISETP.NE.AND P1, PT, R54, R27, PT ;  /* 0x0000001b3600720c */ /* 0x000fe40003f25270 */
[----:B------:R-:W-:-:S04]  /*1a60*/  MOV R27, 0x7fffffc1 ;  /* 0x7fffffc1001b7802 */ /* 0x000fc80000000f00 */
[----:B------:R-:W-:Y:S01]  /*1a70*/  SEL R27, R27, 0x1, !P1 ;  /* 0x000000011b1b7807 */ /* 0x000fe20004800000 */
[----:B0-----:R-:W-:Y:S01]  /*1a80*/  IMAD.WIDE.U32 R24, R37, 0x4, R24 ;  /* 0x0000000425187825 */ /* 0x001fe200078e0018 */
[----:B------:R-:W-:Y:S06]  /*1a90*/  MEMBAR.ALL.GPU ;  /* 0x0000000000007992 */ /* 0x000fec000000a000 */
[----:B------:R-:W-:-:S00]  /*1aa0*/  ERRBAR ;  /* 0x00000000000079ab */ /* 0x000fc00000000000 */
[----:B------:R-:W-:Y:S06]  /*1ab0*/  CGAERRBAR ;  /* 0x00000000000075ab */ /* 0x000fec0000000000 */
[----:B------:R0:W5:Y:S02]  /*1ac0*/  ATOM.E.ADD.STRONG.GPU PT, R27, desc[UR8][R24.64], R27 ;  /* 0x0000001b181b798a */ /* 0x00016400081ee1c8 */
.L_x_201:
[----:B------:R-:W2:Y:S04]  /*1ad0*/  LD.E.STRONG.GPU R26, desc[UR8][R24.64] ;  /* 0x00000008181a7980 */ /* 0x000ea8000c10f900 */
[----:B--2---:R-:W-:Y:S01]  /*1ae0*/  CCTL.IVALL ;  /* 0x00000000ff00798f */ /* 0x004fe20002000000 */
[----:B------:R-:W-:Y:S05]  /*1af0*/  YIELD ;  /* 0x0000000000007946 */ /* 0x000fea0003800000 */
[----:B-----5:R-:W-:-:S04]  /*1b00*/  LOP3.LUT R26, R26, R27, RZ, 0x3c, !PT ;  /* 0x0000001b1a1a7212 */ /* 0x020fc800078e3cff */
[----:B------:R-:W-:-:S13]  /*1b10*/  ISETP.GT.AND P1, PT, R26, -0x1, PT ;  /* 0xffffffff1a00780c */ /* 0x000fda0003f24270 */
[----:B------:R-:W-:Y:S05]  /*1b20*/  @P1 BRA `(.L_x_201) ;  /* 0xfffffffc00e81947 */ /* 0x000fea000383ffff */
.L_x_200:
[----:B------:R-:W-:Y:S05]  /*1b30*/  WARPSYNC.ALL ;  /* 0x0000000000007948 */ /* 0x000fea0003800000 */
[----:B------:R-:W-:Y:S06]  /*1b40*/  BAR.SYNC.DEFER_BLOCKING 0x0 ;  /* 0x0000000000007b1d */ /* 0x000fec0000010000 */
.L_x_199:
[----:B------:R-:W-:Y:S01]  /*1b50*/  ISETP.GT.U32.AND P1, PT, R14, 0xff, PT ;  /* 0x000000ff0e00780c */ /* 0x000fe20003f24070 */
[----:B------:R-:W-:Y:S01]  /*1b60*/  HFMA2.MMA R39, -RZ, RZ, 0, 0 ;  /* 0x00000000ff277435 */ /* 0x000fe200000001ff */
[----:B------:R-:W1:Y:S01]  /*1b70*/  S2UR UR7, SR_CgaCtaId ;  /* 0x00000000000779c3 */ /* 0x000e620000008800 */
[----:B------:R-:W-:Y:S01]  /*1b80*/  UMOV UR5, 0x400 ;  /* 0x0000040000057882 */ /* 0x000fe20000000000 */
[----:B------:R-:W-:Y:S01]  /*1b90*/  SHF.L.U32 R15, R15, 0x3, RZ ;  /* 0x000000030f0f7819 */ /* 0x000fe200000006ff */
[----:B------:R-:W-:Y:S01]  /*1ba0*/  IMAD.U32 R29, R29, 0x10000, RZ ;  /* 0x000100001d1d7824 */ /* 0x000fe200078e00ff */
[----:B------:R-:W-:Y:S01]  /*1bb0*/  SHF.L.U32 R30, R30, 0x10, RZ ;  /* 0x000000101e1e7819 */ /* 0x000fe200000006ff */
[----:B------:R-:W-:Y:S01]  /*1bc0*/  IMAD.U32 R31, R31, 0x10000, RZ ;  /* 0x000100001f1f7824 */ /* 0x000fe200078e00ff */
[----:B------:R-:W-:-:S05]  /*1bd0*/  ULDC.64 UR12, c[0x0][0x210] ;  /* 0x00008400000c7ab9 */ /* 0x000fca0000000a00 */
[----:B0-----:R-:W0:Y:S01]  /*1be0*/  @!P1 LDC R24, c[0x0][0x10] ;  /* 0x00000400ff189b82 */ /* 0x001e220000000800 */
[C---:B------:R-:W-:Y:S01]  /*1bf0*/  @!P1 IMAD.SHL.U32 R25, R14.reuse, 0x2, RZ ;  /* 0x000000020e199824 */ /* 0x040fe200078e00ff */
[----:B------:R-:W-:-:S04]  /*1c00*/  @!P1 LOP3.LUT R37, R14, 0x1f, RZ, 0xc0, !PT ;  /* 0x0000001f0e259812 */ /* 0x000fc800078ec0ff */
[----:B------:R-:W-:Y:S02]  /*1c10*/  @!P1 LOP3.LUT R25, R25, 0x7fffffc0, RZ, 0xc0, !PT ;  /* 0x7fffffc019199812 */ /* 0x000fe400078ec0ff */
[----:B------:R-:W2:Y:S01]  /*1c20*/  @!P1 LDC.64 R26, c[0x0][0x260] ;  /* 0x00009800ff1a9b82 */ /* 0x000ea20000000a00 */
[----:B0-----:R-:W-:-:S05]  /*1c30*/  @!P1 IMAD R24, R24, UR4, R55 ;  /* 0x0000000418189c24 */ /* 0x001fca000f8e0237 */
[----:B------:R-:W-:-:S05]  /*1c40*/  @!P1 LEA R24, R24, R25, 0x9 ;  /* 0x0000001918189211 */ /* 0x000fca00078e48ff */
[----:B------:R-:W-:-:S05]  /*1c50*/  @!P1 IMAD.IADD R24, R24, 0x1, R37 ;  /* 0x0000000118189824 */ /* 0x000fca00078e0225 */
[----:B------:R-:W-:-:S05]  /*1c60*/  @!P1 SHF.L.U32 R25, R24, 0x1, RZ ;  /* 0x0000000118199819 */ /* 0x000fca00000006ff */
[C---:B------:R-:W-:Y:S02]  /*1c70*/  @!P1 VIADD R37, R25.reuse, 0x40 ;  /* 0x0000004019259836 */ /* 0x040fe40000000000 */
[----:B--2---:R-:W-:-:S04]  /*1c80*/  @!P1 IMAD.WIDE.U32 R24, R25, 0x4, R26 ;  /* 0x0000000419189825 */ /* 0x004fc800078e001a */
[----:B------:R-:W-:Y:S02]  /*1c90*/  @!P1 IMAD.WIDE.U32 R26, R37, 0x4, R26 ;  /* 0x00000004251a9825 */ /* 0x000fe400078e001a */
[----:B------:R-:W2:Y:S04]  /*1ca0*/  @!P1 LDG.E.64 R24, desc[UR8][R24.64] ;  /* 0x0000000818189981 */ /* 0x000ea8000c1e1b00 */
[----:B------:R-:W3:Y:S01]  /*1cb0*/  @!P1 LDG.E.64 R26, desc[UR8][R26.64] ;  /* 0x000000081a1a9981 */ /* 0x000ee2000c1e1b00 */
[----:B------:R-:W-:Y:S01]  /*1cc0*/  IMAD.MOV.U32 R37, RZ, RZ, RZ ;  /* 0x000000ffff257224 */ /* 0x000fe200078e00ff */
[----:B------:R-:W-:Y:S01]  /*1cd0*/  UIADD3 UR5, UR5, 0x3480, URZ ;  /* 0x0000348005057890 */ /* 0x000fe2000fffe03f */
[----:B------:R-:W-:Y:S01]  /*1ce0*/  LOP3.LUT R15, R15, 0x8, RZ, 0xc0, !PT ;  /* 0x000000080f0f7812 */ /* 0x000fe200078ec0ff */
[----:B------:R-:W-:-:S02]  /*1cf0*/  ULOP3.LUT UR4, UR4, 0x1, URZ, 0x3c, !UPT ;  /* 0x0000000104047892 */ /* 0x000fc4000f8e3c3f */
[----:B-1----:R-:W-:Y:S02]  /*1d00*/  ULEA UR5, UR7, UR5, 0x18 ;  /* 0x0000000507057291 */ /* 0x002fe4000f8ec03f */
[----:B------:R-:W-:-:S05]  /*1d10*/  IMAD.IADD R15, R4, 0x1, -R15 ;  /* 0x00000001040f7824 */ /* 0x000fca00078e0a0f */
[----:B------:R-:W-:Y:S01]  /*1d20*/  LEA R15, R15, UR5, 0x3 ;  /* 0x000000050f0f7c11 */ /* 0x000fe2000f8e18ff */
[----:B--2---:R-:W-:Y:S01]  /*1d30*/  @!P1 FADD.FTZ R41, RZ, R24 ;  /* 0x00000018ff299221 */ /* 0x004fe20000010000 */
[----:B------:R-:W-:-:S03]  /*1d40*/  @!P1 FADD.FTZ R40, RZ, R25 ;  /* 0x00000019ff289221 */ /* 0x000fc60000010000 */
[----:B---3--:R-:W-:Y:S01]  /*1d50*/  @!P1 FADD.FTZ R39, R26, R41 ;  /* 0x000000291a279221 */ /* 0x008fe20000010000 */
[----:B------:R-:W-:Y:S01]  /*1d60*/  @!P1 FADD.FTZ R37, R27, R40 ;  /* 0x000000281b259221 */ /* 0x000fe20000010000 */
[----:B------:R-:W-:-:S03]  /*1d70*/  LOP3.LUT P1, RZ, R14, 0xffffff1f, RZ, 0xc0, !PT ;  /* 0xffffff1f0eff7812 */ /* 0x000fc6000782c0ff */
        /* <DEDUP_REMOVED lines=11> */
[----:B------:R-:W-:Y:S02]  /*1e30*/  IMAD.U32 R25, R34, 0x10000, RZ ;  /* 0x0001000022197824 */ /* 0x000fe400078e00ff */
[----:B-1----:R-:W-:Y:S02]  /*1e40*/  FADD.FTZ R26, R27, R26 ;  /* 0x0000001a1b1a7221 */ /* 0x002fe40000010000 */
[----:B------:R-:W0:Y:S01]  /*1e50*/  SHFL.BFLY PT, R37, R24, 0x2, 0x1f ;  /* 0x0c401f0018257f89 */ /* 0x000e2200000e0000 */
[----:B------:R-:W-:Y:S01]  /*1e60*/  IMAD.U32 R27, R35, 0x10000, RZ ;  /* 0x00010000231b7824 */ /* 0x000fe200078e00ff */
[----:B------:R-:W-:-:S02]  /*1e70*/  SHF.L.U32 R35, R38, 0x10, RZ ;  /* 0x0000001026237819 */ /* 0x000fc400000006ff */
[----:B------:R-:W1:Y:S01]  /*1e80*/  SHFL.BFLY PT, R41, R26, 0x2, 0x1f ;  /* 0x0c401f001a297f89 */ /* 0x000e6200000e0000 */
[----:B0-----:R-:W-:Y:S01]  /*1e90*/  FADD.FTZ R39, R24, R37 ;  /* 0x0000002518277221 */ /* 0x001fe20000010000 */
[----:B------:R-:W-:Y:S01]  /*1ea0*/  SHF.L.U32 R37, R36, 0x10, RZ ;  /* 0x0000001024257819 */ /* 0x000fe200000006ff */
[----:B------:R-:W-:Y:S01]  /*1eb0*/  FADD.FTZ R24, -R32, R27 ;  /* 0x0000001b20187221 */ /* 0x000fe20000010100 */
[----:B-1----:R-:W-:Y:S02]  /*1ec0*/  FADD.FTZ R41, R26, R41 ;  /* 0x000000291a297221 */ /* 0x002fe40000010000 */
[----:B------:R-:W0:Y:S01]  /*1ed0*/  SHFL.BFLY PT, R40, R39, 0x1, 0x1f ;  /* 0x0c201f0027287f89 */ /* 0x000e2200000e0000 */
[----:B------:R-:W-:Y:S01]  /*1ee0*/  FADD.FTZ R36, -R32, R37 ;  /* 0x0000002520247221 */ /* 0x000fe20000010100 */
[----:B------:R-:W-:Y:S01]  /*1ef0*/  SHF.L.U32 R37, R28, 0x10, RZ ;  /* 0x000000101c257819 */ /* 0x000fe200000006ff */
[C---:B------:R-:W-:Y:S01]  /*1f00*/  FMUL.FTZ R28, R61.reuse, R24 ;  /* 0x000000183d1c7220 */ /* 0x040fe20000410000 */
[----:B------:R-:W1:Y:S01]  /*1f10*/  SHFL.BFLY PT, R42, R41, 0x1, 0x1f ;  /* 0x0c201f00292a7f89 */ /* 0x000e6200000e0000 */
[----:B------:R-:W-:Y:S01]  /*1f20*/  FMUL.FTZ R34, R61, R36 ;  /* 0x000000243d227220 */ /* 0x000fe20000410000 */
[----:B------:R-:W-:Y:S01]  /*1f30*/  @!P1 SHF.R.U32.HI R26, RZ, 0x2, R14 ;  /* 0x00000002ff1a9819 */ /* 0x000fe2000001160e */
[----:B------:R-:W-:-:S02]  /*1f40*/  FFMA.FTZ R36, R28, R37, R29 ;  /* 0x000000251c247223 */ /* 0x000fc4000001001d */
[----:B------:R-:W-:Y:S01]  /*1f50*/  FFMA.FTZ R32, R34, R35, R25 ;  /* 0x0000002322207223 */ /* 0x000fe20000010019 */
[----:B------:R-:W-:Y:S01]  /*1f60*/  @!P1 LOP3.LUT R4, R26, 0x3ffffff8, RZ, 0xc0, !PT ;  /* 0x3ffffff81a049812 */ /* 0x000fe200078ec0ff */
[----:B------:R-:W-:Y:S02]  /*1f70*/  FMUL.FTZ R38, R36, -1.4426950216293334961 ;  /* 0xbfb8aa3b24267820 */ /* 0x000fe40000410000 */
[----:B------:R-:W-:-:S04]  /*1f80*/  FMUL.FTZ R24, R32, -1.4426950216293334961 ;  /* 0xbfb8aa3b20187820 */ /* 0x000fc80000410000 */
[----:B------:R2:W3:Y:S01]  /*1f90*/  MUFU.EX2 R29, R24 ;  /* 0x00000018001d7308 */ /* 0x0004e20000000800 */
[----:B0-----:R-:W-:-:S07]  /*1fa0*/  FADD.FTZ R40, R39, R40 ;  /* 0x0000002827287221 */ /* 0x001fce0000010000 */
[----:B------:R-:W0:Y:S01]  /*1fb0*/  MUFU.EX2 R38, R38 ;  /* 0x0000002600267308 */ /* 0x000e220000000800 */
[----:B-1----:R-:W-:Y:S01]  /*1fc0*/  FADD.FTZ R25, R41, R42 ;  /* 0x0000002a29197221 */ /* 0x002fe20000010000 */
[----:B--2---:R-:W-:-:S03]  /*1fd0*/  @!P1 FMUL.FTZ R24, R40, 9.7656251455191522837e-05 ;  /* 0x38cccccd28189820 */ /* 0x004fc60000410000 */
[----:B------:R-:W-:Y:S01]  /*1fe0*/  @!P1 FMUL.FTZ R25, R25, 9.7656251455191522837e-05 ;  /* 0x38cccccd19199820 */ /* 0x000fe20000410000 */
[----:B---3--:R-:W-:-:S04]  /*1ff0*/  FADD.FTZ R29, R29, 1 ;  /* 0x3f8000001d1d7421 */ /* 0x008fc80000010000 */
[----:B------:R1:W-:Y:S01]  /*2000*/  @!P1 STS.64 [R4+UR5], R24 ;  /* 0x0000001804009988 */ /* 0x0003e20008000a05 */
[----:B------:R-:W-:Y:S01]  /*2010*/  BAR.SYNC.DEFER_BLOCKING 0x0 ;  /* 0x0000000000007b1d */ /* 0x000fe20000010000 */
[----:B0-----:R-:W-:Y:S01]  /*2020*/  FADD.FTZ R38, R38, 1 ;  /* 0x3f80000026267421 */ /* 0x001fe20000010000 */
[----:B------:R-:W-:-:S04]  /*2030*/  IADD3 R2, P1, R2, UR12, RZ ;  /* 0x0000000c02027c10 */ /* 0x000fc8000ff3e0ff */
[----:B------:R-:W0:Y:S08]  /*2040*/  MUFU.RCP R29, R29 ;  /* 0x0000001d001d7308 */ /* 0x000e300000001000 */
[----:B------:R-:W2:Y:S01]  /*2050*/  MUFU.RCP R38, R38 ;  /* 0x0000002600267308 */ /* 0x000ea20000001000 */
[----:B0-----:R-:W-:Y:S01]  /*2060*/  FADD.FTZ R39, -R29, 1 ;  /* 0x3f8000001d277421 */ /* 0x001fe20000010100 */
[----:B------:R0:W3:Y:S03]  /*2070*/  LDS.64 R26, [R15] ;  /* 0x000000000f1a7984 */ /* 0x0000e60000000a00 */
[----:B------:R-:W-:Y:S01]  /*2080*/  FFMA.FTZ R32, R32, R39, 1 ;  /* 0x3f80000020207423 */ /* 0x000fe20000010027 */
[----:B--2---:R-:W-:-:S03]  /*2090*/  FADD.FTZ R41, -R38, 1 ;  /* 0x3f80000026297421 */ /* 0x004fc60000010100 */
[----:B-1----:R-:W-:Y:S01]  /*20a0*/  FMUL.FTZ R25, R29, R32 ;  /* 0x000000201d197220 */ /* 0x002fe20000410000 */
[----:B0-----:R-:W-:Y:S01]  /*20b0*/  MOV R15, R56 ;  /* 0x00000038000f7202 */ /* 0x001fe20000000f00 */
[----:B------:R-:W-:Y:S02]  /*20c0*/  FFMA.FTZ R41, R36, R41, 1 ;  /* 0x3f80000024297423 */ /* 0x000fe40000010029 */
[----:B------:R-:W-:Y:S01]  /*20d0*/  FMUL.FTZ R25, R30, R25 ;  /* 0x000000191e197220 */ /* 0x000fe20000410000 */
[----:B------:R-:W-:Y:S02]  /*20e0*/  IMAD.MOV.U32 R36, RZ, RZ, R33 ;  /* 0x000000ffff247224 */ /* 0x000fe400078e0021 */
[----:B------:R-:W-:-:S04]  /*20f0*/  FMUL.FTZ R4, R38, R41 ;  /* 0x0000002926047220 */ /* 0x000fc80000410000 */
[----:B------:R-:W-:Y:S01]  /*2100*/  FMUL.FTZ R31, R31, R4 ;  /* 0x000000041f1f7220 */ /* 0x000fe20000410000 */
[--C-:B---3--:R-:W-:Y:S01]  /*2110*/  FFMA.FTZ R58, R3, R58, -R26.reuse ;  /* 0x0000003a033a7223 */ /* 0x108fe2000001081a */
[--C-:B------:R-:W-:Y:S01]  /*2120*/  FFMA.FTZ R4, R35, R25, -R26.reuse ;  /* 0x0000001923047223 */ /* 0x100fe2000001081a */
[--C-:B------:R-:W-:Y:S01]  /*2130*/  FFMA.FTZ R60, R60, R57, -R26.reuse ;  /* 0x000000393c3c7223 */ /* 0x100fe2000001081a */
[----:B------:R-:W-:Y:S01]  /*2140*/  FFMA.FTZ R31, R37, R31, -R26 ;  /* 0x0000001f251f7223 */ /* 0x000fe2000001081a */
[-C--:B------:R-:W-:Y:S01]  /*2150*/  FFMA.FTZ R58, R63, -R27.reuse, R58 ;  /* 0x8000001b3f3a7223 */ /* 0x080fe2000001003a */
[----:B------:R-:W-:Y:S01]  /*2160*/  FFMA.FTZ R4, -R27, R34, R4 ;  /* 0x000000221b047223 */ /* 0x000fe20000010104 */
[----:B------:R-:W-:Y:S01]  /*2170*/  FFMA.FTZ R60, R59, -R27, R60 ;  /* 0x8000001b3b3c7223 */ /* 0x000fe2000001003c */
[----:B------:R-:W-:Y:S01]  /*2180*/  FFMA.FTZ R28, -R27, R28, R31 ;  /* 0x0000001c1b1c7223 */ /* 0x000fe2000001011f */
[C---:B------:R-:W-:Y:S01]  /*2190*/  FMUL.FTZ R58, R61.reuse, R58 ;  /* 0x0000003a3d3a7220 */ /* 0x040fe20000410000 */
[C---:B------:R-:W-:Y:S01]  /*21a0*/  FMUL.FTZ R3, R61.reuse, R4 ;  /* 0x000000043d037220 */ /* 0x040fe20000410000 */
[C---:B------:R-:W-:Y:S01]  /*21b0*/  FMUL.FTZ R60, R61.reuse, R60 ;  /* 0x0000003c3d3c7220 */ /* 0x040fe20000410000 */
[----:B------:R-:W-:-:S03]  /*21c0*/  FMUL.FTZ R61, R61, R28 ;  /* 0x0000001c3d3d7220 */ /* 0x000fc60000410000 */
[----:B------:R-:W-:Y:S02]  /*21d0*/  F2FP.BF16.F32.PACK_AB R58, R3, R58 ;  /* 0x0000003a033a723e */ /* 0x000fe400000010ff */
[----:B------:R-:W-:Y:S02]  /*21e0*/  F2FP.BF16.F32.PACK_AB R60, R61, R60 ;  /* 0x0000003c3d3c723e */ /* 0x000fe400000010ff */
[----:B------:R-:W-:Y:S02]  /*21f0*/  IADD3.X R3, R0, UR13, RZ, P1, !PT ;  /* 0x0000000d00037c10 */ /* 0x000fe40008ffe4ff */
[----:B------:R-:W-:Y:S02]  /*2200*/  PRMT R0, R58, 0x7632, R0 ;  /* 0x000076323a007816 */ /* 0x000fe40000000000 */
[----:B------:R-:W-:Y:S01]  /*2210*/  PRMT R4, R60, 0x7632, R4 ;  /* 0x000076323c047816 */ /* 0x000fe20000000004 */
[----:B------:R1:W-:Y:S04]  /*2220*/  STG.E.U16 desc[UR8][R2.64], R58 ;  /* 0x0000003a02007986 */ /* 0x0003e8000c101508 */
[----:B------:R1:W-:Y:S04]  /*2230*/  STG.E.U16 desc[UR8][R2.64+0x2], R0 ;  /* 0x0000020002007986 */ /* 0x0003e8000c101508 */
[----:B------:R1:W-:Y:S04]  /*2240*/  STG.E.U16 desc[UR8][R2.64+0x4], R60 ;  /* 0x0000043c02007986 */ /* 0x0003e8000c101508 */
[----:B------:R1:W-:Y:S01]  /*2250*/  STG.E.U16 desc[UR8][R2.64+0x6], R4 ;  /* 0x0000060402007986 */ /* 0x0003e2000c101508 */
[----:B------:R-:W-:Y:S05]  /*2260*/  @!P0 BRA `(.L_x_202) ;  /* 0xffffffe000a88947 */ /* 0x000fea000383ffff */
.L_x_190:
[C---:B-1----:R-:W-:Y:S02]  /*2270*/  SHF.L.U32 R0, R55.reuse, 0x5, RZ ;  /* 0x0000000537007819 */ /* 0x042fe400000006ff */
[----:B------:R-:W-:Y:S02]  /*2280*/  LOP3.LUT R55, R55, 0x1, RZ, 0xc0, !PT ;  /* 0x0000000137377812 */ /* 0x000fe400078ec0ff */
[----:B0-----:R-:W-:-:S03]  /*2290*/  LOP3.LUT R3, R0, 0x7ffffc0, RZ, 0xc0, !PT ;  /* 0x07ffffc000037812 */ /* 0x001fc600078ec0ff */
[----:B------:R-:W-:Y:S02]  /*22a0*/  IMAD R0, R55, 0x140, RZ ;  /* 0x0000014037007824 */ /* 0x000fe400078e02ff */
[----:B------:R-:W-:-:S03]  /*22b0*/  IMAD.IADD R3, R3, 0x1, R54 ;  /* 0x0000000103037824 */ /* 0x000fc600078e0236 */
[----:B------:R-:W-:Y:S01]  /*22c0*/  IADD3 R62, R0, 0x140, RZ ;  /* 0x00000140003e7810 */ /* 0x000fe20007ffe0ff */
[----:B------:R-:W-:-:S05]  /*22d0*/  IMAD R15, R3, 0x20, R0 ;  /* 0x00000020030f7824 */ /* 0x000fca00078e0200 */
[----:B------:R-:W-:-:S13]  /*22e0*/  ISETP.GE.AND P0, PT, R15, R62, PT ;  /* 0x0000003e0f00720c */ /* 0x000fda0003f06270 */
[----:B------:R-:W-:Y:S05]  /*22f0*/  @P0 EXIT ;  /* 0x000000000000094d */ /* 0x000fea0003800000 */
[----:B------:R-:W0:Y:S01]  /*2300*/  LDC.64 R10, c[0x0][0x258] ;  /* 0x00009600ff0a7b82 */ /* 0x000e220000000a00 */
[----:B------:R-:W1:Y:S01]  /*2310*/  S2R R0, SR_TID.X ;  /* 0x0000000000007919 */ /* 0x000e620000002100 */
[----:B------:R-:W-:-:S06]  /*2320*/  UMOV UR4, 0x400 ;  /* 0x0000040000047882 */ /* 0x000fcc0000000000 */
[----:B------:R-:W2:Y:S01]  /*2330*/  S2UR UR5, SR_CgaCtaId ;  /* 0x00000000000579c3 */ /* 0x000ea20000008800 */
[----:B0-----:R-:W-:Y:S02]  /*2340*/  LOP3.LUT R4, RZ, R10, RZ, 0x33, !PT ;  /* 0x0000000aff047212 */ /* 0x001fe400078e33ff */
[----:B------:R-:W-:Y:S02]  /*2350*/  LOP3.LUT R5, RZ, R11, RZ, 0x33, !PT ;  /* 0x0000000bff057212 */ /* 0x000fe400078e33ff */
[----:B------:R-:W-:-:S04]  /*2360*/  ISETP.GT.U32.AND P0, PT, R4, -0x2, PT ;  /* 0xfffffffe0400780c */ /* 0x000fc80003f04070 */
[C---:B------:R-:W-:Y:S01]  /*2370*/  ISETP.GT.AND.EX P0, PT, R5.reuse, -0x1, PT, P0 ;  /* 0xffffffff0500780c */ /* 0x040fe20003f04300 */
[----:B--2---:R-:W-:Y:S01]  /*2380*/  ULEA UR4, UR5, UR4, 0x18 ;  /* 0x0000000405047291 */ /* 0x004fe2000f8ec03f */
[----:B-1----:R-:W-:Y:S02]  /*2390*/  SHF.R.U32.HI R2, RZ, 0x5, R0 ;  /* 0x00000005ff027819 */ /* 0x002fe40000011600 */
[----:B------:R-:W-:Y:S02]  /*23a0*/  SEL R4, R4, 0xfffffffe, P0 ;  /* 0xfffffffe04047807 */ /* 0x000fe40000000000 */
[----:B------:R-:W-:Y:S02]  /*23b0*/  SEL R5, R5, 0xffffffff, P0 ;  /* 0xffffffff05057807 */ /* 0x000fe40000000000 */
[C---:B------:R-:W-:Y:S02]  /*23c0*/  SHF.L.U32 R3, R4.reuse, 0x6, RZ ;  /* 0x0000000604037819 */ /* 0x040fe400000006ff */
[----:B------:R-:W-:Y:S01]  /*23d0*/  SHF.L.U64.HI R4, R4, 0x6, R5 ;  /* 0x0000000604047819 */ /* 0x000fe20000010205 */
[----:B------:R-:W-:Y:S01]  /*23e0*/  IMAD.MOV.U32 R5, RZ, RZ, -0x1 ;  /* 0xffffffffff057424 */ /* 0x000fe200078e00ff */
[----:B------:R-:W-:-:S02]  /*23f0*/  IADD3 R3, P0, P1, -R3, -0x41, -R2 ;  /* 0xffffffbf03037810 */ /* 0x000fc4000791e902 */
[----:B------:R-:W-:Y:S02]  /*2400*/  SHF.L.U32 R13, R0, 0x1, RZ ;  /* 0x00000001000d7819 */ /* 0x000fe400000006ff */
[----:B------:R-:W-:Y:S02]  /*2410*/  IADD3.X R4, ~R4, -0x1, R5, P0, P1 ;  /* 0xffffffff04047810 */ /* 0x000fe400007e2505 */
[----:B------:R-:W-:Y:S02]  /*2420*/  SHF.R.U32.HI R5, RZ, 0x4, R0 ;  /* 0x00000004ff057819 */ /* 0x000fe40000011600 */
[----:B------:R-:W-:Y:S01]  /*2430*/  SHF.L.U32 R14, R0, 0x7, RZ ;  /* 0x00000007000e7819 */ /* 0x000fe200000006ff */
[----:B------:R-:W-:Y:S01]  /*2440*/  IMAD.WIDE.U32 R6, R4, -0x33333333, RZ ;  /* 0xcccccccd04067825 */ /* 0x000fe200078e00ff */
[----:B------:R-:W-:-:S03]  /*2450*/  LOP3.LUT R17, RZ, R5, RZ, 0x33, !PT ;  /* 0x00000005ff117212 */ /* 0x000fc600078e33ff */
[----:B------:R-:W-:Y:S02]  /*2460*/  VIADD R12, R5, 0x14 ;  /* 0x00000014050c7836 */ /* 0x000fe40000000000 */
[----:B------:R-:W-:-:S03]  /*2470*/  IMAD.WIDE.U32 R8, P0, R3, -0x33333334, R6 ;  /* 0xcccccccc03087825 */ /* 0x000fc60007800006 */
[C---:B------:R-:W-:Y:S01]  /*2480*/  LOP3.LUT R16, R12.reuse, 0x1e, R13, 0x78, !PT ;  /* 0x0000001e0c107812 */ /* 0x040fe200078e780d */
[----:B------:R-:W-:Y:S01]  /*2490*/  IMAD.WIDE.U32 R6, R3, -0x33333333, RZ ;  /* 0xcccccccd03067825 */ /* 0x000fe200078e00ff */
[----:B------:R-:W-:Y:S02]  /*24a0*/  VIMNMX.U32 R12, R12, 0x20, !PT ;  /* 0x000000200c0c7848 */ /* 0x000fe40007fe0000 */
[----:B------:R-:W-:Y:S02]  /*24b0*/  IADD3.X R13, RZ, RZ, RZ, P0, !PT ;  /* 0x000000ffff0d7210 */ /* 0x000fe400007fe4ff */
[----:B------:R-:W-:Y:S01]  /*24c0*/  IADD3 RZ, P1, R7, R8, RZ ;  /* 0x0000000807ff7210 */ /* 0x000fe20007f3e0ff */
[----:B------:R-:W-:Y:S01]  /*24d0*/  IMAD.IADD R6, R12, 0x1, R17 ;  /* 0x000000010c067824 */ /* 0x000fe200078e0211 */
[----:B------:R-:W-:Y:S01]  /*24e0*/  LOP3.LUT R8, R14, 0x780, RZ, 0xc0, !PT ;  /* 0x000007800e087812 */ /* 0x000fe200078ec0ff */
[----:B------:R-:W-:Y:S01]  /*24f0*/  IMAD.MOV.U32 R12, RZ, RZ, R9 ;  /* 0x000000ffff0c7224 */ /* 0x000fe200078e0009 */
[----:B------:R-:W-:-:S02]  /*2500*/  SHF.L.U32 R7, R2, 0x1, RZ ;  /* 0x0000000102077819 */ /* 0x000fc400000006ff */
[----:B------:R-:W-:Y:S01]  /*2510*/  ISETP.LT.U32.AND P0, PT, R10, 0x1, PT ;  /* 0x000000010a00780c */ /* 0x000fe20003f01070 */
[----:B------:R-:W-:Y:S01]  /*2520*/  IMAD.WIDE.U32.X R12, R4, -0x33333334, R12, P1 ;  /* 0xcccccccc040c7825 */ /* 0x000fe200008e040c */
[----:B------:R-:W-:Y:S02]  /*2530*/  LEA R14, R2, UR4, 0x7 ;  /* 0x00000004020e7c11 */ /* 0x000fe4000f8e38ff */
[----:B------:R-:W-:Y:S01]  /*2540*/  LOP3.LUT R7, R7, 0x1f, R0, 0x78, !PT ;  /* 0x0000001f07077812 */ /* 0x000fe200078e7800 */
[----:B------:R-:W-:Y:S01]  /*2550*/  VIADD R17, R8, UR4 ;  /* 0x0000000408117c36 */ /* 0x000fe20008000000 */
[----:B------:R-:W-:Y:S01]  /*2560*/  SHF.R.U64 R54, R12, 0x3, R13 ;  /* 0x000000030c367819 */ /* 0x000fe2000000120d */
[----:B------:R-:W-:Y:S01]  /*2570*/  IMAD.WIDE.U32 R8, R6, -0x33333333, RZ ;  /* 0xcccccccd06087825 */ /* 0x000fe200078e00ff */
[----:B------:R-:W-:Y:S02]  /*2580*/  ISETP.LT.AND.EX P0, PT, R11, RZ, PT, P0 ;  /* 0x000000ff0b00720c */ /* 0x000fe40003f01300 */
[----:B------:R-:W-:Y:S01]  /*2590*/  LEA R7, R7, R14, 0x2 ;  /* 0x0000000e07077211 */ /* 0x000fe200078e10ff */
[----:B------:R-:W-:Y:S01]  /*25a0*/  VIADD R54, R54, 0x1 ;  /* 0x0000000136367836 */ /* 0x000fe20000000000 */
[----:B------:R-:W-:Y:S01]  /*25b0*/  SEL R53, R10, 0x1, P0 ;  /* 0x000000010a357807 */ /* 0x000fe20000000000 */
[----:B------:R-:W-:Y:S01]  /*25c0*/  IMAD R8, R16, 0x4, R17 ;  /* 0x0000000410087824 */ /* 0x000fe200078e0211 */
[----:B------:R-:W-:-:S02]  /*25d0*/  SEL R20, R11, RZ, P0 ;  /* 0x000000ff0b147207 */ /* 0x000fc40000000000 */
[C---:B------:R-:W-:Y:S02]  /*25e0*/  IADD3 R13, P1, R2.reuse, 0x14, RZ ;  /* 0x00000014020d7810 */ /* 0x040fe40007f3e0ff */
[----:B------:R-:W-:Y:S02]  /*25f0*/  LEA.HI R52, R9, 0x1, RZ, 0x1c ;  /* 0x0000000109347811 */ /* 0x000fe400078fe0ff */
[C---:B------:R-:W-:Y:S01]  /*2600*/  IADD3 R12, P0, R2.reuse, 0xa, RZ ;  /* 0x0000000a020c7810 */ /* 0x040fe20007f1e0ff */
[----:B------:R-:W-:Y:S01]  /*2610*/  IMAD.X R17, RZ, RZ, RZ, P1 ;  /* 0x000000ffff117224 */ /* 0x000fe200008e06ff */
[----:B------:R-:W-:Y:S02]  /*2620*/  IADD3 R14, P2, R2, 0x1e, RZ ;  /* 0x0000001e020e7810 */ /* 0x000fe40007f5e0ff */
[----:B------:R-:W-:Y:S01]  /*2630*/  MOV R9, R15 ;  /* 0x0000000f00097202 */ /* 0x000fe20000000f00 */
[----:B------:R-:W-:Y:S01]  /*2640*/  VIADD R15, R5, 0x3c ;  /* 0x0000003c050f7836 */ /* 0x000fe20000000000 */
[----:B------:R-:W-:-:S02]  /*2650*/  SHF.L.U64.HI R19, R53, 0x6, R20 ;  /* 0x0000000635137819 */ /* 0x000fc40000010214 */
[C---:B------:R-:W-:Y:S02]  /*2660*/  LOP3.LUT R10, R0.reuse, 0x1f, RZ, 0xc0, !PT ;  /* 0x0000001f000a7812 */ /* 0x040fe400078ec0ff */
[----:B------:R-:W-:Y:S02]  /*2670*/  LOP3.LUT R11, R0, 0xf, RZ, 0xc0, !PT ;  /* 0x0000000f000b7812 */ /* 0x000fe400078ec0ff */
[----:B------:R-:W-:Y:S02]  /*2680*/  IADD3.X R16, RZ, RZ, RZ, P0, !PT ;  /* 0x000000ffff107210 */ /* 0x000fe400007fe4ff */
[----:B------:R-:W-:Y:S02]  /*2690*/  IADD3.X R18, RZ, RZ, RZ, P2, !PT ;  /* 0x000000ffff127210 */ /* 0x000fe400017fe4ff */
[----:B------:R-:W-:Y:S02]  /*26a0*/  SHF.L.U32 R53, R53, 0x6, RZ ;  /* 0x0000000635357819 */ /* 0x000fe400000006ff */
[----:B------:R-:W-:-:S02]  /*26b0*/  LOP3.LUT R52, R52, 0x3, RZ, 0xc0, !PT ;  /* 0x0000000334347812 */ /* 0x000fc400078ec0ff */
[----:B------:R-:W-:-:S07]  /*26c0*/  LOP3.LUT R54, R54, 0x3, RZ, 0xc0, !PT ;  /* 0x0000000336367812 */ /* 0x000fce00078ec0ff */
.L_x_219:
[----:B------:R-:W-:Y:S01]  /*26d0*/  ISETP.GT.U32.AND P0, PT, R53, R2, PT ;  /* 0x000000023500720c */ /* 0x000fe20003f04070 */
[----:B------:R-:W-:Y:S01]  /*26e0*/  BSSY B0, `(.L_x_203) ;  /* 0x00000aa000007945 */ /* 0x000fe20003800000 */
[----:B0-----:R-:W-:Y:S01]  /*26f0*/  HFMA2.MMA R60, -RZ, RZ, 0, 0 ;  /* 0x00000000ff3c7435 */ /* 0x001fe200000001ff */
[----:B------:R-:W-:Y:S01]  /*2700*/  IMAD.MOV.U32 R55, RZ, RZ, RZ ;  /* 0x000000ffff377224 */ /* 0x000fe200078e00ff */
[----:B------:R-:W-:-:S13]  /*2710*/  ISETP.GT.AND.EX P0, PT, R19, RZ, PT, P0 ;  /* 0x000000ff1300720c */ /* 0x000fda0003f04300 */
[----:B-1234-:R-:W-:Y:S05]  /*2720*/  @!P0 BRA `(.L_x_204) ;  /* 0x0000000800948947 */ /* 0x01efea0003800000 */
[----:B------:R-:W-:Y:S01]  /*2730*/  ISETP.NE.U32.AND P1, PT, R54, RZ, PT ;  /* 0x000000ff3600720c */ /* 0x000fe20003f25070 */
[----:B------:R-:W-:Y:S01]  /*2740*/  BSSY B1, `(.L_x_205) ;  /* 0x0000023000017945 */ /* 0x000fe20003800000 */
[----:B------:R-:W-:Y:S01]  /*2750*/  ISETP.GE.U32.AND P0, PT, R3, 0x1e, PT ;  /* 0x0000001e0300780c */ /* 0x000fe20003f06070 */
[----:B------:R-:W-:Y:S01]  /*2760*/  IMAD.MOV.U32 R60, RZ, RZ, RZ ;  /* 0x000000ffff3c7224 */ /* 0x000fe200078e00ff */
[----:B------:R-:W-:Y:S01]  /*2770*/  ISETP.NE.AND.EX P1, PT, RZ, RZ, PT, P1 ;  /* 0x000000ffff00720c */ /* 0x000fe20003f25310 */
[----:B------:R-:W-:Y:S01]  /*2780*/  IMAD.MOV.U32 R56, RZ, RZ, RZ ;  /* 0x000000ffff387224 */ /* 0x000fe200078e00ff */
[----:B------:R-:W-:Y:S02]  /*2790*/  IADD3 R20, P2, R10, R9, RZ ;  /* 0x000000090a147210 */ /* 0x000fe40007f5e0ff */
[----:B------:R-:W-:Y:S02]  /*27a0*/  ISETP.GE.U32.AND.EX P0, PT, R4, RZ, PT, P0 ;  /* 0x000000ff0400720c */ /* 0x000fe40003f06100 */
[----:B------:R-:W-:-:S02]  /*27b0*/  MOV R58, R2 ;  /* 0x00000002003a7202 */ /* 0x000fc40000000f00 */
[----:B------:R-:W-:Y:S02]  /*27c0*/  MOV R55, RZ ;  /* 0x000000ff00377202 */ /* 0x000fe40000000f00 */
[----:B------:R-:W-:-:S03]  /*27d0*/  LEA.HI.X.SX32 R21, R9, RZ, 0x1, P2 ;  /* 0x000000ff09157211 */ /* 0x000fc600010f0eff */
[----:B------:R-:W-:Y:S05]  /*27e0*/  @!P1 BRA `(.L_x_206) ;  /* 0x0000000000609947 */ /* 0x000fea0003800000 */
        /* <DEDUP_REMOVED lines=16> */
[----:B------:R-:W-:Y:S01]  /*28f0*/  IMAD.MOV.U32 R58, RZ, RZ, R13 ;  /* 0x000000ffff3a7224 */ /* 0x000fe200078e000d */
[----:B------:R-:W-:Y:S01]  /*2900*/  MOV R56, R17 ;  /* 0x0000001100387202 */ /* 0x000fe20000000f00 */
[----:B------:R-:W-:Y:S01]  /*2910*/  @P1 IMAD.MOV.U32 R58, RZ, RZ, R14 ;  /* 0x000000ffff3a1224 */ /* 0x000fe200078e000e */
[----:B------:R-:W-:Y:S01]  /*2920*/  @P1 MOV R56, R18 ;  /* 0x0000001200381202 */ /* 0x000fe20000000f00 */
[----:B--2---:R-:W-:Y:S01]  /*2930*/  FADD.FTZ R55, R55, R24 ;  /* 0x0000001837377221 */ /* 0x004fe20000010000 */
[----:B------:R-:W-:-:S03]  /*2940*/  FADD.FTZ R60, R60, R25 ;  /* 0x000000193c3c7221 */ /* 0x000fc60000010000 */
[----:B---3--:R-:W-:Y:S01]  /*2950*/  @P1 FADD.FTZ R55, R55, R26 ;  /* 0x0000001a37371221 */ /* 0x008fe20000010000 */
[----:B------:R-:W-:-:S07]  /*2960*/  @P1 FADD.FTZ R60, R60, R27 ;  /* 0x0000001b3c3c1221 */ /* 0x000fce0000010000 */
.L_x_206:
[----:B------:R-:W-:Y:S05]  /*2970*/  BSYNC B1 ;  /* 0x0000000000017941 */ /* 0x000fea0003800000 */
.L_x_205:
[----:B------:R-:W-:Y:S05]  /*2980*/  @!P0 BRA `(.L_x_204) ;  /* 0x0000000400fc8947 */ /* 0x000fea0003800000 */
[C---:B------:R-:W-:Y:S01]  /*2990*/  SHF.L.U64.HI R21, R20.reuse, 0x1, R21 ;  /* 0x0000000114157819 */ /* 0x040fe20000010215 */
[----:B------:R-:W-:Y:S01]  /*29a0*/  IMAD.SHL.U32 R20, R20, 0x2, RZ ;  /* 0x0000000214147824 */ /* 0x000fe200078e00ff */
[----:B------:R-:W-:Y:S01]  /*29b0*/  IADD3 R22, P2, -R58, R53, RZ ;  /* 0x000000353a167210 */ /* 0x000fe20007f5e1ff */
[----:B------:R-:W-:Y:S01]  /*29c0*/  IMAD R23, R56, 0x500, RZ ;  /* 0x0000050038177824 */ /* 0x000fe200078e02ff */
[----:B------:R-:W-:Y:S01]  /*29d0*/  ULDC.64 UR6, c[0x0][0x260] ;  /* 0x0000980000067ab9 */ /* 0x000fe20000000a00 */
[----:B------:R-:W-:Y:S01]  /*29e0*/  IMAD.WIDE.U32 R20, R58, 0x500, R20 ;  /* 0x000005003a147825 */ /* 0x000fe200078e0014 */
[----:B------:R-:W-:Y:S01]  /*29f0*/  ISETP.GT.U32.AND P0, PT, R22, 0x78, PT ;  /* 0x000000781600780c */ /* 0x000fe20003f04070 */
[----:B------:R-:W-:Y:S02]  /*2a00*/  BSSY B1, `(.L_x_207) ;  /* 0x0000044000017945 */ /* 0x000fe40003800000 */
[----:B------:R-:W-:Y:S01]  /*2a10*/  IMAD.X R22, R19, 0x1, ~R56, P2 ;  /* 0x0000000113167824 */ /* 0x000fe200010e0e38 */
[----:B------:R-:W-:-:S02]  /*2a20*/  IADD3 R21, R21, R23, RZ ;  /* 0x0000001715157210 */ /* 0x000fc40007ffe0ff */
[----:B------:R-:W-:-:S04]  /*2a30*/  LEA R64, P1, R20, UR6, 0x2 ;  /* 0x0000000614407c11 */ /* 0x000fc8000f8210ff */
[----:B------:R-:W-:Y:S02]  /*2a40*/  LEA.HI.X R20, R20, UR7, R21, 0x2, P1 ;  /* 0x0000000714147c11 */ /* 0x000fe400088f1415 */
[----:B------:R-:W-:Y:S02]  /*2a50*/  ISETP.GT.AND.EX P1, PT, R22, RZ, PT, P0 ;  /* 0x000000ff1600720c */ /* 0x000fe40003f24300 */
[----:B------:R-:W-:Y:S02]  /*2a60*/  IADD3 R64, P2, R64, 0x1d000, RZ ;  /* 0x0001d00040407810 */ /* 0x000fe40007f5e0ff */
[----:B------:R-:W-:Y:S02]  /*2a70*/  PLOP3.LUT P0, PT, PT, PT, PT, 0x80, 0x0 ;  /* 0x000000000000781c */ /* 0x000fe40003f0f070 */
[----:B------:R-:W-:-:S07]  /*2a80*/  IADD3.X R65, RZ, R20, RZ, P2, !PT ;  /* 0x00000014ff417210 */ /* 0x000fce00017fe4ff */
[----:B------:R-:W-:Y:S05]  /*2a90*/  @!P1 BRA `(.L_x_208) ;  /* 0x0000000000e89947 */ /* 0x000fea0003800000 */
[----:B------:R-:W-:Y:S02]  /*2aa0*/  IADD3 R59, P1, R53, -0x78, RZ ;  /* 0xffffff88353b7810 */ /* 0x000fe40007f3e0ff */
[----:B------:R-:W-:Y:S02]  /*2ab0*/  PLOP3.LUT P0, PT, PT, PT, PT, 0x8, 0x0 ;  /* 0x000000000000781c */ /* 0x000fe40003f0e170 */
[----:B------:R-:W-:-:S11]  /*2ac0*/  IADD3.X R57, R19, -0x1, RZ, P1, !PT ;  /* 0xffffffff13397810 */ /* 0x000fd60000ffe4ff */
.L_x_209:
        /* <DEDUP_REMOVED lines=15> */
[----:B------:R0:W5:Y:S01]  /*2bc0*/  LDG.E.64 R50, desc[UR8][R64.64+0xa2800] ;  /* 0x0a28000840327981 */ /* 0x000162000c1e1b00 */
[----:B------:R-:W-:-:S05]  /*2bd0*/  IADD3 R58, P1, R58, 0xa0, RZ ;  /* 0x000000a03a3a7810 */ /* 0x000fca0007f3e0ff */
[----:B------:R-:W-:Y:S01]  /*2be0*/  IMAD.X R56, RZ, RZ, R56, P1 ;  /* 0x000000ffff387224 */ /* 0x000fe200008e0638 */
[----:B------:R-:W-:Y:S02]  /*2bf0*/  ISETP.GE.U32.AND P1, PT, R58, R59, PT ;  /* 0x0000003b3a00720c */ /* 0x000fe40003f26070 */
[----:B0-----:R-:W-:Y:S02]  /*2c00*/  IADD3 R64, P2, R64, 0xc8000, RZ ;  /* 0x000c800040407810 */ /* 0x001fe40007f5e0ff */
[----:B------:R-:W-:Y:S02]  /*2c10*/  ISETP.GE.AND.EX P1, PT, R56, R57, PT, P1 ;  /* 0x000000393800720c */ /* 0x000fe40003f26310 */
[----:B------:R-:W-:Y:S01]  /*2c20*/  IADD3.X R65, RZ, R65, RZ, P2, !PT ;  /* 0x00000041ff417210 */ /* 0x000fe200017fe4ff */
        /* <DEDUP_REMOVED lines=32> */
[----:B------:R-:W-:Y:S06]  /*2e30*/  @!P1 BRA `(.L_x_209) ;  /* 0xfffffffc00249947 */ /* 0x000fec000383ffff */
.L_x_208:
[----:B------:R-:W-:Y:S05]  /*2e40*/  BSYNC B1 ;  /* 0x0000000000017941 */ /* 0x000fea0003800000 */
.L_x_207:
[----:B------:R-:W-:Y:S01]  /*2e50*/  IADD3 R20, P2, -R58, R53, RZ ;  /* 0x000000353a147210 */ /* 0x000fe20007f5e1ff */
[----:B------:R-:W-:Y:S03]  /*2e60*/  BSSY B1, `(.L_x_210) ;  /* 0x0000022000017945 */ /* 0x000fe60003800000 */
[----:B------:R-:W-:Y:S01]  /*2e70*/  ISETP.GT.U32.AND P1, PT, R20, 0x28, PT ;  /* 0x000000281400780c */ /* 0x000fe20003f24070 */
[----:B------:R-:W-:-:S05]  /*2e80*/  IMAD.X R20, R19, 0x1, ~R56, P2 ;  /* 0x0000000113147824 */ /* 0x000fca00010e0e38 */
        /* <DEDUP_REMOVED lines=11> */
[----:B------:R-:W-:-:S03]  /*2f40*/  PLOP3.LUT P0, PT, PT, PT, PT, 0x8, 0x0 ;  /* 0x000000000000781c */ /* 0x000fc60003f0e170 */
[----:B------:R-:W-:Y:S01]  /*2f50*/  IMAD.X R56, RZ, RZ, R56, P2 ;  /* 0x000000ffff387224 */ /* 0x000fe200010e0638 */
[----:B0-----:R-:W-:-:S04]  /*2f60*/  IADD3 R64, P1, R64, 0x64000, RZ ;  /* 0x0006400040407810 */ /* 0x001fc80007f3e0ff */
        /* <DEDUP_REMOVED lines=17> */
.L_x_211:
[----:B------:R-:W-:Y:S05]  /*3080*/  BSYNC B1 ;  /* 0x0000000000017941 */ /* 0x000fea0003800000 */
.L_x_210:
        /* <DEDUP_REMOVED lines=15> */
.L_x_204:
[----:B------:R-:W-:Y:S05]  /*3180*/  BSYNC B0 ;  /* 0x0000000000007941 */ /* 0x000fea0003800000 */
.L_x_203:
[----:B------:R-:W-:Y:S01]  /*3190*/  ISETP.GT.U32.AND P0, PT, R0, 0x1ff, PT ;  /* 0x000001ff0000780c */ /* 0x000fe20003f04070 */
[----:B------:R0:W-:Y:S04]  /*31a0*/  STS [R7], R55 ;  /* 0x0000003707007388 */ /* 0x0001e80000000800 */
[----:B------:R0:W-:Y:S01]  /*31b0*/  STS [R7+0x500], R60 ;  /* 0x0005003c07007388 */ /* 0x0001e20000000800 */
[----:B------:R-:W-:Y:S07]  /*31c0*/  BAR.SYNC.DEFER_BLOCKING 0x0 ;  /* 0x0000000000007b1d */ /* 0x000fee0000010000 */
[----:B------:R-:W-:Y:S05]  /*31d0*/  @P0 BRA `(.L_x_212) ;  /* 0x0000001000780947 */ /* 0x000fea0003800000 */
[----:B------:R-:W-:Y:S01]  /*31e0*/  ISETP.NE.AND P0, PT, R52, RZ, PT ;  /* 0x000000ff3400720c */ /* 0x000fe20003f05270 */
[----:B------:R-:W-:Y:S01]  /*31f0*/  BSSY B0, `(.L_x_213) ;  /* 0x000007d000007945 */ /* 0x000fe20003800000 */
[----:B------:R-:W-:-:S11]  /*3200*/  MOV R24, R5 ;  /* 0x0000000500187202 */ /* 0x000fd60000000f00 */
[----:B------:R-:W-:Y:S05]  /*3210*/  @!P0 BRA `(.L_x_214) ;  /* 0x0000000400e88947 */ /* 0x000fea0003800000 */
[----:B------:R-:W-:Y:S01]  /*3220*/  ISETP.GT.U32.AND P0, PT, R11, 0x9, PT ;  /* 0x000000090b00780c */ /* 0x000fe20003f04070 */
[----:B------:R-:W-:-:S12]  /*3230*/  UMOV UR5, 0xffff ;  /* 0x0000ffff00057882 */ /* 0x000fd80000000000 */
[C---:B------:R-:W-:Y:S01]  /*3240*/  @!P0 IMAD.SHL.U32 R20, R11.reuse, 0x2, RZ ;  /* 0x000000020b148824 */ /* 0x040fe200078e00ff */
[----:B------:R-:W-:Y:S02]  /*3250*/  @!P0 SHF.R.U32.HI R5, RZ, 0x4, R0 ;  /* 0x00000004ff058819 */ /* 0x000fe40000011600 */
[----:B------:R-:W-:Y:S02]  /*3260*/  @!P0 LEA R22, R11, UR4, 0x7 ;  /* 0x000000040b168c11 */ /* 0x000fe4000f8e38ff */
[----:B------:R-:W-:-:S04]  /*3270*/  @!P0 LOP3.LUT R21, R5, R20, RZ, 0x3c, !PT ;  /* 0x0000001405158212 */ /* 0x000fc800078e3cff */
[----:B------:R-:W-:Y:S02]  /*3280*/  @!P0 LEA R22, R21, R22, 0x2 ;  /* 0x0000001615168211 */ /* 0x000fe400078e10ff */
[----:B------:R-:W-:-:S06]  /*3290*/  CS2R R20, SRZ ;  /* 0x0000000000147805 */ /* 0x000fcc000001ff00 */
[----:B------:R1:W2:Y:S04]  /*32a0*/  @!P0 LDS R20, [R22] ;  /* 0x0000000016148984 */ /* 0x0002a80000000800 */
[----:B------:R1:W3:Y:S01]  /*32b0*/  @!P0 LDS R21, [R22+0x500] ;  /* 0x0005000016158984 */ /* 0x0002e20000000800 */
[----:B------:R-:W-:Y:S05]  /*32c0*/  BRA.DIV UR5, `(.L_x_215) ;  /* 0x0000001205547947 */ /* 0x000fea000b800000 */
[----:B------:R-:W-:Y:S01]  /*32d0*/  IMAD.MOV.U32 R25, RZ, RZ, 0xffff ;  /* 0x0000ffffff197424 */ /* 0x000fe200078e00ff */
[----:B------:R-:W-:Y:S01]  /*32e0*/  MOV R26, 0xffff ;  /* 0x0000ffff001a7802 */ /* 0x000fe20000000f00 */
[----:B------:R-:W-:Y:S01]  /*32f0*/  IMAD.MOV.U32 R28, RZ, RZ, 0xffff ;  /* 0x0000ffffff1c7424 */ /* 0x000fe200078e00ff */
[----:B------:R-:W-:Y:S01]  /*3300*/  MOV R27, 0xffff ;  /* 0x0000ffff001b7802 */ /* 0x000fe20000000f00 */
[----:B------:R-:W-:Y:S01]  /*3310*/  IMAD.MOV.U32 R35, RZ, RZ, 0xffff ;  /* 0x0000ffffff237424 */ /* 0x000fe200078e00ff */
[----:B--2---:R-:W2:Y:S01]  /*3320*/  SHFL.BFLY PT, R23, R20, 0x8, 0x101f ;  /* 0x0d101f0014177f89 */ /* 0x004ea200000e0000 */
[----:B------:R-:W-:-:S03]  /*3330*/  IMAD.MOV.U32 R29, RZ, RZ, 0xffff ;  /* 0x0000ffffff1d7424 */ /* 0x000fc600078e00ff */
[----:B-1-3--:R-:W1:Y:S01]  /*3340*/  SHFL.BFLY PT, R22, R21, 0x8, 0x101f ;  /* 0x0d101f0015167f89 */ /* 0x00ae6200000e0000 */
[----:B--2---:R-:W-:Y:S01]  /*3350*/  FADD.FTZ R23, R23, R20 ;  /* 0x0000001417177221 */ /* 0x004fe20000010000 */
[----:B------:R-:W-:Y:S01]  /*3360*/  MOV R20, 0xffff ;  /* 0x0000ffff00147802 */ /* 0x000fe20000000f00 */
[----:B-1----:R-:W-:-:S03]  /*3370*/  FADD.FTZ R22, R22, R21 ;  /* 0x0000001516167221 */ /* 0x002fc60000010000 */
        /* <DEDUP_REMOVED lines=11> */
.L_x_228:
[----:B------:R-:W1:Y:S01]  /*3430*/  LDC.64 R20, c[0x0][0x218] ;  /* 0x00008600ff147b82 */ /* 0x000e620000000a00 */
[----:B------:R-:W-:Y:S01]  /*3440*/  ISETP.NE.AND P1, PT, R11, RZ, PT ;  /* 0x000000ff0b00720c */ /* 0x000fe20003f25270 */
[----:B---3--:R-:W-:Y:S01]  /*3450*/  FADD.FTZ R26, R30, R29 ;  /* 0x0000001d1e1a7221 */ /* 0x008fe20000010000 */
[----:B------:R-:W-:Y:S02]  /*3460*/  LEA.HI R25, R0, R9, RZ, 0x1c ;  /* 0x0000000900197211 */ /* 0x000fe400078fe0ff */
[----:B------:R-:W-:-:S03]  /*3470*/  ISETP.NE.AND P2, PT, R52, 0x1, PT ;  /* 0x000000013400780c */ /* 0x000fc60003f45270 */
[----:B------:R-:W2:Y:S06]  /*3480*/  LDC.64 R22, c[0x0][0x220] ;  /* 0x00008800ff167b82 */ /* 0x000eac0000000a00 */
[----:B------:R-:W-:Y:S02]  /*3490*/  @!P1 F2FP.BF16.F32.PACK_AB R24, RZ, R32 ;  /* 0x00000020ff18923e */ /* 0x000fe400000010ff */
[----:B------:R-:W-:Y:S01]  /*34a0*/  @!P1 F2FP.BF16.F32.PACK_AB R26, RZ, R26 ;  /* 0x0000001aff1a923e */ /* 0x000fe200000010ff */
[----:B-1----:R-:W-:-:S04]  /*34b0*/  IMAD.WIDE R20, R25, 0x2, R20 ;  /* 0x0000000219147825 */ /* 0x002fc800078e0214 */
[----:B--2---:R-:W-:Y:S01]  /*34c0*/  IMAD.WIDE R22, R25, 0x2, R22 ;  /* 0x0000000219167825 */ /* 0x004fe200078e0216 */
[----:B------:R-:W-:Y:S02]  /*34d0*/  PRMT R25, R24, 0x7610, R25 ;  /* 0x0000761018197816 */ /* 0x000fe40000000019 */
[----:B------:R-:W-:-:S03]  /*34e0*/  LEA.HI R24, R0, 0x14, RZ, 0x1c ;  /* 0x0000001400187811 */ /* 0x000fc600078fe0ff */
[----:B------:R1:W-:Y:S04]  /*34f0*/  @!P1 STG.E.U16 desc[UR8][R20.64], R25 ;  /* 0x0000001914009986 */ /* 0x0003e8000c101508 */
[----:B------:R1:W-:Y:S01]  /*3500*/  @!P1 STG.E.U16 desc[UR8][R22.64], R26 ;  /* 0x0000001a16009986 */ /* 0x0003e2000c101508 */
[----:B------:R-:W-:Y:S05]  /*3510*/  @!P2 BRA `(.L_x_214) ;  /* 0x000000040028a947 */ /* 0x000fea0003800000 */
[----:B------:R-:W-:Y:S01]  /*3520*/  HFMA2.MMA R24, -RZ, RZ, 0, 0 ;  /* 0x00000000ff187435 */ /* 0x000fe200000001ff */
[----:B------:R-:W-:Y:S01]  /*3530*/  IMAD.MOV.U32 R30, RZ, RZ, RZ ;  /* 0x000000ffff1e7224 */ /* 0x000fe200078e00ff */
[----:B------:R-:W-:-:S05]  /*3540*/  UMOV UR5, 0xffff ;  /* 0x0000ffff00057882 */ /* 0x000fca0000000000 */
[----:B------:R2:W3:Y:S04]  /*3550*/  @!P0 LDS R30, [R8+0x500] ;  /* 0x00050000081e8984 */ /* 0x0004e80000000800 */
[----:B------:R2:W4:Y:S01]  /*3560*/  @!P0 LDS R24, [R8] ;  /* 0x0000000008188984 */ /* 0x0005220000000800 */
[----:B------:R-:W-:Y:S05]  /*3570*/  BRA.DIV UR5, `(.L_x_216) ;  /* 0x00000012057c7947 */ /* 0x000fea000b800000 */
[----:B-1----:R-:W-:Y:S01]  /*3580*/  MOV R25, 0xffff ;  /* 0x0000ffff00197802 */ /* 0x002fe20000000f00 */
[----:B------:R-:W-:Y:S01]  /*3590*/  IMAD.MOV.U32 R27, RZ, RZ, 0xffff ;  /* 0x0000ffffff1b7424 */ /* 0x000fe200078e00ff */
[----:B------:R-:W-:Y:S01]  /*35a0*/  MOV R26, 0xffff ;  /* 0x0000ffff001a7802 */ /* 0x000fe20000000f00 */
[----:B------:R-:W-:Y:S01]  /*35b0*/  IMAD.MOV.U32 R28, RZ, RZ, 0xffff ;  /* 0x0000ffffff1c7424 */ /* 0x000fe200078e00ff */
[----:B------:R-:W-:Y:S01]  /*35c0*/  MOV R39, 0xffff ;  /* 0x0000ffff00277802 */ /* 0x000fe20000000f00 */
[----:B----4-:R-:W1:Y:S04]  /*35d0*/  SHFL.BFLY PT, R31, R24, 0x8, 0x101f ;  /* 0x0d101f00181f7f89 */ /* 0x010e6800000e0000 */
[----:B---3--:R-:W3:Y:S01]  /*35e0*/  SHFL.BFLY PT, R33, R30, 0x8, 0x101f ;  /* 0x0d101f001e217f89 */ /* 0x008ee200000e0000 */
[----:B-1----:R-:W-:Y:S01]  /*35f0*/  FADD.FTZ R31, R31, R24 ;  /* 0x000000181f1f7221 */ /* 0x002fe20000010000 */
[----:B---3--:R-:W-:-:S04]  /*3600*/  FADD.FTZ R33, R33, R30 ;  /* 0x0000001e21217221 */ /* 0x008fc80000010000 */
[----:B------:R-:W1:Y:S01]  /*3610*/  SHFL.BFLY PT, R32, R31, 0x4, 0x101f ;  /* 0x0c901f001f207f89 */ /* 0x000e6200000e0000 */
[----:B------:R-:W-:-:S03]  /*3620*/  IMAD.MOV.U32 R30, RZ, RZ, 0xffff ;  /* 0x0000ffffff1e7424 */ /* 0x000fc600078e00ff */
[----:B------:R-:W3:Y:S01]  /*3630*/  SHFL.BFLY PT, R34, R33, 0x4, 0x101f ;  /* 0x0c901f0021227f89 */ /* 0x000ee200000e0000 */
[----:B-1----:R-:W-:Y:S01]  /*3640*/  FADD.FTZ R32, R31, R32 ;  /* 0x000000201f207221 */ /* 0x002fe20000010000 */
[----:B---3--:R-:W-:-:S04]  /*3650*/  FADD.FTZ R34, R33, R34 ;  /* 0x0000002221227221 */ /* 0x008fc80000010000 */
[----:B------:R-:W1:Y:S04]  /*3660*/  SHFL.BFLY PT, R35, R32, 0x2, 0x101f ;  /* 0x0c501f0020237f89 */ /* 0x000e6800000e0000 */
[----:B------:R-:W3:Y:S01]  /*3670*/  SHFL.BFLY PT, R37, R34, 0x2, 0x101f ;  /* 0x0c501f0022257f89 */ /* 0x000ee200000e0000 */
[----:B-1----:R-:W-:Y:S01]  /*3680*/  FADD.FTZ R35, R32, R35 ;  /* 0x0000002320237221 */ /* 0x002fe20000010000 */
[----:B---3--:R-:W-:-:S04]  /*3690*/  FADD.FTZ R37, R34, R37 ;  /* 0x0000002522257221 */ /* 0x008fc80000010000 */
[----:B------:R-:W1:Y:S04]  /*36a0*/  SHFL.BFLY PT, R24, R35, 0x1, 0x101f ;  /* 0x0c301f0023187f89 */ /* 0x000e6800000e0000 */
[----:B------:R3:W4:Y:S02]  /*36b0*/  SHFL.BFLY PT, R29, R37, 0x1, 0x101f ;  /* 0x0c301f00251d7f89 */ /* 0x00072400000e0000 */
[----:B-1-3--:R-:W-:-:S07]  /*36c0*/  FADD.FTZ R24, R35, R24 ;  /* 0x0000001823187221 */ /* 0x00afce0000010000 */
.L_x_238:
[----:B----4-:R-:W-:Y:S01]  /*36d0*/  FADD.FTZ R25, R37, R29 ;  /* 0x0000001d25197221 */ /* 0x010fe20000010000 */
        /* <DEDUP_REMOVED lines=8> */
[C---:B---3--:R-:W-:Y:S01]  /*3760*/  @!P0 SHF.L.U32 R25, R11.reuse, 0x1, RZ ;  /* 0x000000010b198819 */ /* 0x048fe200000006ff */
[----:B------:R-:W-:Y:S01]  /*3770*/  IMAD.MOV.U32 R30, RZ, RZ, RZ ;  /* 0x000000ffff1e7224 */ /* 0x000fe200078e00ff */
[----:B------:R-:W-:Y:S01]  /*3780*/  @!P0 LEA R26, R11, UR4, 0x7 ;  /* 0x000000040b1a8c11 */ /* 0x000fe2000f8e38ff */
[----:B------:R-:W-:Y:S01]  /*3790*/  UMOV UR5, 0xffff ;  /* 0x0000ffff00057882 */ /* 0x000fe20000000000 */
[----:B------:R-:W-:Y:S01]  /*37a0*/  @!P0 LOP3.LUT R25, R24, R25, RZ, 0x3c, !PT ;  /* 0x0000001918198212 */ /* 0x000fe200078e3cff */
[----:B------:R-:W-:-:S03]  /*37b0*/  IMAD.MOV.U32 R24, RZ, RZ, RZ ;  /* 0x000000ffff187224 */ /* 0x000fc600078e00ff */
[----:B------:R-:W-:-:S05]  /*37c0*/  @!P0 LEA R25, R25, R26, 0x2 ;  /* 0x0000001a19198211 */ /* 0x000fca00078e10ff */
[----:B------:R1:W3:Y:S04]  /*37d0*/  @!P0 LDS R24, [R25] ;  /* 0x0000000019188984 */ /* 0x0002e80000000800 */
[----:B------:R1:W4:Y:S01]  /*37e0*/  @!P0 LDS R30, [R25+0x500] ;  /* 0x00050000191e8984 */ /* 0x0003220000000800 */
[----:B------:R-:W-:Y:S05]  /*37f0*/  BRA.DIV UR5, `(.L_x_217) ;  /* 0x0000001205c47947 */ /* 0x000fea000b800000 */
[----:B-1----:R-:W-:Y:S01]  /*3800*/  MOV R25, 0xffff ;  /* 0x0000ffff00197802 */ /* 0x002fe20000000f00 */
[----:B------:R-:W-:Y:S01]  /*3810*/  IMAD.MOV.U32 R27, RZ, RZ, 0xffff ;  /* 0x0000ffffff1b7424 */ /* 0x000fe200078e00ff */
[----:B------:R-:W-:Y:S01]  /*3820*/  MOV R26, 0xffff ;  /* 0x0000ffff001a7802 */ /* 0x000fe20000000f00 */
[----:B------:R-:W-:Y:S01]  /*3830*/  IMAD.MOV.U32 R28, RZ, RZ, 0xffff ;  /* 0x0000ffffff1c7424 */ /* 0x000fe200078e00ff */
[----:B------:R-:W-:Y:S01]  /*3840*/  MOV R39, 0xffff ;  /* 0x0000ffff00277802 */ /* 0x000fe20000000f00 */
[----:B---3--:R-:W1:Y:S04]  /*3850*/  SHFL.BFLY PT, R31, R24, 0x8, 0x101f ;  /* 0x0d101f00181f7f89 */ /* 0x008e6800000e0000 */
[----:B----4-:R-:W3:Y:S01]  /*3860*/  SHFL.BFLY PT, R33, R30, 0x8, 0x101f ;  /* 0x0d101f001e217f89 */ /* 0x010ee200000e0000 */
        /* <DEDUP_REMOVED lines=14> */
.L_x_248:
[----:B----4-:R-:W-:Y:S01]  /*3950*/  FADD.FTZ R25, R37, R29 ;  /* 0x0000001d25197221 */ /* 0x010fe20000010000 */
[----:B------:R-:W-:-:S04]  /*3960*/  @!P1 F2FP.BF16.F32.PACK_AB R24, RZ, R24 ;  /* 0x00000018ff18923e */ /* 0x000fc800000010ff */
[----:B------:R-:W-:Y:S02]  /*3970*/  PRMT R26, R24, 0x7610, R26 ;  /* 0x00007610181a7816 */ /* 0x000fe4000000001a */
[----:B------:R-:W-:Y:S02]  /*3980*/  @!P1 F2FP.BF16.F32.PACK_AB R25, RZ, R25 ;  /* 0x00000019ff19923e */ /* 0x000fe400000010ff */
[----:B------:R-:W-:Y:S01]  /*3990*/  MOV R24, R15 ;  /* 0x0000000f00187202 */ /* 0x000fe20000000f00 */
[----:B------:R4:W-:Y:S04]  /*39a0*/  @!P1 STG.E.U16 desc[UR8][R20.64+0x50], R26 ;  /* 0x0000501a14009986 */ /* 0x0009e8000c101508 */
[----:B------:R4:W-:Y:S02]  /*39b0*/  @!P1 STG.E.U16 desc[UR8][R22.64+0x50], R25 ;  /* 0x0000501916009986 */ /* 0x0009e4000c101508 */
.L_x_214:
[----:B------:R-:W-:Y:S05]  /*39c0*/  BSYNC B0 ;  /* 0x0000000000007941 */ /* 0x000fea0003800000 */
.L_x_213:
[----:B------:R-:W-:-:S13]  /*39d0*/  ISETP.GE.U32.AND P0, PT, R6, 0x3c, PT ;  /* 0x0000003c0600780c */ /* 0x000fda0003f06070 */
[----:B------:R-:W-:Y:S05]  /*39e0*/  @!P0 BRA `(.L_x_212) ;  /* 0x0000000800748947 */ /* 0x000fea0003800000 */
[----:B------:R-:W-:Y:S01]  /*39f0*/  ISETP.GT.U32.AND P0, PT, R11, 0x9, PT ;  /* 0x000000090b00780c */ /* 0x000fe20003f04070 */
[----:B------:R-:W-:Y:S01]  /*3a00*/  UMOV UR5, 0xffff ;  /* 0x0000ffff00057882 */ /* 0x000fe20000000000 */
[----:B------:R-:W-:-:S11]  /*3a10*/  MOV R31, RZ ;  /* 0x000000ff001f7202 */ /* 0x000fd60000000f00 */
[C---:B-1-34-:R-:W-:Y:S01]  /*3a20*/  @!P0 IMAD.SHL.U32 R21, R11.reuse, 0x2, RZ ;  /* 0x000000020b158824 */ /* 0x05afe200078e00ff */
[----:B------:R-:W-:-:S04]  /*3a30*/  @!P0 LEA R23, R11, UR4, 0x7 ;  /* 0x000000040b178c11 */ /* 0x000fc8000f8e38ff */
[----:B------:R-:W-:Y:S01]  /*3a40*/  @!P0 LOP3.LUT R20, R24, R21, RZ, 0x3c, !PT ;  /* 0x0000001518148212 */ /* 0x000fe200078e3cff */
[----:B------:R-:W-:-:S04]  /*3a50*/  HFMA2.MMA R21, -RZ, RZ, 0, 0 ;  /* 0x00000000ff157435 */ /* 0x000fc800000001ff */
[----:B------:R-:W-:-:S05]  /*3a60*/  @!P0 IMAD R20, R20, 0x4, R23 ;  /* 0x0000000414148824 */ /* 0x000fca00078e0217 */
[----:B------:R1:W3:Y:S04]  /*3a70*/  @!P0 LDS R31, [R20+0x500] ;  /* 0x00050000141f8984 */ /* 0x0002e80000000800 */
[----:B------:R1:W4:Y:S01]  /*3a80*/  @!P0 LDS R21, [R20] ;  /* 0x0000000014158984 */ /* 0x0003220000000800 */
[----:B------:R-:W-:Y:S05]  /*3a90*/  BRA.DIV UR5, `(.L_x_218) ;  /* 0x0000001605047947 */ /* 0x000fea000b800000 */
[C---:B------:R-:W-:Y:S01]  /*3aa0*/  @!P0 IMAD.SHL.U32 R23, R11.reuse, 0x2, RZ ;  /* 0x000000020b178824 */ /* 0x040fe200078e00ff */
[C---:B-1----:R-:W-:Y:S01]  /*3ab0*/  @!P0 IADD3 R20, R24.reuse, 0x14, RZ ;  /* 0x0000001418148810 */ /* 0x042fe20007ffe0ff */
[C---:B------:R-:W-:Y:S01]  /*3ac0*/  @!P0 IMAD.SHL.U32 R33, R11.reuse, 0x2, RZ ;  /* 0x000000020b218824 */ /* 0x040fe200078e00ff */
[----:B------:R-:W-:Y:S01]  /*3ad0*/  @!P0 IADD3 R22, R24, 0x28, RZ ;  /* 0x0000002818168810 */ /* 0x000fe20007ffe0ff */
[----:B------:R-:W-:Y:S01]  /*3ae0*/  IMAD.MOV.U32 R28, RZ, RZ, 0xffff ;  /* 0x0000ffffff1c7424 */ /* 0x000fe200078e00ff */
[----:B------:R-:W-:Y:S01]  /*3af0*/  @!P0 LOP3.LUT R20, R20, R23, RZ, 0x3c, !PT ;  /* 0x0000001714148212 */ /* 0x000fe200078e3cff */
[----:B------:R-:W-:Y:S01]  /*3b00*/  IMAD.MOV.U32 R43, RZ, RZ, 0xffff ;  /* 0x0000ffffff2b7424 */ /* 0x000fe200078e00ff */
[C---:B------:R-:W-:Y:S01]  /*3b10*/  @!P0 LEA R35, R11.reuse, UR4, 0x7 ;  /* 0x000000040b238c11 */ /* 0x040fe2000f8e38ff */
[----:B------:R-:W-:Y:S01]  /*3b20*/  IMAD.MOV.U32 R42, RZ, RZ, RZ ;  /* 0x000000ffff2a7224 */ /* 0x000fe200078e00ff */
[----:B------:R-:W-:Y:S01]  /*3b30*/  @!P0 LOP3.LUT R22, R22, R33, RZ, 0x3c, !PT ;  /* 0x0000002116168212 */ /* 0x000fe200078e3cff */
[----:B------:R-:W-:Y:S01]  /*3b40*/  IMAD.MOV.U32 R25, RZ, RZ, 0xffff ;  /* 0x0000ffffff197424 */ /* 0x000fe200078e00ff */
[C---:B------:R-:W-:Y:S01]  /*3b50*/  @!P0 LEA R29, R11.reuse, UR4, 0x7 ;  /* 0x000000040b1d8c11 */ /* 0x040fe2000f8e38ff */
[----:B------:R-:W-:Y:S01]  /*3b60*/  @!P0 IMAD R23, R20, 0x4, R35 ;  /* 0x0000000414178824 */ /* 0x000fe200078e0223 */
[C---:B------:R-:W-:Y:S01]  /*3b70*/  @!P0 LEA R39, R11.reuse, UR4, 0x7 ;  /* 0x000000040b278c11 */ /* 0x040fe2000f8e38ff */
[----:B------:R-:W-:Y:S01]  /*3b80*/  IMAD.MOV.U32 R35, RZ, RZ, 0xffff ;  /* 0x0000ffffff237424 */ /* 0x000fe200078e00ff */
[----:B------:R-:W-:Y:S01]  /*3b90*/  @!P0 LEA R20, R22, R29, 0x2 ;  /* 0x0000001d16148211 */ /* 0x000fe200078e10ff */
[----:B------:R-:W-:Y:S01]  /*3ba0*/  @!P0 VIADD R22, R24, 0x3c ;  /* 0x0000003c18168836 */ /* 0x000fe20000000000 */
[----:B------:R-:W1:Y:S01]  /*3bb0*/  @!P0 LDS R30, [R23] ;  /* 0x00000000171e8984 */ /* 0x000e620000000800 */
[----:B------:R-:W-:Y:S01]  /*3bc0*/  @!P0 SHF.L.U32 R29, R11, 0x1, RZ ;  /* 0x000000010b1d8819 */ /* 0x000fe200000006ff */
[----:B------:R-:W-:Y:S01]  /*3bd0*/  IMAD.MOV.U32 R48, RZ, RZ, 0xffff ;  /* 0x0000ffffff307424 */ /* 0x000fe200078e00ff */
[----:B------:R-:W-:Y:S01]  /*3be0*/  MOV R26, 0xffff ;  /* 0x0000ffff001a7802 */ /* 0x000fe20000000f00 */
[----:B------:R-:W5:Y:S01]  /*3bf0*/  @!P0 LDS R40, [R20+0x500] ;  /* 0x0005000014288984 */ /* 0x000f620000000800 */
[----:B------:R-:W-:-:S02]  /*3c00*/  @!P0 LOP3.LUT R22, R22, R29, RZ, 0x3c, !PT ;  /* 0x0000001d16168212 */ /* 0x000fc400078e3cff */
[----:B------:R-:W-:Y:S01]  /*3c10*/  MOV R41, RZ ;  /* 0x000000ff00297202 */ /* 0x000fe20000000f00 */
[----:B------:R-:W0:Y:S01]  /*3c20*/  @!P0 LDS R32, [R23+0x500] ;  /* 0x0005000017208984 */ /* 0x000e220000000800 */
[----:B------:R-:W-:Y:S01]  /*3c30*/  MOV R36, 0xffff ;  /* 0x0000ffff00247802 */ /* 0x000fe20000000f00 */
[----:B------:R-:W-:Y:S01]  /*3c40*/  @!P0 IMAD R44, R22, 0x4, R39 ;  /* 0x00000004162c8824 */ /* 0x000fe200078e0227 */
[----:B------:R-:W-:Y:S01]  /*3c50*/  CS2R R38, SRZ ;  /* 0x0000000000267805 */ /* 0x000fe2000001ff00 */
[----:B------:R-:W-:Y:S01]  /*3c60*/  @!P0 LDS R33, [R20] ;  /* 0x0000000014218984 */ /* 0x000fe20000000800 */
[----:B------:R-:W-:Y:S02]  /*3c70*/  MOV R46, 0xffff ;  /* 0x0000ffff002e7802 */ /* 0x000fe40000000f00 */
[----:B------:R-:W-:Y:S01]  /*3c80*/  MOV R27, 0xffff ;  /* 0x0000ffff001b7802 */ /* 0x000fe20000000f00 */
[----:B------:R-:W-:Y:S01]  /*3c90*/  @!P0 LDS R22, [R44] ;  /* 0x000000002c168984 */ /* 0x000fe20000000800 */
[----:B------:R-:W-:-:S03]  /*3ca0*/  MOV R37, 0xffff ;  /* 0x0000ffff00257802 */ /* 0x000fc60000000f00 */
[----:B------:R2:W-:Y:S04]  /*3cb0*/  @!P0 LDS R23, [R44+0x500] ;  /* 0x000500002c178984 */ /* 0x0005e80000000800 */
[----:B---3--:R-:W3:Y:S04]  /*3cc0*/  SHFL.BFLY PT, R29, R31, 0x8, 0x101f ;  /* 0x0d101f001f1d7f89 */ /* 0x008ee800000e0000 */
[----:B----4-:R-:W4:Y:S01]  /*3cd0*/  SHFL.BFLY PT, R20, R21, 0x8, 0x101f ;  /* 0x0d101f0015147f89 */ /* 0x010f2200000e0000 */
[----:B--2---:R-:W-:Y:S02]  /*3ce0*/  MOV R44, 0xffff ;  /* 0x0000ffff002c7802 */ /* 0x004fe40000000f00 */
[----:B-1----:R-:W-:Y:S01]  /*3cf0*/  @!P0 MOV R41, R30 ;  /* 0x0000001e00298202 */ /* 0x002fe20000000f00 */
[----:B-----5:R-:W-:-:S04]  /*3d00*/  @!P0 IMAD.MOV.U32 R38, RZ, RZ, R40 ;  /* 0x000000ffff268224 */ /* 0x020fc800078e0028 */
[----:B------:R-:W1:Y:S01]  /*3d10*/  SHFL.BFLY PT, R30, R41, 0x8, 0x101f ;  /* 0x0d101f00291e7f89 */ /* 0x000e6200000e0000 */
[----:B0-----:R-:W-:-:S03]  /*3d20*/  @!P0 IMAD.MOV.U32 R42, RZ, RZ, R32 ;  /* 0x000000ffff2a8224 */ /* 0x001fc600078e0020 */
[----:B------:R-:W0:Y:S01]  /*3d30*/  SHFL.BFLY PT, R43, R38, 0x8, 0x101f ;  /* 0x0d101f00262b7f89 */ /* 0x000e2200000e0000 */
[----:B---3--:R-:W-:Y:S01]  /*3d40*/  FADD.FTZ R34, R29, R31 ;  /* 0x0000001f1d227221 */ /* 0x008fe20000010000 */
[----:B------:R-:W-:Y:S01]  /*3d50*/  MOV R29, 0xffff ;  /* 0x0000ffff001d7802 */ /* 0x000fe20000000f00 */
[----:B------:R-:W-:Y:S01]  /*3d60*/  IMAD.MOV.U32 R31, RZ, RZ, 0xffff ;  /* 0x0000ffffff1f7424 */ /* 0x000fe200078e00ff */
[----:B------:R-:W-:Y:S01]  /*3d70*/  @!P0 MOV R39, R33 ;  /* 0x0000002100278202 */ /* 0x000fe20000000f00 */
[----:B------:R-:W2:Y:S01]  /*3d80*/  SHFL.BFLY PT, R35, R42, 0x8, 0x101f ;  /* 0x0d101f002a237f89 */ /* 0x000ea200000e0000 */
[----:B----4-:R-:W-:Y:S01]  /*3d90*/  FADD.FTZ R33, R20, R21 ;  /* 0x0000001514217221 */ /* 0x010fe20000010000 */
[----:B------:R-:W-:Y:S02]  /*3da0*/  CS2R R20, SRZ ;  /* 0x0000000000147805 */ /* 0x000fe4000001ff00 */
[----:B------:R-:W3:Y:S01]  /*3db0*/  SHFL.BFLY PT, R40, R39, 0x8, 0x101f ;  /* 0x0d101f0027287f89 */ /* 0x000ee200000e0000 */
[----:B------:R-:W-:Y:S01]  /*3dc0*/  @!P0 MOV R20, R22 ;  /* 0x0000001600148202 */ /* 0x000fe20000000f00 */
[----:B------:R-:W-:Y:S01]  /*3dd0*/  @!P0 IMAD.MOV.U32 R21, RZ, RZ, R23 ;  /* 0x000000ffff158224 */ /* 0x000fe200078e0017 */
[----:B------:R-:W-:Y:S01]  /*3de0*/  ISETP.NE.AND P0, PT, R11, RZ, PT ;  /* 0x000000ff0b00720c */ /* 0x000fe20003f05270 */
[----:B------:R-:W4:Y:S04]  /*3df0*/  SHFL.BFLY PT, R29, R34, 0x4, 0x101f ;  /* 0x0c901f00221d7f89 */ /* 0x000f2800000e0000 */
[----:B------:R-:W5:Y:S01]  /*3e00*/  SHFL.BFLY PT, R22, R33, 0x4, 0x101f ;  /* 0x0c901f0021167f89 */ /* 0x000f6200000e0000 */
[----:B-1----:R-:W-:-:S03]  /*3e10*/  FADD.FTZ R30, R30, R41 ;  /* 0x000000291e1e7221 */ /* 0x002fc60000010000 */
[----:B------:R-:W1:Y:S01]  /*3e20*/  SHFL.BFLY PT, R45, R20, 0x8, 0x101f ;  /* 0x0d101f00142d7f89 */ /* 0x000e6200000e0000 */
[----:B0-----:R-:W-:Y:S01]  /*3e30*/  FADD.FTZ R41, R43, R38 ;  /* 0x000000262b297221 */ /* 0x001fe20000010000 */
[----:B------:R-:W-:Y:S02]  /*3e40*/  MOV R43, 0xffff ;  /* 0x0000ffff002b7802 */ /* 0x000fe40000000f00 */
[----:B------:R-:W0:Y:S01]  /*3e50*/  SHFL.BFLY PT, R23, R30, 0x4, 0x101f ;  /* 0x0c901f001e177f89 */ /* 0x000e2200000e0000 */
[----:B--2---:R-:W-:-:S03]  /*3e60*/  FADD.FTZ R32, R35, R42 ;  /* 0x0000002a23207221 */ /* 0x004fc60000010000 */
[----:B------:R-:W-:Y:S01]  /*3e70*/  SHFL.BFLY PT, R44, R21, 0x8, 0x101f ;  /* 0x0d101f00152c7f89 */ /* 0x000fe200000e0000 */
[----:B---3--:R-:W-:-:S03]  /*3e80*/  FADD.FTZ R40, R40, R39 ;  /* 0x0000002728287221 */ /* 0x008fc60000010000 */
[----:B------:R-:W2:Y:S01]  /*3e90*/  SHFL.BFLY PT, R42, R41, 0x4, 0x101f ;  /* 0x0c901f00292a7f89 */ /* 0x000ea200000e0000 */
[----:B------:R-:W-:Y:S02]  /*3ea0*/  IMAD.IADD R25, R24, 0x1, R9 ;  /* 0x0000000118197824 */ /* 0x000fe400078e0209 */
[----:B----4-:R-:W-:Y:S01]  /*3eb0*/  FADD.FTZ R36, R34, R29 ;  /* 0x0000001d22247221 */ /* 0x010fe20000010000 */
[----:B------:R-:W3:Y:S01]  /*3ec0*/  SHFL.BFLY PT, R39, R32, 0x4, 0x101f ;  /* 0x0c901f0020277f89 */ /* 0x000ee200000e0000 */
[----:B------:R-:W-:Y:S01]  /*3ed0*/  MOV R29, 0xffff ;  /* 0x0000ffff001d7802 */ /* 0x000fe20000000f00 */
[----:B-----5:R-:W-:Y:S02]  /*3ee0*/  FADD.FTZ R35, R33, R22 ;  /* 0x0000001621237221 */ /* 0x020fe40000010000 */
[----:B------:R-:W4:Y:S01]  /*3ef0*/  SHFL.BFLY PT, R43, R40, 0x4, 0x101f ;  /* 0x0c901f00282b7f89 */ /* 0x000f2200000e0000 */
[----:B------:R-:W-:Y:S02]  /*3f00*/  IMAD.MOV.U32 R33, RZ, RZ, 0xffff ;  /* 0x0000ffffff217424 */ /* 0x000fe400078e00ff */
[----:B-1----:R-:W-:Y:S01]  /*3f10*/  FADD.FTZ R45, R45, R20 ;  /* 0x000000142d2d7221 */ /* 0x002fe20000010000 */
[----:B------:R-:W1:Y:S01]  /*3f20*/  SHFL.BFLY PT, R29, R36, 0x2, 0x101f ;  /* 0x0c501f00241d7f89 */ /* 0x000e6200000e0000 */
[----:B0-----:R-:W-:-:S03]  /*3f30*/  FADD.FTZ R22, R30, R23 ;  /* 0x000000171e167221 */ /* 0x001fc60000010000 */
[----:B------:R-:W0:Y:S04]  /*3f40*/  SHFL.BFLY PT, R20, R35, 0x2, 0x101f ;  /* 0x0c501f0023147f89 */ /* 0x000e2800000e0000 */
[----:B------:R-:W5:Y:S01]  /*3f50*/  SHFL.BFLY PT, R46, R45, 0x4, 0x101f ;  /* 0x0c901f002d2e7f89 */ /* 0x000f6200000e0000 */
[----:B--2---:R-:W-:Y:S01]  /*3f60*/  FADD.FTZ R42, R41, R42 ;  /* 0x0000002a292a7221 */ /* 0x004fe20000010000 */
[----:B------:R-:W-:Y:S01]  /*3f70*/  MOV R41, 0xffff ;  /* 0x0000ffff00297802 */ /* 0x000fe20000000f00 */
[----:B---3--:R-:W-:Y:S01]  /*3f80*/  FADD.FTZ R23, R32, R39 ;  /* 0x0000002720177221 */ /* 0x008fe20000010000 */
[----:B------:R-:W-:-:S04]  /*3f90*/  MOV R32, 0xffff ;  /* 0x0000ffff00207802 */ /* 0x000fc80000000f00 */
[----:B------:R-:W-:Y:S01]  /*3fa0*/  SHFL.BFLY PT, R41, R42, 0x2, 0x101f ;  /* 0x0c501f002a297f89 */ /* 0x000fe200000e0000 */
[----:B----4-:R-:W-:Y:S01]  /*3fb0*/  FADD.FTZ R39, R40, R43 ;  /* 0x0000002b28277221 */ /* 0x010fe20000010000 */
[----:B------:R-:W-:Y:S01]  /*3fc0*/  FADD.FTZ R43, R44, R21 ;  /* 0x000000152c2b7221 */ /* 0x000fe20000010000 */
[----:B------:R-:W-:Y:S01]  /*3fd0*/  IMAD.MOV.U32 R21, RZ, RZ, 0xffff ;  /* 0x0000ffffff157424 */ /* 0x000fe200078e00ff */
[----:B------:R-:W2:Y:S01]  /*3fe0*/  SHFL.BFLY PT, R32, R23, 0x2, 0x101f ;  /* 0x0c501f0017207f89 */ /* 0x000ea200000e0000 */
[----:B-1----:R-:W-:Y:S01]  /*3ff0*/  FADD.FTZ R34, R36, R29 ;  /* 0x0000001d24227221 */ /* 0x002fe20000010000 */
[----:B------:R-:W-:Y:S01]  /*4000*/  MOV R36, 0xffff ;  /* 0x0000ffff00247802 */ /* 0x000fe20000000f00 */
[----:B------:R-:W-:Y:S01]  /*4010*/  IMAD.MOV.U32 R40, RZ, RZ, 0xffff ;  /* 0x0000ffffff287424 */ /* 0x000fe200078e00ff */
[----:B------:R-:W1:Y:S01]  /*4020*/  SHFL.BFLY PT, R38, R39, 0x2, 0x101f ;  /* 0x0c501f0027267f89 */ /* 0x000e6200000e0000 */
[----:B------:R-:W-:Y:S01]  /*4030*/  MOV R44, 0xffff ;  /* 0x0000ffff002c7802 */ /* 0x000fe20000000f00 */
[----:B0-----:R-:W-:-:S02]  /*4040*/  FADD.FTZ R31, R35, R20 ;  /* 0x00000014231f7221 */ /* 0x001fc40000010000 */
[----:B------:R-:W0:Y:S01]  /*4050*/  SHFL.BFLY PT, R21, R22, 0x2, 0x101f ;  /* 0x0c501f0016157f89 */ /* 0x000e2200000e0000 */
[----:B-----5:R-:W-:-:S03]  /*4060*/  FADD.FTZ R45, R45, R46 ;  /* 0x0000002e2d2d7221 */ /* 0x020fc60000010000 */
[----:B------:R-:W3:Y:S04]  /*4070*/  SHFL.BFLY PT, R48, R43, 0x4, 0x101f ;  /* 0x0c901f002b307f89 */ /* 0x000ee800000e0000 */
[----:B------:R-:W4:Y:S04]  /*4080*/  SHFL.BFLY PT, R36, R31, 0x1, 0x101f ;  /* 0x0c301f001f247f89 */ /* 0x000f2800000e0000 */
[----:B------:R-:W5:Y:S01]  /*4090*/  SHFL.BFLY PT, R37, R34, 0x1, 0x101f ;  /* 0x0c301f0022257f89 */ /* 0x000f6200000e0000 */
[----:B--2---:R-:W-:Y:S01]  /*40a0*/  FADD.FTZ R35, R23, R32 ;  /* 0x0000002017237221 */ /* 0x004fe20000010000 */
[----:B------:R-:W-:-:S02]  /*40b0*/  MOV R32, 0xffff ;  /* 0x0000ffff00207802 */ /* 0x000fc40000000f00 */
[----:B------:R-:W2:Y:S01]  /*40c0*/  SHFL.BFLY PT, R44, R45, 0x2, 0x101f ;  /* 0x0c501f002d2c7f89 */ /* 0x000ea200000e0000 */
[----:B-1----:R-:W-:Y:S01]  /*40d0*/  FADD.FTZ R38, R39, R38 ;  /* 0x0000002627267221 */ /* 0x002fe20000010000 */
[----:B------:R-:W-:Y:S01]  /*40e0*/  FADD.FTZ R39, R42, R41 ;  /* 0x000000292a277221 */ /* 0x000fe20000010000 */
[----:B------:R-:W-:Y:S01]  /*40f0*/  MOV R41, 0xffff ;  /* 0x0000ffff00297802 */ /* 0x000fe20000000f00 */
[----:B------:R-:W-:Y:S01]  /*4100*/  SHFL.BFLY PT, R32, R35, 0x1, 0x101f ;  /* 0x0c301f0023207f89 */ /* 0x000fe200000e0000 */
[----:B0-----:R-:W-:Y:S01]  /*4110*/  FADD.FTZ R30, R22, R21 ;  /* 0x00000015161e7221 */ /* 0x001fe20000010000 */
[----:B------:R-:W-:Y:S01]  /*4120*/  MOV R42, 0xffff ;  /* 0x0000ffff002a7802 */ /* 0x000fe20000000f00 */
[----:B------:R-:W0:Y:S01]  /*4130*/  LDC.64 R22, c[0x0][0x218] ;  /* 0x00008600ff167b82 */ /* 0x000e220000000a00 */
[----:B------:R-:W-:Y:S01]  /*4140*/  SHFL.BFLY PT, R40, R39, 0x1, 0x101f ;  /* 0x0c301f0027287f89 */ /* 0x000fe200000e0000 */
[----:B---3--:R-:W-:-:S03]  /*4150*/  FADD.FTZ R43, R43, R48 ;  /* 0x000000302b2b7221 */ /* 0x008fc60000010000 */
[----:B------:R-:W1:Y:S01]  /*4160*/  SHFL.BFLY PT, R33, R30, 0x1, 0x101f ;  /* 0x0c301f001e217f89 */ /* 0x000e6200000e0000 */
[----:B----4-:R-:W-:Y:S02]  /*4170*/  FADD.FTZ R31, R31, R36 ;  /* 0x000000241f1f7221 */ /* 0x010fe40000010000 */
[----:B------:R-:W3:Y:S01]  /*4180*/  LDC.64 R20, c[0x0][0x220] ;  /* 0x00008800ff147b82 */ /* 0x000ee20000000a00 */
[----:B------:R-:W4:Y:S01]  /*4190*/  SHFL.BFLY PT, R41, R38, 0x1, 0x101f ;  /* 0x0c301f0026297f89 */ /* 0x000f2200000e0000 */
[----:B-----5:R-:W-:Y:S01]  /*41a0*/  FADD.FTZ R29, R34, R37 ;  /* 0x00000025221d7221 */ /* 0x020fe20000010000 */
[----:B------:R-:W-:Y:S02]  /*41b0*/  @!P0 F2FP.BF16.F32.PACK_AB R24, RZ, R31 ;  /* 0x0000001fff18823e */ /* 0x000fe400000010ff */
[----:B------:R-:W5:Y:S01]  /*41c0*/  SHFL.BFLY PT, R42, R43, 0x2, 0x101f ;  /* 0x0c501f002b2a7f89 */ /* 0x000f6200000e0000 */
[----:B------:R-:W-:Y:S02]  /*41d0*/  MOV R31, 0xffff ;  /* 0x0000ffff001f7802 */ /* 0x000fe40000000f00 */
[----:B------:R-:W-:Y:S01]  /*41e0*/  PRMT R27, R24, 0x7610, R27 ;  /* 0x00007610181b7816 */ /* 0x000fe2000000001b */
[----:B--2---:R-:W-:Y:S01]  /*41f0*/  FADD.FTZ R44, R45, R44 ;  /* 0x0000002c2d2c7221 */ /* 0x004fe20000010000 */
[----:B------:R-:W-:-:S04]  /*4200*/  @!P0 F2FP.BF16.F32.PACK_AB R29, RZ, R29 ;  /* 0x0000001dff1d823e */ /* 0x000fc800000010ff */
[----:B------:R-:W2:Y:S01]  /*4210*/  SHFL.BFLY PT, R31, R44, 0x1, 0x101f ;  /* 0x0c301f002c1f7f89 */ /* 0x000ea200000e0000 */
[----:B0-----:R-:W-:-:S04]  /*4220*/  IMAD.WIDE R22, R25, 0x2, R22 ;  /* 0x0000000219167825 */ /* 0x001fc800078e0216 */
[----:B-1----:R-:W-:Y:S01]  /*4230*/  FADD.FTZ R24, R30, R33 ;  /* 0x000000211e187221 */ /* 0x002fe20000010000 */
[----:B------:R-:W-:Y:S01]  /*4240*/  FADD.FTZ R30, R39, R40 ;  /* 0x00000028271e7221 */ /* 0x000fe20000010000 */
[----:B------:R0:W-:Y:S01]  /*4250*/  @!P0 STG.E.U16 desc[UR8][R22.64], R27 ;  /* 0x0000001b16008986 */ /* 0x0001e2000c101508 */
[----:B---3--:R-:W-:-:S04]  /*4260*/  IMAD.WIDE R20, R25, 0x2, R20 ;  /* 0x0000000219147825 */ /* 0x008fc800078e0214 */
[----:B------:R-:W-:Y:S01]  /*4270*/  FADD.FTZ R25, R35, R32 ;  /* 0x0000002023197221 */ /* 0x000fe20000010000 */
[----:B------:R-:W-:Y:S01]  /*4280*/  @!P0 F2FP.BF16.F32.PACK_AB R24, RZ, R24 ;  /* 0x00000018ff18823e */ /* 0x000fe200000010ff */
[----:B----4-:R-:W-:Y:S01]  /*4290*/  FADD.FTZ R26, R38, R41 ;  /* 0x00000029261a7221 */ /* 0x010fe20000010000 */
[----:B------:R-:W-:Y:S01]  /*42a0*/  @!P0 F2FP.BF16.F32.PACK_AB R30, RZ, R30 ;  /* 0x0000001eff1e823e */ /* 0x000fe200000010ff */
[----:B------:R1:W-:Y:S01]  /*42b0*/  @!P0 STG.E.U16 desc[UR8][R20.64], R29 ;  /* 0x0000001d14008986 */ /* 0x0003e2000c101508 */
[----:B------:R-:W-:Y:S01]  /*42c0*/  @!P0 F2FP.BF16.F32.PACK_AB R25, RZ, R25 ;  /* 0x00000019ff19823e */ /* 0x000fe200000010ff */
[----:B-----5:R-:W-:Y:S01]  /*42d0*/  FADD.FTZ R42, R43, R42 ;  /* 0x0000002a2b2a7221 */ /* 0x020fe20000010000 */
[----:B------:R-:W-:Y:S02]  /*42e0*/  @!P0 F2FP.BF16.F32.PACK_AB R26, RZ, R26 ;  /* 0x0000001aff1a823e */ /* 0x000fe400000010ff */
[----:B0-----:R-:W-:Y:S01]  /*42f0*/  PRMT R27, R24, 0x7610, R27 ;  /* 0x00007610181b7816 */ /* 0x001fe2000000001b */
[----:B--2---:R-:W-:-:S04]  /*4300*/  FADD.FTZ R24, R44, R31 ;  /* 0x0000001f2c187221 */ /* 0x004fc80000010000 */
[----:B------:R0:W-:Y:S01]  /*4310*/  @!P0 STG.E.U16 desc[UR8][R22.64+0x28], R27 ;  /* 0x0000281b16008986 */ /* 0x0001e2000c101508 */
[----:B-1----:R-:W-:-:S03]  /*4320*/  MOV R29, 0xffff ;  /* 0x0000ffff001d7802 */ /* 0x002fc60000000f00 */
[----:B------:R0:W-:Y:S04]  /*4330*/  @!P0 STG.E.U16 desc[UR8][R20.64+0x28], R25 ;  /* 0x0000281914008986 */ /* 0x0001e8000c101508 */
[----:B------:R0:W-:Y:S04]  /*4340*/  @!P0 STG.E.U16 desc[UR8][R22.64+0x50], R26 ;  /* 0x0000501a16008986 */ /* 0x0001e8000c101508 */
[----:B------:R0:W1:Y:S04]  /*4350*/  SHFL.BFLY PT, R29, R42, 0x1, 0x101f ;  /* 0x0c301f002a1d7f89 */ /* 0x00006800000e0000 */
[----:B------:R0:W-:Y:S02]  /*4360*/  @!P0 STG.E.U16 desc[UR8][R20.64+0x50], R30 ;  /* 0x0000501e14008986 */ /* 0x0001e4000c101508 */
.L_x_282:
[----:B01----:R-:W-:Y:S01]  /*4370*/  FADD.FTZ R25, R42, R29 ;  /* 0x0000001d2a197221 */ /* 0x003fe20000010000 */
[----:B------:R-:W-:-:S04]  /*4380*/  @!P0 F2FP.BF16.F32.PACK_AB R24, RZ, R24 ;  /* 0x00000018ff18823e */ /* 0x000fc800000010ff */
[----:B------:R-:W-:Y:S01]  /*4390*/  @!P0 F2FP.BF16.F32.PACK_AB R25, RZ, R25 ;  /* 0x00000019ff19823e */ /* 0x000fe200000010ff */
[----:B------:R0:W-:Y:S04]  /*43a0*/  @!P0 STG.E.U16 desc[UR8][R22.64+0x78], R24 ;  /* 0x0000781816008986 */ /* 0x0001e8000c101508 */
[----:B------:R0:W-:Y:S02]  /*43b0*/  @!P0 STG.E.U16 desc[UR8][R20.64+0x78], R25 ;  /* 0x0000781914008986 */ /* 0x0001e4000c101508 */
.L_x_212:
[----:B------:R-:W-:Y:S05]  /*43c0*/  WARPSYNC.ALL ;  /* 0x0000000000007948 */ /* 0x000fea0003800000 */
[----:B------:R-:W-:Y:S01]  /*43d0*/  VIADD R9, R9, 0x800 ;  /* 0x0000080009097836 */ /* 0x000fe20000000000 */
[----:B------:R-:W-:Y:S04]  /*43e0*/  BAR.SYNC.DEFER_BLOCKING 0x0 ;  /* 0x0000000000007b1d */ /* 0x000fe80000010000 */
[----:B------:R-:W-:-:S13]  /*43f0*/  ISETP.GE.AND P0, PT, R9, R62, PT ;  /* 0x0000003e0900720c */ /* 0x000fda0003f06270 */
[----:B------:R-:W-:Y:S05]  /*4400*/  @!P0 BRA `(.L_x_219) ;  /* 0xffffffe000b08947 */ /* 0x000fea000383ffff */
[----:B------:R-:W-:Y:S05]  /*4410*/  EXIT ;  /* 0x000000000000794d */ /* 0x000fea0003800000 */
.L_x_215:
[----:B------:R-:W-:Y:S01]  /*4420*/  HFMA2.MMA R27, -RZ, RZ, 0, 4.76837158203125e-07 ;  /* 0x00000008ff1b7435 */ /* 0x000fe200000001ff */
[----:B--2---:R-:W-:Y:S01]  /*4430*/  MOV R28, R20 ;  /* 0x00000014001c7202 */ /* 0x004fe20000000f00 */
[----:B------:R-:W-:Y:S01]  /*4440*/  IMAD.MOV.U32 R26, RZ, RZ, 0x101f ;  /* 0x0000101fff1a7424 */ /* 0x000fe200078e00ff */
[----:B------:R-:W-:-:S08]  /*4450*/  MOV R25, 0xffff ;  /* 0x0000ffff00197802 */ /* 0x000fd00000000f00 */
[----:B01-3--:R-:W-:Y:S05]  /*4460*/  WARPSYNC.COLLECTIVE R25, `(.L_x_220) ;  /* 0x0000000019087348 */ /* 0x00bfea0003c00000 */
[----:B------:R2:W4:Y:S02]  /*4470*/  SHFL.BFLY P2, R29, R28, R27, R26 ;  /* 0x0c00001b1c1d7389 */ /* 0x000524000004001a */
[----:B01234-:R-:W-:Y:S01]  /*4480*/  ENDCOLLECTIVE ;  /* 0x000000000000791b */ /* 0x01ffe20003800000 */
.L_x_220:
[----:B------:R-:W-:Y:S01]  /*4490*/  IMAD.MOV.U32 R28, RZ, RZ, R21 ;  /* 0x000000ffff1c7224 */ /* 0x000fe200078e0015 */
[----:B------:R-:W-:-:S07]  /*44a0*/  MOV R23, R29 ;  /* 0x0000001d00177202 */ /* 0x000fce0000000f00 */
[----:B------:R-:W-:Y:S05]  /*44b0*/  WARPSYNC.COLLECTIVE R25, `(.L_x_221) ;  /* 0x0000000019087348 */ /* 0x000fea0003c00000 */
[----:B------:R0:W1:Y:S02]  /*44c0*/  SHFL.BFLY P2, R29, R28, R27, R26 ;  /* 0x0c00001b1c1d7389 */ /* 0x000064000004001a */
[----:B01----:R-:W-:Y:S01]  /*44d0*/  ENDCOLLECTIVE ;  /* 0x000000000000791b */ /* 0x003fe20003800000 */
.L_x_221:
[----:B------:R-:W-:-:S05]  /*44e0*/  FADD.FTZ R23, R23, R20 ;  /* 0x0000001417177221 */ /* 0x000fca0000010000 */
[----:B------:R-:W-:Y:S01]  /*44f0*/  MOV R28, R23 ;  /* 0x00000017001c7202 */ /* 0x000fe20000000f00 */
[----:B------:R-:W-:Y:S01]  /*4500*/  IMAD.MOV.U32 R27, RZ, RZ, 0x4 ;  /* 0x00000004ff1b7424 */ /* 0x000fe200078e00ff */
[----:B------:R-:W-:-:S07]  /*4510*/  MOV R22, R29 ;  /* 0x0000001d00167202 */ /* 0x000fce0000000f00 */
[----:B------:R-:W-:Y:S05]  /*4520*/  WARPSYNC.COLLECTIVE R25, `(.L_x_222) ;  /* 0x0000000019087348 */ /* 0x000fea0003c00000 */
[----:B------:R0:W1:Y:S02]  /*4530*/  SHFL.BFLY P2, R29, R28, R27, R26 ;  /* 0x0c00001b1c1d7389 */ /* 0x000064000004001a */
[----:B01----:R-:W-:Y:S01]  /*4540*/  ENDCOLLECTIVE ;  /* 0x000000000000791b */ /* 0x003fe20003800000 */
.L_x_222:
[----:B------:R-:W-:-:S05]  /*4550*/  FADD.FTZ R22, R22, R21 ;  /* 0x0000001516167221 */ /* 0x000fca0000010000 */
[----:B------:R-:W-:Y:S02]  /*4560*/  MOV R28, R22 ;  /* 0x00000016001c7202 */ /* 0x000fe40000000f00 */
[----:B------:R-:W-:-:S07]  /*4570*/  MOV R24, R29 ;  /* 0x0000001d00187202 */ /* 0x000fce0000000f00 */
[----:B------:R-:W-:Y:S05]  /*4580*/  WARPSYNC.COLLECTIVE R25, `(.L_x_223) ;  /* 0x0000000019087348 */ /* 0x000fea0003c00000 */
[----:B------:R0:W1:Y:S02]  /*4590*/  SHFL.BFLY P2, R29, R28, R27, R26 ;  /* 0x0c00001b1c1d7389 */ /* 0x000064000004001a */
[----:B01----:R-:W-:Y:S01]  /*45a0*/  ENDCOLLECTIVE ;  /* 0x000000000000791b */ /* 0x003fe20003800000 */
.L_x_223:
[----:B------:R-:W-:Y:S01]  /*45b0*/  FADD.FTZ R24, R23, R24 ;  /* 0x0000001817187221 */ /* 0x000fe20000010000 */
[----:B------:R-:W-:-:S04]  /*45c0*/  HFMA2.MMA R27, -RZ, RZ, 0, 1.1920928955078125e-07 ;  /* 0x00000002ff1b7435 */ /* 0x000fc800000001ff */
[----:B------:R-:W-:Y:S01]  /*45d0*/  MOV R28, R24 ;  /* 0x00000018001c7202 */ /* 0x000fe20000000f00 */
[----:B------:R-:W-:-:S07]  /*45e0*/  IMAD.MOV.U32 R31, RZ, RZ, R29 ;  /* 0x000000ffff1f7224 */ /* 0x000fce00078e001d */
[----:B------:R-:W-:Y:S05]  /*45f0*/  WARPSYNC.COLLECTIVE R25, `(.L_x_224) ;  /* 0x0000000019087348 */ /* 0x000fea0003c00000 */
[----:B------:R0:W1:Y:S02]  /*4600*/  SHFL.BFLY P2, R29, R28, R27, R26 ;  /* 0x0c00001b1c1d7389 */ /* 0x000064000004001a */
[----:B01----:R-:W-:Y:S01]  /*4610*/  ENDCOLLECTIVE ;  /* 0x000000000000791b */ /* 0x003fe20003800000 */
.L_x_224:
[----:B------:R-:W-:-:S05]  /*4620*/  FADD.FTZ R31, R22, R31 ;  /* 0x0000001f161f7221 */ /* 0x000fca0000010000 */
[----:B------:R-:W-:Y:S01]  /*4630*/  MOV R28, R31 ;  /* 0x0000001f001c7202 */ /* 0x000fe20000000f00 */
[----:B------:R-:W-:-:S07]  /*4640*/  IMAD.MOV.U32 R33, RZ, RZ, R29 ;  /* 0x000000ffff217224 */ /* 0x000fce00078e001d */
[----:B------:R-:W-:Y:S05]  /*4650*/  WARPSYNC.COLLECTIVE R25, `(.L_x_225) ;  /* 0x0000000019087348 */ /* 0x000fea0003c00000 */
[----:B------:R0:W1:Y:S02]  /*4660*/  SHFL.BFLY P2, R29, R28, R27, R26 ;  /* 0x0c00001b1c1d7389 */ /* 0x000064000004001a */
[----:B01----:R-:W-:Y:S01]  /*4670*/  ENDCOLLECTIVE ;  /* 0x000000000000791b */ /* 0x003fe20003800000 */
.L_x_225:
[----:B------:R-:W-:Y:S01]  /*4680*/  FADD.FTZ R33, R24, R33 ;  /* 0x0000002118217221 */ /* 0x000fe20000010000 */
[----:B------:R-:W-:-:S03]  /*4690*/  HFMA2.MMA R27, -RZ, RZ, 0, 5.9604644775390625e-08 ;  /* 0x00000001ff1b7435 */ /* 0x000fc600000001ff */
[----:B------:R-:W-:Y:S01]  /*46a0*/  IMAD.MOV.U32 R28, RZ, RZ, R33 ;  /* 0x000000ffff1c7224 */ /* 0x000fe200078e0021 */
[----:B------:R-:W-:-:S07]  /*46b0*/  MOV R20, R29 ;  /* 0x0000001d00147202 */ /* 0x000fce0000000f00 */
[----:B------:R-:W-:Y:S05]  /*46c0*/  WARPSYNC.COLLECTIVE R25, `(.L_x_226) ;  /* 0x0000000019087348 */ /* 0x000fea0003c00000 */
[----:B------:R0:W1:Y:S02]  /*46d0*/  SHFL.BFLY P2, R29, R28, R27, R26 ;  /* 0x0c00001b1c1d7389 */ /* 0x000064000004001a */
[----:B01----:R-:W-:Y:S01]  /*46e0*/  ENDCOLLECTIVE ;  /* 0x000000000000791b */ /* 0x003fe20003800000 */
.L_x_226:
[----:B------:R-:W-:-:S04]  /*46f0*/  FADD.FTZ R30, R31, R20 ;  /* 0x000000141f1e7221 */ /* 0x000fc80000010000 */
[----:B------:R-:W-:Y:S01]  /*4700*/  IMAD.MOV.U32 R28, RZ, RZ, R30 ;  /* 0x000000ffff1c7224 */ /* 0x000fe200078e001e */
[----:B------:R-:W-:-:S07]  /*4710*/  MOV R32, R29 ;  /* 0x0000001d00207202 */ /* 0x000fce0000000f00 */
[----:B------:R-:W-:Y:S05]  /*4720*/  WARPSYNC.COLLECTIVE R25, `(.L_x_227) ;  /* 0x0000000019087348 */ /* 0x000fea0003c00000 */
[----:B------:R0:W1:Y:S02]  /*4730*/  SHFL.BFLY P2, R29, R28, R27, R26 ;  /* 0x0c00001b1c1d7389 */ /* 0x000064000004001a */
[----:B01----:R-:W-:Y:S01]  /*4740*/  ENDCOLLECTIVE ;  /* 0x000000000000791b */ /* 0x003fe20003800000 */
.L_x_227:
[----:B------:R-:W-:Y:S01]  /*4750*/  FADD.FTZ R32, R33, R32 ;  /* 0x0000002021207221 */ /* 0x000fe20000010000 */
[----:B------:R-:W-:Y:S06]  /*4760*/  BRA `(.L_x_228) ;  /* 0xffffffec00307947 */ /* 0x000fec000383ffff */
.L_x_216:
[----:B------:R-:W-:Y:S01]  /*4770*/  BSSY B1, `(.L_x_229) ;  /* 0x0000008000017945 */ /* 0x000fe20003800000 */
[----:B----4-:R-:W-:Y:S01]  /*4780*/  MOV R28, R24 ;  /* 0x00000018001c7202 */ /* 0x010fe20000000f00 */
[----:B-1----:R-:W-:Y:S01]  /*4790*/  IMAD.MOV.U32 R26, RZ, RZ, 0x101f ;  /* 0x0000101fff1a7424 */ /* 0x002fe200078e00ff */
[----:B------:R-:W-:Y:S02]  /*47a0*/  MOV R27, 0x8 ;  /* 0x00000008001b7802 */ /* 0x000fe40000000f00 */
[----:B------:R-:W-:-:S07]  /*47b0*/  MOV R25, 0xffff ;  /* 0x0000ffff00197802 */ /* 0x000fce0000000f00 */
[----:B0-23--:R-:W-:Y:S05]  /*47c0*/  WARPSYNC.COLLECTIVE R25, `(.L_x_230) ;  /* 0x0000000019087348 */ /* 0x00dfea0003c00000 */
[----:B------:R1:W4:Y:S02]  /*47d0*/  SHFL.BFLY P2, R29, R28, R27, R26 ;  /* 0x0c00001b1c1d7389 */ /* 0x000324000004001a */
[----:B01234-:R-:W-:Y:S01]  /*47e0*/  ENDCOLLECTIVE ;  /* 0x000000000000791b */ /* 0x01ffe20003800000 */
.L_x_230:
[----:B------:R-:W-:Y:S05]  /*47f0*/  BSYNC B1 ;  /* 0x0000000000017941 */ /* 0x000fea0003800000 */
.L_x_229:
        /* <DEDUP_REMOVED lines=8> */
.L_x_231:
[----:B------:R-:W-:-:S05]  /*4880*/  FADD.FTZ R31, R31, R24 ;  /* 0x000000181f1f7221 */ /* 0x000fca0000010000 */
[----:B------:R-:W-:Y:S01]  /*4890*/  MOV R28, R31 ;  /* 0x0000001f001c7202 */ /* 0x000fe20000000f00 */
[----:B------:R-:W-:Y:S01]  /*48a0*/  IMAD.MOV.U32 R27, RZ, RZ, 0x4 ;  /* 0x00000004ff1b7424 */ /* 0x000fe200078e00ff */
[----:B------:R-:W-:-:S07]  /*48b0*/  MOV R33, R29 ;  /* 0x0000001d00217202 */ /* 0x000fce0000000f00 */
[----:B------:R-:W-:Y:S05]  /*48c0*/  WARPSYNC.COLLECTIVE R25, `(.L_x_232) ;  /* 0x0000000019087348 */ /* 0x000fea0003c00000 */
[----:B------:R0:W1:Y:S02]  /*48d0*/  SHFL.BFLY P2, R29, R28, R27, R26 ;  /* 0x0c00001b1c1d7389 */ /* 0x000064000004001a */
[----:B01----:R-:W-:Y:S01]  /*48e0*/  ENDCOLLECTIVE ;  /* 0x000000000000791b */ /* 0x003fe20003800000 */
.L_x_232:
[----:B------:R-:W-:-:S05]  /*48f0*/  FADD.FTZ R33, R33, R30 ;  /* 0x0000001e21217221 */ /* 0x000fca0000010000 */
[----:B------:R-:W-:Y:S02]  /*4900*/  MOV R28, R33 ;  /* 0x00000021001c7202 */ /* 0x000fe40000000f00 */
[----:B------:R-:W-:-:S07]  /*4910*/  MOV R32, R29 ;  /* 0x0000001d00207202 */ /* 0x000fce0000000f00 */
[----:B------:R-:W-:Y:S05]  /*4920*/  WARPSYNC.COLLECTIVE R25, `(.L_x_233) ;  /* 0x0000000019087348 */ /* 0x000fea0003c00000 */
[----:B------:R0:W1:Y:S02]  /*4930*/  SHFL.BFLY P2, R29, R28, R27, R26 ;  /* 0x0c00001b1c1d7389 */ /* 0x000064000004001a */
[----:B01----:R-:W-:Y:S01]  /*4940*/  ENDCOLLECTIVE ;  /* 0x000000000000791b */ /* 0x003fe20003800000 */
.L_x_233:
[----:B------:R-:W-:Y:S01]  /*4950*/  FADD.FTZ R32, R31, R32 ;  /* 0x000000201f207221 */ /* 0x000fe20000010000 */
[----:B------:R-:W-:-:S04]  /*4960*/  HFMA2.MMA R27, -RZ, RZ, 0, 1.1920928955078125e-07 ;  /* 0x00000002ff1b7435 */ /* 0x000fc800000001ff */
[----:B------:R-:W-:Y:S01]  /*4970*/  MOV R28, R32 ;  /* 0x00000020001c7202 */ /* 0x000fe20000000f00 */
[----:B------:R-:W-:-:S07]  /*4980*/  IMAD.MOV.U32 R34, RZ, RZ, R29 ;  /* 0x000000ffff227224 */ /* 0x000fce00078e001d */
[----:B------:R-:W-:Y:S05]  /*4990*/  WARPSYNC.COLLECTIVE R25, `(.L_x_234) ;  /* 0x0000000019087348 */ /* 0x000fea0003c00000 */
[----:B------:R0:W1:Y:S02]  /*49a0*/  SHFL.BFLY P2, R29, R28, R27, R26 ;  /* 0x0c00001b1c1d7389 */ /* 0x000064000004001a */
[----:B01----:R-:W-:Y:S01]  /*49b0*/  ENDCOLLECTIVE ;  /* 0x000000000000791b */ /* 0x003fe20003800000 */
.L_x_234:
[----:B------:R-:W-:-:S05]  /*49c0*/  FADD.FTZ R34, R33, R34 ;  /* 0x0000002221227221 */ /* 0x000fca0000010000 */
[----:B------:R-:W-:Y:S01]  /*49d0*/  MOV R28, R34 ;  /* 0x00000022001c7202 */ /* 0x000fe20000000f00 */
[----:B------:R-:W-:-:S07]  /*49e0*/  IMAD.MOV.U32 R35, RZ, RZ, R29 ;  /* 0x000000ffff237224 */ /* 0x000fce00078e001d */
[----:B------:R-:W-:Y:S05]  /*49f0*/  WARPSYNC.COLLECTIVE R25, `(.L_x_235) ;  /* 0x0000000019087348 */ /* 0x000fea0003c00000 */
[----:B------:R0:W1:Y:S02]  /*4a00*/  SHFL.BFLY P2, R29, R28, R27, R26 ;  /* 0x0c00001b1c1d7389 */ /* 0x000064000004001a */
[----:B01----:R-:W-:Y:S01]  /*4a10*/  ENDCOLLECTIVE ;  /* 0x000000000000791b */ /* 0x003fe20003800000 */
.L_x_235:
[----:B------:R-:W-:Y:S01]  /*4a20*/  FADD.FTZ R35, R32, R35 ;  /* 0x0000002320237221 */ /* 0x000fe20000010000 */
[----:B------:R-:W-:-:S03]  /*4a30*/  HFMA2.MMA R27, -RZ, RZ, 0, 5.9604644775390625e-08 ;  /* 0x00000001ff1b7435 */ /* 0x000fc600000001ff */
[----:B------:R-:W-:Y:S01]  /*4a40*/  IMAD.MOV.U32 R28, RZ, RZ, R35 ;  /* 0x000000ffff1c7224 */ /* 0x000fe200078e0023 */
[----:B------:R-:W-:-:S07]  /*4a50*/  MOV R37, R29 ;  /* 0x0000001d00257202 */ /* 0x000fce0000000f00 */
[----:B------:R-:W-:Y:S05]  /*4a60*/  WARPSYNC.COLLECTIVE R25, `(.L_x_236) ;  /* 0x0000000019087348 */ /* 0x000fea0003c00000 */
[----:B------:R0:W1:Y:S02]  /*4a70*/  SHFL.BFLY P2, R29, R28, R27, R26 ;  /* 0x0c00001b1c1d7389 */ /* 0x000064000004001a */
[----:B01----:R-:W-:Y:S01]  /*4a80*/  ENDCOLLECTIVE ;  /* 0x000000000000791b */ /* 0x003fe20003800000 */
.L_x_236:
[----:B------:R-:W-:-:S04]  /*4a90*/  FADD.FTZ R37, R34, R37 ;  /* 0x0000002522257221 */ /* 0x000fc80000010000 */
[----:B------:R-:W-:Y:S01]  /*4aa0*/  IMAD.MOV.U32 R28, RZ, RZ, R37 ;  /* 0x000000ffff1c7224 */ /* 0x000fe200078e0025 */
[----:B------:R-:W-:-:S07]  /*4ab0*/  MOV R24, R29 ;  /* 0x0000001d00187202 */ /* 0x000fce0000000f00 */
[----:B------:R-:W-:Y:S05]  /*4ac0*/  WARPSYNC.COLLECTIVE R25, `(.L_x_237) ;  /* 0x0000000019087348 */ /* 0x000fea0003c00000 */
[----:B------:R0:W1:Y:S02]  /*4ad0*/  SHFL.BFLY P2, R29, R28, R27, R26 ;  /* 0x0c00001b1c1d7389 */ /* 0x000064000004001a */
[----:B01----:R-:W-:Y:S01]  /*4ae0*/  ENDCOLLECTIVE ;  /* 0x000000000000791b */ /* 0x003fe20003800000 */
.L_x_237:
[----:B------:R-:W-:Y:S01]  /*4af0*/  FADD.FTZ R24, R35, R24 ;  /* 0x0000001823187221 */ /* 0x000fe20000010000 */
[----:B------:R-:W-:Y:S06]  /*4b00*/  BRA `(.L_x_238) ;  /* 0xffffffe800f07947 */ /* 0x000fec000383ffff */
.L_x_217:
[----:B------:R-:W-:Y:S01]  /*4b10*/  HFMA2.MMA R27, -RZ, RZ, 0, 4.76837158203125e-07 ;  /* 0x00000008ff1b7435 */ /* 0x000fe200000001ff */
[----:B------:R-:W-:Y:S01]  /*4b20*/  BSSY B1, `(.L_x_239) ;  /* 0x0000007000017945 */ /* 0x000fe20003800000 */
[----:B---3--:R-:W-:Y:S01]  /*4b30*/  MOV R28, R24 ;  /* 0x00000018001c7202 */ /* 0x008fe20000000f00 */
[----:B------:R-:W-:Y:S01]  /*4b40*/  IMAD.MOV.U32 R26, RZ, RZ, 0x101f ;  /* 0x0000101fff1a7424 */ /* 0x000fe200078e00ff */
[----:B-1----:R-:W-:-:S07]  /*4b50*/  MOV R25, 0xffff ;  /* 0x0000ffff00197802 */ /* 0x002fce0000000f00 */
[----:B0-2-4-:R-:W-:Y:S05]  /*4b60*/  WARPSYNC.COLLECTIVE R25, `(.L_x_240) ;  /* 0x0000000019087348 */ /* 0x015fea0003c00000 */
[----:B------:R1:W3:Y:S02]  /*4b70*/  SHFL.BFLY P2, R29, R28, R27, R26 ;  /* 0x0c00001b1c1d7389 */ /* 0x0002e4000004001a */
[----:B01234-:R-:W-:Y:S01]  /*4b80*/  ENDCOLLECTIVE ;  /* 0x000000000000791b */ /* 0x01ffe20003800000 */
.L_x_240:
[----:B------:R-:W-:Y:S05]  /*4b90*/  BSYNC B1 ;  /* 0x0000000000017941 */ /* 0x000fea0003800000 */
.L_x_239:
        /* <DEDUP_REMOVED lines=8> */
.L_x_241:
[----:B------:R-:W-:-:S05]  /*4c20*/  FADD.FTZ R31, R31, R24 ;  /* 0x000000181f1f7221 */ /* 0x000fca0000010000 */
[----:B------:R-:W-:Y:S01]  /*4c30*/  MOV R28, R31 ;  /* 0x0000001f001c7202 */ /* 0x000fe20000000f00 */
[----:B------:R-:W-:Y:S01]  /*4c40*/  IMAD.MOV.U32 R27, RZ, RZ, 0x4 ;  /* 0x00000004ff1b7424 */ /* 0x000fe200078e00ff */
[----:B------:R-:W-:-:S07]  /*4c50*/  MOV R33, R29 ;  /* 0x0000001d00217202 */ /* 0x000fce0000000f00 */
[----:B------:R-:W-:Y:S05]  /*4c60*/  WARPSYNC.COLLECTIVE R25, `(.L_x_242) ;  /* 0x0000000019087348 */ /* 0x000fea0003c00000 */
[----:B------:R0:W1:Y:S02]  /*4c70*/  SHFL.BFLY P2, R29, R28, R27, R26 ;  /* 0x0c00001b1c1d7389 */ /* 0x000064000004001a */
[----:B01----:R-:W-:Y:S01]  /*4c80*/  ENDCOLLECTIVE ;  /* 0x000000000000791b */ /* 0x003fe20003800000 */
.L_x_242:
[----:B------:R-:W-:-:S05]  /*4c90*/  FADD.FTZ R33, R33, R30 ;  /* 0x0000001e21217221 */ /* 0x000fca0000010000 */
[----:B------:R-:W-:Y:S02]  /*4ca0*/  MOV R28, R33 ;  /* 0x00000021001c7202 */ /* 0x000fe40000000f00 */
[----:B------:R-:W-:-:S07]  /*4cb0*/  MOV R32, R29 ;  /* 0x0000001d00207202 */ /* 0x000fce0000000f00 */
[----:B------:R-:W-:Y:S05]  /*4cc0*/  WARPSYNC.COLLECTIVE R25, `(.L_x_243) ;  /* 0x0000000019087348 */ /* 0x000fea0003c00000 */
[----:B------:R0:W1:Y:S02]  /*4cd0*/  SHFL.BFLY P2, R29, R28, R27, R26 ;  /* 0x0c00001b1c1d7389 */ /* 0x000064000004001a */
[----:B01----:R-:W-:Y:S01]  /*4ce0*/  ENDCOLLECTIVE ;  /* 0x000000000000791b */ /* 0x003fe20003800000 */
.L_x_243:
[----:B------:R-:W-:Y:S01]  /*4cf0*/  FADD.FTZ R32, R31, R32 ;  /* 0x000000201f207221 */ /* 0x000fe20000010000 */
[----:B------:R-:W-:-:S04]  /*4d00*/  HFMA2.MMA R27, -RZ, RZ, 0, 1.1920928955078125e-07 ;  /* 0x00000002ff1b7435 */ /* 0x000fc800000001ff */
[----:B------:R-:W-:Y:S01]  /*4d10*/  MOV R28, R32 ;  /* 0x00000020001c7202 */ /* 0x000fe20000000f00 */
[----:B------:R-:W-:-:S07]  /*4d20*/  IMAD.MOV.U32 R34, RZ, RZ, R29 ;  /* 0x000000ffff227224 */ /* 0x000fce00078e001d */
[----:B------:R-:W-:Y:S05]  /*4d30*/  WARPSYNC.COLLECTIVE R25, `(.L_x_244) ;  /* 0x0000000019087348 */ /* 0x000fea0003c00000 */
[----:B------:R0:W1:Y:S02]  /*4d40*/  SHFL.BFLY P2, R29, R28, R27, R26 ;  /* 0x0c00001b1c1d7389 */ /* 0x000064000004001a */
[----:B01----:R-:W-:Y:S01]  /*4d50*/  ENDCOLLECTIVE ;  /* 0x000000000000791b */ /* 0x003fe20003800000 */
.L_x_244:
[----:B------:R-:W-:-:S05]  /*4d60*/  FADD.FTZ R34, R33, R34 ;  /* 0x0000002221227221 */ /* 0x000fca0000010000 */
[----:B------:R-:W-:Y:S01]  /*4d70*/  MOV R28, R34 ;  /* 0x00000022001c7202 */ /* 0x000fe20000000f00 */
[----:B------:R-:W-:-:S07]  /*4d80*/  IMAD.MOV.U32 R35, RZ, RZ, R29 ;  /* 0x000000ffff237224 */ /* 0x000fce00078e001d */
[----:B------:R-:W-:Y:S05]  /*4d90*/  WARPSYNC.COLLECTIVE R25, `(.L_x_245) ;  /* 0x0000000019087348 */ /* 0x000fea0003c00000 */
[----:B------:R0:W1:Y:S02]  /*4da0*/  SHFL.BFLY P2, R29, R28, R27, R26 ;  /* 0x0c00001b1c1d7389 */ /* 0x000064000004001a */
[----:B01----:R-:W-:Y:S01]  /*4db0*/  ENDCOLLECTIVE ;  /* 0x000000000000791b */ /* 0x003fe20003800000 */
.L_x_245:
[----:B------:R-:W-:Y:S01]  /*4dc0*/  FADD.FTZ R35, R32, R35 ;  /* 0x0000002320237221 */ /* 0x000fe20000010000 */
[----:B------:R-:W-:-:S03]  /*4dd0*/  HFMA2.MMA R27, -RZ, RZ, 0, 5.9604644775390625e-08 ;  /* 0x00000001ff1b7435 */ /* 0x000fc600000001ff */
[----:B------:R-:W-:Y:S01]  /*4de0*/  IMAD.MOV.U32 R28, RZ, RZ, R35 ;  /* 0x000000ffff1c7224 */ /* 0x000fe200078e0023 */
[----:B------:R-:W-:-:S07]  /*4df0*/  MOV R37, R29 ;  /* 0x0000001d00257202 */ /* 0x000fce0000000f00 */
[----:B------:R-:W-:Y:S05]  /*4e00*/  WARPSYNC.COLLECTIVE R25, `(.L_x_246) ;  /* 0x0000000019087348 */ /* 0x000fea0003c00000 */
[----:B------:R0:W1:Y:S02]  /*4e10*/  SHFL.BFLY P2, R29, R28, R27, R26 ;  /* 0x0c00001b1c1d7389 */ /* 0x000064000004001a */
[----:B01----:R-:W-:Y:S01]  /*4e20*/  ENDCOLLECTIVE ;  /* 0x000000000000791b */ /* 0x003fe20003800000 */
.L_x_246:
[----:B------:R-:W-:-:S04]  /*4e30*/  FADD.FTZ R37, R34, R37 ;  /* 0x0000002522257221 */ /* 0x000fc80000010000 */
[----:B------:R-:W-:Y:S01]  /*4e40*/  IMAD.MOV.U32 R28, RZ, RZ, R37 ;  /* 0x000000ffff1c7224 */ /* 0x000fe200078e0025 */
[----:B------:R-:W-:-:S07]  /*4e50*/  MOV R24, R29 ;  /* 0x0000001d00187202 */ /* 0x000fce0000000f00 */
[----:B------:R-:W-:Y:S05]  /*4e60*/  WARPSYNC.COLLECTIVE R25, `(.L_x_247) ;  /* 0x0000000019087348 */ /* 0x000fea0003c00000 */
[----:B------:R0:W1:Y:S02]  /*4e70*/  SHFL.BFLY P2, R29, R28, R27, R26 ;  /* 0x0c00001b1c1d7389 */ /* 0x000064000004001a */
[----:B01----:R-:W-:Y:S01]  /*4e80*/  ENDCOLLECTIVE ;  /* 0x000000000000791b */ /* 0x003fe20003800000 */
.L_x_247:
[----:B------:R-:W-:Y:S01]  /*4e90*/  FADD.FTZ R24, R35, R24 ;  /* 0x0000001823187221 */ /* 0x000fe20000010000 */
[----:B------:R-:W-:Y:S06]  /*4ea0*/  BRA `(.L_x_248) ;  /* 0xffffffe800a87947 */ /* 0x000fec000383ffff */
.L_x_218:
[----:B------:R-:W-:Y:S01]  /*4eb0*/  BSSY B0, `(.L_x_249) ;  /* 0x0000008000007945 */ /* 0x000fe20003800000 */
[----:B----4-:R-:W-:Y:S01]  /*4ec0*/  MOV R28, R21 ;  /* 0x00000015001c7202 */ /* 0x010fe20000000f00 */
[----:B------:R-:W-:Y:S01]  /*4ed0*/  IMAD.MOV.U32 R26, RZ, RZ, 0x101f ;  /* 0x0000101fff1a7424 */ /* 0x000fe200078e00ff */
[----:B------:R-:W-:Y:S02]  /*4ee0*/  MOV R27, 0x8 ;  /* 0x00000008001b7802 */ /* 0x000fe40000000f00 */
[----:B------:R-:W-:-:S07]  /*4ef0*/  MOV R25, 0xffff ;  /* 0x0000ffff00197802 */ /* 0x000fce0000000f00 */
[----:B0123--:R-:W-:Y:S05]  /*4f00*/  WARPSYNC.COLLECTIVE R25, `(.L_x_250) ;  /* 0x0000000019087348 */ /* 0x00ffea0003c00000 */
[----:B------:R4:W0:Y:S02]  /*4f10*/  SHFL.BFLY P2, R29, R28, R27, R26 ;  /* 0x0c00001b1c1d7389 */ /* 0x000824000004001a */
[----:B01234-:R-:W-:Y:S01]  /*4f20*/  ENDCOLLECTIVE ;  /* 0x000000000000791b */ /* 0x01ffe20003800000 */
.L_x_250:
[----:B------:R-:W-:Y:S05]  /*4f30*/  BSYNC B0 ;  /* 0x0000000000007941 */ /* 0x000fea0003800000 */
.L_x_249:
[----:B------:R-:W-:Y:S01]  /*4f40*/  HFMA2.MMA R27, -RZ, RZ, 0, 4.76837158203125e-07 ;  /* 0x00000008ff1b7435 */ /* 0x000fe200000001ff */
[----:B------:R-:W-:Y:S01]  /*4f50*/  IMAD.MOV.U32 R28, RZ, RZ, R31 ;  /* 0x000000ffff1c7224 */ /* 0x000fe200078e001f */
[----:B------:R-:W-:Y:S01]  /*4f60*/  MOV R26, 0x101f ;  /* 0x0000101f001a7802 */ /* 0x000fe20000000f00 */
[----:B------:R-:W-:Y:S01]  /*4f70*/  IMAD.MOV.U32 R25, RZ, RZ, 0xffff ;  /* 0x0000ffffff197424 */ /* 0x000fe200078e00ff */
[----:B------:R-:W-:Y:S01]  /*4f80*/  MOV R20, R29 ;  /* 0x0000001d00147202 */ /* 0x000fe20000000f00 */
[----:B------:R-:W-:Y:S01]  /*4f90*/  IMAD.MOV.U32 R41, RZ, RZ, RZ ;  /* 0x000000ffff297224 */ /* 0x000fe200078e00ff */
[----:B------:R-:W-:Y:S01]  /*4fa0*/  @!P0 SHF.L.U32 R23, R11, 0x1, RZ ;  /* 0x000000010b178819 */ /* 0x000fe200000006ff */
[----:B------:R-:W-:-:S11]  /*4fb0*/  HFMA2.MMA R42, -RZ, RZ, 0, 0 ;  /* 0x00000000ff2a7435 */ /* 0x000fd600000001ff */
[----:B------:R-:W-:Y:S05]  /*4fc0*/  WARPSYNC.COLLECTIVE R25, `(.L_x_251) ;  /* 0x0000000019087348 */ /* 0x000fea0003c00000 */
[----:B------:R0:W1:Y:S02]  /*4fd0*/  SHFL.BFLY P2, R29, R28, R27, R26 ;  /* 0x0c00001b1c1d7389 */ /* 0x000064000004001a */
[----:B01----:R-:W-:Y:S01]  /*4fe0*/  ENDCOLLECTIVE ;  /* 0x000000000000791b */ /* 0x003fe20003800000 */
.L_x_251:
[----:B------:R-:W-:Y:S01]  /*4ff0*/  FADD.FTZ R33, R20, R21 ;  /* 0x0000001514217221 */ /* 0x000fe20000010000 */
[----:B------:R-:W-:Y:S01]  /*5000*/  @!P0 VIADD R20, R24, 0x14 ;  /* 0x0000001418148836 */ /* 0x000fe20000000000 */
[----:B------:R-:W-:-:S04]  /*5010*/  @!P0 LEA R35, R11, UR4, 0x7 ;  /* 0x000000040b238c11 */ /* 0x000fc8000f8e38ff */
[----:B------:R-:W-:-:S04]  /*5020*/  @!P0 LOP3.LUT R20, R20, R23, RZ, 0x3c, !PT ;  /* 0x0000001714148212 */ /* 0x000fc800078e3cff */
[----:B------:R-:W-:Y:S02]  /*5030*/  @!P0 LEA R23, R20, R35, 0x2 ;  /* 0x0000002314178211 */ /* 0x000fe400078e10ff */
[----:B------:R-:W-:Y:S01]  /*5040*/  MOV R28, R33 ;  /* 0x00000021001c7202 */ /* 0x000fe20000000f00 */
[----:B------:R-:W-:Y:S02]  /*5050*/  IMAD.MOV.U32 R27, RZ, RZ, 0x4 ;  /* 0x00000004ff1b7424 */ /* 0x000fe400078e00ff */
[----:B------:R0:W1:Y:S04]  /*5060*/  @!P0 LDS R30, [R23] ;  /* 0x00000000171e8984 */ /* 0x0000680000000800 */
[----:B------:R0:W2:Y:S01]  /*5070*/  @!P0 LDS R32, [R23+0x500] ;  /* 0x0005000017208984 */ /* 0x0000a20000000800 */
[----:B------:R-:W-:-:S07]  /*5080*/  FADD.FTZ R34, R29, R31 ;  /* 0x0000001f1d227221 */ /* 0x000fce0000010000 */
[----:B012---:R-:W-:Y:S05]  /*5090*/  WARPSYNC.COLLECTIVE R25, `(.L_x_252) ;  /* 0x0000000019087348 */ /* 0x007fea0003c00000 */
[----:B------:R3:W4:Y:S02]  /*50a0*/  SHFL.BFLY P2, R29, R28, R27, R26 ;  /* 0x0c00001b1c1d7389 */ /* 0x000724000004001a */
[----:B01234-:R-:W-:Y:S01]  /*50b0*/  ENDCOLLECTIVE ;  /* 0x000000000000791b */ /* 0x01ffe20003800000 */
.L_x_252:
[----:B------:R-:W-:Y:S02]  /*50c0*/  MOV R28, R34 ;  /* 0x00000022001c7202 */ /* 0x000fe40000000f00 */
[----:B------:R-:W-:-:S07]  /*50d0*/  MOV R22, R29 ;  /* 0x0000001d00167202 */ /* 0x000fce0000000f00 */
[----:B------:R-:W-:Y:S05]  /*50e0*/  WARPSYNC.COLLECTIVE R25, `(.L_x_253) ;  /* 0x0000000019087348 */ /* 0x000fea0003c00000 */
[----:B------:R0:W1:Y:S02]  /*50f0*/  SHFL.BFLY P2, R29, R28, R27, R26 ;  /* 0x0c00001b1c1d7389 */ /* 0x000064000004001a */
[----:B01----:R-:W-:Y:S01]  /*5100*/  ENDCOLLECTIVE ;  /* 0x000000000000791b */ /* 0x003fe20003800000 */
.L_x_253:
[----:B------:R-:W-:Y:S01]  /*5110*/  FADD.FTZ R35, R33, R22 ;  /* 0x0000001621237221 */ /* 0x000fe20000010000 */
[----:B------:R-:W-:Y:S02]  /*5120*/  @!P0 MOV R41, R30 ;  /* 0x0000001e00298202 */ /* 0x000fe40000000f00 */
[----:B------:R-:W-:Y:S01]  /*5130*/  @!P0 SHF.L.U32 R33, R11, 0x1, RZ ;  /* 0x000000010b218819 */ /* 0x000fe200000006ff */
[----:B------:R-:W-:Y:S01]  /*5140*/  @!P0 IMAD.MOV.U32 R42, RZ, RZ, R32 ;  /* 0x000000ffff2a8224 */ /* 0x000fe200078e0020 */
[----:B------:R-:W-:-:S04]  /*5150*/  @!P0 IADD3 R22, R24, 0x28, RZ ;  /* 0x0000002818168810 */ /* 0x000fc80007ffe0ff */
[----:B------:R-:W-:Y:S01]  /*5160*/  @!P0 LOP3.LUT R22, R22, R33, RZ, 0x3c, !PT ;  /* 0x0000002116168212 */ /* 0x000fe200078e3cff */
[----:B------:R-:W-:Y:S01]  /*5170*/  IMAD.MOV.U32 R27, RZ, RZ, 0x2 ;  /* 0x00000002ff1b7424 */ /* 0x000fe200078e00ff */
[----:B------:R-:W-:Y:S01]  /*5180*/  MOV R28, R35 ;  /* 0x00000023001c7202 */ /* 0x000fe20000000f00 */
[----:B------:R-:W-:-:S07]  /*5190*/  FADD.FTZ R36, R34, R29 ;  /* 0x0000001d22247221 */ /* 0x000fce0000010000 */
[----:B------:R-:W-:Y:S05]  /*51a0*/  WARPSYNC.COLLECTIVE R25, `(.L_x_254) ;  /* 0x0000000019087348 */ /* 0x000fea0003c00000 */
[----:B------:R0:W1:Y:S02]  /*51b0*/  SHFL.BFLY P2, R29, R28, R27, R26 ;  /* 0x0c00001b1c1d7389 */ /* 0x000064000004001a */
[----:B01----:R-:W-:Y:S01]  /*51c0*/  ENDCOLLECTIVE ;  /* 0x000000000000791b */ /* 0x003fe20003800000 */
.L_x_254:
[----:B------:R-:W-:Y:S02]  /*51d0*/  MOV R28, R36 ;  /* 0x00000024001c7202 */ /* 0x000fe40000000f00 */
[----:B------:R-:W-:-:S07]  /*51e0*/  MOV R20, R29 ;  /* 0x0000001d00147202 */ /* 0x000fce0000000f00 */
[----:B------:R-:W-:Y:S05]  /*51f0*/  WARPSYNC.COLLECTIVE R25, `(.L_x_255) ;  /* 0x0000000019087348 */ /* 0x000fea0003c00000 */
[----:B------:R0:W1:Y:S02]  /*5200*/  SHFL.BFLY P2, R29, R28, R27, R26 ;  /* 0x0c00001b1c1d7389 */ /* 0x000064000004001a */
[----:B01----:R-:W-:Y:S01]  /*5210*/  ENDCOLLECTIVE ;  /* 0x000000000000791b */ /* 0x003fe20003800000 */
.L_x_255:
[----:B------:R-:W-:Y:S01]  /*5220*/  FADD.FTZ R31, R35, R20 ;  /* 0x00000014231f7221 */ /* 0x000fe20000010000 */
[----:B------:R-:W-:-:S04]  /*5230*/  HFMA2.MMA R27, -RZ, RZ, 0, 5.9604644775390625e-08 ;  /* 0x00000001ff1b7435 */ /* 0x000fc800000001ff */
[----:B------:R-:W-:Y:S01]  /*5240*/  MOV R28, R31 ;  /* 0x0000001f001c7202 */ /* 0x000fe20000000f00 */
[----:B------:R-:W-:-:S07]  /*5250*/  FADD.FTZ R34, R36, R29 ;  /* 0x0000001d24227221 */ /* 0x000fce0000010000 */
[----:B------:R-:W-:Y:S05]  /*5260*/  WARPSYNC.COLLECTIVE R25, `(.L_x_256) ;  /* 0x0000000019087348 */ /* 0x000fea0003c00000 */
[----:B------:R0:W1:Y:S02]  /*5270*/  SHFL.BFLY P2, R29, R28, R27, R26 ;  /* 0x0c00001b1c1d7389 */ /* 0x000064000004001a */
[----:B01----:R-:W-:Y:S01]  /*5280*/  ENDCOLLECTIVE ;  /* 0x000000000000791b */ /* 0x003fe20003800000 */
.L_x_256:
[----:B------:R-:W-:Y:S01]  /*5290*/  MOV R28, R34 ;  /* 0x00000022001c7202 */ /* 0x000fe20000000f00 */
[----:B------:R-:W-:-:S07]  /*52a0*/  IMAD.MOV.U32 R36, RZ, RZ, R29 ;  /* 0x000000ffff247224 */ /* 0x000fce00078e001d */
[----:B------:R-:W-:Y:S05]  /*52b0*/  WARPSYNC.COLLECTIVE R25, `(.L_x_257) ;  /* 0x0000000019087348 */ /* 0x000fea0003c00000 */
[----:B------:R0:W1:Y:S02]  /*52c0*/  SHFL.BFLY P2, R29, R28, R27, R26 ;  /* 0x0c00001b1c1d7389 */ /* 0x000064000004001a */
[----:B01----:R-:W-:Y:S01]  /*52d0*/  ENDCOLLECTIVE ;  /* 0x000000000000791b */ /* 0x003fe20003800000 */
.L_x_257:
[----:B------:R-:W-:Y:S01]  /*52e0*/  FADD.FTZ R31, R31, R36 ;  /* 0x000000241f1f7221 */ /* 0x000fe20000010000 */
[----:B------:R-:W-:Y:S01]  /*52f0*/  HFMA2.MMA R27, -RZ, RZ, 0, 4.76837158203125e-07 ;  /* 0x00000008ff1b7435 */ /* 0x000fe200000001ff */
[----:B------:R-:W-:Y:S01]  /*5300*/  IMAD.MOV.U32 R28, RZ, RZ, R41 ;  /* 0x000000ffff1c7224 */ /* 0x000fe200078e0029 */
[----:B------:R-:W-:-:S09]  /*5310*/  MOV R37, R29 ;  /* 0x0000001d00257202 */ /* 0x000fd20000000f00 */
[----:B------:R-:W-:Y:S05]  /*5320*/  WARPSYNC.COLLECTIVE R25, `(.L_x_258) ;  /* 0x0000000019087348 */ /* 0x000fea0003c00000 */
[----:B------:R0:W1:Y:S02]  /*5330*/  SHFL.BFLY P2, R29, R28, R27, R26 ;  /* 0x0c00001b1c1d7389 */ /* 0x000064000004001a */
[----:B01----:R-:W-:Y:S01]  /*5340*/  ENDCOLLECTIVE ;  /* 0x000000000000791b */ /* 0x003fe20003800000 */
.L_x_258:
[----:B------:R-:W-:Y:S01]  /*5350*/  FADD.FTZ R34, R34, R37 ;  /* 0x0000002522227221 */ /* 0x000fe20000010000 */
[----:B------:R-:W-:Y:S02]  /*5360*/  IMAD.IADD R37, R24, 0x1, R9 ;  /* 0x0000000118257824 */ /* 0x000fe400078e0209 */
[----:B------:R-:W-:Y:S01]  /*5370*/  IMAD.MOV.U32 R28, RZ, RZ, R42 ;  /* 0x000000ffff1c7224 */ /* 0x000fe200078e002a */
[----:B------:R-:W-:-:S07]  /*5380*/  MOV R30, R29 ;  /* 0x0000001d001e7202 */ /* 0x000fce0000000f00 */
[----:B------:R-:W-:Y:S05]  /*5390*/  WARPSYNC.COLLECTIVE R25, `(.L_x_259) ;  /* 0x0000000019087348 */ /* 0x000fea0003c00000 */
[----:B------:R0:W1:Y:S02]  /*53a0*/  SHFL.BFLY P2, R29, R28, R27, R26 ;  /* 0x0c00001b1c1d7389 */ /* 0x000064000004001a */
[----:B01----:R-:W-:Y:S01]  /*53b0*/  ENDCOLLECTIVE ;  /* 0x000000000000791b */ /* 0x003fe20003800000 */
.L_x_259:
[----:B------:R-:W-:Y:S01]  /*53c0*/  FADD.FTZ R30, R30, R41 ;  /* 0x000000291e1e7221 */ /* 0x000fe20000010000 */
[----:B------:R-:W-:-:S03]  /*53d0*/  HFMA2.MMA R27, -RZ, RZ, 0, 2.384185791015625e-07 ;  /* 0x00000004ff1b7435 */ /* 0x000fc600000001ff */
[----:B------:R-:W-:Y:S01]  /*53e0*/  IMAD.MOV.U32 R28, RZ, RZ, R30 ;  /* 0x000000ffff1c7224 */ /* 0x000fe200078e001e */
[----:B------:R-:W-:-:S07]  /*53f0*/  MOV R35, R29 ;  /* 0x0000001d00237202 */ /* 0x000fce0000000f00 */
[----:B------:R-:W-:Y:S05]  /*5400*/  WARPSYNC.COLLECTIVE R25, `(.L_x_260) ;  /* 0x0000000019087348 */ /* 0x000fea0003c00000 */
[----:B------:R0:W1:Y:S02]  /*5410*/  SHFL.BFLY P2, R29, R28, R27, R26 ;  /* 0x0c00001b1c1d7389 */ /* 0x000064000004001a */
[----:B01----:R-:W-:Y:S01]  /*5420*/  ENDCOLLECTIVE ;  /* 0x000000000000791b */ /* 0x003fe20003800000 */
.L_x_260:
[----:B------:R-:W-:-:S04]  /*5430*/  FADD.FTZ R32, R35, R42 ;  /* 0x0000002a23207221 */ /* 0x000fc80000010000 */
[----:B------:R-:W-:Y:S01]  /*5440*/  IMAD.MOV.U32 R28, RZ, RZ, R32 ;  /* 0x000000ffff1c7224 */ /* 0x000fe200078e0020 */
[----:B------:R-:W-:-:S07]  /*5450*/  MOV R23, R29 ;  /* 0x0000001d00177202 */ /* 0x000fce0000000f00 */
[----:B------:R-:W-:Y:S05]  /*5460*/  WARPSYNC.COLLECTIVE R25, `(.L_x_261) ;  /* 0x0000000019087348 */ /* 0x000fea0003c00000 */
[----:B------:R0:W1:Y:S02]  /*5470*/  SHFL.BFLY P2, R29, R28, R27, R26 ;  /* 0x0c00001b1c1d7389 */ /* 0x000064000004001a */
[----:B01----:R-:W-:Y:S01]  /*5480*/  ENDCOLLECTIVE ;  /* 0x000000000000791b */ /* 0x003fe20003800000 */
.L_x_261:
[----:B------:R-:W-:Y:S01]  /*5490*/  HFMA2.MMA R27, -RZ, RZ, 0, 1.1920928955078125e-07 ;  /* 0x00000002ff1b7435 */ /* 0x000fe200000001ff */
[----:B------:R-:W-:Y:S02]  /*54a0*/  MOV R39, R29 ;  /* 0x0000001d00277202 */ /* 0x000fe40000000f00 */
[----:B------:R-:W-:-:S05]  /*54b0*/  @!P0 LEA R29, R11, UR4, 0x7 ;  /* 0x000000040b1d8c11 */ /* 0x000fca000f8e38ff */
[----:B------:R-:W-:Y:S02]  /*54c0*/  @!P0 IMAD R20, R22, 0x4, R29 ;  /* 0x0000000416148824 */ /* 0x000fe400078e021d */
[----:B------:R-:W-:Y:S01]  /*54d0*/  FADD.FTZ R22, R30, R23 ;  /* 0x000000171e167221 */ /* 0x000fe20000010000 */
[----:B------:R-:W-:Y:S01]  /*54e0*/  FADD.FTZ R23, R32, R39 ;  /* 0x0000002720177221 */ /* 0x000fe20000010000 */
[----:B------:R-:W-:Y:S01]  /*54f0*/  CS2R R38, SRZ ;  /* 0x0000000000267805 */ /* 0x000fe2000001ff00 */
[----:B------:R0:W1:Y:S02]  /*5500*/  @!P0 LDS R33, [R20] ;  /* 0x0000000014218984 */ /* 0x0000640000000800 */
[----:B------:R-:W-:Y:S02]  /*5510*/  MOV R28, R22 ;  /* 0x00000016001c7202 */ /* 0x000fe40000000f00 */
[----:B------:R0:W2:Y:S05]  /*5520*/  @!P0 LDS R40, [R20+0x500] ;  /* 0x0005000014288984 */ /* 0x0000aa0000000800 */
[----:B012---:R-:W-:Y:S05]  /*5530*/  WARPSYNC.COLLECTIVE R25, `(.L_x_262) ;  /* 0x0000000019087348 */ /* 0x007fea0003c00000 */
[----:B------:R3:W4:Y:S02]  /*5540*/  SHFL.BFLY P2, R29, R28, R27, R26 ;  /* 0x0c00001b1c1d7389 */ /* 0x000724000004001a */
[----:B01234-:R-:W-:Y:S01]  /*5550*/  ENDCOLLECTIVE ;  /* 0x000000000000791b */ /* 0x01ffe20003800000 */
.L_x_262:
[----:B------:R-:W-:Y:S01]  /*5560*/  MOV R28, R23 ;  /* 0x00000017001c7202 */ /* 0x000fe20000000f00 */
[----:B------:R-:W-:-:S07]  /*5570*/  IMAD.MOV.U32 R21, RZ, RZ, R29 ;  /* 0x000000ffff157224 */ /* 0x000fce00078e001d */
[----:B------:R-:W-:Y:S05]  /*5580*/  WARPSYNC.COLLECTIVE R25, `(.L_x_263) ;  /* 0x0000000019087348 */ /* 0x000fea0003c00000 */
[----:B------:R0:W1:Y:S02]  /*5590*/  SHFL.BFLY P2, R29, R28, R27, R26 ;  /* 0x0c00001b1c1d7389 */ /* 0x000064000004001a */
[----:B01----:R-:W-:Y:S01]  /*55a0*/  ENDCOLLECTIVE ;  /* 0x000000000000791b */ /* 0x003fe20003800000 */
.L_x_263:
[----:B------:R-:W-:Y:S01]  /*55b0*/  FADD.FTZ R30, R22, R21 ;  /* 0x00000015161e7221 */ /* 0x000fe20000010000 */
[----:B------:R-:W-:Y:S02]  /*55c0*/  @!P0 IADD3 R22, R24, 0x3c, RZ ;  /* 0x0000003c18168810 */ /* 0x000fe40007ffe0ff */
[----:B------:R-:W-:Y:S01]  /*55d0*/  CS2R R20, SRZ ;  /* 0x0000000000147805 */ /* 0x000fe2000001ff00 */
[----:B------:R-:W-:Y:S01]  /*55e0*/  @!P0 IMAD.MOV.U32 R39, RZ, RZ, R33 ;  /* 0x000000ffff278224 */ /* 0x000fe200078e0021 */
[----:B------:R-:W-:Y:S02]  /*55f0*/  @!P0 MOV R38, R40 ;  /* 0x0000002800268202 */ /* 0x000fe40000000f00 */
[----:B------:R-:W-:Y:S01]  /*5600*/  MOV R28, R30 ;  /* 0x0000001e001c7202 */ /* 0x000fe20000000f00 */
[----:B------:R-:W-:Y:S01]  /*5610*/  IMAD.MOV.U32 R27, RZ, RZ, 0x1 ;  /* 0x00000001ff1b7424 */ /* 0x000fe200078e00ff */
[----:B------:R-:W-:-:S07]  /*5620*/  MOV R32, R29 ;  /* 0x0000001d00207202 */ /* 0x000fce0000000f00 */
[----:B------:R-:W-:Y:S05]  /*5630*/  WARPSYNC.COLLECTIVE R25, `(.L_x_264) ;  /* 0x0000000019087348 */ /* 0x000fea0003c00000 */
[----:B------:R0:W1:Y:S02]  /*5640*/  SHFL.BFLY P2, R29, R28, R27, R26 ;  /* 0x0c00001b1c1d7389 */ /* 0x000064000004001a */
[----:B01----:R-:W-:Y:S01]  /*5650*/  ENDCOLLECTIVE ;  /* 0x000000000000791b */ /* 0x003fe20003800000 */
.L_x_264:
[----:B------:R-:W-:-:S05]  /*5660*/  FADD.FTZ R35, R23, R32 ;  /* 0x0000002017237221 */ /* 0x000fca0000010000 */
[----:B------:R-:W-:Y:S02]  /*5670*/  MOV R28, R35 ;  /* 0x00000023001c7202 */ /* 0x000fe40000000f00 */
[----:B------:R-:W-:-:S07]  /*5680*/  MOV R33, R29 ;  /* 0x0000001d00217202 */ /* 0x000fce0000000f00 */
[----:B------:R-:W-:Y:S05]  /*5690*/  WARPSYNC.COLLECTIVE R25, `(.L_x_265) ;  /* 0x0000000019087348 */ /* 0x000fea0003c00000 */
[----:B------:R0:W1:Y:S02]  /*56a0*/  SHFL.BFLY P2, R29, R28, R27, R26 ;  /* 0x0c00001b1c1d7389 */ /* 0x000064000004001a */
[----:B01----:R-:W-:Y:S01]  /*56b0*/  ENDCOLLECTIVE ;  /* 0x000000000000791b */ /* 0x003fe20003800000 */
.L_x_265:
[----:B------:R-:W-:Y:S01]  /*56c0*/  HFMA2.MMA R27, -RZ, RZ, 0, 4.76837158203125e-07 ;  /* 0x00000008ff1b7435 */ /* 0x000fe200000001ff */
[----:B------:R-:W-:Y:S01]  /*56d0*/  MOV R28, R39 ;  /* 0x00000027001c7202 */ /* 0x000fe20000000f00 */
[----:B------:R-:W-:-:S09]  /*56e0*/  IMAD.MOV.U32 R32, RZ, RZ, R29 ;  /* 0x000000ffff207224 */ /* 0x000fd200078e001d */
[----:B------:R-:W-:Y:S05]  /*56f0*/  WARPSYNC.COLLECTIVE R25, `(.L_x_266) ;  /* 0x0000000019087348 */ /* 0x000fea0003c00000 */
[----:B------:R0:W1:Y:S02]  /*5700*/  SHFL.BFLY P2, R29, R28, R27, R26 ;  /* 0x0c00001b1c1d7389 */ /* 0x000064000004001a */
[----:B01----:R-:W-:Y:S01]  /*5710*/  ENDCOLLECTIVE ;  /* 0x000000000000791b */ /* 0x003fe20003800000 */
.L_x_266:
[----:B------:R-:W-:Y:S01]  /*5720*/  FADD.FTZ R32, R35, R32 ;  /* 0x0000002023207221 */ /* 0x000fe20000010000 */
[----:B------:R-:W-:Y:S01]  /*5730*/  MOV R28, R38 ;  /* 0x00000026001c7202 */ /* 0x000fe20000000f00 */
[----:B------:R-:W-:-:S07]  /*5740*/  IMAD.MOV.U32 R40, RZ, RZ, R29 ;  /* 0x000000ffff287224 */ /* 0x000fce00078e001d */
[----:B------:R-:W-:Y:S05]  /*5750*/  WARPSYNC.COLLECTIVE R25, `(.L_x_267) ;  /* 0x0000000019087348 */ /* 0x000fea0003c00000 */
[----:B------:R0:W1:Y:S02]  /*5760*/  SHFL.BFLY P2, R29, R28, R27, R26 ;  /* 0x0c00001b1c1d7389 */ /* 0x000064000004001a */
[----:B01----:R-:W-:Y:S01]  /*5770*/  ENDCOLLECTIVE ;  /* 0x000000000000791b */ /* 0x003fe20003800000 */
.L_x_267:
[----:B------:R-:W-:Y:S01]  /*5780*/  FADD.FTZ R40, R40, R39 ;  /* 0x0000002728287221 */ /* 0x000fe20000010000 */
[----:B------:R-:W-:Y:S01]  /*5790*/  @!P0 LEA R39, R11, UR4, 0x7 ;  /* 0x000000040b278c11 */ /* 0x000fe2000f8e38ff */
[----:B------:R-:W-:Y:S02]  /*57a0*/  HFMA2.MMA R27, -RZ, RZ, 0, 2.384185791015625e-07 ;  /* 0x00000004ff1b7435 */ /* 0x000fe400000001ff */
[----:B------:R-:W-:Y:S01]  /*57b0*/  IMAD.MOV.U32 R28, RZ, RZ, R40 ;  /* 0x000000ffff1c7224 */ /* 0x000fe200078e0028 */
[----:B------:R-:W-:-:S08]  /*57c0*/  MOV R43, R29 ;  /* 0x0000001d002b7202 */ /* 0x000fd00000000f00 */
[----:B------:R-:W-:Y:S05]  /*57d0*/  WARPSYNC.COLLECTIVE R25, `(.L_x_268) ;  /* 0x0000000019087348 */ /* 0x000fea0003c00000 */
[----:B------:R0:W1:Y:S02]  /*57e0*/  SHFL.BFLY P2, R29, R28, R27, R26 ;  /* 0x0c00001b1c1d7389 */ /* 0x000064000004001a */
[----:B01----:R-:W-:Y:S01]  /*57f0*/  ENDCOLLECTIVE ;  /* 0x000000000000791b */ /* 0x003fe20003800000 */
.L_x_268:
[----:B------:R-:W-:-:S04]  /*5800*/  FADD.FTZ R41, R43, R38 ;  /* 0x000000262b297221 */ /* 0x000fc80000010000 */
[----:B------:R-:W-:Y:S01]  /*5810*/  IMAD.MOV.U32 R28, RZ, RZ, R41 ;  /* 0x000000ffff1c7224 */ /* 0x000fe200078e0029 */
[----:B------:R-:W-:-:S07]  /*5820*/  MOV R43, R29 ;  /* 0x0000001d002b7202 */ /* 0x000fce0000000f00 */
[----:B------:R-:W-:Y:S05]  /*5830*/  WARPSYNC.COLLECTIVE R25, `(.L_x_269) ;  /* 0x0000000019087348 */ /* 0x000fea0003c00000 */
[----:B------:R0:W1:Y:S02]  /*5840*/  SHFL.BFLY P2, R29, R28, R27, R26 ;  /* 0x0c00001b1c1d7389 */ /* 0x000064000004001a */
[----:B01----:R-:W-:Y:S01]  /*5850*/  ENDCOLLECTIVE ;  /* 0x000000000000791b */ /* 0x003fe20003800000 */
.L_x_269:
[----:B------:R-:W-:Y:S01]  /*5860*/  IMAD.MOV.U32 R27, RZ, RZ, 0x2 ;  /* 0x00000002ff1b7424 */ /* 0x000fe200078e00ff */
[----:B------:R-:W-:Y:S01]  /*5870*/  MOV R42, R29 ;  /* 0x0000001d002a7202 */ /* 0x000fe20000000f00 */
[----:B------:R-:W-:-:S04]  /*5880*/  @!P0 IMAD.SHL.U32 R29, R11, 0x2, RZ ;  /* 0x000000020b1d8824 */ /* 0x000fc800078e00ff */
[----:B------:R-:W-:Y:S01]  /*5890*/  FADD.FTZ R42, R41, R42 ;  /* 0x0000002a292a7221 */ /* 0x000fe20000010000 */
[----:B------:R-:W-:-:S04]  /*58a0*/  @!P0 LOP3.LUT R22, R22, R29, RZ, 0x3c, !PT ;  /* 0x0000001d16168212 */ /* 0x000fc800078e3cff */
[----:B------:R-:W-:Y:S01]  /*58b0*/  @!P0 LEA R44, R22, R39, 0x2 ;  /* 0x00000027162c8211 */ /* 0x000fe200078e10ff */
[----:B------:R-:W-:-:S04]  /*58c0*/  FADD.FTZ R39, R40, R43 ;  /* 0x0000002b28277221 */ /* 0x000fc80000010000 */
[----:B------:R0:W1:Y:S01]  /*58d0*/  @!P0 LDS R22, [R44] ;  /* 0x000000002c168984 */ /* 0x0000620000000800 */
[----:B------:R-:W-:-:S03]  /*58e0*/  MOV R28, R39 ;  /* 0x00000027001c7202 */ /* 0x000fc60000000f00 */
[----:B------:R0:W2:Y:S04]  /*58f0*/  @!P0 LDS R23, [R44+0x500] ;  /* 0x000500002c178984 */ /* 0x0000a80000000800 */
[----:B012---:R-:W-:Y:S05]  /*5900*/  WARPSYNC.COLLECTIVE R25, `(.L_x_270) ;  /* 0x0000000019087348 */ /* 0x007fea0003c00000 */
[----:B------:R3:W4:Y:S02]  /*5910*/  SHFL.BFLY P2, R29, R28, R27, R26 ;  /* 0x0c00001b1c1d7389 */ /* 0x000724000004001a */
[----:B01234-:R-:W-:Y:S01]  /*5920*/  ENDCOLLECTIVE ;  /* 0x000000000000791b */ /* 0x01ffe20003800000 */
.L_x_270:
[----:B------:R-:W-:Y:S02]  /*5930*/  MOV R28, R42 ;  /* 0x0000002a001c7202 */ /* 0x000fe40000000f00 */
[----:B------:R-:W-:-:S07]  /*5940*/  MOV R38, R29 ;  /* 0x0000001d00267202 */ /* 0x000fce0000000f00 */
[----:B------:R-:W-:Y:S05]  /*5950*/  WARPSYNC.COLLECTIVE R25, `(.L_x_271) ;  /* 0x0000000019087348 */ /* 0x000fea0003c00000 */
[----:B------:R0:W1:Y:S02]  /*5960*/  SHFL.BFLY P2, R29, R28, R27, R26 ;  /* 0x0c00001b1c1d7389 */ /* 0x000064000004001a */
[----:B01----:R-:W-:Y:S01]  /*5970*/  ENDCOLLECTIVE ;  /* 0x000000000000791b */ /* 0x003fe20003800000 */
.L_x_271:
[----:B------:R-:W-:Y:S01]  /*5980*/  FADD.FTZ R38, R39, R38 ;  /* 0x0000002627267221 */ /* 0x000fe20000010000 */
[----:B------:R-:W-:Y:S02]  /*5990*/  @!P0 MOV R20, R22 ;  /* 0x0000001600148202 */ /* 0x000fe40000000f00 */
[----:B------:R-:W-:Y:S02]  /*59a0*/  @!P0 MOV R21, R23 ;  /* 0x0000001700158202 */ /* 0x000fe40000000f00 */
[----:B------:R-:W0:Y:S01]  /*59b0*/  LDC.64 R22, c[0x0][0x218] ;  /* 0x00008600ff167b82 */ /* 0x000e220000000a00 */
[----:B------:R-:W-:Y:S01]  /*59c0*/  ISETP.NE.AND P0, PT, R11, RZ, PT ;  /* 0x000000ff0b00720c */ /* 0x000fe20003f05270 */
[----:B------:R-:W-:Y:S01]  /*59d0*/  IMAD.MOV.U32 R27, RZ, RZ, 0x1 ;  /* 0x00000001ff1b7424 */ /* 0x000fe200078e00ff */
[----:B------:R-:W-:Y:S01]  /*59e0*/  MOV R28, R38 ;  /* 0x00000026001c7202 */ /* 0x000fe20000000f00 */
[----:B------:R-:W-:-:S10]  /*59f0*/  IMAD.MOV.U32 R41, RZ, RZ, R29 ;  /* 0x000000ffff297224 */ /* 0x000fd400078e001d */
[----:B0-----:R-:W-:Y:S05]  /*5a00*/  WARPSYNC.COLLECTIVE R25, `(.L_x_272) ;  /* 0x0000000019087348 */ /* 0x001fea0003c00000 */
[----:B------:R1:W2:Y:S02]  /*5a10*/  SHFL.BFLY P2, R29, R28, R27, R26 ;  /* 0x0c00001b1c1d7389 */ /* 0x0002a4000004001a */
[----:B012---:R-:W-:Y:S01]  /*5a20*/  ENDCOLLECTIVE ;  /* 0x000000000000791b */ /* 0x007fe20003800000 */
.L_x_272:
[----:B------:R-:W-:Y:S01]  /*5a30*/  @!P0 F2FP.BF16.F32.PACK_AB R24, RZ, R31 ;  /* 0x0000001fff18823e */ /* 0x000fe200000010ff */
[----:B------:R-:W-:-:S03]  /*5a40*/  FADD.FTZ R39, R42, R41 ;  /* 0x000000292a277221 */ /* 0x000fc60000010000 */
[----:B------:R-:W-:Y:S01]  /*5a50*/  PRMT R31, R24, 0x7610, R31 ;  /* 0x00007610181f7816 */ /* 0x000fe2000000001f */
[----:B------:R-:W-:Y:S01]  /*5a60*/  FADD.FTZ R24, R30, R33 ;  /* 0x000000211e187221 */ /* 0x000fe20000010000 */
[----:B------:R-:W-:-:S04]  /*5a70*/  IMAD.WIDE R22, R37, 0x2, R22 ;  /* 0x0000000225167825 */ /* 0x000fc800078e0216 */
[----:B------:R-:W-:Y:S02]  /*5a80*/  @!P0 F2FP.BF16.F32.PACK_AB R24, RZ, R24 ;  /* 0x00000018ff18823e */ /* 0x000fe400000010ff */
[----:B------:R-:W-:Y:S01]  /*5a90*/  MOV R28, R39 ;  /* 0x00000027001c7202 */ /* 0x000fe20000000f00 */
[----:B------:R0:W-:Y:S01]  /*5aa0*/  @!P0 STG.E.U16 desc[UR8][R22.64], R31 ;  /* 0x0000001f16008986 */ /* 0x0001e2000c101508 */
[----:B------:R-:W-:-:S07]  /*5ab0*/  MOV R41, R29 ;  /* 0x0000001d00297202 */ /* 0x000fce0000000f00 */
[----:B0-----:R-:W-:Y:S05]  /*5ac0*/  WARPSYNC.COLLECTIVE R25, `(.L_x_273) ;  /* 0x0000000019087348 */ /* 0x001fea0003c00000 */
[----:B------:R1:W2:Y:S02]  /*5ad0*/  SHFL.BFLY P2, R29, R28, R27, R26 ;  /* 0x0c00001b1c1d7389 */ /* 0x0002a4000004001a */
[----:B012---:R-:W-:Y:S01]  /*5ae0*/  ENDCOLLECTIVE ;  /* 0x000000000000791b */ /* 0x007fe20003800000 */
.L_x_273:
[----:B------:R-:W-:Y:S01]  /*5af0*/  HFMA2.MMA R27, -RZ, RZ, 0, 4.76837158203125e-07 ;  /* 0x00000008ff1b7435 */ /* 0x000fe200000001ff */
[----:B------:R-:W-:Y:S01]  /*5b00*/  MOV R28, R20 ;  /* 0x00000014001c7202 */ /* 0x000fe20000000f00 */
[----:B------:R-:W-:-:S09]  /*5b10*/  IMAD.MOV.U32 R40, RZ, RZ, R29 ;  /* 0x000000ffff287224 */ /* 0x000fd200078e001d */
[----:B------:R-:W-:Y:S05]  /*5b20*/  WARPSYNC.COLLECTIVE R25, `(.L_x_274) ;  /* 0x0000000019087348 */ /* 0x000fea0003c00000 */
[----:B------:R0:W1:Y:S02]  /*5b30*/  SHFL.BFLY P2, R29, R28, R27, R26 ;  /* 0x0c00001b1c1d7389 */ /* 0x000064000004001a */
[----:B01----:R-:W-:Y:S01]  /*5b40*/  ENDCOLLECTIVE ;  /* 0x000000000000791b */ /* 0x003fe20003800000 */
.L_x_274:
[----:B------:R-:W-:-:S05]  /*5b50*/  FADD.FTZ R30, R39, R40 ;  /* 0x00000028271e7221 */ /* 0x000fca0000010000 */
[----:B------:R-:W-:Y:S02]  /*5b60*/  @!P0 F2FP.BF16.F32.PACK_AB R30, RZ, R30 ;  /* 0x0000001eff1e823e */ /* 0x000fe400000010ff */
[----:B------:R-:W-:Y:S01]  /*5b70*/  MOV R28, R21 ;  /* 0x00000015001c7202 */ /* 0x000fe20000000f00 */
[----:B------:R-:W-:-:S07]  /*5b80*/  IMAD.MOV.U32 R45, RZ, RZ, R29 ;  /* 0x000000ffff2d7224 */ /* 0x000fce00078e001d */
[----:B------:R-:W-:Y:S05]  /*5b90*/  WARPSYNC.COLLECTIVE R25, `(.L_x_275) ;  /* 0x0000000019087348 */ /* 0x000fea0003c00000 */
[----:B------:R0:W1:Y:S02]  /*5ba0*/  SHFL.BFLY P2, R29, R28, R27, R26 ;  /* 0x0c00001b1c1d7389 */ /* 0x000064000004001a */
[----:B01----:R-:W-:Y:S01]  /*5bb0*/  ENDCOLLECTIVE ;  /* 0x000000000000791b */ /* 0x003fe20003800000 */
.L_x_275:
[----:B------:R-:W-:Y:S01]  /*5bc0*/  FADD.FTZ R45, R45, R20 ;  /* 0x000000142d2d7221 */ /* 0x000fe20000010000 */
[----:B------:R-:W-:-:S04]  /*5bd0*/  HFMA2.MMA R27, -RZ, RZ, 0, 2.384185791015625e-07 ;  /* 0x00000004ff1b7435 */ /* 0x000fc800000001ff */
[----:B------:R-:W-:Y:S01]  /*5be0*/  MOV R28, R45 ;  /* 0x0000002d001c7202 */ /* 0x000fe20000000f00 */
[----:B------:R-:W-:-:S07]  /*5bf0*/  IMAD.MOV.U32 R44, RZ, RZ, R29 ;  /* 0x000000ffff2c7224 */ /* 0x000fce00078e001d */
[----:B------:R-:W-:Y:S05]  /*5c00*/  WARPSYNC.COLLECTIVE R25, `(.L_x_276) ;  /* 0x0000000019087348 */ /* 0x000fea0003c00000 */
[----:B------:R0:W1:Y:S02]  /*5c10*/  SHFL.BFLY P2, R29, R28, R27, R26 ;  /* 0x0c00001b1c1d7389 */ /* 0x000064000004001a */
[----:B01----:R-:W-:Y:S01]  /*5c20*/  ENDCOLLECTIVE ;  /* 0x000000000000791b */ /* 0x003fe20003800000 */
.L_x_276:
[----:B------:R-:W-:Y:S02]  /*5c30*/  FADD.FTZ R43, R44, R21 ;  /* 0x000000152c2b7221 */ /* 0x000fe40000010000 */
[----:B------:R-:W0:Y:S03]  /*5c40*/  LDC.64 R20, c[0x0][0x220] ;  /* 0x00008800ff147b82 */ /* 0x000e260000000a00 */
[----:B------:R-:W-:Y:S01]  /*5c50*/  MOV R28, R43 ;  /* 0x0000002b001c7202 */ /* 0x000fe20000000f00 */
[----:B------:R-:W-:-:S07]  /*5c60*/  IMAD.MOV.U32 R46, RZ, RZ, R29 ;  /* 0x000000ffff2e7224 */ /* 0x000fce00078e001d */
[----:B0-----:R-:W-:Y:S05]  /*5c70*/  WARPSYNC.COLLECTIVE R25, `(.L_x_277) ;  /* 0x0000000019087348 */ /* 0x001fea0003c00000 */
[----:B------:R1:W2:Y:S02]  /*5c80*/  SHFL.BFLY P2, R29, R28, R27, R26 ;  /* 0x0c00001b1c1d7389 */ /* 0x0002a4000004001a */
[----:B012---:R-:W-:Y:S01]  /*5c90*/  ENDCOLLECTIVE ;  /* 0x000000000000791b */ /* 0x007fe20003800000 */
.L_x_277:
[----:B------:R-:W-:Y:S01]  /*5ca0*/  FADD.FTZ R45, R45, R46 ;  /* 0x0000002e2d2d7221 */ /* 0x000fe20000010000 */
[----:B------:R-:W-:Y:S01]  /*5cb0*/  IMAD.WIDE R20, R37, 0x2, R20 ;  /* 0x0000000225147825 */ /* 0x000fe200078e0214 */
[----:B------:R-:W-:-:S03]  /*5cc0*/  HFMA2.MMA R27, -RZ, RZ, 0, 1.1920928955078125e-07 ;  /* 0x00000002ff1b7435 */ /* 0x000fc600000001ff */
[----:B------:R-:W-:Y:S01]  /*5cd0*/  IMAD.MOV.U32 R28, RZ, RZ, R45 ;  /* 0x000000ffff1c7224 */ /* 0x000fe200078e002d */
[----:B------:R-:W-:-:S07]  /*5ce0*/  MOV R48, R29 ;  /* 0x0000001d00307202 */ /* 0x000fce0000000f00 */
[----:B------:R-:W-:Y:S05]  /*5cf0*/  WARPSYNC.COLLECTIVE R25, `(.L_x_278) ;  /* 0x0000000019087348 */ /* 0x000fea0003c00000 */
[----:B------:R0:W1:Y:S02]  /*5d00*/  SHFL.BFLY P2, R29, R28, R27, R26 ;  /* 0x0c00001b1c1d7389 */ /* 0x000064000004001a */
[----:B01----:R-:W-:Y:S01]  /*5d10*/  ENDCOLLECTIVE ;  /* 0x000000000000791b */ /* 0x003fe20003800000 */
.L_x_278:
[----:B------:R-:W-:-:S05]  /*5d20*/  FADD.FTZ R43, R43, R48 ;  /* 0x000000302b2b7221 */ /* 0x000fca0000010000 */
[----:B------:R-:W-:Y:S02]  /*5d30*/  MOV R28, R43 ;  /* 0x0000002b001c7202 */ /* 0x000fe40000000f00 */
[----:B------:R-:W-:-:S07]  /*5d40*/  MOV R44, R29 ;  /* 0x0000001d002c7202 */ /* 0x000fce0000000f00 */
[----:B------:R-:W-:Y:S05]  /*5d50*/  WARPSYNC.COLLECTIVE R25, `(.L_x_279) ;  /* 0x0000000019087348 */ /* 0x000fea0003c00000 */
[----:B------:R0:W1:Y:S02]  /*5d60*/  SHFL.BFLY P2, R29, R28, R27, R26 ;  /* 0x0c00001b1c1d7389 */ /* 0x000064000004001a */
[----:B01----:R-:W-:Y:S01]  /*5d70*/  ENDCOLLECTIVE ;  /* 0x000000000000791b */ /* 0x003fe20003800000 */
.L_x_279:
[----:B------:R-:W-:Y:S01]  /*5d80*/  FADD.FTZ R44, R45, R44 ;  /* 0x0000002c2d2c7221 */ /* 0x000fe20000010000 */
[----:B------:R-:W-:Y:S01]  /*5d90*/  FADD.FTZ R26, R38, R41 ;  /* 0x00000029261a7221 */ /* 0x000fe20000010000 */
[----:B------:R-:W-:Y:S01]  /*5da0*/  @!P0 F2FP.BF16.F32.PACK_AB R25, RZ, R32 ;  /* 0x00000020ff19823e */ /* 0x000fe200000010ff */
[----:B------:R-:W-:Y:S01]  /*5db0*/  HFMA2.MMA R27, -RZ, RZ, 0, 5.9604644775390625e-08 ;  /* 0x00000001ff1b7435 */ /* 0x000fe200000001ff */
[----:B------:R-:W-:Y:S01]  /*5dc0*/  IMAD.MOV.U32 R28, RZ, RZ, R44 ;  /* 0x000000ffff1c7224 */ /* 0x000fe200078e002c */
[----:B------:R-:W-:Y:S02]  /*5dd0*/  PRMT R32, R24, 0x7610, R32 ;  /* 0x0000761018207816 */ /* 0x000fe40000000020 */
[----:B------:R-:W-:Y:S02]  /*5de0*/  @!P0 F2FP.BF16.F32.PACK_AB R26, RZ, R26 ;  /* 0x0000001aff1a823e */ /* 0x000fe400000010ff */
[----:B------:R-:W-:Y:S01]  /*5df0*/  PRMT R33, R25, 0x7610, R33 ;  /* 0x0000761019217816 */ /* 0x000fe20000000021 */
[----:B------:R-:W-:Y:S01]  /*5e00*/  IMAD.MOV.U32 R25, RZ, RZ, 0xffff ;  /* 0x0000ffffff197424 */ /* 0x000fe200078e00ff */
[----:B------:R-:W-:-:S02]  /*5e10*/  MOV R42, R29 ;  /* 0x0000001d002a7202 */ /* 0x000fc40000000f00 */
[----:B------:R-:W-:Y:S02]  /*5e20*/  @!P0 F2FP.BF16.F32.PACK_AB R29, RZ, R34 ;  /* 0x00000022ff1d823e */ /* 0x000fe400000010ff */
[----:B------:R-:W-:Y:S01]  /*5e30*/  PRMT R34, R26, 0x7610, R34 ;  /* 0x000076101a227816 */ /* 0x000fe20000000022 */
[----:B------:R-:W-:Y:S01]  /*5e40*/  FADD.FTZ R42, R43, R42 ;  /* 0x0000002a2b2a7221 */ /* 0x000fe20000010000 */
[----:B------:R-:W-:Y:S01]  /*5e50*/  MOV R26, 0x101f ;  /* 0x0000101f001a7802 */ /* 0x000fe20000000f00 */
[----:B------:R0:W-:Y:S06]  /*5e60*/  @!P0 STG.E.U16 desc[UR8][R20.64], R29 ;  /* 0x0000001d14008986 */ /* 0x0001ec000c101508 */
[----:B0-----:R-:W-:Y:S05]  /*5e70*/  WARPSYNC.COLLECTIVE R25, `(.L_x_280) ;  /* 0x0000000019087348 */ /* 0x001fea0003c00000 */
[----:B0-----:R0:W1:Y:S02]  /*5e80*/  SHFL.BFLY P2, R29, R28, R27, R26 ;  /* 0x0c00001b1c1d7389 */ /* 0x001064000004001a */
[----:B01----:R-:W-:Y:S01]  /*5e90*/  ENDCOLLECTIVE ;  /* 0x000000000000791b */ /* 0x003fe20003800000 */
.L_x_280:
[----:B------:R0:W-:Y:S04]  /*5ea0*/  @!P0 STG.E.U16 desc[UR8][R22.64+0x28], R32 ;  /* 0x0000282016008986 */ /* 0x0001e8000c101508 */
[----:B------:R0:W-:Y:S04]  /*5eb0*/  @!P0 STG.E.U16 desc[UR8][R20.64+0x28], R33 ;  /* 0x0000282114008986 */ /* 0x0001e8000c101508 */
[----:B------:R0:W-:Y:S01]  /*5ec0*/  @!P0 STG.E.U16 desc[UR8][R22.64+0x50], R34 ;  /* 0x0000502216008986 */ /* 0x0001e2000c101508 */
[----:B------:R-:W-:-:S03]  /*5ed0*/  MOV R28, R42 ;  /* 0x0000002a001c7202 */ /* 0x000fc60000000f00 */
[----:B------:R0:W-:Y:S01]  /*5ee0*/  @!P0 STG.E.U16 desc[UR8][R20.64+0x50], R30 ;  /* 0x0000501e14008986 */ /* 0x0001e2000c101508 */
[----:B------:R-:W-:-:S07]  /*5ef0*/  MOV R31, R29 ;  /* 0x0000001d001f7202 */ /* 0x000fce0000000f00 */
[----:B0-----:R-:W-:Y:S05]  /*5f00*/  WARPSYNC.COLLECTIVE R25, `(.L_x_281) ;  /* 0x0000000019087348 */ /* 0x001fea0003c00000 */
[----:B------:R1:W2:Y:S02]  /*5f10*/  SHFL.BFLY P2, R29, R28, R27, R26 ;  /* 0x0c00001b1c1d7389 */ /* 0x0002a4000004001a */
[----:B012---:R-:W-:Y:S01]  /*5f20*/  ENDCOLLECTIVE ;  /* 0x000000000000791b */ /* 0x007fe20003800000 */
.L_x_281:
[----:B------:R-:W-:Y:S01]  /*5f30*/  FADD.FTZ R24, R44, R31 ;  /* 0x0000001f2c187221 */ /* 0x000fe20000010000 */
[----:B------:R-:W-:Y:S06]  /*5f40*/  BRA `(.L_x_282) ;  /* 0xffffffe400087947 */ /* 0x000fec000383ffff */
.L_x_283:
        /* <DEDUP_REMOVED lines=11> */
.L_x_2227:


//--------------------- .text._ZN13group_norm_v218gn_bwd_cuda_kernelI13__nv_bfloat16Li320ELi3ELi16ELi40ELi256ELb1ELb1ELi4ELi320ELi320ELi4ELb1ELi4ELb0ELb0ELNS_15WgradSyncMethodE3ENS_16CompileConditionILi900EEEEEvPT_S6_S6_PKS5_S8_S8_S8_PKfflPfPj --------------------------
	.section	.text._ZN13group_norm_v218gn_bwd_cuda_kernelI13__nv_bfloat16Li320ELi3ELi16ELi40ELi256ELb1ELb1ELi4ELi320ELi320ELi4ELb1ELi4ELb0ELb0ELNS_15WgradSyncMethodE3ENS_16CompileConditionILi900EEEEEvPT_S6_S6_PKS5_S8_S8_S8_PKfflPfPj,"ax",@progbits
	.align	128
        .global         _ZN13group_norm_v218gn_bwd_cuda_kernelI13__nv_bfloat16Li320ELi3ELi16ELi40ELi256ELb1ELb1ELi4ELi320ELi320ELi4ELb1ELi4ELb0ELb0ELNS_15WgradSyncMethodE3ENS_16CompileConditionILi900EEEEEvPT_S6_S6_PKS5_S8_S8_S8_PKfflPfPj
        .type           _ZN13group_norm_v218gn_bwd_cuda_kernelI13__nv_bfloat16Li320ELi3ELi16ELi40ELi256ELb1ELb1ELi4ELi320ELi320ELi4ELb1ELi4ELb0ELb0ELNS_15WgradSyncMethodE3ENS_16CompileConditionILi900EEEEEvPT_S6_S6_PKS5_S8_S8_S8_PKfflPfPj,@function
        .size           _ZN13group_norm_v218gn_bwd_cuda_kernelI13__nv_bfloat16Li320ELi3ELi16ELi40ELi256ELb1ELb1ELi4ELi320ELi320ELi4ELb1ELi4ELb0ELb0ELNS_15WgradSyncMethodE3ENS_16CompileConditionILi900EEEEEvPT_S6_S6_PKS5_S8_S8_S8_PKfflPfPj,(.L_x_2228 - _ZN13group_norm_v218gn_bwd_cuda_kernelI13__nv_bfloat16Li320ELi3ELi16ELi40ELi256ELb1ELb1ELi4ELi320ELi320ELi4ELb1ELi4ELb0ELb0ELNS_15WgradSyncMethodE3ENS_16CompileConditionILi900EEEEEvPT_S6_S6_PKS5_S8_S8_S8_PKfflPfPj)
        .other          _ZN13group_norm_v218gn_bwd_cuda_kernelI13__nv_bfloat16Li320ELi3ELi16ELi40ELi256ELb1ELb1ELi4ELi320ELi320ELi4ELb1ELi4ELb0ELb0ELNS_15WgradSyncMethodE3ENS_16CompileConditionILi900EEEEEvPT_S6_S6_PKS5_S8_S8_S8_PKfflPfPj,@"STO_CUDA_ENTRY STV_DEFAULT"
_ZN13group_norm_v218gn_bwd_cuda_kernelI13__nv_bfloat16Li320ELi3ELi16ELi40ELi256ELb1ELb1ELi4ELi320ELi320ELi4ELb1ELi4ELb0ELb0ELNS_15WgradSyncMethodE3ENS_16CompileConditionILi900EEEEEvPT_S6_S6_PKS5_S8_S8_S8_PKfflPfPj:
.text._ZN13group_norm_v218gn_bwd_cuda_kernelI13__nv_bfloat16Li320ELi3ELi16ELi40ELi256ELb1ELb1ELi4ELi320ELi320ELi4ELb1ELi4ELb0ELb0ELNS_15WgradSyncMethodE3ENS_16CompileConditionILi900EEEEEvPT_S6_S6_PKS5_S8_S8_S8_PKfflPfPj:
        /* <DEDUP_REMOVED lines=30> */
.L_x_286:
[----:B------:R-:W2:Y:S04]  /*01e0*/  LD.E.STRONG.GPU R6, desc[UR8][R4.64] ;  /* 0x0000000804067980 */ /* 0x000ea8000c10f900 */
[----:B--2---:R-:W-:Y:S01]  /*01f0*/  CCTL.IVALL ;  /* 0x00000000ff00798f */ /* 0x004fe20002000000 */
[----:B------:R-:W-:Y:S05]  /*0200*/  YIELD ;  /* 0x0000000000007946 */ /* 0x000fea0003800000 */
[----:B-----5:R-:W-:-:S04]  /*0210*/  LOP3.LUT R6, R6, R3, RZ, 0x3c, !PT ;  /* 0x0000000306067212 */ /* 0x020fc800078e3cff */
[----:B------:R-:W-:-:S13]  /*0220*/  ISETP.GT.AND P0, PT, R6, -0x1, PT ;  /* 0xffffffff0600780c */ /* 0x000fda0003f04270 */
[----:B------:R-:W-:Y:S05]  /*0230*/  @P0 BRA `(.L_x_286) ;  /* 0xfffffffc00e80947 */ /* 0x000fea000383ffff */
.L_x_285:
[----:B------:R-:W-:Y:S05]  /*0240*/  WARPSYNC.ALL ;  /* 0x0000000000007948 */ /* 0x000fea0003800000 */
[----:B------:R-:W-:Y:S06]  /*0250*/  BAR.SYNC.DEFER_BLOCKING 0x0 ;  /* 0x0000000000007b1d */ /* 0x000fec0000010000 */
[----:B------:R-:W-:Y:S05]  /*0260*/  BRA `(.L_x_287) ;  /* 0x0000001c00fc7947 */ /* 0x000fea0003800000 */
.L_x_284:
[----:B------:R-:W0:Y:S01]  /*0270*/  S2R R3, SR_TID.X ;  /* 0x0000000000037919 */ /* 0x000e220000002100 */
[----:B------:R-:W-:Y:S02]  /*0280*/  SHF.L.U32 R7, R2, 0x2, RZ ;  /* 0x0000000202077819 */ /* 0x000fe400000006ff */
[----:B------:R-:W-:Y:S02]  /*0290*/  CS2R R22, SRZ ;  /* 0x0000000000167805 */ /* 0x000fe4000001ff00 */
[----:B------:R-:W-:Y:S01]  /*02a0*/  CS2R R20, SRZ ;  /* 0x0000000000147805 */ /* 0x000fe2000001ff00 */
[----:B------:R-:W1:Y:S01]  /*02b0*/  S2R R6, SR_CgaCtaId ;  /* 0x0000000000067919 */ /* 0x000e620000008800 */
[----:B------:R-:W-:Y:S01]  /*02c0*/  LOP3.LUT R7, R7, 0xfc, RZ, 0xc0, !PT ;  /* 0x000000fc07077812 */ /* 0x000fe200078ec0ff */
[----:B------:R-:W-:Y:S01]  /*02d0*/  UMOV UR4, URZ ;  /* 0x0000003f00047c82 */ /* 0x000fe20008000000 */
[----:B0-----:R-:W-:Y:S01]  /*02e0*/  IMAD.WIDE.U32 R4, R3, -0x33333333, RZ ;  /* 0xcccccccd03047825 */ /* 0x001fe200078e00ff */
[----:B------:R-:W-:-:S02]  /*02f0*/  MOV R4, 0x400 ;  /* 0x0000040000047802 */ /* 0x000fc40000000f00 */
[----:B------:R-:W-:Y:S02]  /*0300*/  SHF.R.S32.HI R10, RZ, 0x1f, R3 ;  /* 0x0000001fff0a7819 */ /* 0x000fe40000011403 */
[----:B------:R-:W-:Y:S01]  /*0310*/  SHF.R.U32.HI R16, RZ, 0x6, R5 ;  /* 0x00000006ff107819 */ /* 0x000fe20000011605 */
[----:B------:R-:W-:Y:S01]  /*0320*/  VIADD R5, R4, 0x2800 ;  /* 0x0000280004057836 */ /* 0x000fe20000000000 */
[----:B------:R-:W-:Y:S02]  /*0330*/  LEA.HI R9, R10, R3, RZ, 0x2 ;  /* 0x000000030a097211 */ /* 0x000fe400078f10ff */
[----:B------:R-:W-:Y:S02]  /*0340*/  IADD3 R12, R7, R16, RZ ;  /* 0x00000010070c7210 */ /* 0x000fe40007ffe0ff */
[----:B------:R-:W-:Y:S02]  /*0350*/  SHF.R.S32.HI R4, RZ, 0x2, R9 ;  /* 0x00000002ff047819 */ /* 0x000fe40000011409 */
[----:B-1----:R-:W-:Y:S01]  /*0360*/  LEA R5, R6, R5, 0x18 ;  /* 0x0000000506057211 */ /* 0x002fe200078ec0ff */
[----:B------:R-:W-:Y:S01]  /*0370*/  IMAD R6, R16, -0x50, R3 ;  /* 0xffffffb010067824 */ /* 0x000fe200078e0203 */
[C---:B------:R-:W-:Y:S01]  /*0380*/  IADD3 R15, R4.reuse, 0xf0, RZ ;  /* 0x000000f0040f7810 */ /* 0x040fe20007ffe0ff */
[----:B------:R-:W-:Y:S01]  /*0390*/  VIADD R11, R4, 0x50 ;  /* 0x00000050040b7836 */ /* 0x000fe20000000000 */
[----:B------:R-:W-:Y:S01]  /*03a0*/  LEA.HI R10, R10, R3, RZ, 0x4 ;  /* 0x000000030a0a7211 */ /* 0x000fe200078f20ff */
[----:B------:R-:W-:Y:S01]  /*03b0*/  IMAD R8, R6, 0x28, R5 ;  /* 0x0000002806087824 */ /* 0x000fe200078e0205 */
[----:B------:R-:W-:Y:S01]  /*03c0*/  SHF.R.S32.HI R18, RZ, 0x1f, R15 ;  /* 0x0000001fff127819 */ /* 0x000fe2000001140f */
[----:B------:R-:W-:Y:S01]  /*03d0*/  VIADD R13, R4, 0xa0 ;  /* 0x000000a0040d7836 */ /* 0x000fe20000000000 */
[----:B------:R-:W-:Y:S01]  /*03e0*/  SHF.R.S32.HI R14, RZ, 0x1f, R11 ;  /* 0x0000001fff0e7819 */ /* 0x000fe2000001140b */
[----:B------:R-:W-:Y:S01]  /*03f0*/  IMAD R7, R16, 0x8, R8 ;  /* 0x0000000810077824 */ /* 0x000fe200078e0208 */
[----:B------:R-:W-:Y:S01]  /*0400*/  LOP3.LUT R8, R9, 0xfffffffc, RZ, 0xc0, !PT ;  /* 0xfffffffc09087812 */ /* 0x000fe200078ec0ff */
[----:B------:R-:W-:Y:S01]  /*0410*/  IMAD R12, R12, 0x280, RZ ;  /* 0x000002800c0c7824 */ /* 0x000fe200078e02ff */
[----:B------:R-:W-:-:S02]  /*0420*/  SHF.R.S32.HI R16, RZ, 0x1f, R13 ;  /* 0x0000001fff107819 */ /* 0x000fc4000001140d */
[----:B------:R-:W-:Y:S02]  /*0430*/  LEA.HI R14, R14, R11, RZ, 0x2 ;  /* 0x0000000b0e0e7211 */ /* 0x000fe400078f10ff */
[----:B------:R-:W-:Y:S02]  /*0440*/  LEA.HI R16, R16, R13, RZ, 0x2 ;  /* 0x0000000d10107211 */ /* 0x000fe400078f10ff */
[----:B------:R-:W-:Y:S02]  /*0450*/  LEA.HI R18, R18, R15, RZ, 0x2 ;  /* 0x0000000f12127211 */ /* 0x000fe400078f10ff */
[----:B------:R-:W-:Y:S02]  /*0460*/  SHF.R.U32.HI R10, RZ, 0x4, R10 ;  /* 0x00000004ff0a7819 */ /* 0x000fe4000001160a */
[----:B------:R-:W-:Y:S02]  /*0470*/  IADD3 R11, -R8, R3, RZ ;  /* 0x00000003080b7210 */ /* 0x000fe40007ffe1ff */
[----:B------:R-:W-:-:S02]  /*0480*/  SHF.R.U32.HI R14, RZ, 0x2, R14 ;  /* 0x00000002ff0e7819 */ /* 0x000fc4000001160e */
[----:B------:R-:W-:Y:S02]  /*0490*/  SHF.R.U32.HI R16, RZ, 0x2, R16 ;  /* 0x00000002ff107819 */ /* 0x000fe40000011610 */
[----:B------:R-:W-:Y:S02]  /*04a0*/  SHF.R.U32.HI R18, RZ, 0x2, R18 ;  /* 0x00000002ff127819 */ /* 0x000fe40000011612 */
[C---:B------:R-:W-:Y:S02]  /*04b0*/  LOP3.LUT R8, R11.reuse, 0x3, R10, 0x78, !PT ;  /* 0x000000030b087812 */ /* 0x040fe400078e780a */
[C---:B------:R-:W-:Y:S02]  /*04c0*/  LOP3.LUT R9, R11.reuse, 0x3, R14, 0x78, !PT ;  /* 0x000000030b097812 */ /* 0x040fe400078e780e */
[----:B------:R-:W-:Y:S02]  /*04d0*/  LOP3.LUT R10, R11, 0x3, R16, 0x78, !PT ;  /* 0x000000030b0a7812 */ /* 0x000fe400078e7810 */
[----:B------:R-:W-:-:S02]  /*04e0*/  CS2R R16, SRZ ;  /* 0x0000000000107805 */ /* 0x000fc4000001ff00 */
[----:B------:R-:W-:Y:S02]  /*04f0*/  LOP3.LUT R11, R11, 0x3, R18, 0x78, !PT ;  /* 0x000000030b0b7812 */ /* 0x000fe400078e7812 */
[----:B------:R-:W-:-:S07]  /*0500*/  CS2R R18, SRZ ;  /* 0x0000000000127805 */ /* 0x000fce000001ff00 */
.L_x_299:
[C---:B------:R-:W-:Y:S01]  /*0510*/  LOP3.LUT R45, R54.reuse, 0x1, RZ, 0xc0, !PT ;  /* 0x00000001362d7812 */ /* 0x040fe200078ec0ff */
[----:B------:R-:W-:Y:S01]  /*0520*/  ULDC.64 UR12, c[0x0][0x248] ;  /* 0x00009200000c7ab9 */ /* 0x000fe20000000a00 */
[--C-:B------:R-:W-:Y:S01]  /*0530*/  SHF.R.U64 R33, R54, 0x1, R48.reuse ;  /* 0x0000000136217819 */ /* 0x100fe20000001230 */
[----:B------:R-:W0:Y:S01]  /*0540*/  LDC.64 R26, c[0x0][0x238] ;  /* 0x00008e00ff1a7b82 */ /* 0x000e220000000a00 */
[----:B------:R-:W-:Y:S01]  /*0550*/  SHF.R.U32.HI R28, RZ, 0x1, R48 ;  /* 0x00000001ff1c7819 */ /* 0x000fe20000011630 */
[----:B------:R-:W-:Y:S01]  /*0560*/  IMAD R45, R45, 0x140, RZ ;  /* 0x000001402d2d7824 */ /* 0x000fe200078e02ff */
[----:B------:R-:W-:-:S03]  /*0570*/  ULDC UR5, c[0x0][0x250] ;  /* 0x0000940000057ab9 */ /* 0x000fc60000000800 */
[----:B------:R-:W-:Y:S02]  /*0580*/  IMAD R29, R6, 0x4, R45 ;  /* 0x00000004061d7824 */ /* 0x000fe400078e022d */
[----:B-1----:R-:W1:Y:S01]  /*0590*/  LDC.64 R24, c[0x0][0x240] ;  /* 0x00009000ff187b82 */ /* 0x002e620000000a00 */
        /* <DEDUP_REMOVED lines=23> */
[----:B------:R0:W4:Y:S04]  /*0710*/  LDG.E.64.CONSTANT R26, desc[UR8][R36.64] ;  /* 0x00000008241a7981 */ /* 0x000128000c1e9b00 */
[----:B------:R-:W5:Y:S01]  /*0720*/  LDG.E.64.CONSTANT R28, desc[UR8][R28.64] ;  /* 0x000000081c1c7981 */ /* 0x000f62000c1e9b00 */
[----:B------:R-:W-:-:S04]  /*0730*/  IADD3 R30, P0, R14, UR12, RZ ;  /* 0x0000000c0e1e7c10 */ /* 0x000fc8000ff1e0ff */
[----:B------:R-:W-:-:S06]  /*0740*/  IADD3.X R31, R15, UR13, RZ, P0, !PT ;  /* 0x0000000d0f1f7c10 */ /* 0x000fcc00087fe4ff */
[----:B------:R-:W5:Y:S01]  /*0750*/  LDG.E.64.CONSTANT R30, desc[UR8][R30.64] ;  /* 0x000000081e1e7981 */ /* 0x000f62000c1e9b00 */
[----:B------:R-:W-:Y:S01]  /*0760*/  ISETP.GT.U32.AND P1, PT, R3, 0x1f, PT ;  /* 0x0000001f0300780c */ /* 0x000fe20003f24070 */
[----:B--2---:R-:W-:-:S06]  /*0770*/  FADD.FTZ R33, R33, UR5 ;  /* 0x0000000521217e21 */ /* 0x004fcc0008010000 */
[----:B------:R-:W1:Y:S01]  /*0780*/  MUFU.RSQ R33, R33 ;  /* 0x0000002100217308 */ /* 0x000e620000001400 */
[C---:B---3--:R-:W-:Y:S01]  /*0790*/  PRMT R34, R24.reuse, 0x7632, R34 ;  /* 0x0000763218227816 */ /* 0x048fe20000000022 */
[----:B------:R-:W-:Y:S01]  /*07a0*/  IMAD.U32 R52, R24, 0x10000, RZ ;  /* 0x0001000018347824 */ /* 0x000fe200078e00ff */
[C---:B0-----:R-:W-:Y:S01]  /*07b0*/  PRMT R36, R25.reuse, 0x7632, R36 ;  /* 0x0000763219247816 */ /* 0x041fe20000000024 */
[----:B------:R-:W-:Y:S01]  /*07c0*/  IMAD.U32 R50, R25, 0x10000, RZ ;  /* 0x0001000019327824 */ /* 0x000fe200078e00ff */
[----:B----4-:R-:W-:Y:S01]  /*07d0*/  SHF.L.U32 R37, R26, 0x10, RZ ;  /* 0x000000101a257819 */ /* 0x010fe200000006ff */
[----:B------:R-:W-:Y:S01]  /*07e0*/  IMAD.U32 R34, R34, 0x10000, RZ ;  /* 0x0001000022227824 */ /* 0x000fe200078e00ff */
[----:B------:R-:W-:Y:S01]  /*07f0*/  PRMT R35, R26, 0x7632, R35 ;  /* 0x000076321a237816 */ /* 0x000fe20000000023 */
[----:B------:R-:W-:Y:S01]  /*0800*/  IMAD.U32 R36, R36, 0x10000, RZ ;  /* 0x0001000024247824 */ /* 0x000fe200078e00ff */
[----:B------:R-:W-:Y:S01]  /*0810*/  SHF.L.U32 R39, R27, 0x10, RZ ;  /* 0x000000101b277819 */ /* 0x000fe200000006ff */
[--C-:B------:R-:W-:Y:S01]  /*0820*/  FADD.FTZ R38, -R32, R37.reuse ;  /* 0x0000002520267221 */ /* 0x100fe20000010100 */
[C---:B-----5:R-:W-:Y:S01]  /*0830*/  PRMT R37, R28.reuse, 0x7632, R37 ;  /* 0x000076321c257816 */ /* 0x060fe20000000025 */
[----:B------:R-:W-:Y:S01]  /*0840*/  IMAD.U32 R35, R35, 0x10000, RZ ;  /* 0x0001000023237824 */ /* 0x000fe200078e00ff */
[----:B------:R-:W-:-:S02]  /*0850*/  SHF.L.U32 R42, R28, 0x10, RZ ;  /* 0x000000101c2a7819 */ /* 0x000fc400000006ff */
[----:B------:R-:W-:Y:S01]  /*0860*/  SHF.L.U32 R40, R29, 0x10, RZ ;  /* 0x000000101d287819 */ /* 0x000fe200000006ff */
[----:B-1----:R-:W-:Y:S01]  /*0870*/  FMUL.FTZ R57, R33, R38 ;  /* 0x0000002621397220 */ /* 0x002fe20000410000 */
[----:B------:R-:W-:Y:S01]  /*0880*/  FADD.FTZ R44, -R32, R35 ;  /* 0x00000023202c7221 */ /* 0x000fe20000010100 */
[----:B------:R-:W-:Y:S01]  /*0890*/  PRMT R38, R27, 0x7632, R38 ;  /* 0x000076321b267816 */ /* 0x000fe20000000026 */
[----:B------:R-:W-:Y:S02]  /*08a0*/  IMAD.U32 R46, R37, 0x10000, RZ ;  /* 0x00010000252e7824 */ /* 0x000fe400078e00ff */
[----:B------:R-:W-:Y:S01]  /*08b0*/  FFMA.FTZ R35, R57, R52, R42 ;  /* 0x0000003439237223 */ /* 0x000fe2000001002a */
[----:B------:R-:W-:Y:S01]  /*08c0*/  FMUL.FTZ R37, R33, R44 ;  /* 0x0000002c21257220 */ /* 0x000fe20000410000 */
[----:B------:R-:W-:Y:S01]  /*08d0*/  SHF.L.U32 R41, R38, 0x10, RZ ;  /* 0x0000001026297819 */ /* 0x000fe200000006ff */
[C-C-:B------:R-:W-:Y:S01]  /*08e0*/  FADD.FTZ R44, -R32.reuse, R39.reuse ;  /* 0x00000027202c7221 */ /* 0x140fe20000010100 */
[----:B------:R-:W-:Y:S01]  /*08f0*/  PRMT R39, R29, 0x7632, R39 ;  /* 0x000076321d277816 */ /* 0x000fe20000000027 */
[----:B------:R-:W-:Y:S01]  /*0900*/  FFMA.FTZ R38, R37, R34, R46 ;  /* 0x0000002225267223 */ /* 0x000fe2000001002e */
[----:B------:R-:W-:Y:S01]  /*0910*/  FMUL.FTZ R42, R35, -1.4426950216293334961 ;  /* 0xbfb8aa3b232a7820 */ /* 0x000fe20000410000 */
[----:B------:R-:W-:Y:S01]  /*0920*/  FADD.FTZ R46, -R32, R41 ;  /* 0x00000029202e7221 */ /* 0x000fe20000010100 */
[----:B------:R-:W-:Y:S01]  /*0930*/  SHF.L.U32 R56, R39, 0x10, RZ ;  /* 0x0000001027387819 */ /* 0x000fe200000006ff */
[C---:B------:R-:W-:Y:S01]  /*0940*/  FMUL.FTZ R53, R33.reuse, R44 ;  /* 0x0000002c21357220 */ /* 0x040fe20000410000 */
[----:B------:R-:W-:Y:S01]  /*0950*/  FMUL.FTZ R44, R38, -1.4426950216293334961 ;  /* 0xbfb8aa3b262c7820 */ /* 0x000fe20000410000 */
[----:B------:R-:W-:Y:S01]  /*0960*/  FMUL.FTZ R39, R33, R46 ;  /* 0x0000002e21277220 */ /* 0x000fe20000410000 */
[----:B------:R-:W0:Y:S01]  /*0970*/  MUFU.EX2 R42, R42 ;  /* 0x0000002a002a7308 */ /* 0x000e220000000800 */
[----:B------:R-:W-:Y:S01]  /*0980*/  FFMA.FTZ R40, R53, R50, R40 ;  /* 0x0000003235287223 */ /* 0x000fe20000010028 */
[----:B------:R-:W-:-:S02]  /*0990*/  IMAD.U32 R55, R30, 0x10000, RZ ;  /* 0x000100001e377824 */ /* 0x000fc400078e00ff */
[----:B------:R-:W-:Y:S01]  /*09a0*/  FFMA.FTZ R41, R39, R36, R56 ;  /* 0x0000002427297223 */ /* 0x000fe20000010038 */
[----:B------:R-:W-:-:S03]  /*09b0*/  FMUL.FTZ R47, R40, -1.4426950216293334961 ;  /* 0xbfb8aa3b282f7820 */ /* 0x000fc60000410000 */
        /* <DEDUP_REMOVED lines=12> */
[----:B------:R-:W-:-:S03]  /*0a80*/  FFMA.FTZ R56, R35, R56, 1 ;  /* 0x3f80000023387423 */ /* 0x000fc60000010038 */
[----:B------:R-:W1:Y:S01]  /*0a90*/  MUFU.RCP R46, R46 ;  /* 0x0000002e002e7308 */ /* 0x000e620000001000 */
[----:B--2---:R-:W-:Y:S01]  /*0aa0*/  FADD.FTZ R35, -R42, 1 ;  /* 0x3f8000002a237421 */ /* 0x004fe20000010100 */
[----:B------:R-:W-:-:S03]  /*0ab0*/  FMUL.FTZ R56, R43, R56 ;  /* 0x000000382b387220 */ /* 0x000fc60000410000 */
[----:B------:R-:W-:Y:S01]  /*0ac0*/  FFMA.FTZ R47, R38, R35, 1 ;  /* 0x3f800000262f7423 */ /* 0x000fe20000010023 */
[----:B------:R-:W-:Y:S01]  /*0ad0*/  PRMT R35, R30, 0x7632, R35 ;  /* 0x000076321e237816 */ /* 0x000fe20000000023 */
[----:B------:R-:W-:Y:S01]  /*0ae0*/  FMUL.FTZ R55, R55, R56 ;  /* 0x0000003837377220 */ /* 0x000fe20000410000 */
[----:B0-----:R-:W-:Y:S01]  /*0af0*/  FADD.FTZ R58, -R44, 1 ;  /* 0x3f8000002c3a7421 */ /* 0x001fe20000010100 */
[----:B------:R-:W-:Y:S02]  /*0b00*/  FMUL.FTZ R42, R42, R47 ;  /* 0x0000002f2a2a7220 */ /* 0x000fe40000410000 */
[-C--:B------:R-:W-:Y:S01]  /*0b10*/  FMUL.FTZ R38, R52, R55.reuse ;  /* 0x0000003734267220 */ /* 0x080fe20000410000 */
[----:B------:R-:W-:Y:S01]  /*0b20*/  FFMA.FTZ R22, R57, R55, R22 ;  /* 0x0000003739167223 */ /* 0x000fe20000010016 */
[----:B------:R-:W-:Y:S01]  /*0b30*/  FFMA.FTZ R51, R41, R58, 1 ;  /* 0x3f80000029337423 */ /* 0x000fe2000001003a */
[----:B------:R-:W-:Y:S01]  /*0b40*/  SHF.L.U32 R41, R35, 0x10, RZ ;  /* 0x0000001023297819 */ /* 0x000fe200000006ff */
[----:B------:R-:W-:Y:S01]  /*0b50*/  FFMA.FTZ R38, R57, R38, RZ ;  /* 0x0000002639267223 */ /* 0x000fe200000100ff */
[----:B------:R-:W-:Y:S01]  /*0b60*/  PRMT R35, R31, 0x7632, R35 ;  /* 0x000076321f237816 */ /* 0x000fe20000000023 */
[----:B-1----:R-:W-:Y:S01]  /*0b70*/  FADD.FTZ R49, -R46, 1 ;  /* 0x3f8000002e317421 */ /* 0x002fe20000010100 */
[----:B------:R-:W-:Y:S01]  /*0b80*/  FMUL.FTZ R43, R44, R51 ;  /* 0x000000332c2b7220 */ /* 0x000fe20000410000 */
[----:B------:R-:W-:Y:S01]  /*0b90*/  FMUL.FTZ R41, R41, R42 ;  /* 0x0000002a29297220 */ /* 0x000fe20000410000 */
[----:B------:R-:W-:-:S02]  /*0ba0*/  IMAD.U32 R51, R31, 0x10000, RZ ;  /* 0x000100001f337824 */ /* 0x000fc400078e00ff */
[----:B------:R-:W-:Y:S01]  /*0bb0*/  FFMA.FTZ R49, R40, R49, 1 ;  /* 0x3f80000028317423 */ /* 0x000fe20000010031 */
[----:B------:R-:W-:Y:S01]  /*0bc0*/  SHF.L.U32 R42, R35, 0x10, RZ ;  /* 0x00000010232a7819 */ /* 0x000fe200000006ff */
[----:B------:R-:W-:Y:S01]  /*0bd0*/  FFMA.FTZ R35, R52, R55, RZ ;  /* 0x0000003734237223 */ /* 0x000fe200000100ff */
[----:B------:R-:W-:Y:S01]  /*0be0*/  FMUL.FTZ R40, R34, R41 ;  /* 0x0000002922287220 */ /* 0x000fe20000410000 */
[----:B------:R-:W-:Y:S01]  /*0bf0*/  FMUL.FTZ R46, R46, R49 ;  /* 0x000000312e2e7220 */ /* 0x000fe20000410000 */
[----:B------:R-:W-:Y:S01]  /*0c00*/  IADD3 R49, P0, R54, 0x4, RZ ;  /* 0x0000000436317810 */ /* 0x000fe20007f1e0ff */
[----:B------:R-:W-:Y:S01]  /*0c10*/  FFMA.FTZ R35, R34, R41, R35 ;  /* 0x0000002922237223 */ /* 0x000fe20000010023 */
[----:B------:R-:W-:Y:S01]  /*0c20*/  FMUL.FTZ R42, R42, R43 ;  /* 0x0000002b2a2a7220 */ /* 0x000fe20000410000 */
[----:B------:R-:W-:Y:S01]  /*0c30*/  FMUL.FTZ R51, R51, R46 ;  /* 0x0000002e33337220 */ /* 0x000fe20000410000 */
[----:B------:R-:W-:Y:S01]  /*0c40*/  FFMA.FTZ R38, R37, R40, R38 ;  /* 0x0000002825267223 */ /* 0x000fe20000010026 */
[----:B------:R-:W-:Y:S01]  /*0c50*/  IMAD.X R48, RZ, RZ, R48, P0 ;  /* 0x000000ffff307224 */ /* 0x000fe200000e0630 */
[----:B------:R-:W-:Y:S01]  /*0c60*/  ISETP.GE.U32.AND P0, PT, R49, UR10, PT ;  /* 0x0000000a31007c0c */ /* 0x000fe2000bf06070 */
[CC--:B------:R-:W-:Y:S01]  /*0c70*/  FMUL.FTZ R34, R50.reuse, R51.reuse ;  /* 0x0000003332227220 */ /* 0x0c0fe20000410000 */
[----:B------:R-:W-:Y:S01]  /*0c80*/  FFMA.FTZ R35, R50, R51, R35 ;  /* 0x0000003332237223 */ /* 0x000fe20000010023 */
[----:B------:R-:W-:Y:S01]  /*0c90*/  FMUL.FTZ R40, R36, R42 ;  /* 0x0000002a24287220 */ /* 0x000fe20000410000 */
[----:B------:R-:W-:Y:S01]  /*0ca0*/  ISETP.GE.AND.EX P0, PT, R48, UR6, PT, P0 ;  /* 0x0000000630007c0c */ /* 0x000fe2000bf06300 */
[----:B------:R-:W-:Y:S01]  /*0cb0*/  FFMA.FTZ R38, R53, R34, R38 ;  /* 0x0000002235267223 */ /* 0x000fe20000010026 */
[----:B------:R-:W-:Y:S01]  /*0cc0*/  FFMA.FTZ R34, R36, R42, R35 ;  /* 0x0000002a24227223 */ /* 0x000fe20000010023 */
[----:B------:R-:W-:Y:S01]  /*0cd0*/  FFMA.FTZ R20, R37, R41, R20 ;  /* 0x0000002925147223 */ /* 0x000fe20000010014 */
[----:B------:R-:W-:Y:S01]  /*0ce0*/  FADD.FTZ R21, R41, R21 ;  /* 0x0000001529157221 */ /* 0x000fe20000010000 */
[C---:B------:R-:W-:Y:S01]  /*0cf0*/  FFMA.FTZ R35, R39.reuse, R40, R38 ;  /* 0x0000002827237223 */ /* 0x040fe20000010026 */
[----:B------:R-:W-:Y:S01]  /*0d00*/  FFMA.FTZ R16, R39, R42, R16 ;  /* 0x0000002a27107223 */ /* 0x000fe20000010010 */
[----:B------:R-:W-:Y:S01]  /*0d10*/  FADD.FTZ R17, R42, R17 ;  /* 0x000000112a117221 */ /* 0x000fe20000010000 */
[----:B------:R-:W-:Y:S01]  /*0d20*/  FADD.FTZ R23, R55, R23 ;  /* 0x0000001737177221 */ /* 0x000fe20000010000 */
[----:B------:R-:W-:Y:S01]  /*0d30*/  FFMA.FTZ R18, R53, R51, R18 ;  /* 0x0000003335127223 */ /* 0x000fe20000010012 */
[----:B------:R0:W-:Y:S01]  /*0d40*/  STS.64 [R7], R34 ;  /* 0x0000002207007388 */ /* 0x0001e20000000a00 */
[----:B------:R-:W-:Y:S01]  /*0d50*/  FADD.FTZ R19, R51, R19 ;  /* 0x0000001333137221 */ /* 0x000fe20000010000 */
[----:B------:R-:W-:Y:S06]  /*0d60*/  BAR.SYNC.DEFER_BLOCKING 0x0 ;  /* 0x0000000000007b1d */ /* 0x000fec0000010000 */
[----:B------:R-:W-:Y:S05]  /*0d70*/  @!P0 BRA `(.L_x_288) ;  /* 0x0000000000b08947 */ /* 0x000fea0003800000 */
[----:B------:R-:W1:Y:S01]  /*0d80*/  S2UR UR7, SR_CgaCtaId ;  /* 0x00000000000779c3 */ /* 0x000e620000008800 */
[----:B------:R-:W-:Y:S01]  /*0d90*/  UMOV UR5, 0x400 ;  /* 0x0000040000057882 */ /* 0x000fe20000000000 */
[----:B0-----:R-:W-:Y:S02]  /*0da0*/  SHF.L.U32 R34, R3, 0x1, RZ ;  /* 0x0000000103227819 */ /* 0x001fe400000006ff */
[----:B------:R-:W-:Y:S02]  /*0db0*/  SHF.R.U32.HI R46, RZ, 0x1, R0 ;  /* 0x00000001ff2e7819 */ /* 0x000fe40000011600 */
[----:B------:R-:W-:-:S03]  /*0dc0*/  LOP3.LUT R35, R34, 0x18, RZ, 0xc0, !PT ;  /* 0x0000001822237812 */ /* 0x000fc600078ec0ff */
[----:B------:R-:W-:Y:S01]  /*0dd0*/  IMAD.SHL.U32 R47, R46, 0x40, RZ ;  /* 0x000000402e2f7824 */ /* 0x000fe200078e00ff */
        /* <DEDUP_REMOVED lines=15> */
[----:B------:R-:W-:Y:S04]  /*0ed0*/  STS.64 [R40], R20 ;  /* 0x0000001428007388 */ /* 0x000fe80000000a00 */
[----:B------:R0:W-:Y:S04]  /*0ee0*/  STS.64 [R42], R18 ;  /* 0x000000122a007388 */ /* 0x0001e80000000a00 */
[----:B------:R1:W-:Y:S01]  /*0ef0*/  STS.64 [R44], R16 ;  /* 0x000000102c007388 */ /* 0x0003e20000000a00 */
[----:B------:R-:W-:Y:S08]  /*0f00*/  BAR.SYNC.DEFER_BLOCKING 0x0 ;  /* 0x0000000000007b1d */ /* 0x000ff00000010000 */
[----:B0-----:R-:W0:Y:S01]  /*0f10*/  LDC.64 R42, c[0x0][0x260] ;  /* 0x00009800ff2a7b82 */ /* 0x001e220000000a00 */
[----:B-1----:R-:W-:-:S05]  /*0f20*/  LOP3.LUT R44, R47, 0xffffffc0, R2, 0xe2, !PT ;  /* 0xffffffc02f2c7812 */ /* 0x002fca00078ee202 */
[----:B------:R-:W-:-:S05]  /*0f30*/  IMAD R46, R44, 0x280, R3 ;  /* 0x000002802c2e7824 */ /* 0x000fca00078e0203 */
[----:B------:R-:W-:Y:S01]  /*0f40*/  IADD3 R46, R45, R46, RZ ;  /* 0x0000002e2d2e7210 */ /* 0x000fe20007ffe0ff */
[----:B------:R-:W1:Y:S04]  /*0f50*/  LDS.64 R34, [R34] ;  /* 0x0000000022227984 */ /* 0x000e680000000a00 */
[----:B------:R-:W2:Y:S04]  /*0f60*/  LDS.64 R36, [R36+0xa00] ;  /* 0x000a000024247984 */ /* 0x000ea80000000a00 */
[----:B------:R-:W3:Y:S04]  /*0f70*/  LDS.64 R38, [R39+0x1400] ;  /* 0x0014000027267984 */ /* 0x000ee80000000a00 */
[----:B------:R-:W4:Y:S01]  /*0f80*/  LDS.64 R40, [R41+0x1e00] ;  /* 0x001e000029287984 */ /* 0x000f220000000a00 */
[----:B-1----:R-:W-:Y:S01]  /*0f90*/  FADD.FTZ R44, RZ, R35 ;  /* 0x00000023ff2c7221 */ /* 0x002fe20000010000 */
[----:B------:R-:W-:-:S03]  /*0fa0*/  FADD.FTZ R35, RZ, R34 ;  /* 0x00000022ff237221 */ /* 0x000fc60000010000 */
[----:B--2---:R-:W-:Y:S01]  /*0fb0*/  FADD.FTZ R44, R44, R37 ;  /* 0x000000252c2c7221 */ /* 0x004fe20000010000 */
[----:B------:R-:W-:Y:S01]  /*0fc0*/  FADD.FTZ R35, R35, R36 ;  /* 0x0000002423237221 */ /* 0x000fe20000010000 */
[----:B------:R-:W-:Y:S02]  /*0fd0*/  IMAD.SHL.U32 R37, R46, 0x2, RZ ;  /* 0x000000022e257824 */ /* 0x000fe400078e00ff */
[----:B---3--:R-:W-:Y:S01]  /*0fe0*/  FADD.FTZ R44, R44, R39 ;  /* 0x000000272c2c7221 */ /* 0x008fe20000010000 */
[----:B------:R-:W-:Y:S01]  /*0ff0*/  FADD.FTZ R35, R35, R38 ;  /* 0x0000002623237221 */ /* 0x000fe20000010000 */
[----:B0-----:R-:W-:-:S04]  /*1000*/  IMAD.WIDE.U32 R42, R37, 0x4, R42 ;  /* 0x00000004252a7825 */ /* 0x001fc800078e002a */
[----:B----4-:R-:W-:Y:S01]  /*1010*/  FADD.FTZ R41, R44, R41 ;  /* 0x000000292c297221 */ /* 0x010fe20000010000 */
[----:B------:R-:W-:-:S05]  /*1020*/  FADD.FTZ R40, R35, R40 ;  /* 0x0000002823287221 */ /* 0x000fca0000010000 */
[----:B------:R1:W-:Y:S02]  /*1030*/  STG.E.64 desc[UR8][R42.64+0x8000], R40 ;  /* 0x008000282a007986 */ /* 0x0003e4000c101b08 */
.L_x_288:
[----:B------:R-:W-:Y:S01]  /*1040*/  BSSY B0, `(.L_x_289) ;  /* 0x0000062000007945 */ /* 0x000fe20003800000 */
[----:B------:R-:W-:-:S03]  /*1050*/  CS2R R46, SRZ ;  /* 0x00000000002e7805 */ /* 0x000fc6000001ff00 */
[----:B------:R-:W-:Y:S05]  /*1060*/  @P1 BRA `(.L_x_290) ;  /* 0x00000004007c1947 */ /* 0x000fea0003800000 */
[----:B0-----:R-:W-:Y:S02]  /*1070*/  SHF.L.U32 R34, R54, 0x3, RZ ;  /* 0x0000000336227819 */ /* 0x001fe400000006ff */
[C---:B------:R-:W-:Y:S02]  /*1080*/  SHF.L.U32 R46, R3.reuse, 0x3, RZ ;  /* 0x00000003032e7819 */ /* 0x040fe400000006ff */
[----:B------:R-:W-:Y:S02]  /*1090*/  LOP3.LUT R34, R34, 0x8, RZ, 0xc0, !PT ;  /* 0x0000000822227812 */ /* 0x000fe400078ec0ff */
[----:B------:R-:W-:Y:S02]  /*10a0*/  LOP3.LUT R46, R46, 0x18, RZ, 0xc0, !PT ;  /* 0x000000182e2e7812 */ /* 0x000fe400078ec0ff */
[----:B------:R-:W-:-:S05]  /*10b0*/  LEA.HI R34, R3, R34, RZ, 0x1e ;  /* 0x0000002203227211 */ /* 0x000fca00078ff0ff */
[----:B------:R-:W-:-:S04]  /*10c0*/  IMAD R45, R34, 0x28, -R45 ;  /* 0x00000028222d7824 */ /* 0x000fc800078e0a2d */
[C---:B------:R-:W-:Y:S01]  /*10d0*/  VIADD R35, R45.reuse, 0x4 ;  /* 0x000000042d237836 */ /* 0x040fe20000000000 */
[----:B------:R-:W-:Y:S01]  /*10e0*/  SHF.R.S32.HI R38, RZ, 0x1f, R45 ;  /* 0x0000001fff267819 */ /* 0x000fe2000001142d */
[C---:B------:R-:W-:Y:S01]  /*10f0*/  VIADD R39, R45.reuse, 0xc ;  /* 0x0000000c2d277836 */ /* 0x040fe20000000000 */
[C---:B------:R-:W-:Y:S01]  /*1100*/  IADD3 R36, R45.reuse, 0x8, RZ ;  /* 0x000000082d247810 */ /* 0x040fe20007ffe0ff */
[C---:B------:R-:W-:Y:S01]  /*1110*/  VIADD R58, R45.reuse, 0x14 ;  /* 0x000000142d3a7836 */ /* 0x040fe20000000000 */
[----:B------:R-:W-:Y:S01]  /*1120*/  SHF.R.S32.HI R34, RZ, 0x1f, R35 ;  /* 0x0000001fff227819 */ /* 0x000fe20000011423 */
[C---:B------:R-:W-:Y:S01]  /*1130*/  VIADD R60, R45.reuse, 0x18 ;  /* 0x000000182d3c7836 */ /* 0x040fe20000000000 */
[----:B------:R-:W-:Y:S01]  /*1140*/  LEA.HI R38, R38, R45, RZ, 0x2 ;  /* 0x0000002d26267211 */ /* 0x000fe200078f10ff */
[----:B------:R-:W-:Y:S01]  /*1150*/  VIADD R44, R45, 0x24 ;  /* 0x000000242d2c7836 */ /* 0x000fe20000000000 */
[----:B-1----:R-:W-:Y:S02]  /*1160*/  SHF.R.S32.HI R40, RZ, 0x1f, R39 ;  /* 0x0000001fff287819 */ /* 0x002fe40000011427 */
[----:B------:R-:W-:-:S02]  /*1170*/  SHF.R.S32.HI R37, RZ, 0x1f, R36 ;  /* 0x0000001fff257819 */ /* 0x000fc40000011424 */
[----:B------:R-:W-:Y:S02]  /*1180*/  LEA.HI R35, R34, R35, RZ, 0x2 ;  /* 0x0000002322237211 */ /* 0x000fe400078f10ff */
[----:B------:R-:W-:Y:S02]  /*1190*/  IADD3 R56, R45, 0x10, RZ ;  /* 0x000000102d387810 */ /* 0x000fe40007ffe0ff */
[----:B------:R-:W-:Y:S02]  /*11a0*/  SHF.R.S32.HI R38, RZ, 0x2, R38 ;  /* 0x00000002ff267819 */ /* 0x000fe40000011426 */
[----:B------:R-:W-:Y:S02]  /*11b0*/  LEA.HI R34, R40, R39, RZ, 0x2 ;  /* 0x0000002728227211 */ /* 0x000fe400078f10ff */
[----:B------:R-:W-:Y:S02]  /*11c0*/  LEA.HI R36, R37, R36, RZ, 0x2 ;  /* 0x0000002425247211 */ /* 0x000fe400078f10ff */
[----:B------:R-:W-:-:S02]  /*11d0*/  SHF.R.S32.HI R39, RZ, 0x1f, R58 ;  /* 0x0000001fff277819 */ /* 0x000fc4000001143a */
[----:B------:R-:W-:Y:S02]  /*11e0*/  SHF.R.S32.HI R37, RZ, 0x1f, R56 ;  /* 0x0000001fff257819 */ /* 0x000fe40000011438 */
[----:B------:R-:W-:Y:S01]  /*11f0*/  SHF.R.S32.HI R40, RZ, 0x2, R35 ;  /* 0x00000002ff287819 */ /* 0x000fe20000011423 */
[--C-:B------:R-:W-:Y:S01]  /*1200*/  IMAD R35, R38, 0x28, R5.reuse ;  /* 0x0000002826237824 */ /* 0x100fe200078e0205 */
[----:B------:R-:W-:Y:S02]  /*1210*/  LEA.HI R58, R39, R58, RZ, 0x2 ;  /* 0x0000003a273a7211 */ /* 0x000fe400078f10ff */
[----:B------:R-:W-:Y:S01]  /*1220*/  LEA.HI R56, R37, R56, RZ, 0x2 ;  /* 0x0000003825387211 */ /* 0x000fe200078f10ff */
[--C-:B------:R-:W-:Y:S01]  /*1230*/  IMAD R37, R40, 0x28, R5.reuse ;  /* 0x0000002828257824 */ /* 0x100fe200078e0205 */
[----:B------:R-:W-:Y:S02]  /*1240*/  SHF.R.S32.HI R39, RZ, 0x1f, R60 ;  /* 0x0000001fff277819 */ /* 0x000fe4000001143c */
[----:B------:R-:W-:Y:S01]  /*1250*/  SHF.R.S32.HI R38, RZ, 0x2, R36 ;  /* 0x00000002ff267819 */ /* 0x000fe20000011424 */
[----:B------:R-:W-:Y:S01]  /*1260*/  IMAD.IADD R36, R35, 0x1, R46 ;  /* 0x0000000123247824 */ /* 0x000fe200078e022e */
[----:B------:R-:W-:Y:S01]  /*1270*/  LEA.HI R60, R39, R60, RZ, 0x2 ;  /* 0x0000003c273c7211 */ /* 0x000fe200078f10ff */
[C---:B------:R-:W-:Y:S01]  /*1280*/  VIADD R35, R45.reuse, 0x20 ;  /* 0x000000202d237836 */ /* 0x040fe20000000000 */
[----:B------:R-:W-:Y:S01]  /*1290*/  IADD3 R42, R45, 0x1c, RZ ;  /* 0x0000001c2d2a7810 */ /* 0x000fe20007ffe0ff */
[----:B------:R-:W-:Y:S01]  /*12a0*/  IMAD R39, R38, 0x28, R5 ;  /* 0x0000002826277824 */ /* 0x000fe200078e0205 */
[----:B------:R-:W-:-:S02]  /*12b0*/  IADD3 R38, R46, R37, RZ ;  /* 0x000000252e267210 */ /* 0x000fc40007ffe0ff */
[----:B------:R-:W0:Y:S01]  /*12c0*/  LDS.64 R36, [R36] ;  /* 0x0000000024247984 */ /* 0x000e220000000a00 */
[----:B------:R-:W-:Y:S02]  /*12d0*/  SHF.R.S32.HI R34, RZ, 0x2, R34 ;  /* 0x00000002ff227819 */ /* 0x000fe40000011422 */
[----:B------:R-:W-:Y:S02]  /*12e0*/  IADD3 R40, R46, R39, RZ ;  /* 0x000000272e287210 */ /* 0x000fe40007ffe0ff */
[----:B------:R-:W1:Y:S01]  /*12f0*/  LDS.64 R38, [R38] ;  /* 0x0000000026267984 */ /* 0x000e620000000a00 */
[----:B------:R-:W-:Y:S01]  /*1300*/  SHF.R.S32.HI R41, RZ, 0x1f, R42 ;  /* 0x0000001fff297819 */ /* 0x000fe2000001142a */
[----:B------:R-:W-:Y:S01]  /*1310*/  IMAD R43, R34, 0x28, R5 ;  /* 0x00000028222b7824 */ /* 0x000fe200078e0205 */
[----:B------:R-:W-:Y:S02]  /*1320*/  SHF.R.S32.HI R34, RZ, 0x1f, R35 ;  /* 0x0000001fff227819 */ /* 0x000fe40000011423 */
[----:B------:R-:W-:-:S02]  /*1330*/  LEA.HI R42, R41, R42, RZ, 0x2 ;  /* 0x0000002a292a7211 */ /* 0x000fc400078f10ff */
[----:B------:R-:W2:Y:S01]  /*1340*/  LDS.64 R40, [R40] ;  /* 0x0000000028287984 */ /* 0x000ea20000000a00 */
[----:B------:R-:W-:Y:S02]  /*1350*/  LEA.HI R45, R34, R35, RZ, 0x2 ;  /* 0x00000023222d7211 */ /* 0x000fe400078f10ff */
[----:B------:R-:W-:Y:S02]  /*1360*/  IADD3 R34, R46, R43, RZ ;  /* 0x0000002b2e227210 */ /* 0x000fe40007ffe0ff */
[----:B------:R-:W-:Y:S02]  /*1370*/  SHF.R.S32.HI R35, RZ, 0x1f, R44 ;  /* 0x0000001fff237819 */ /* 0x000fe4000001142c */
[----:B------:R-:W-:Y:S02]  /*1380*/  SHF.R.S32.HI R43, RZ, 0x2, R42 ;  /* 0x00000002ff2b7819 */ /* 0x000fe4000001142a */
[----:B------:R-:W-:Y:S02]  /*1390*/  LEA.HI R44, R35, R44, RZ, 0x2 ;  /* 0x0000002c232c7211 */ /* 0x000fe400078f10ff */
[----:B------:R-:W3:Y:S01]  /*13a0*/  LDS.64 R34, [R34] ;  /* 0x0000000022227984 */ /* 0x000ee20000000a00 */
[----:B------:R-:W-:Y:S01]  /*13b0*/  SHF.R.S32.HI R56, RZ, 0x2, R56 ;  /* 0x00000002ff387819 */ /* 0x000fe20000011438 */
[----:B------:R-:W-:Y:S01]  /*13c0*/  IMAD R43, R43, 0x28, R5 ;  /* 0x000000282b2b7824 */ /* 0x000fe200078e0205 */
[----:B------:R-:W-:-:S02]  /*13d0*/  SHF.R.S32.HI R42, RZ, 0x2, R45 ;  /* 0x00000002ff2a7819 */ /* 0x000fc4000001142d */
[----:B------:R-:W-:Y:S01]  /*13e0*/  SHF.R.S32.HI R58, RZ, 0x2, R58 ;  /* 0x00000002ff3a7819 */ /* 0x000fe2000001143a */
[--C-:B------:R-:W-:Y:S01]  /*13f0*/  IMAD R59, R56, 0x28, R5.reuse ;  /* 0x00000028383b7824 */ /* 0x100fe200078e0205 */
[----:B------:R-:W-:Y:S01]  /*1400*/  SHF.R.S32.HI R60, RZ, 0x2, R60 ;  /* 0x00000002ff3c7819 */ /* 0x000fe2000001143c */
[--C-:B------:R-:W-:Y:S01]  /*1410*/  IMAD R45, R42, 0x28, R5.reuse ;  /* 0x000000282a2d7824 */ /* 0x100fe200078e0205 */
[----:B------:R-:W-:Y:S01]  /*1420*/  IADD3 R42, R46, R43, RZ ;  /* 0x0000002b2e2a7210 */ /* 0x000fe20007ffe0ff */
[----:B------:R-:W-:Y:S01]  /*1430*/  IMAD R61, R58, 0x28, R5 ;  /* 0x000000283a3d7824 */ /* 0x000fe200078e0205 */
[----:B------:R-:W-:Y:S01]  /*1440*/  SHF.R.S32.HI R44, RZ, 0x2, R44 ;  /* 0x00000002ff2c7819 */ /* 0x000fe2000001142c */
[----:B------:R-:W-:Y:S02]  /*1450*/  IMAD.IADD R59, R46, 0x1, R59 ;  /* 0x000000012e3b7824 */ /* 0x000fe400078e023b */
[--C-:B------:R-:W-:Y:S01]  /*1460*/  IMAD R56, R60, 0x28, R5.reuse ;  /* 0x000000283c387824 */ /* 0x100fe200078e0205 */
[----:B------:R-:W-:Y:S01]  /*1470*/  IADD3 R58, R46, R61, RZ ;  /* 0x0000003d2e3a7210 */ /* 0x000fe20007ffe0ff */
[----:B------:R-:W-:-:S02]  /*1480*/  IMAD R47, R44, 0x28, R5 ;  /* 0x000000282c2f7824 */ /* 0x000fc400078e0205 */
[----:B0-----:R-:W-:Y:S01]  /*1490*/  FADD.FTZ R43, RZ, R36 ;  /* 0x00000024ff2b7221 */ /* 0x001fe20000010000 */
[----:B------:R-:W-:Y:S01]  /*14a0*/  FADD.FTZ R36, RZ, R37 ;  /* 0x00000025ff247221 */ /* 0x000fe20000010000 */
[C---:B------:R-:W-:Y:S02]  /*14b0*/  IMAD.IADD R56, R46.reuse, 0x1, R56 ;  /* 0x000000012e387824 */ /* 0x040fe400078e0238 */
[----:B------:R-:W-:Y:S02]  /*14c0*/  IMAD.IADD R44, R46, 0x1, R45 ;  /* 0x000000012e2c7824 */ /* 0x000fe400078e022d */
[----:B-1----:R-:W-:Y:S01]  /*14d0*/  FADD.FTZ R60, R36, R39 ;  /* 0x00000027243c7221 */ /* 0x002fe20000010000 */
[----:B------:R-:W-:Y:S01]  /*14e0*/  FADD.FTZ R43, R43, R38 ;  /* 0x000000262b2b7221 */ /* 0x000fe20000010000 */
[----:B------:R-:W0:Y:S01]  /*14f0*/  LDS.64 R36, [R59] ;  /* 0x000000003b247984 */ /* 0x000e220000000a00 */
[----:B------:R-:W-:-:S03]  /*1500*/  IADD3 R46, R46, R47, RZ ;  /* 0x0000002f2e2e7210 */ /* 0x000fc60007ffe0ff */
[----:B------:R-:W1:Y:S01]  /*1510*/  LDS.64 R38, [R58] ;  /* 0x000000003a267984 */ /* 0x000e620000000a00 */
[----:B--2---:R-:W-:Y:S01]  /*1520*/  FADD.FTZ R45, R43, R40 ;  /* 0x000000282b2d7221 */ /* 0x004fe20000010000 */
[----:B------:R-:W-:Y:S02]  /*1530*/  FADD.FTZ R60, R60, R41 ;  /* 0x000000293c3c7221 */ /* 0x000fe40000010000 */
[----:B------:R-:W2:Y:S04]  /*1540*/  LDS.64 R40, [R56] ;  /* 0x0000000038287984 */ /* 0x000ea80000000a00 */
[----:B------:R-:W4:Y:S01]  /*1550*/  LDS.64 R42, [R42] ;  /* 0x000000002a2a7984 */ /* 0x000f220000000a00 */
[----:B---3--:R-:W-:-:S03]  /*1560*/  FADD.FTZ R61, R45, R34 ;  /* 0x000000222d3d7221 */ /* 0x008fc60000010000 */
[----:B------:R-:W-:Y:S01]  /*1570*/  LDS.64 R46, [R46] ;  /* 0x000000002e2e7984 */ /* 0x000fe20000000a00 */
[----:B------:R-:W-:-:S03]  /*1580*/  FADD.FTZ R60, R60, R35 ;  /* 0x000000233c3c7221 */ /* 0x000fc60000010000 */
[----:B------:R-:W3:Y:S01]  /*1590*/  LDS.64 R44, [R44] ;  /* 0x000000002c2c7984 */ /* 0x000ee20000000a00 */
[----:B0-----:R-:W-:Y:S01]  /*15a0*/  FADD.FTZ R61, R61, R36 ;  /* 0x000000243d3d7221 */ /* 0x001fe20000010000 */
[----:B------:R-:W-:-:S03]  /*15b0*/  FADD.FTZ R60, R60, R37 ;  /* 0x000000253c3c7221 */ /* 0x000fc60000010000 */
[----:B-1----:R-:W-:Y:S01]  /*15c0*/  FADD.FTZ R61, R61, R38 ;  /* 0x000000263d3d7221 */ /* 0x002fe20000010000 */
[----:B------:R-:W-:-:S03]  /*15d0*/  FADD.FTZ R60, R60, R39 ;  /* 0x000000273c3c7221 */ /* 0x000fc60000010000 */
[----:B--2---:R-:W-:Y:S01]  /*15e0*/  FADD.FTZ R61, R61, R40 ;  /* 0x000000283d3d7221 */ /* 0x004fe20000010000 */
[----:B------:R-:W-:-:S03]  /*15f0*/  FADD.FTZ R60, R60, R41 ;  /* 0x000000293c3c7221 */ /* 0x000fc60000010000 */
[----:B----4-:R-:W-:Y:S01]  /*1600*/  FADD.FTZ R61, R61, R42 ;  /* 0x0000002a3d3d7221 */ /* 0x010fe20000010000 */
[----:B------:R-:W-:-:S03]  /*1610*/  FADD.FTZ R60, R60, R43 ;  /* 0x0000002b3c3c7221 */ /* 0x000fc60000010000 */
[----:B---3--:R-:W-:Y:S01]  /*1620*/  FADD.FTZ R61, R61, R44 ;  /* 0x0000002c3d3d7221 */ /* 0x008fe20000010000 */
[----:B------:R-:W-:-:S03]  /*1630*/  FADD.FTZ R60, R60, R45 ;  /* 0x0000002d3c3c7221 */ /* 0x000fc60000010000 */
[----:B------:R-:W-:Y:S01]  /*1640*/  FADD.FTZ R46, R61, R46 ;  /* 0x0000002e3d2e7221 */ /* 0x000fe20000010000 */
[----:B------:R-:W-:-:S07]  /*1650*/  FADD.FTZ R47, R60, R47 ;  /* 0x0000002f3c2f7221 */ /* 0x000fce0000010000 */
.L_x_290:
[----:B------:R-:W-:Y:S05]  /*1660*/  BSYNC B0 ;  /* 0x0000000000007941 */ /* 0x000fea0003800000 */
.L_x_289:
        /* <DEDUP_REMOVED lines=23> */
.L_x_292:
[----:B------:R-:W-:Y:S05]  /*17e0*/  BSYNC B0 ;  /* 0x0000000000007941 */ /* 0x000fea0003800000 */
.L_x_291:
        /* <DEDUP_REMOVED lines=21> */
.L_x_295:
[----:B------:R-:W2:Y:S04]  /*1940*/  LD.E.STRONG.GPU R26, desc[UR8][R24.64] ;  /* 0x00000008181a7980 */ /* 0x000ea8000c10f900 */
[----:B--2---:R-:W-:Y:S01]  /*1950*/  CCTL.IVALL ;  /* 0x00000000ff00798f */ /* 0x004fe20002000000 */
[----:B------:R-:W-:Y:S05]  /*1960*/  YIELD ;  /* 0x0000000000007946 */ /* 0x000fea0003800000 */
[----:B-----5:R-:W-:-:S04]  /*1970*/  LOP3.LUT R26, R26, R27, RZ, 0x3c, !PT ;  /* 0x0000001b1a1a7212 */ /* 0x020fc800078e3cff */
[----:B------:R-:W-:-:S13]  /*1980*/  ISETP.GT.AND P1, PT, R26, -0x1, PT ;  /* 0xffffffff1a00780c */ /* 0x000fda0003f24270 */
[----:B------:R-:W-:Y:S05]  /*1990*/  @P1 BRA `(.L_x_295) ;  /* 0xfffffffc00e81947 */ /* 0x000fea000383ffff */
.L_x_294:
[----:B------:R-:W-:Y:S05]  /*19a0*/  WARPSYNC.ALL ;  /* 0x0000000000007948 */ /* 0x000fea0003800000 */
[----:B------:R-:W-:Y:S06]  /*19b0*/  BAR.SYNC.DEFER_BLOCKING 0x0 ;  /* 0x0000000000007b1d */ /* 0x000fec0000010000 */
[----:B------:R-:W-:Y:S05]  /*19c0*/  BRA `(.L_x_296) ;  /* 0x0000000000607947 */ /* 0x000fea0003800000 */
.L_x_293:
        /* <DEDUP_REMOVED lines=16> */
.L_x_298:
[----:B------:R-:W2:Y:S04]  /*1ad0*/  LD.E.STRONG.GPU R26, desc[UR8][R24.64] ;  /* 0x00000008181a7980 */ /* 0x000ea8000c10f900 */
[----:B--2---:R-:W-:Y:S01]  /*1ae0*/  CCTL.IVALL ;  /* 0x00000000ff00798f */ /* 0x004fe20002000000 */
[----:B------:R-:W-:Y:S05]  /*1af0*/  YIELD ;  /* 0x0000000000007946 */ /* 0x000fea0003800000 */
[----:B-----5:R-:W-:-:S04]  /*1b00*/  LOP3.LUT R26, R26, R27, RZ, 0x3c, !PT ;  /* 0x0000001b1a1a7212 */ /* 0x020fc800078e3cff */
[----:B------:R-:W-:-:S13]  /*1b10*/  ISETP.GT.AND P1, PT, R26, -0x1, PT ;  /* 0xffffffff1a00780c */ /* 0x000fda0003f24270 */
[----:B------:R-:W-:Y:S05]  /*1b20*/  @P1 BRA `(.L_x_298) ;  /* 0xfffffffc00e81947 */ /* 0x000fea000383ffff */
.L_x_297:
[----:B------:R-:W-:Y:S05]  /*1b30*/  WARPSYNC.ALL ;  /* 0x0000000000007948 */ /* 0x000fea0003800000 */
[----:B------:R-:W-:Y:S06]  /*1b40*/  BAR.SYNC.DEFER_BLOCKING 0x0 ;  /* 0x0000000000007b1d */ /* 0x000fec0000010000 */
.L_x_296:
[----:B------:R-:W-:Y:S01]  /*1b50*/  ISETP.GT.U32.AND P1, PT, R3, 0xff, PT ;  /* 0x000000ff0300780c */ /* 0x000fe20003f24070 */
[----:B------:R-:W-:Y:S01]  /*1b60*/  HFMA2.MMA R39, -RZ, RZ, 0, 0 ;  /* 0x00000000ff277435 */ /* 0x000fe200000001ff */
[----:B------:R-:W1:Y:S01]  /*1b70*/  S2UR UR7, SR_CgaCtaId ;  /* 0x00000000000779c3 */ /* 0x000e620000008800 */
[----:B------:R-:W-:Y:S01]  /*1b80*/  SHF.L.U32 R54, R54, 0x3, RZ ;  /* 0x0000000336367819 */ /* 0x000fe200000006ff */
[----:B------:R-:W-:Y:S01]  /*1b90*/  UMOV UR5, 0x400 ;  /* 0x0000040000057882 */ /* 0x000fe20000000000 */
[----:B------:R-:W-:Y:S01]  /*1ba0*/  IMAD.U32 R29, R29, 0x10000, RZ ;  /* 0x000100001d1d7824 */ /* 0x000fe200078e00ff */
[----:B------:R-:W-:Y:S01]  /*1bb0*/  SHF.L.U32 R30, R30, 0x10, RZ ;  /* 0x000000101e1e7819 */ /* 0x000fe200000006ff */
[----:B------:R-:W-:Y:S01]  /*1bc0*/  IMAD.U32 R31, R31, 0x10000, RZ ;  /* 0x000100001f1f7824 */ /* 0x000fe200078e00ff */
[----:B------:R-:W-:-:S05]  /*1bd0*/  ULDC.64 UR12, c[0x0][0x210] ;  /* 0x00008400000c7ab9 */ /* 0x000fca0000000a00 */
[----:B0-----:R-:W0:Y:S01]  /*1be0*/  @!P1 LDC R25, c[0x0][0x10] ;  /* 0x00000400ff199b82 */ /* 0x001e220000000800 */
[----:B------:R-:W-:-:S07]  /*1bf0*/  @!P1 IMAD.SHL.U32 R37, R3, 0x2, RZ ;  /* 0x0000000203259824 */ /* 0x000fce00078e00ff */
[----:B------:R-:W2:Y:S01]  /*1c00*/  @!P1 LDC.64 R26, c[0x0][0x260] ;  /* 0x00009800ff1a9b82 */ /* 0x000ea20000000a00 */
[----:B0-----:R-:W-:Y:S01]  /*1c10*/  @!P1 IMAD R24, R25, UR4, R0 ;  /* 0x0000000419189c24 */ /* 0x001fe2000f8e0200 */
[----:B------:R-:W-:Y:S02]  /*1c20*/  @!P1 LOP3.LUT R25, R37, 0x7fffffc0, RZ, 0xc0, !PT ;  /* 0x7fffffc025199812 */ /* 0x000fe400078ec0ff */
[----:B------:R-:W-:Y:S02]  /*1c30*/  @!P1 LOP3.LUT R37, R3, 0x1f, RZ, 0xc0, !PT ;  /* 0x0000001f03259812 */ /* 0x000fe400078ec0ff */
        /* <DEDUP_REMOVED lines=9> */
[----:B------:R-:W-:Y:S02]  /*1cd0*/  UIADD3 UR5, UR5, 0x3480, URZ ;  /* 0x0000348005057890 */ /* 0x000fe4000fffe03f */
[----:B------:R-:W-:-:S02]  /*1ce0*/  ULOP3.LUT UR4, UR4, 0x1, URZ, 0x3c, !UPT ;  /* 0x0000000104047892 */ /* 0x000fc4000f8e3c3f */
[----:B-1----:R-:W-:Y:S01]  /*1cf0*/  ULEA UR5, UR7, UR5, 0x18 ;  /* 0x0000000507057291 */ /* 0x002fe2000f8ec03f */
        /* <DEDUP_REMOVED lines=9> */
[----:B------:R-:W0:Y:S01]  /*1d90*/  SHFL.BFLY PT, R25, R40, 0x8, 0x1f ;  /* 0x0d001f0028197f89 */ /* 0x000e2200000e0000 */
[----:B------:R-:W-:-:S03]  /*1da0*/  SHF.L.U32 R37, R36, 0x10, RZ ;  /* 0x0000001024257819 */ /* 0x000fc600000006ff */
[----:B------:R-:W1:Y:S01]  /*1db0*/  SHFL.BFLY PT, R27, R42, 0x8, 0x1f ;  /* 0x0d001f002a1b7f89 */ /* 0x000e6200000e0000 */
[----:B0-----:R-:W-:Y:S01]  /*1dc0*/  FADD.FTZ R26, R40, R25 ;  /* 0x00000019281a7221 */ /* 0x001fe20000010000 */
[----:B-1----:R-:W-:-:S04]  /*1dd0*/  FADD.FTZ R27, R42, R27 ;  /* 0x0000001b2a1b7221 */ /* 0x002fc80000010000 */
[----:B------:R-:W0:Y:S04]  /*1de0*/  SHFL.BFLY PT, R25, R26, 0x4, 0x1f ;  /* 0x0c801f001a197f89 */ /* 0x000e2800000e0000 */
[----:B------:R-:W1:Y:S01]  /*1df0*/  SHFL.BFLY PT, R24, R27, 0x4, 0x1f ;  /* 0x0c801f001b187f89 */ /* 0x000e6200000e0000 */
[----:B0-----:R-:W-:Y:S01]  /*1e00*/  FADD.FTZ R41, R26, R25 ;  /* 0x000000191a297221 */ /* 0x001fe20000010000 */
[----:B------:R-:W-:Y:S01]  /*1e10*/  FADD.FTZ R26, -R32, R37 ;  /* 0x00000025201a7221 */ /* 0x000fe20000010100 */
[----:B------:R-:W-:Y:S01]  /*1e20*/  IMAD.U32 R37, R35, 0x10000, RZ ;  /* 0x0001000023257824 */ /* 0x000fe200078e00ff */
[----:B------:R-:W-:Y:S01]  /*1e30*/  SHF.L.U32 R35, R38, 0x10, RZ ;  /* 0x0000001026237819 */ /* 0x000fe200000006ff */
[----:B-1----:R-:W-:Y:S01]  /*1e40*/  FADD.FTZ R39, R27, R24 ;  /* 0x000000181b277221 */ /* 0x002fe20000010000 */
[----:B------:R-:W-:Y:S01]  /*1e50*/  IMAD.U32 R27, R34, 0x10000, RZ ;  /* 0x00010000221b7824 */ /* 0x000fe200078e00ff */
[----:B------:R-:W0:Y:S01]  /*1e60*/  SHFL.BFLY PT, R24, R41, 0x2, 0x1f ;  /* 0x0c401f0029187f89 */ /* 0x000e2200000e0000 */
[C---:B------:R-:W-:Y:S01]  /*1e70*/  FMUL.FTZ R34, R33.reuse, R26 ;  /* 0x0000001a21227220 */ /* 0x040fe20000410000 */
[----:B------:R-:W-:Y:S01]  /*1e80*/  FADD.FTZ R26, -R32, R37 ;  /* 0x00000025201a7221 */ /* 0x000fe20000010100 */
[----:B------:R-:W-:Y:S01]  /*1e90*/  SHF.L.U32 R37, R28, 0x10, RZ ;  /* 0x000000101c257819 */ /* 0x000fe200000006ff */
[----:B------:R-:W1:Y:S01]  /*1ea0*/  SHFL.BFLY PT, R44, R39, 0x2, 0x1f ;  /* 0x0c401f00272c7f89 */ /* 0x000e6200000e0000 */
[----:B------:R-:W-:Y:S01]  /*1eb0*/  FFMA.FTZ R32, R34, R35, R27 ;  /* 0x0000002322207223 */ /* 0x000fe2000001001b */
[----:B------:R-:W-:Y:S01]  /*1ec0*/  FMUL.FTZ R28, R33, R26 ;  /* 0x0000001a211c7220 */ /* 0x000fe20000410000 */
[----:B------:R-:W-:-:S02]  /*1ed0*/  LOP3.LUT R26, R54, 0x8, RZ, 0xc0, !PT ;  /* 0x00000008361a7812 */ /* 0x000fc400078ec0ff */
[----:B------:R-:W-:Y:S01]  /*1ee0*/  FMUL.FTZ R27, R32, -1.4426950216293334961 ;  /* 0xbfb8aa3b201b7820 */ /* 0x000fe20000410000 */
[----:B------:R-:W-:Y:S01]  /*1ef0*/  FFMA.FTZ R29, R28, R37, R29 ;  /* 0x000000251c1d7223 */ /* 0x000fe2000001001d */
[----:B------:R-:W-:Y:S01]  /*1f00*/  MOV R54, R49 ;  /* 0x0000003100367202 */ /* 0x000fe20000000f00 */
[----:B------:R-:W-:Y:S01]  /*1f10*/  IMAD.IADD R26, R13, 0x1, -R26 ;  /* 0x000000010d1a7824 */ /* 0x000fe200078e0a1a */
[----:B------:R-:W2:Y:S01]  /*1f20*/  MUFU.EX2 R36, R27 ;  /* 0x0000001b00247308 */ /* 0x000ea20000000800 */
[----:B------:R-:W-:-:S03]  /*1f30*/  FMUL.FTZ R38, R29, -1.4426950216293334961 ;  /* 0xbfb8aa3b1d267820 */ /* 0x000fc60000410000 */
[----:B------:R-:W-:-:S04]  /*1f40*/  LEA R26, R26, UR5, 0x3 ;  /* 0x000000051a1a7c11 */ /* 0x000fc8000f8e18ff */
[----:B------:R-:W3:Y:S01]  /*1f50*/  MUFU.EX2 R38, R38 ;  /* 0x0000002600267308 */ /* 0x000ee20000000800 */
[----:B0-----:R-:W-:Y:S01]  /*1f60*/  FADD.FTZ R43, R41, R24 ;  /* 0x00000018292b7221 */ /* 0x001fe20000010000 */
[----:B-1----:R-:W-:-:S04]  /*1f70*/  FADD.FTZ R24, R39, R44 ;  /* 0x0000002c27187221 */ /* 0x002fc80000010000 */
[----:B------:R-:W0:Y:S01]  /*1f80*/  SHFL.BFLY PT, R40, R43, 0x1, 0x1f ;  /* 0x0c201f002b287f89 */ /* 0x000e2200000e0000 */
[----:B--2---:R-:W-:-:S03]  /*1f90*/  FADD.FTZ R36, R36, 1 ;  /* 0x3f80000024247421 */ /* 0x004fc60000010000 */
[----:B------:R-:W1:Y:S03]  /*1fa0*/  SHFL.BFLY PT, R25, R24, 0x1, 0x1f ;  /* 0x0c201f0018197f89 */ /* 0x000e6600000e0000 */
[----:B------:R-:W2:Y:S01]  /*1fb0*/  MUFU.RCP R36, R36 ;  /* 0x0000002400247308 */ /* 0x000ea20000001000 */
[----:B---3--:R-:W-:-:S07]  /*1fc0*/  FADD.FTZ R38, R38, 1 ;  /* 0x3f80000026267421 */ /* 0x008fce0000010000 */
[----:B------:R-:W3:Y:S01]  /*1fd0*/  MUFU.RCP R38, R38 ;  /* 0x0000002600267308 */ /* 0x000ee20000001000 */
[----:B0-----:R-:W-:Y:S01]  /*1fe0*/  FADD.FTZ R40, R43, R40 ;  /* 0x000000282b287221 */ /* 0x001fe20000010000 */
[----:B--2---:R-:W-:Y:S01]  /*1ff0*/  FADD.FTZ R39, -R36, 1 ;  /* 0x3f80000024277421 */ /* 0x004fe20000010100 */
[----:B-1----:R-:W-:Y:S01]  /*2000*/  FADD.FTZ R25, R24, R25 ;  /* 0x0000001918197221 */ /* 0x002fe20000010000 */
[----:B------:R-:W-:Y:S02]  /*2010*/  @!P1 SHF.R.U32.HI R24, RZ, 0x2, R3 ;  /* 0x00000002ff189819 */ /* 0x000fe40000011603 */
[----:B------:R-:W-:Y:S01]  /*2020*/  FFMA.FTZ R39, R32, R39, 1 ;  /* 0x3f80000020277423 */ /* 0x000fe20000010027 */
[----:B------:R-:W-:Y:S01]  /*2030*/  @!P1 FMUL.FTZ R25, R25, 9.7656251455191522837e-05 ;  /* 0x38cccccd19199820 */ /* 0x000fe20000410000 */
[----:B------:R-:W-:Y:S01]  /*2040*/  @!P1 LOP3.LUT R13, R24, 0x3ffffff8, RZ, 0xc0, !PT ;  /* 0x3ffffff8180d9812 */ /* 0x000fe200078ec0ff */
[----:B------:R-:W-:Y:S01]  /*2050*/  @!P1 FMUL.FTZ R24, R40, 9.7656251455191522837e-05 ;  /* 0x38cccccd28189820 */ /* 0x000fe20000410000 */
[----:B---3--:R-:W-:Y:S01]  /*2060*/  FADD.FTZ R40, -R38, 1 ;  /* 0x3f80000026287421 */ /* 0x008fe20000010100 */
[----:B------:R-:W-:-:S03]  /*2070*/  FMUL.FTZ R39, R36, R39 ;  /* 0x0000002724277220 */ /* 0x000fc60000410000 */
[----:B------:R0:W-:Y:S01]  /*2080*/  @!P1 STS.64 [R13+UR5], R24 ;  /* 0x000000180d009988 */ /* 0x0001e20008000a05 */
[----:B------:R-:W-:Y:S01]  /*2090*/  FFMA.FTZ R29, R29, R40, 1 ;  /* 0x3f8000001d1d7423 */ /* 0x000fe20000010028 */
[----:B------:R-:W-:Y:S01]  /*20a0*/  FMUL.FTZ R30, R30, R39 ;  /* 0x000000271e1e7220 */ /* 0x000fe20000410000 */
[----:B------:R-:W-:Y:S01]  /*20b0*/  BAR.SYNC.DEFER_BLOCKING 0x0 ;  /* 0x0000000000007b1d */ /* 0x000fe20000010000 */
[----:B------:R-:W-:-:S04]  /*20c0*/  IADD3 R14, P1, R14, UR12, RZ ;  /* 0x0000000c0e0e7c10 */ /* 0x000fc8000ff3e0ff */
[----:B------:R-:W-:Y:S01]  /*20d0*/  IADD3.X R15, R15, UR13, RZ, P1, !PT ;  /* 0x0000000d0f0f7c10 */ /* 0x000fe20008ffe4ff */
[----:B0-----:R-:W-:-:S04]  /*20e0*/  FMUL.FTZ R24, R38, R29 ;  /* 0x0000001d26187220 */ /* 0x001fc80000410000 */
[----:B------:R-:W-:Y:S01]  /*20f0*/  FMUL.FTZ R24, R31, R24 ;  /* 0x000000181f187220 */ /* 0x000fe20000410000 */
[----:B------:R-:W0:Y:S02]  /*2100*/  LDS.64 R26, [R26] ;  /* 0x000000001a1a7984 */ /* 0x000e240000000a00 */
[--C-:B0-----:R-:W-:Y:S01]  /*2110*/  FFMA.FTZ R52, R52, R55, -R26.reuse ;  /* 0x0000003734347223 */ /* 0x101fe2000001081a */
        /* <DEDUP_REMOVED lines=13> */
[----:B------:R-:W-:Y:S01]  /*21f0*/  PRMT R13, R52, 0x7632, R13 ;  /* 0x00007632340d7816 */ /* 0x000fe2000000000d */
[----:B------:R1:W-:Y:S01]  /*2200*/  STG.E.U16 desc[UR8][R14.64], R52 ;  /* 0x000000340e007986 */ /* 0x0003e2000c101508 */
[----:B------:R-:W-:-:S03]  /*2210*/  PRMT R24, R50, 0x7632, R24 ;  /* 0x0000763232187816 */ /* 0x000fc60000000018 */
[----:B------:R1:W-:Y:S04]  /*2220*/  STG.E.U16 desc[UR8][R14.64+0x2], R13 ;  /* 0x0000020d0e007986 */ /* 0x0003e8000c101508 */
[----:B------:R1:W-:Y:S04]  /*2230*/  STG.E.U16 desc[UR8][R14.64+0x4], R50 ;  /* 0x000004320e007986 */ /* 0x0003e8000c101508 */
[----:B------:R1:W-:Y:S01]  /*2240*/  STG.E.U16 desc[UR8][R14.64+0x6], R24 ;  /* 0x000006180e007986 */ /* 0x0003e2000c101508 */
[----:B------:R-:W-:Y:S05]  /*2250*/  @!P0 BRA `(.L_x_299) ;  /* 0xffffffe000ac8947 */ /* 0x000fea000383ffff */
.L_x_287:
        /* <DEDUP_REMOVED lines=55> */
.L_x_316:
        /* <DEDUP_REMOVED lines=45> */
.L_x_303:
[----:B------:R-:W-:Y:S05]  /*28a0*/  BSYNC B1 ;  /* 0x0000000000017941 */ /* 0x000fea0003800000 */
.L_x_302:
        /* <DEDUP_REMOVED lines=21> */
.L_x_306:
        /* <DEDUP_REMOVED lines=55> */
.L_x_305:
[----:B------:R-:W-:Y:S05]  /*2d70*/  BSYNC B1 ;  /* 0x0000000000017941 */ /* 0x000fea0003800000 */
.L_x_304:
        /* <DEDUP_REMOVED lines=35> */
.L_x_308:
[----:B------:R-:W-:Y:S05]  /*2fb0*/  BSYNC B1 ;  /* 0x0000000000017941 */ /* 0x000fea0003800000 */
.L_x_307:
        /* <DEDUP_REMOVED lines=15> */
.L_x_301:
[----:B------:R-:W-:Y:S05]  /*30b0*/  BSYNC B0 ;  /* 0x0000000000007941 */ /* 0x000fea0003800000 */
.L_x_300:
        /* <DEDUP_REMOVED lines=50> */
.L_x_325:
        /* <DEDUP_REMOVED lines=47> */
.L_x_335:
        /* <DEDUP_REMOVED lines=41> */
.L_x_345:
[----:B--2---:R-:W-:Y:S01]  /*3960*/  FADD.FTZ R17, R16, R34 ;  /* 0x0000002210117221 */ /* 0x004fe20000010000 */
[----:B------:R-:W-:-:S04]  /*3970*/  @!P1 F2FP.BF16.F32.PACK_AB R16, RZ, R26 ;  /* 0x0000001aff10923e */ /* 0x000fc800000010ff */
[----:B------:R-:W-:Y:S02]  /*3980*/  PRMT R22, R16, 0x7610, R22 ;  /* 0x0000761010167816 */ /* 0x000fe40000000016 */
[----:B------:R-:W-:Y:S02]  /*3990*/  @!P1 F2FP.BF16.F32.PACK_AB R17, RZ, R17 ;  /* 0x00000011ff11923e */ /* 0x000fe400000010ff */
[----:B------:R-:W-:Y:S01]  /*39a0*/  LEA.HI R16, R2, 0x3c, RZ, 0x1c ;  /* 0x0000003c02107811 */ /* 0x000fe200078fe0ff */
[----:B------:R2:W-:Y:S04]  /*39b0*/  @!P1 STG.E.U16 desc[UR8][R18.64+0x50], R22 ;  /* 0x0000501612009986 */ /* 0x0005e8000c101508 */
[----:B------:R2:W-:Y:S02]  /*39c0*/  @!P1 STG.E.U16 desc[UR8][R20.64+0x50], R17 ;  /* 0x0000501114009986 */ /* 0x0005e4000c101508 */
.L_x_311:
[----:B------:R-:W-:Y:S05]  /*39d0*/  BSYNC B0 ;  /* 0x0000000000007941 */ /* 0x000fea0003800000 */
.L_x_310:
[----:B------:R-:W-:-:S13]  /*39e0*/  ISETP.GE.U32.AND P0, PT, R7, 0x3c, PT ;  /* 0x0000003c0700780c */ /* 0x000fda0003f06070 */
[----:B------:R-:W-:Y:S05]  /*39f0*/  @!P0 BRA `(.L_x_309) ;  /* 0x0000000800ac8947 */ /* 0x000fea0003800000 */
[----:B------:R-:W-:Y:S01]  /*3a00*/  ISETP.GT.U32.AND P0, PT, R12, 0x9, PT ;  /* 0x000000090c00780c */ /* 0x000fe20003f04070 */
[----:B012---:R-:W-:Y:S01]  /*3a10*/  HFMA2.MMA R18, -RZ, RZ, 0, 0 ;  /* 0x00000000ff127435 */ /* 0x007fe200000001ff */
[----:B------:R-:W-:-:S11]  /*3a20*/  UMOV UR5, 0xffff ;  /* 0x0000ffff00057882 */ /* 0x000fd60000000000 */
[C---:B------:R-:W-:Y:S02]  /*3a30*/  @!P0 SHF.L.U32 R17, R12.reuse, 0x1, RZ ;  /* 0x000000010c118819 */ /* 0x040fe400000006ff */
[----:B------:R-:W-:Y:S02]  /*3a40*/  @!P0 LEA R20, R12, UR4, 0x7 ;  /* 0x000000040c148c11 */ /* 0x000fe4000f8e38ff */
[----:B------:R-:W-:-:S05]  /*3a50*/  @!P0 LOP3.LUT R17, R16, R17, RZ, 0x3c, !PT ;  /* 0x0000001110118212 */ /* 0x000fca00078e3cff */
[----:B------:R-:W-:Y:S01]  /*3a60*/  @!P0 IMAD R19, R17, 0x4, R20 ;  /* 0x0000000411138824 */ /* 0x000fe200078e0214 */
[----:B------:R-:W-:-:S04]  /*3a70*/  MOV R17, RZ ;  /* 0x000000ff00117202 */ /* 0x000fc80000000f00 */
        /* <DEDUP_REMOVED lines=9> */
[----:B------:R-:W-:Y:S01]  /*3b10*/  IMAD.MOV.U32 R33, RZ, RZ, 0xffff ;  /* 0x0000ffffff217424 */ /* 0x000fe200078e00ff */
        /* <DEDUP_REMOVED lines=12> */
[----:B------:R-:W-:-:S02]  /*3be0*/  @!P0 LOP3.LUT R26, R26, R27, RZ, 0x3c, !PT ;  /* 0x0000001b1a1a8212 */ /* 0x000fc400078e3cff */
[----:B------:R-:W-:Y:S01]  /*3bf0*/  @!P0 LEA R43, R12, UR4, 0x7 ;  /* 0x000000040c2b8c11 */ /* 0x000fe2000f8e38ff */
[----:B------:R-:W-:Y:S01]  /*3c00*/  @!P0 LDS R25, [R22] ;  /* 0x0000000016198984 */ /* 0x000fe20000000800 */
[----:B------:R-:W-:Y:S02]  /*3c10*/  MOV R29, 0xffff ;  /* 0x0000ffff001d7802 */ /* 0x000fe40000000f00 */
[----:B------:R-:W-:Y:S01]  /*3c20*/  @!P0 LEA R43, R26, R43, 0x2 ;  /* 0x0000002b1a2b8211 */ /* 0x000fe200078e10ff */
[----:B------:R3:W-:Y:S01]  /*3c30*/  @!P0 LDS R24, [R21+0x500] ;  /* 0x0005000015188984 */ /* 0x0007e20000000800 */
[----:B------:R-:W-:Y:S02]  /*3c40*/  MOV R26, RZ ;  /* 0x000000ff001a7202 */ /* 0x000fe40000000f00 */
[----:B------:R-:W-:Y:S01]  /*3c50*/  MOV R30, 0xffff ;  /* 0x0000ffff001e7802 */ /* 0x000fe20000000f00 */
[----:B------:R4:W-:Y:S01]  /*3c60*/  @!P0 LDS R28, [R22+0x500] ;  /* 0x00050000161c8984 */ /* 0x0009e20000000800 */
[----:B------:R-:W-:-:S02]  /*3c70*/  MOV R36, RZ ;  /* 0x000000ff00247202 */ /* 0x000fc40000000f00 */
[----:B------:R-:W-:Y:S01]  /*3c80*/  MOV R41, 0xffff ;  /* 0x0000ffff00297802 */ /* 0x000fe20000000f00 */
[----:B01----:R-:W0:Y:S01]  /*3c90*/  SHFL.BFLY PT, R19, R18, 0x8, 0x101f ;  /* 0x0d101f0012137f89 */ /* 0x003e2200000e0000 */
[----:B------:R-:W-:Y:S01]  /*3ca0*/  MOV R31, 0xffff ;  /* 0x0000ffff001f7802 */ /* 0x000fe20000000f00 */
        /* <DEDUP_REMOVED lines=19> */
[----:B------:R-:W-:Y:S01]  /*3de0*/  MOV R24, RZ ;  /* 0x000000ff00187202 */ /* 0x000fe20000000f00 */
        /* <DEDUP_REMOVED lines=99> */
.L_x_379:
        /* <DEDUP_REMOVED lines=9> */
.L_x_309:
        /* <DEDUP_REMOVED lines=8> */
.L_x_312:
[----:B------:R-:W-:Y:S01]  /*4530*/  HFMA2.MMA R32, -RZ, RZ, 0, 4.76837158203125e-07 ;  /* 0x00000008ff207435 */ /* 0x000fe200000001ff */
[----:B-1----:R-:W-:Y:S01]  /*4540*/  MOV R33, R16 ;  /* 0x0000001000217202 */ /* 0x002fe20000000f00 */
[----:B------:R-:W-:Y:S01]  /*4550*/  IMAD.MOV.U32 R31, RZ, RZ, 0x101f ;  /* 0x0000101fff1f7424 */ /* 0x000fe200078e00ff */
[----:B------:R-:W-:-:S08]  /*4560*/  MOV R30, 0xffff ;  /* 0x0000ffff001e7802 */ /* 0x000fd00000000f00 */
[----:B0-2---:R-:W-:Y:S05]  /*4570*/  WARPSYNC.COLLECTIVE R30, `(.L_x_317) ;  /* 0x000000001e087348 */ /* 0x005fea0003c00000 */
[----:B------:R1:W3:Y:S02]  /*4580*/  SHFL.BFLY P2, R34, R33, R32, R31 ;  /* 0x0c00002021227389 */ /* 0x0002e4000004001f */
[----:B0123--:R-:W-:Y:S01]  /*4590*/  ENDCOLLECTIVE ;  /* 0x000000000000791b */ /* 0x00ffe20003800000 */
.L_x_317:
[----:B------:R-:W-:Y:S01]  /*45a0*/  IMAD.MOV.U32 R33, RZ, RZ, R17 ;  /* 0x000000ffff217224 */ /* 0x000fe200078e0011 */
[----:B------:R-:W-:-:S07]  /*45b0*/  MOV R19, R34 ;  /* 0x0000002200137202 */ /* 0x000fce0000000f00 */
[----:B------:R-:W-:Y:S05]  /*45c0*/  WARPSYNC.COLLECTIVE R30, `(.L_x_318) ;  /* 0x000000001e087348 */ /* 0x000fea0003c00000 */
[----:B------:R0:W1:Y:S02]  /*45d0*/  SHFL.BFLY P2, R34, R33, R32, R31 ;  /* 0x0c00002021227389 */ /* 0x000064000004001f */
[----:B01----:R-:W-:Y:S01]  /*45e0*/  ENDCOLLECTIVE ;  /* 0x000000000000791b */ /* 0x003fe20003800000 */
.L_x_318:
[----:B------:R-:W-:-:S05]  /*45f0*/  FADD.FTZ R19, R19, R16 ;  /* 0x0000001013137221 */ /* 0x000fca0000010000 */
[----:B------:R-:W-:Y:S01]  /*4600*/  MOV R33, R19 ;  /* 0x0000001300217202 */ /* 0x000fe20000000f00 */
[----:B------:R-:W-:Y:S01]  /*4610*/  IMAD.MOV.U32 R32, RZ, RZ, 0x4 ;  /* 0x00000004ff207424 */ /* 0x000fe200078e00ff */
[----:B------:R-:W-:-:S07]  /*4620*/  MOV R18, R34 ;  /* 0x0000002200127202 */ /* 0x000fce0000000f00 */
[----:B------:R-:W-:Y:S05]  /*4630*/  WARPSYNC.COLLECTIVE R30, `(.L_x_319) ;  /* 0x000000001e087348 */ /* 0x000fea0003c00000 */
[----:B------:R0:W1:Y:S02]  /*4640*/  SHFL.BFLY P2, R34, R33, R32, R31 ;  /* 0x0c00002021227389 */ /* 0x000064000004001f */
[----:B01----:R-:W-:Y:S01]  /*4650*/  ENDCOLLECTIVE ;  /* 0x000000000000791b */ /* 0x003fe20003800000 */
.L_x_319:
[----:B------:R-:W-:-:S05]  /*4660*/  FADD.FTZ R18, R18, R17 ;  /* 0x0000001112127221 */ /* 0x000fca0000010000 */
[----:B------:R-:W-:Y:S02]  /*4670*/  MOV R33, R18 ;  /* 0x0000001200217202 */ /* 0x000fe40000000f00 */
[----:B------:R-:W-:-:S07]  /*4680*/  MOV R20, R34 ;  /* 0x0000002200147202 */ /* 0x000fce0000000f00 */
[----:B------:R-:W-:Y:S05]  /*4690*/  WARPSYNC.COLLECTIVE R30, `(.L_x_320) ;  /* 0x000000001e087348 */ /* 0x000fea0003c00000 */
[----:B------:R0:W1:Y:S02]  /*46a0*/  SHFL.BFLY P2, R34, R33, R32, R31 ;  /* 0x0c00002021227389 */ /* 0x000064000004001f */
[----:B01----:R-:W-:Y:S01]  /*46b0*/  ENDCOLLECTIVE ;  /* 0x000000000000791b */ /* 0x003fe20003800000 */
.L_x_320:
[----:B------:R-:W-:Y:S01]  /*46c0*/  FADD.FTZ R20, R19, R20 ;  /* 0x0000001413147221 */ /* 0x000fe20000010000 */
[----:B------:R-:W-:-:S04]  /*46d0*/  HFMA2.MMA R32, -RZ, RZ, 0, 1.1920928955078125e-07 ;  /* 0x00000002ff207435 */ /* 0x000fc800000001ff */
[----:B------:R-:W-:Y:S01]  /*46e0*/  MOV R33, R20 ;  /* 0x0000001400217202 */ /* 0x000fe20000000f00 */
[----:B------:R-:W-:-:S07]  /*46f0*/  IMAD.MOV.U32 R21, RZ, RZ, R34 ;  /* 0x000000ffff157224 */ /* 0x000fce00078e0022 */
[----:B------:R-:W-:Y:S05]  /*4700*/  WARPSYNC.COLLECTIVE R30, `(.L_x_321) ;  /* 0x000000001e087348 */ /* 0x000fea0003c00000 */
[----:B------:R0:W1:Y:S02]  /*4710*/  SHFL.BFLY P2, R34, R33, R32, R31 ;  /* 0x0c00002021227389 */ /* 0x000064000004001f */
[----:B01----:R-:W-:Y:S01]  /*4720*/  ENDCOLLECTIVE ;  /* 0x000000000000791b */ /* 0x003fe20003800000 */
.L_x_321:
[----:B------:R-:W-:-:S05]  /*4730*/  FADD.FTZ R21, R18, R21 ;  /* 0x0000001512157221 */ /* 0x000fca0000010000 */
[----:B------:R-:W-:Y:S01]  /*4740*/  MOV R33, R21 ;  /* 0x0000001500217202 */ /* 0x000fe20000000f00 */
[----:B------:R-:W-:-:S07]  /*4750*/  IMAD.MOV.U32 R23, RZ, RZ, R34 ;  /* 0x000000ffff177224 */ /* 0x000fce00078e0022 */
[----:B------:R-:W-:Y:S05]  /*4760*/  WARPSYNC.COLLECTIVE R30, `(.L_x_322) ;  /* 0x000000001e087348 */ /* 0x000fea0003c00000 */
[----:B------:R0:W1:Y:S02]  /*4770*/  SHFL.BFLY P2, R34, R33, R32, R31 ;  /* 0x0c00002021227389 */ /* 0x000064000004001f */
[----:B01----:R-:W-:Y:S01]  /*4780*/  ENDCOLLECTIVE ;  /* 0x000000000000791b */ /* 0x003fe20003800000 */
.L_x_322:
[----:B------:R-:W-:Y:S01]  /*4790*/  FADD.FTZ R23, R20, R23 ;  /* 0x0000001714177221 */ /* 0x000fe20000010000 */
[----:B------:R-:W-:-:S03]  /*47a0*/  HFMA2.MMA R32, -RZ, RZ, 0, 5.9604644775390625e-08 ;  /* 0x00000001ff207435 */ /* 0x000fc600000001ff */
[----:B------:R-:W-:Y:S01]  /*47b0*/  IMAD.MOV.U32 R33, RZ, RZ, R23 ;  /* 0x000000ffff217224 */ /* 0x000fe200078e0017 */
[----:B------:R-:W-:-:S07]  /*47c0*/  MOV R16, R34 ;  /* 0x0000002200107202 */ /* 0x000fce0000000f00 */
[----:B------:R-:W-:Y:S05]  /*47d0*/  WARPSYNC.COLLECTIVE R30, `(.L_x_323) ;  /* 0x000000001e087348 */ /* 0x000fea0003c00000 */
[----:B------:R0:W1:Y:S02]  /*47e0*/  SHFL.BFLY P2, R34, R33, R32, R31 ;  /* 0x0c00002021227389 */ /* 0x000064000004001f */
[----:B01----:R-:W-:Y:S01]  /*47f0*/  ENDCOLLECTIVE ;  /* 0x000000000000791b */ /* 0x003fe20003800000 */
.L_x_323:
[----:B------:R-:W-:-:S04]  /*4800*/  FADD.FTZ R16, R21, R16 ;  /* 0x0000001015107221 */ /* 0x000fc80000010000 */
[----:B------:R-:W-:Y:S01]  /*4810*/  IMAD.MOV.U32 R33, RZ, RZ, R16 ;  /* 0x000000ffff217224 */ /* 0x000fe200078e0010 */
[----:B------:R-:W-:-:S07]  /*4820*/  MOV R22, R34 ;  /* 0x0000002200167202 */ /* 0x000fce0000000f00 */
[----:B------:R-:W-:Y:S05]  /*4830*/  WARPSYNC.COLLECTIVE R30, `(.L_x_324) ;  /* 0x000000001e087348 */ /* 0x000fea0003c00000 */
[----:B------:R0:W1:Y:S02]  /*4840*/  SHFL.BFLY P2, R34, R33, R32, R31 ;  /* 0x0c00002021227389 */ /* 0x000064000004001f */
[----:B01----:R-:W-:Y:S01]  /*4850*/  ENDCOLLECTIVE ;  /* 0x000000000000791b */ /* 0x003fe20003800000 */
.L_x_324:
[----:B------:R-:W-:Y:S01]  /*4860*/  FADD.FTZ R22, R23, R22 ;  /* 0x0000001617167221 */ /* 0x000fe20000010000 */
[----:B------:R-:W-:Y:S06]  /*4870*/  BRA `(.L_x_325) ;  /* 0xffffffe800d87947 */ /* 0x000fec000383ffff */
.L_x_313:
        /* <DEDUP_REMOVED lines=8> */
.L_x_327:
[----:B------:R-:W-:Y:S05]  /*4900*/  BSYNC B1 ;  /* 0x0000000000017941 */ /* 0x000fea0003800000 */
.L_x_326:
        /* <DEDUP_REMOVED lines=8> */
.L_x_328:
[----:B------:R-:W-:-:S05]  /*4990*/  FADD.FTZ R23, R23, R16 ;  /* 0x0000001017177221 */ /* 0x000fca0000010000 */
[----:B------:R-:W-:Y:S01]  /*49a0*/  MOV R33, R23 ;  /* 0x0000001700217202 */ /* 0x000fe20000000f00 */
[----:B------:R-:W-:Y:S01]  /*49b0*/  IMAD.MOV.U32 R32, RZ, RZ, 0x4 ;  /* 0x00000004ff207424 */ /* 0x000fe200078e00ff */
[----:B------:R-:W-:-:S07]  /*49c0*/  MOV R22, R34 ;  /* 0x0000002200167202 */ /* 0x000fce0000000f00 */
[----:B------:R-:W-:Y:S05]  /*49d0*/  WARPSYNC.COLLECTIVE R30, `(.L_x_329) ;  /* 0x000000001e087348 */ /* 0x000fea0003c00000 */
[----:B------:R0:W1:Y:S02]  /*49e0*/  SHFL.BFLY P2, R34, R33, R32, R31 ;  /* 0x0c00002021227389 */ /* 0x000064000004001f */
[----:B01----:R-:W-:Y:S01]  /*49f0*/  ENDCOLLECTIVE ;  /* 0x000000000000791b */ /* 0x003fe20003800000 */
.L_x_329:
[----:B------:R-:W-:-:S05]  /*4a00*/  FADD.FTZ R22, R22, R17 ;  /* 0x0000001116167221 */ /* 0x000fca0000010000 */
[----:B------:R-:W-:Y:S02]  /*4a10*/  MOV R33, R22 ;  /* 0x0000001600217202 */ /* 0x000fe40000000f00 */
[----:B------:R-:W-:-:S07]  /*4a20*/  MOV R24, R34 ;  /* 0x0000002200187202 */ /* 0x000fce0000000f00 */
[----:B------:R-:W-:Y:S05]  /*4a30*/  WARPSYNC.COLLECTIVE R30, `(.L_x_330) ;  /* 0x000000001e087348 */ /* 0x000fea0003c00000 */
[----:B------:R0:W1:Y:S02]  /*4a40*/  SHFL.BFLY P2, R34, R33, R32, R31 ;  /* 0x0c00002021227389 */ /* 0x000064000004001f */
[----:B01----:R-:W-:Y:S01]  /*4a50*/  ENDCOLLECTIVE ;  /* 0x000000000000791b */ /* 0x003fe20003800000 */
.L_x_330:
[----:B------:R-:W-:Y:S01]  /*4a60*/  FADD.FTZ R24, R23, R24 ;  /* 0x0000001817187221 */ /* 0x000fe20000010000 */
[----:B------:R-:W-:-:S04]  /*4a70*/  HFMA2.MMA R32, -RZ, RZ, 0, 1.1920928955078125e-07 ;  /* 0x00000002ff207435 */ /* 0x000fc800000001ff */
[----:B------:R-:W-:Y:S01]  /*4a80*/  MOV R33, R24 ;  /* 0x0000001800217202 */ /* 0x000fe20000000f00 */
[----:B------:R-:W-:-:S07]  /*4a90*/  IMAD.MOV.U32 R25, RZ, RZ, R34 ;  /* 0x000000ffff197224 */ /* 0x000fce00078e0022 */
[----:B------:R-:W-:Y:S05]  /*4aa0*/  WARPSYNC.COLLECTIVE R30, `(.L_x_331) ;  /* 0x000000001e087348 */ /* 0x000fea0003c00000 */
[----:B------:R0:W1:Y:S02]  /*4ab0*/  SHFL.BFLY P2, R34, R33, R32, R31 ;  /* 0x0c00002021227389 */ /* 0x000064000004001f */
[----:B01----:R-:W-:Y:S01]  /*4ac0*/  ENDCOLLECTIVE ;  /* 0x000000000000791b */ /* 0x003fe20003800000 */
.L_x_331:
[----:B------:R-:W-:-:S05]  /*4ad0*/  FADD.FTZ R25, R22, R25 ;  /* 0x0000001916197221 */ /* 0x000fca0000010000 */
[----:B------:R-:W-:Y:S01]  /*4ae0*/  MOV R33, R25 ;  /* 0x0000001900217202 */ /* 0x000fe20000000f00 */
[----:B------:R-:W-:-:S07]  /*4af0*/  IMAD.MOV.U32 R27, RZ, RZ, R34 ;  /* 0x000000ffff1b7224 */ /* 0x000fce00078e0022 */
[----:B------:R-:W-:Y:S05]  /*4b00*/  WARPSYNC.COLLECTIVE R30, `(.L_x_332) ;  /* 0x000000001e087348 */ /* 0x000fea0003c00000 */
[----:B------:R0:W1:Y:S02]  /*4b10*/  SHFL.BFLY P2, R34, R33, R32, R31 ;  /* 0x0c00002021227389 */ /* 0x000064000004001f */
[----:B01----:R-:W-:Y:S01]  /*4b20*/  ENDCOLLECTIVE ;  /* 0x000000000000791b */ /* 0x003fe20003800000 */
.L_x_332:
[----:B------:R-:W-:Y:S01]  /*4b30*/  FADD.FTZ R27, R24, R27 ;  /* 0x0000001b181b7221 */ /* 0x000fe20000010000 */
[----:B------:R-:W-:-:S03]  /*4b40*/  HFMA2.MMA R32, -RZ, RZ, 0, 5.9604644775390625e-08 ;  /* 0x00000001ff207435 */ /* 0x000fc600000001ff */
[----:B------:R-:W-:Y:S01]  /*4b50*/  IMAD.MOV.U32 R33, RZ, RZ, R27 ;  /* 0x000000ffff217224 */ /* 0x000fe200078e001b */
[----:B------:R-:W-:-:S07]  /*4b60*/  MOV R16, R34 ;  /* 0x0000002200107202 */ /* 0x000fce0000000f00 */
[----:B------:R-:W-:Y:S05]  /*4b70*/  WARPSYNC.COLLECTIVE R30, `(.L_x_333) ;  /* 0x000000001e087348 */ /* 0x000fea0003c00000 */
[----:B------:R0:W1:Y:S02]  /*4b80*/  SHFL.BFLY P2, R34, R33, R32, R31 ;  /* 0x0c00002021227389 */ /* 0x000064000004001f */
[----:B01----:R-:W-:Y:S01]  /*4b90*/  ENDCOLLECTIVE ;  /* 0x000000000000791b */ /* 0x003fe20003800000 */
.L_x_333:
[----:B------:R-:W-:-:S04]  /*4ba0*/  FADD.FTZ R16, R25, R16 ;  /* 0x0000001019107221 */ /* 0x000fc80000010000 */
[----:B------:R-:W-:Y:S01]  /*4bb0*/  IMAD.MOV.U32 R33, RZ, RZ, R16 ;  /* 0x000000ffff217224 */ /* 0x000fe200078e0010 */
[----:B------:R-:W-:-:S07]  /*4bc0*/  MOV R26, R34 ;  /* 0x00000022001a7202 */ /* 0x000fce0000000f00 */
[----:B------:R-:W-:Y:S05]  /*4bd0*/  WARPSYNC.COLLECTIVE R30, `(.L_x_334) ;  /* 0x000000001e087348 */ /* 0x000fea0003c00000 */
[----:B------:R0:W1:Y:S02]  /*4be0*/  SHFL.BFLY P2, R34, R33, R32, R31 ;  /* 0x0c00002021227389 */ /* 0x000064000004001f */
[----:B01----:R-:W-:Y:S01]  /*4bf0*/  ENDCOLLECTIVE ;  /* 0x000000000000791b */ /* 0x003fe20003800000 */
.L_x_334:
[----:B------:R-:W-:Y:S01]  /*4c00*/  FADD.FTZ R26, R27, R26 ;  /* 0x0000001a1b1a7221 */ /* 0x000fe20000010000 */
[----:B------:R-:W-:Y:S06]  /*4c10*/  BRA `(.L_x_335) ;  /* 0xffffffe800ac7947 */ /* 0x000fec000383ffff */
.L_x_314:
        /* <DEDUP_REMOVED lines=8> */
.L_x_337:
[----:B------:R-:W-:Y:S05]  /*4ca0*/  BSYNC B1 ;  /* 0x0000000000017941 */ /* 0x000fea0003800000 */
.L_x_336:
        /* <DEDUP_REMOVED lines=8> */
.L_x_338:
[----:B------:R-:W-:-:S05]  /*4d30*/  FADD.FTZ R23, R23, R16 ;  /* 0x0000001017177221 */ /* 0x000fca0000010000 */
[----:B------:R-:W-:Y:S01]  /*4d40*/  MOV R33, R23 ;  /* 0x0000001700217202 */ /* 0x000fe20000000f00 */
[----:B------:R-:W-:Y:S01]  /*4d50*/  IMAD.MOV.U32 R32, RZ, RZ, 0x4 ;  /* 0x00000004ff207424 */ /* 0x000fe200078e00ff */
[----:B------:R-:W-:-:S07]  /*4d60*/  MOV R22, R34 ;  /* 0x0000002200167202 */ /* 0x000fce0000000f00 */
[----:B------:R-:W-:Y:S05]  /*4d70*/  WARPSYNC.COLLECTIVE R30, `(.L_x_339) ;  /* 0x000000001e087348 */ /* 0x000fea0003c00000 */
[----:B------:R0:W1:Y:S02]  /*4d80*/  SHFL.BFLY P2, R34, R33, R32, R31 ;  /* 0x0c00002021227389 */ /* 0x000064000004001f */
[----:B01----:R-:W-:Y:S01]  /*4d90*/  ENDCOLLECTIVE ;  /* 0x000000000000791b */ /* 0x003fe20003800000 */
.L_x_339:
[----:B------:R-:W-:-:S05]  /*4da0*/  FADD.FTZ R22, R22, R17 ;  /* 0x0000001116167221 */ /* 0x000fca0000010000 */
[----:B------:R-:W-:Y:S02]  /*4db0*/  MOV R33, R22 ;  /* 0x0000001600217202 */ /* 0x000fe40000000f00 */
[----:B------:R-:W-:-:S07]  /*4dc0*/  MOV R24, R34 ;  /* 0x0000002200187202 */ /* 0x000fce0000000f00 */
[----:B------:R-:W-:Y:S05]  /*4dd0*/  WARPSYNC.COLLECTIVE R30, `(.L_x_340) ;  /* 0x000000001e087348 */ /* 0x000fea0003c00000 */
[----:B------:R0:W1:Y:S02]  /*4de0*/  SHFL.BFLY P2, R34, R33, R32, R31 ;  /* 0x0c00002021227389 */ /* 0x000064000004001f */
[----:B01----:R-:W-:Y:S01]  /*4df0*/  ENDCOLLECTIVE ;  /* 0x000000000000791b */ /* 0x003fe20003800000 */
.L_x_340:
[----:B------:R-:W-:Y:S01]  /*4e00*/  FADD.FTZ R24, R23, R24 ;  /* 0x0000001817187221 */ /* 0x000fe20000010000 */
[----:B------:R-:W-:-:S04]  /*4e10*/  HFMA2.MMA R32, -RZ, RZ, 0, 1.1920928955078125e-07 ;  /* 0x00000002ff207435 */ /* 0x000fc800000001ff */
[----:B------:R-:W-:Y:S01]  /*4e20*/  MOV R33, R24 ;  /* 0x0000001800217202 */ /* 0x000fe20000000f00 */
[----:B------:R-:W-:-:S07]  /*4e30*/  IMAD.MOV.U32 R25, RZ, RZ, R34 ;  /* 0x000000ffff197224 */ /* 0x000fce00078e0022 */
[----:B------:R-:W-:Y:S05]  /*4e40*/  WARPSYNC.COLLECTIVE R30, `(.L_x_341) ;  /* 0x000000001e087348 */ /* 0x000fea0003c00000 */
[----:B------:R0:W1:Y:S02]  /*4e50*/  SHFL.BFLY P2, R34, R33, R32, R31 ;  /* 0x0c00002021227389 */ /* 0x000064000004001f */
[----:B01----:R-:W-:Y:S01]  /*4e60*/  ENDCOLLECTIVE ;  /* 0x000000000000791b */ /* 0x003fe20003800000 */
.L_x_341:
[----:B------:R-:W-:-:S05]  /*4e70*/  FADD.FTZ R25, R22, R25 ;  /* 0x0000001916197221 */ /* 0x000fca0000010000 */
[----:B------:R-:W-:Y:S01]  /*4e80*/  MOV R33, R25 ;  /* 0x0000001900217202 */ /* 0x000fe20000000f00 */
[----:B------:R-:W-:-:S07]  /*4e90*/  IMAD.MOV.U32 R27, RZ, RZ, R34 ;  /* 0x000000ffff1b7224 */ /* 0x000fce00078e0022 */
[----:B------:R-:W-:Y:S05]  /*4ea0*/  WARPSYNC.COLLECTIVE R30, `(.L_x_342) ;  /* 0x000000001e087348 */ /* 0x000fea0003c00000 */
[----:B------:R0:W1:Y:S02]  /*4eb0*/  SHFL.BFLY P2, R34, R33, R32, R31 ;  /* 0x0c00002021227389 */ /* 0x000064000004001f */
[----:B01----:R-:W-:Y:S01]  /*4ec0*/  ENDCOLLECTIVE ;  /* 0x000000000000791b */ /* 0x003fe20003800000 */
.L_x_342:
[----:B------:R-:W-:Y:S01]  /*4ed0*/  FADD.FTZ R27, R24, R27 ;  /* 0x0000001b181b7221 */ /* 0x000fe20000010000 */
[----:B------:R-:W-:-:S03]  /*4ee0*/  HFMA2.MMA R32, -RZ, RZ, 0, 5.9604644775390625e-08 ;  /* 0x00000001ff207435 */ /* 0x000fc600000001ff */
[----:B------:R-:W-:Y:S01]  /*4ef0*/  IMAD.MOV.U32 R33, RZ, RZ, R27 ;  /* 0x000000ffff217224 */ /* 0x000fe200078e001b */
[----:B------:R-:W-:-:S07]  /*4f00*/  MOV R16, R34 ;  /* 0x0000002200107202 */ /* 0x000fce0000000f00 */
[----:B------:R-:W-:Y:S05]  /*4f10*/  WARPSYNC.COLLECTIVE R30, `(.L_x_343) ;  /* 0x000000001e087348 */ /* 0x000fea0003c00000 */
[----:B------:R0:W1:Y:S02]  /*4f20*/  SHFL.BFLY P2, R34, R33, R32, R31 ;  /* 0x0c00002021227389 */ /* 0x000064000004001f */
[----:B01----:R-:W-:Y:S01]  /*4f30*/  ENDCOLLECTIVE ;  /* 0x000000000000791b */ /* 0x003fe20003800000 */
.L_x_343:
[----:B------:R-:W-:-:S04]  /*4f40*/  FADD.FTZ R16, R25, R16 ;  /* 0x0000001019107221 */ /* 0x000fc80000010000 */
[----:B------:R-:W-:Y:S01]  /*4f50*/  IMAD.MOV.U32 R33, RZ, RZ, R16 ;  /* 0x000000ffff217224 */ /* 0x000fe200078e0010 */
[----:B------:R-:W-:-:S07]  /*4f60*/  MOV R26, R34 ;  /* 0x00000022001a7202 */ /* 0x000fce0000000f00 */
[----:B------:R-:W-:Y:S05]  /*4f70*/  WARPSYNC.COLLECTIVE R30, `(.L_x_344) ;  /* 0x000000001e087348 */ /* 0x000fea0003c00000 */
[----:B------:R0:W1:Y:S02]  /*4f80*/  SHFL.BFLY P2, R34, R33, R32, R31 ;  /* 0x0c00002021227389 */ /* 0x000064000004001f */
[----:B01----:R-:W-:Y:S01]  /*4f90*/  ENDCOLLECTIVE ;  /* 0x000000000000791b */ /* 0x003fe20003800000 */
.L_x_344:
[----:B------:R-:W-:Y:S01]  /*4fa0*/  FADD.FTZ R26, R27, R26 ;  /* 0x0000001a1b1a7221 */ /* 0x000fe20000010000 */
[----:B------:R-:W-:Y:S06]  /*4fb0*/  BRA `(.L_x_345) ;  /* 0xffffffe800687947 */ /* 0x000fec000383ffff */
.L_x_315:
[----:B------:R-:W-:Y:S01]  /*4fc0*/  BSSY B0, `(.L_x_346) ;  /* 0x0000008000007945 */ /* 0x000fe20003800000 */
[----:B-1----:R-:W-:Y:S01]  /*4fd0*/  MOV R33, R18 ;  /* 0x0000001200217202 */ /* 0x002fe20000000f00 */
[----:B------:R-:W-:Y:S01]  /*4fe0*/  IMAD.MOV.U32 R31, RZ, RZ, 0x101f ;  /* 0x0000101fff1f7424 */ /* 0x000fe200078e00ff */
[----:B------:R-:W-:Y:S02]  /*4ff0*/  MOV R32, 0x8 ;  /* 0x0000000800207802 */ /* 0x000fe40000000f00 */
[----:B------:R-:W-:-:S07]  /*5000*/  MOV R30, 0xffff ;  /* 0x0000ffff001e7802 */ /* 0x000fce0000000f00 */
[----:B0-2---:R-:W-:Y:S05]  /*5010*/  WARPSYNC.COLLECTIVE R30, `(.L_x_347) ;  /* 0x000000001e087348 */ /* 0x005fea0003c00000 */
[----:B------:R1:W3:Y:S02]  /*5020*/  SHFL.BFLY P2, R34, R33, R32, R31 ;  /* 0x0c00002021227389 */ /* 0x0002e4000004001f */
[----:B0123--:R-:W-:Y:S01]  /*5030*/  ENDCOLLECTIVE ;  /* 0x000000000000791b */ /* 0x00ffe20003800000 */
.L_x_347:
[----:B------:R-:W-:Y:S05]  /*5040*/  BSYNC B0 ;  /* 0x0000000000007941 */ /* 0x000fea0003800000 */
.L_x_346:
        /* <DEDUP_REMOVED lines=11> */
.L_x_348:
        /* <DEDUP_REMOVED lines=16> */
.L_x_349:
[----:B------:R-:W-:Y:S02]  /*5200*/  MOV R33, R18 ;  /* 0x0000001200217202 */ /* 0x000fe40000000f00 */
[----:B------:R-:W-:-:S07]  /*5210*/  MOV R20, R34 ;  /* 0x0000002200147202 */ /* 0x000fce0000000f00 */
[----:B------:R-:W-:Y:S05]  /*5220*/  WARPSYNC.COLLECTIVE R30, `(.L_x_350) ;  /* 0x000000001e087348 */ /* 0x000fea0003c00000 */
[----:B------:R0:W1:Y:S02]  /*5230*/  SHFL.BFLY P2, R34, R33, R32, R31 ;  /* 0x0c00002021227389 */ /* 0x000064000004001f */
[----:B01----:R-:W-:Y:S01]  /*5240*/  ENDCOLLECTIVE ;  /* 0x000000000000791b */ /* 0x003fe20003800000 */
.L_x_350:
        /* <DEDUP_REMOVED lines=14> */
.L_x_351:
[----:B------:R-:W-:Y:S01]  /*5330*/  HFMA2.MMA R22, -RZ, RZ, 0, 0 ;  /* 0x00000000ff167435 */ /* 0x000fe200000001ff */
[----:B------:R-:W-:Y:S02]  /*5340*/  MOV R33, R17 ;  /* 0x0000001100217202 */ /* 0x000fe40000000f00 */
[----:B------:R-:W-:-:S08]  /*5350*/  MOV R19, R34 ;  /* 0x0000002200137202 */ /* 0x000fd00000000f00 */
[----:B------:R-:W-:Y:S05]  /*5360*/  WARPSYNC.COLLECTIVE R30, `(.L_x_352) ;  /* 0x000000001e087348 */ /* 0x000fea0003c00000 */
[----:B------:R0:W1:Y:S02]  /*5370*/  SHFL.BFLY P2, R34, R33, R32, R31 ;  /* 0x0c00002021227389 */ /* 0x000064000004001f */
[----:B01----:R-:W-:Y:S01]  /*5380*/  ENDCOLLECTIVE ;  /* 0x000000000000791b */ /* 0x003fe20003800000 */
.L_x_352:
        /* <DEDUP_REMOVED lines=8> */
.L_x_353:
[----:B------:R-:W-:Y:S01]  /*5410*/  MOV R33, R18 ;  /* 0x0000001200217202 */ /* 0x000fe20000000f00 */
[----:B------:R-:W-:-:S07]  /*5420*/  IMAD.MOV.U32 R20, RZ, RZ, R34 ;  /* 0x000000ffff147224 */ /* 0x000fce00078e0022 */
[----:B------:R-:W-:Y:S05]  /*5430*/  WARPSYNC.COLLECTIVE R30, `(.L_x_354) ;  /* 0x000000001e087348 */ /* 0x000fea0003c00000 */
[----:B------:R0:W1:Y:S02]  /*5440*/  SHFL.BFLY P2, R34, R33, R32, R31 ;  /* 0x0c00002021227389 */ /* 0x000064000004001f */
[----:B01----:R-:W-:Y:S01]  /*5450*/  ENDCOLLECTIVE ;  /* 0x000000000000791b */ /* 0x003fe20003800000 */
.L_x_354:
[----:B------:R-:W-:Y:S01]  /*5460*/  FADD.FTZ R19, R19, R20 ;  /* 0x0000001413137221 */ /* 0x000fe20000010000 */
[----:B------:R-:W-:Y:S01]  /*5470*/  HFMA2.MMA R32, -RZ, RZ, 0, 4.76837158203125e-07 ;  /* 0x00000008ff207435 */ /* 0x000fe200000001ff */
[----:B------:R-:W-:Y:S01]  /*5480*/  IMAD.MOV.U32 R33, RZ, RZ, R35 ;  /* 0x000000ffff217224 */ /* 0x000fe200078e0023 */
[----:B------:R-:W-:-:S09]  /*5490*/  MOV R17, R34 ;  /* 0x0000002200117202 */ /* 0x000fd20000000f00 */
[----:B------:R-:W-:Y:S05]  /*54a0*/  WARPSYNC.COLLECTIVE R30, `(.L_x_355) ;  /* 0x000000001e087348 */ /* 0x000fea0003c00000 */
[----:B------:R0:W1:Y:S02]  /*54b0*/  SHFL.BFLY P2, R34, R33, R32, R31 ;  /* 0x0c00002021227389 */ /* 0x000064000004001f */
[----:B01----:R-:W-:Y:S01]  /*54c0*/  ENDCOLLECTIVE ;  /* 0x000000000000791b */ /* 0x003fe20003800000 */
.L_x_355:
[----:B------:R-:W-:Y:S01]  /*54d0*/  FADD.FTZ R46, R18, R17 ;  /* 0x00000011122e7221 */ /* 0x000fe20000010000 */
[----:B------:R-:W-:Y:S01]  /*54e0*/  IMAD.MOV.U32 R33, RZ, RZ, R36 ;  /* 0x000000ffff217224 */ /* 0x000fe200078e0024 */
[----:B------:R-:W-:-:S07]  /*54f0*/  MOV R24, R34 ;  /* 0x0000002200187202 */ /* 0x000fce0000000f00 */
[----:B------:R-:W-:Y:S05]  /*5500*/  WARPSYNC.COLLECTIVE R30, `(.L_x_356) ;  /* 0x000000001e087348 */ /* 0x000fea0003c00000 */
[----:B------:R0:W1:Y:S02]  /*5510*/  SHFL.BFLY P2, R34, R33, R32, R31 ;  /* 0x0c00002021227389 */ /* 0x000064000004001f */
[----:B01----:R-:W-:Y:S01]  /*5520*/  ENDCOLLECTIVE ;  /* 0x000000000000791b */ /* 0x003fe20003800000 */
.L_x_356:
[----:B------:R-:W-:Y:S01]  /*5530*/  FADD.FTZ R27, R24, R35 ;  /* 0x00000023181b7221 */ /* 0x000fe20000010000 */
[----:B------:R-:W-:-:S03]  /*5540*/  HFMA2.MMA R32, -RZ, RZ, 0, 2.384185791015625e-07 ;  /* 0x00000004ff207435 */ /* 0x000fc600000001ff */
[----:B------:R-:W-:Y:S01]  /*5550*/  IMAD.MOV.U32 R33, RZ, RZ, R27 ;  /* 0x000000ffff217224 */ /* 0x000fe200078e001b */
[----:B------:R-:W-:-:S07]  /*5560*/  MOV R29, R34 ;  /* 0x00000022001d7202 */ /* 0x000fce0000000f00 */
[----:B------:R-:W-:Y:S05]  /*5570*/  WARPSYNC.COLLECTIVE R30, `(.L_x_357) ;  /* 0x000000001e087348 */ /* 0x000fea0003c00000 */
[----:B------:R0:W1:Y:S02]  /*5580*/  SHFL.BFLY P2, R34, R33, R32, R31 ;  /* 0x0c00002021227389 */ /* 0x000064000004001f */
[----:B01----:R-:W-:Y:S01]  /*5590*/  ENDCOLLECTIVE ;  /* 0x000000000000791b */ /* 0x003fe20003800000 */
.L_x_357:
[----:B------:R-:W-:-:S04]  /*55a0*/  FADD.FTZ R29, R29, R36 ;  /* 0x000000241d1d7221 */ /* 0x000fc80000010000 */
[----:B------:R-:W-:Y:S01]  /*55b0*/  IMAD.MOV.U32 R33, RZ, RZ, R29 ;  /* 0x000000ffff217224 */ /* 0x000fe200078e001d */
[----:B------:R-:W-:-:S07]  /*55c0*/  MOV R26, R34 ;  /* 0x00000022001a7202 */ /* 0x000fce0000000f00 */
[----:B------:R-:W-:Y:S05]  /*55d0*/  WARPSYNC.COLLECTIVE R30, `(.L_x_358) ;  /* 0x000000001e087348 */ /* 0x000fea0003c00000 */
[----:B------:R0:W1:Y:S02]  /*55e0*/  SHFL.BFLY P2, R34, R33, R32, R31 ;  /* 0x0c00002021227389 */ /* 0x000064000004001f */
[----:B01----:R-:W-:Y:S01]  /*55f0*/  ENDCOLLECTIVE ;  /* 0x000000000000791b */ /* 0x003fe20003800000 */
.L_x_358:
        /* <DEDUP_REMOVED lines=10> */
.L_x_359:
[----:B------:R-:W-:-:S05]  /*56a0*/  FADD.FTZ R38, R29, R38 ;  /* 0x000000261d267221 */ /* 0x000fca0000010000 */
[----:B------:R-:W-:Y:S01]  /*56b0*/  MOV R33, R38 ;  /* 0x0000002600217202 */ /* 0x000fe20000000f00 */
[----:B------:R-:W-:-:S07]  /*56c0*/  IMAD.MOV.U32 R24, RZ, RZ, R34 ;  /* 0x000000ffff187224 */ /* 0x000fce00078e0022 */
[----:B------:R-:W-:Y:S05]  /*56d0*/  WARPSYNC.COLLECTIVE R30, `(.L_x_360) ;  /* 0x000000001e087348 */ /* 0x000fea0003c00000 */
[----:B------:R0:W1:Y:S02]  /*56e0*/  SHFL.BFLY P2, R34, R33, R32, R31 ;  /* 0x0c00002021227389 */ /* 0x000064000004001f */
[----:B01----:R-:W-:Y:S01]  /*56f0*/  ENDCOLLECTIVE ;  /* 0x000000000000791b */ /* 0x003fe20003800000 */
.L_x_360:
        /* <DEDUP_REMOVED lines=8> */
.L_x_361:
[----:B------:R-:W-:Y:S01]  /*5780*/  FADD.FTZ R38, R38, R21 ;  /* 0x0000001526267221 */ /* 0x000fe20000010000 */
[----:B------:R-:W-:-:S04]  /*5790*/  HFMA2.MMA R21, -RZ, RZ, 0, 0 ;  /* 0x00000000ff157435 */ /* 0x000fc800000001ff */
[----:B------:R-:W-:Y:S01]  /*57a0*/  MOV R33, R38 ;  /* 0x0000002600217202 */ /* 0x000fe20000000f00 */
[----:B------:R-:W-:-:S07]  /*57b0*/  IMAD.MOV.U32 R36, RZ, RZ, R34 ;  /* 0x000000ffff247224 */ /* 0x000fce00078e0022 */
[----:B------:R-:W-:Y:S05]  /*57c0*/  WARPSYNC.COLLECTIVE R30, `(.L_x_362) ;  /* 0x000000001e087348 */ /* 0x000fea0003c00000 */
[----:B------:R0:W1:Y:S02]  /*57d0*/  SHFL.BFLY P2, R34, R33, R32, R31 ;  /* 0x0c00002021227389 */ /* 0x000064000004001f */
[----:B01----:R-:W-:Y:S01]  /*57e0*/  ENDCOLLECTIVE ;  /* 0x000000000000791b */ /* 0x003fe20003800000 */
.L_x_362:
[----:B------:R-:W-:Y:S01]  /*57f0*/  FADD.FTZ R36, R37, R36 ;  /* 0x0000002425247221 */ /* 0x000fe20000010000 */
[----:B------:R-:W-:Y:S01]  /*5800*/  HFMA2.MMA R32, -RZ, RZ, 0, 4.76837158203125e-07 ;  /* 0x00000008ff207435 */ /* 0x000fe200000001ff */
[----:B------:R-:W-:Y:S01]  /*5810*/  IMAD.MOV.U32 R33, RZ, RZ, R26 ;  /* 0x000000ffff217224 */ /* 0x000fe200078e001a */
[----:B------:R-:W-:-:S09]  /*5820*/  MOV R35, R34 ;  /* 0x0000002200237202 */ /* 0x000fd20000000f00 */
[----:B------:R-:W-:Y:S05]  /*5830*/  WARPSYNC.COLLECTIVE R30, `(.L_x_363) ;  /* 0x000000001e087348 */ /* 0x000fea0003c00000 */
[----:B------:R0:W1:Y:S02]  /*5840*/  SHFL.BFLY P2, R34, R33, R32, R31 ;  /* 0x0c00002021227389 */ /* 0x000064000004001f */
[----:B01----:R-:W-:Y:S01]  /*5850*/  ENDCOLLECTIVE ;  /* 0x000000000000791b */ /* 0x003fe20003800000 */
.L_x_363:
[----:B------:R-:W-:Y:S01]  /*5860*/  FADD.FTZ R35, R38, R35 ;  /* 0x0000002326237221 */ /* 0x000fe20000010000 */
[----:B------:R-:W-:Y:S01]  /*5870*/  IMAD.MOV.U32 R33, RZ, RZ, R22 ;  /* 0x000000ffff217224 */ /* 0x000fe200078e0016 */
[----:B------:R-:W-:-:S07]  /*5880*/  MOV R39, R34 ;  /* 0x0000002200277202 */ /* 0x000fce0000000f00 */
[----:B------:R-:W-:Y:S05]  /*5890*/  WARPSYNC.COLLECTIVE R30, `(.L_x_364) ;  /* 0x000000001e087348 */ /* 0x000fea0003c00000 */
[----:B------:R0:W1:Y:S02]  /*58a0*/  SHFL.BFLY P2, R34, R33, R32, R31 ;  /* 0x0c00002021227389 */ /* 0x000064000004001f */
[----:B01----:R-:W-:Y:S01]  /*58b0*/  ENDCOLLECTIVE ;  /* 0x000000000000791b */ /* 0x003fe20003800000 */
.L_x_364:
        /* <DEDUP_REMOVED lines=12> */
.L_x_365:
[----:B------:R-:W-:Y:S01]  /*5980*/  FADD.FTZ R39, R41, R22 ;  /* 0x0000001629277221 */ /* 0x000fe20000010000 */
[----:B------:R-:W-:-:S03]  /*5990*/  IADD3 R43, R16, R9, RZ ;  /* 0x00000009102b7210 */ /* 0x000fc60007ffe0ff */
[----:B------:R-:W-:Y:S01]  /*59a0*/  IMAD.MOV.U32 R33, RZ, RZ, R39 ;  /* 0x000000ffff217224 */ /* 0x000fe200078e0027 */
[----:B------:R-:W-:-:S07]  /*59b0*/  MOV R41, R34 ;  /* 0x0000002200297202 */ /* 0x000fce0000000f00 */
[----:B------:R-:W-:Y:S05]  /*59c0*/  WARPSYNC.COLLECTIVE R30, `(.L_x_366) ;  /* 0x000000001e087348 */ /* 0x000fea0003c00000 */
[----:B------:R0:W1:Y:S02]  /*59d0*/  SHFL.BFLY P2, R34, R33, R32, R31 ;  /* 0x0c00002021227389 */ /* 0x000064000004001f */
[----:B01----:R-:W-:Y:S01]  /*59e0*/  ENDCOLLECTIVE ;  /* 0x000000000000791b */ /* 0x003fe20003800000 */
.L_x_366:
        /* <DEDUP_REMOVED lines=11> */
.L_x_367:
        /* <DEDUP_REMOVED lines=8> */
.L_x_368:
[----:B------:R-:W-:-:S04]  /*5b20*/  FADD.FTZ R40, R40, R27 ;  /* 0x0000001b28287221 */ /* 0x000fc80000010000 */
[----:B------:R-:W-:Y:S01]  /*5b30*/  IMAD.MOV.U32 R33, RZ, RZ, R40 ;  /* 0x000000ffff217224 */ /* 0x000fe200078e0028 */
[----:B------:R-:W-:Y:S02]  /*5b40*/  MOV R32, 0x1 ;  /* 0x0000000100207802 */ /* 0x000fe40000000f00 */
[----:B------:R-:W-:-:S07]  /*5b50*/  MOV R39, R34 ;  /* 0x0000002200277202 */ /* 0x000fce0000000f00 */
[----:B------:R-:W-:Y:S05]  /*5b60*/  WARPSYNC.COLLECTIVE R30, `(.L_x_369) ;  /* 0x000000001e087348 */ /* 0x000fea0003c00000 */
[----:B------:R0:W1:Y:S02]  /*5b70*/  SHFL.BFLY P2, R34, R33, R32, R31 ;  /* 0x0c00002021227389 */ /* 0x000064000004001f */
[----:B01----:R-:W-:Y:S01]  /*5b80*/  ENDCOLLECTIVE ;  /* 0x000000000000791b */ /* 0x003fe20003800000 */
.L_x_369:
[----:B------:R-:W-:Y:S02]  /*5b90*/  FADD.FTZ R39, R26, R39 ;  /* 0x000000271a277221 */ /* 0x000fe40000010000 */
[----:B------:R-:W0:Y:S02]  /*5ba0*/  @!P0 LDC.64 R26, c[0x0][0x218] ;  /* 0x00008600ff1a8b82 */ /* 0x000e240000000a00 */
[----:B------:R-:W-:Y:S01]  /*5bb0*/  IMAD.MOV.U32 R33, RZ, RZ, R39 ;  /* 0x000000ffff217224 */ /* 0x000fe200078e0027 */
[----:B------:R-:W-:-:S07]  /*5bc0*/  MOV R41, R34 ;  /* 0x0000002200297202 */ /* 0x000fce0000000f00 */
[----:B0-----:R-:W-:Y:S05]  /*5bd0*/  WARPSYNC.COLLECTIVE R30, `(.L_x_370) ;  /* 0x000000001e087348 */ /* 0x001fea0003c00000 */
[----:B------:R1:W2:Y:S02]  /*5be0*/  SHFL.BFLY P2, R34, R33, R32, R31 ;  /* 0x0c00002021227389 */ /* 0x0002a4000004001f */
[----:B012---:R-:W-:Y:S01]  /*5bf0*/  ENDCOLLECTIVE ;  /* 0x000000000000791b */ /* 0x007fe20003800000 */
.L_x_370:
        /* <DEDUP_REMOVED lines=8> */
.L_x_371:
[----:B------:R-:W-:Y:S01]  /*5c80*/  FADD.FTZ R39, R39, R42 ;  /* 0x0000002a27277221 */ /* 0x000fe20000010000 */
[----:B------:R-:W-:Y:S01]  /*5c90*/  IMAD.MOV.U32 R33, RZ, RZ, R21 ;  /* 0x000000ffff217224 */ /* 0x000fe200078e0015 */
[----:B------:R-:W-:-:S07]  /*5ca0*/  MOV R25, R34 ;  /* 0x0000002200197202 */ /* 0x000fce0000000f00 */
[----:B------:R-:W-:Y:S05]  /*5cb0*/  WARPSYNC.COLLECTIVE R30, `(.L_x_372) ;  /* 0x000000001e087348 */ /* 0x000fea0003c00000 */
[----:B------:R0:W1:Y:S02]  /*5cc0*/  SHFL.BFLY P2, R34, R33, R32, R31 ;  /* 0x0c00002021227389 */ /* 0x000064000004001f */
[----:B01----:R-:W-:Y:S01]  /*5cd0*/  ENDCOLLECTIVE ;  /* 0x000000000000791b */ /* 0x003fe20003800000 */
.L_x_372:
        /* <DEDUP_REMOVED lines=8> */
.L_x_373:
        /* <DEDUP_REMOVED lines=8> */
.L_x_374:
        /* <DEDUP_REMOVED lines=8> */
.L_x_375:
        /* <DEDUP_REMOVED lines=12> */
.L_x_376:
        /* <DEDUP_REMOVED lines=17> */
.L_x_377:
        /* <DEDUP_REMOVED lines=8> */
.L_x_378:
[----:B------:R-:W-:Y:S01]  /*60b0*/  FADD.FTZ R37, R44, R37 ;  /* 0x000000252c257221 */ /* 0x000fe20000010000 */
[----:B------:R-:W-:Y:S06]  /*60c0*/  BRA `(.L_x_379) ;  /* 0xffffffe000d47947 */ /* 0x000fec000383ffff */
.L_x_380:
        /* <DEDUP_REMOVED lines=11> */
.L_x_2228:


//--------------------- .text._ZN13group_norm_v218gn_bwd_cuda_kernelI13__nv_bfloat16Li320ELi1ELi16ELi40ELi256ELb1ELb1ELi8ELi320ELi320ELi4ELb1ELi4ELb0ELb0ELNS_15WgradSyncMethodE3ENS_16CompileConditionILi900EEEEEvPT_S6_S6_PKS5_S8_S8_S8_PKfflPfPj --------------------------
	.section	.text._ZN13group_norm_v218gn_bwd_cuda_kernelI13__nv_bfloat16Li320ELi1ELi16ELi40ELi256ELb1ELb1ELi8ELi320ELi320ELi4ELb1ELi4ELb0ELb0ELNS_15WgradSyncMethodE3ENS_16CompileConditionILi900EEEEEvPT_S6_S6_PKS5_S8_S8_S8_PKfflPfPj,"ax",@progbits
	.align	128
        .global         _ZN13group_norm_v218gn_bwd_cuda_kernelI13__nv_bfloat16Li320ELi1ELi16ELi40ELi256ELb1ELb1ELi8ELi320ELi320ELi4ELb1ELi4ELb0ELb0ELNS_15WgradSyncMethodE3ENS_16CompileConditionILi900EEEEEvPT_S6_S6_PKS5_S8_S8_S8_PKfflPfPj
        .type           _ZN13group_norm_v218gn_bwd_cuda_kernelI13__nv_bfloat16Li320ELi1ELi16ELi40ELi256ELb1ELb1ELi8ELi320ELi320ELi4ELb1ELi4ELb0ELb0ELNS_15WgradSyncMethodE3ENS_16CompileConditionILi900EEEEEvPT_S6_S6_PKS5_S8_S8_S8_PKfflPfPj,@function
        .size           _ZN13group_norm_v218gn_bwd_cuda_kernelI13__nv_bfloat16Li320ELi1ELi16ELi40ELi256ELb1ELb1ELi8ELi320ELi320ELi4ELb1ELi4ELb0ELb0ELNS_15WgradSyncMethodE3ENS_16CompileConditionILi900EEEEEvPT_S6_S6_PKS5_S8_S8_S8_PKfflPfPj,(.L_x_2229 - _ZN13group_norm_v218gn_bwd_cuda_kernelI13__nv_bfloat16Li320ELi1ELi16ELi40ELi256ELb1ELb1ELi8ELi320ELi320ELi4ELb1ELi4ELb0ELb0ELNS_15WgradSyncMethodE3ENS_16CompileConditionILi900EEEEEvPT_S6_S6_PKS5_S8_S8_S8_PKfflPfPj)
        .other          _ZN13group_norm_v218gn_bwd_cuda_kernelI13__nv_bfloat16Li320ELi1ELi16ELi40ELi256ELb1ELb1ELi8ELi320ELi320ELi4ELb1ELi4ELb0ELb0ELNS_15WgradSyncMethodE3ENS_16CompileConditionILi900EEEEEvPT_S6_S6_PKS5_S8_S8_S8_PKfflPfPj,@"STO_CUDA_ENTRY STV_DEFAULT"
_ZN13group_norm_v218gn_bwd_cuda_kernelI13__nv_bfloat16Li320ELi1ELi16ELi40ELi256ELb1ELb1ELi8ELi320ELi320ELi4ELb1ELi4ELb0ELb0ELNS_15WgradSyncMethodE3ENS_16CompileConditionILi900EEEEEvPT_S6_S6_PKS5_S8_S8_S8_PKfflPfPj:
.text._ZN13group_norm_v218gn_bwd_cuda_kernelI13__nv_bfloat16Li320ELi1ELi16ELi40ELi256ELb1ELb1ELi8ELi320ELi320ELi4ELb1ELi4ELb0ELb0ELNS_15WgradSyncMethodE3ENS_16CompileConditionILi900EEEEEvPT_S6_S6_PKS5_S8_S8_S8_PKfflPfPj:
[----:B------:R-:W-:Y:S01]  /*0000*/  LDC R1, c[0x0][0x28] ;  /* 0x00000a00ff017b82 */ /* 0x000fe20000000800 */
[----:B------:R-:W0:Y:S01]  /*0010*/  S2R R0, SR_CTAID.Y ;  /* 0x0000000000007919 */ /* 0x000e220000002600 */
[----:B------:R-:W-:Y:S01]  /*0020*/  ULDC.64 UR6, c[0x0][0x258] ;  /* 0x0000960000067ab9 */ /* 0x000fe20000000a00 */
[----:B------:R-:W-:Y:S01]  /*0030*/  ULDC.64 UR8, c[0x0][0x208] ;  /* 0x0000820000087ab9 */ /* 0x000fe20000000a00 */
[----:B------:R-:W-:Y:S01]  /*0040*/  USHF.L.U32 UR10, UR6, 0x1, URZ ;  /* 0x00000001060a7899 */ /* 0x000fe2000800063f */
[----:B------:R-:W1:Y:S01]  /*0050*/  S2R R2, SR_CTAID.X ;  /* 0x0000000000027919 */ /* 0x000e620000002500 */
[----:B------:R-:W-:Y:S01]  /*0060*/  USHF.L.U64.HI UR6, UR6, 0x1, UR7 ;  /* 0x0000000106067899 */ /* 0x000fe20008010207 */
[----:B------:R-:W-:-:S05]  /*0070*/  HFMA2.MMA R70, -RZ, RZ, 0, 0 ;  /* 0x00000000ff467435 */ /* 0x000fca00000001ff */
[----:B------:R-:W-:Y:S02]  /*0080*/  MOV R3, UR6 ;  /* 0x0000000600037c02 */ /* 0x000fe40008000f00 */
[----:B0-----:R-:W-:-:S04]  /*0090*/  ISETP.LT.U32.AND P0, PT, R0, UR10, PT ;  /* 0x0000000a00007c0c */ /* 0x001fc8000bf01070 */
[----:B------:R-:W-:Y:S01]  /*00a0*/  ISETP.GT.AND.EX P0, PT, R3, RZ, PT, P0 ;  /* 0x000000ff0300720c */ /* 0x000fe20003f04300 */
[----:B------:R-:W-:-:S12]  /*00b0*/  IMAD.MOV.U32 R3, RZ, RZ, R0 ;  /* 0x000000ffff037224 */ /* 0x000fd800078e0000 */
[----:B-1----:R-:W-:Y:S05]  /*00c0*/  @P0 BRA `(.L_x_381) ;  /* 0x0000000000680947 */ /* 0x002fea0003800000 */
[----:B------:R-:W0:Y:S01]  /*00d0*/  S2R R4, SR_TID.X ;  /* 0x0000000000047919 */ /* 0x000e220000002100 */
[----:B------:R-:W-:Y:S01]  /*00e0*/  BAR.SYNC.DEFER_BLOCKING 0x0 ;  /* 0x0000000000007b1d */ /* 0x000fe20000010000 */
[----:B0-----:R-:W-:-:S13]  /*00f0*/  ISETP.NE.AND P0, PT, R4, RZ, PT ;  /* 0x000000ff0400720c */ /* 0x001fda0003f05270 */
[----:B------:R-:W-:Y:S05]  /*0100*/  @P0 BRA `(.L_x_382) ;  /* 0x00000000004c0947 */ /* 0x000fea0003800000 */
[----:B------:R-:W0:Y:S01]  /*0110*/  LDC.64 R4, c[0x0][0x268] ;  /* 0x00009a00ff047b82 */ /* 0x000e220000000a00 */
[----:B------:R-:W-:Y:S02]  /*0120*/  SHF.R.U32.HI R6, RZ, 0x1, R3 ;  /* 0x00000001ff067819 */ /* 0x000fe40000011603 */
[----:B------:R-:W-:Y:S02]  /*0130*/  LOP3.LUT R3, R0, 0x1, RZ, 0xc0, !PT ;  /* 0x0000000100037812 */ /* 0x000fe400078ec0ff */
[----:B------:R-:W-:Y:S02]  /*0140*/  IADD3 R7, -R6, RZ, RZ ;  /* 0x000000ff06077210 */ /* 0x000fe40007ffe1ff */
[----:B------:R-:W-:Y:S02]  /*0150*/  LOP3.LUT R3, R3, 0x4, RZ, 0xfc, !PT ;  /* 0x0000000403037812 */ /* 0x000fe400078efcff */
[----:B------:R-:W-:Y:S02]  /*0160*/  ISETP.NE.AND P0, PT, R2, R7, PT ;  /* 0x000000070200720c */ /* 0x000fe40003f05270 */
[----:B------:R-:W-:Y:S01]  /*0170*/  MOV R6, 0x7fffffc1 ;  /* 0x7fffffc100067802 */ /* 0x000fe20000000f00 */
[----:B0-----:R-:W-:-:S03]  /*0180*/  IMAD.WIDE.U32 R4, R3, 0x4, R4 ;  /* 0x0000000403047825 */ /* 0x001fc600078e0004 */
[----:B------:R-:W-:Y:S01]  /*0190*/  SEL R3, R6, 0x1, !P0 ;  /* 0x0000000106037807 */ /* 0x000fe20004000000 */
[----:B------:R-:W-:Y:S06]  /*01a0*/  MEMBAR.ALL.GPU ;  /* 0x0000000000007992 */ /* 0x000fec000000a000 */
[----:B------:R-:W-:-:S00]  /*01b0*/  ERRBAR ;  /* 0x00000000000079ab */ /* 0x000fc00000000000 */
[----:B------:R-:W-:Y:S06]  /*01c0*/  CGAERRBAR ;  /* 0x00000000000075ab */ /* 0x000fec0000000000 */
[----:B------:R0:W5:Y:S02]  /*01d0*/  ATOM.E.ADD.STRONG.GPU PT, R3, desc[UR8][R4.64], R3 ;  /* 0x000000030403798a */ /* 0x00016400081ee1c8 */
.L_x_383:
[----:B------:R-:W2:Y:S04]  /*01e0*/  LD.E.STRONG.GPU R6, desc[UR8][R4.64] ;  /* 0x0000000804067980 */ /* 0x000ea8000c10f900 */
[----:B--2---:R-:W-:Y:S01]  /*01f0*/  CCTL.IVALL ;  /* 0x00000000ff00798f */ /* 0x004fe20002000000 */
[----:B------:R-:W-:Y:S05]  /*0200*/  YIELD ;  /* 0x0000000000007946 */ /* 0x000fea0003800000 */
[----:B-----5:R-:W-:-:S04]  /*0210*/  LOP3.LUT R6, R6, R3, RZ, 0x3c, !PT ;  /* 0x0000000306067212 */ /* 0x020fc800078e3cff */
[----:B------:R-:W-:-:S13]  /*0220*/  ISETP.GT.AND P0, PT, R6, -0x1, PT ;  /* 0xffffffff0600780c */ /* 0x000fda0003f04270 */
[----:B------:R-:W-:Y:S05]  /*0230*/  @P0 BRA `(.L_x_383) ;  /* 0xfffffffc00e80947 */ /* 0x000fea000383ffff */
.L_x_382:
[----:B------:R-:W-:Y:S05]  /*0240*/  WARPSYNC.ALL ;  /* 0x0000000000007948 */ /* 0x000fea0003800000 */
[----:B------:R-:W-:Y:S06]  /*0250*/  BAR.SYNC.DEFER_BLOCKING 0x0 ;  /* 0x0000000000007b1d */ /* 0x000fec0000010000 */
[----:B------:R-:W-:Y:S05]  /*0260*/  BRA `(.L_x_384) ;  /* 0x0000002800087947 */ /* 0x000fea0003800000 */
.L_x_381:
[----:B------:R-:W0:Y:S01]  /*0270*/  S2R R4, SR_TID.X ;  /* 0x0000000000047919 */ /* 0x000e220000002100 */
[----:B------:R-:W-:Y:S02]  /*0280*/  MOV R5, 0x400 ;  /* 0x0000040000057802 */ /* 0x000fe40000000f00 */
[----:B------:R-:W-:Y:S02]  /*0290*/  CS2R R24, SRZ ;  /* 0x0000000000187805 */ /* 0x000fe4000001ff00 */
[----:B------:R-:W-:Y:S01]  /*02a0*/  SHF.L.U32 R8, R2, 0x3, RZ ;  /* 0x0000000302087819 */ /* 0x000fe200000006ff */
[----:B------:R-:W1:Y:S01]  /*02b0*/  S2R R9, SR_CgaCtaId ;  /* 0x0000000000097919 */ /* 0x000e620000008800 */
[----:B------:R-:W-:Y:S02]  /*02c0*/  CS2R R22, SRZ ;  /* 0x0000000000167805 */ /* 0x000fe4000001ff00 */
[----:B------:R-:W-:Y:S02]  /*02d0*/  CS2R R20, SRZ ;  /* 0x0000000000147805 */ /* 0x000fe4000001ff00 */
[----:B------:R-:W-:Y:S01]  /*02e0*/  LOP3.LUT R8, R8, 0xf8, RZ, 0xc0, !PT ;  /* 0x000000f808087812 */ /* 0x000fe200078ec0ff */
[----:B------:R-:W-:Y:S01]  /*02f0*/  UMOV UR4, URZ ;  /* 0x0000003f00047c82 */ /* 0x000fe20008000000 */
[----:B0-----:R-:W-:Y:S01]  /*0300*/  IMAD.WIDE.U32 R6, R4, -0x33333333, RZ ;  /* 0xcccccccd04067825 */ /* 0x001fe200078e00ff */
[----:B------:R-:W-:-:S03]  /*0310*/  SHF.R.S32.HI R11, RZ, 0x1f, R4 ;  /* 0x0000001fff0b7819 */ /* 0x000fc60000011404 */
[----:B------:R-:W-:Y:S01]  /*0320*/  VIADD R6, R5, 0x2800 ;  /* 0x0000280005067836 */ /* 0x000fe20000000000 */
[----:B------:R-:W-:Y:S02]  /*0330*/  SHF.R.U32.HI R17, RZ, 0x6, R7 ;  /* 0x00000006ff117819 */ /* 0x000fe40000011607 */
[----:B------:R-:W-:Y:S02]  /*0340*/  LEA.HI R10, R11, R4, RZ, 0x2 ;  /* 0x000000040b0a7211 */ /* 0x000fe400078f10ff */
[----:B-1----:R-:W-:Y:S01]  /*0350*/  LEA R6, R9, R6, 0x18 ;  /* 0x0000000609067211 */ /* 0x002fe200078ec0ff */
[----:B------:R-:W-:Y:S01]  /*0360*/  IMAD R7, R17, -0x50, R4 ;  /* 0xffffffb011077824 */ /* 0x000fe200078e0204 */
[----:B------:R-:W-:Y:S01]  /*0370*/  SHF.R.S32.HI R5, RZ, 0x2, R10 ;  /* 0x00000002ff057819 */ /* 0x000fe2000001140a */
[----:B------:R-:W-:Y:S01]  /*0380*/  IMAD.IADD R13, R8, 0x1, R17 ;  /* 0x00000001080d7824 */ /* 0x000fe200078e0211 */
[----:B------:R-:W-:Y:S01]  /*0390*/  LEA.HI R11, R11, R4, RZ, 0x4 ;  /* 0x000000040b0b7211 */ /* 0x000fe200078f20ff */
[----:B------:R-:W-:Y:S01]  /*03a0*/  IMAD R9, R7, 0x28, R6 ;  /* 0x0000002807097824 */ /* 0x000fe200078e0206 */
[----:B------:R-:W-:Y:S01]  /*03b0*/  IADD3 R12, R5, 0x50, RZ ;  /* 0x00000050050c7810 */ /* 0x000fe20007ffe0ff */
[----:B------:R-:W-:Y:S01]  /*03c0*/  IMAD R13, R13, 0x280, RZ ;  /* 0x000002800d0d7824 */ /* 0x000fe200078e02ff */
[----:B------:R-:W-:Y:S01]  /*03d0*/  IADD3 R14, R5, 0xa0, RZ ;  /* 0x000000a0050e7810 */ /* 0x000fe20007ffe0ff */
[----:B------:R-:W-:Y:S01]  /*03e0*/  IMAD R8, R17, 0x8, R9 ;  /* 0x0000000811087824 */ /* 0x000fe200078e0209 */
[----:B------:R-:W-:-:S02]  /*03f0*/  IADD3 R16, R5, 0xf0, RZ ;  /* 0x000000f005107810 */ /* 0x000fc40007ffe0ff */
[----:B------:R-:W-:Y:S02]  /*0400*/  SHF.R.S32.HI R15, RZ, 0x1f, R12 ;  /* 0x0000001fff0f7819 */ /* 0x000fe4000001140c */
[----:B------:R-:W-:Y:S02]  /*0410*/  SHF.R.S32.HI R17, RZ, 0x1f, R14 ;  /* 0x0000001fff117819 */ /* 0x000fe4000001140e */
[----:B------:R-:W-:Y:S02]  /*0420*/  SHF.R.S32.HI R19, RZ, 0x1f, R16 ;  /* 0x0000001fff137819 */ /* 0x000fe40000011410 */
[----:B------:R-:W-:Y:S02]  /*0430*/  LOP3.LUT R9, R10, 0xfffffffc, RZ, 0xc0, !PT ;  /* 0xfffffffc0a097812 */ /* 0x000fe400078ec0ff */
[----:B------:R-:W-:Y:S02]  /*0440*/  LEA.HI R15, R15, R12, RZ, 0x2 ;  /* 0x0000000c0f0f7211 */ /* 0x000fe400078f10ff */
[----:B------:R-:W-:-:S02]  /*0450*/  LEA.HI R17, R17, R14, RZ, 0x2 ;  /* 0x0000000e11117211 */ /* 0x000fc400078f10ff */
[----:B------:R-:W-:Y:S02]  /*0460*/  LEA.HI R19, R19, R16, RZ, 0x2 ;  /* 0x0000001013137211 */ /* 0x000fe400078f10ff */
[----:B------:R-:W-:Y:S02]  /*0470*/  SHF.R.U32.HI R11, RZ, 0x4, R11 ;  /* 0x00000004ff0b7819 */ /* 0x000fe4000001160b */
[----:B------:R-:W-:Y:S02]  /*0480*/  IADD3 R12, -R9, R4, RZ ;  /* 0x00000004090c7210 */ /* 0x000fe40007ffe1ff */
[----:B------:R-:W-:Y:S02]  /*0490*/  SHF.R.U32.HI R15, RZ, 0x2, R15 ;  /* 0x00000002ff0f7819 */ /* 0x000fe4000001160f */
[----:B------:R-:W-:Y:S02]  /*04a0*/  SHF.R.U32.HI R17, RZ, 0x2, R17 ;  /* 0x00000002ff117819 */ /* 0x000fe40000011611 */
[----:B------:R-:W-:-:S02]  /*04b0*/  SHF.R.U32.HI R19, RZ, 0x2, R19 ;  /* 0x00000002ff137819 */ /* 0x000fc40000011613 */
[C---:B------:R-:W-:Y:S02]  /*04c0*/  LOP3.LUT R9, R12.reuse, 0x3, R11, 0x78, !PT ;  /* 0x000000030c097812 */ /* 0x040fe400078e780b */
[C---:B------:R-:W-:Y:S02]  /*04d0*/  LOP3.LUT R10, R12.reuse, 0x3, R15, 0x78, !PT ;  /* 0x000000030c0a7812 */ /* 0x040fe400078e780f */
[C---:B------:R-:W-:Y:S02]  /*04e0*/  LOP3.LUT R11, R12.reuse, 0x3, R17, 0x78, !PT ;  /* 0x000000030c0b7812 */ /* 0x040fe400078e7811 */
[----:B------:R-:W-:Y:S02]  /*04f0*/  LOP3.LUT R12, R12, 0x3, R19, 0x78, !PT ;  /* 0x000000030c0c7812 */ /* 0x000fe400078e7813 */
[----:B------:R-:W-:-:S07]  /*0500*/  CS2R R18, SRZ ;  /* 0x0000000000127805 */ /* 0x000fce000001ff00 */
.L_x_396:
[C---:B------:R-:W-:Y:S01]  /*0510*/  LOP3.LUT R50, R3.reuse, 0x1, RZ, 0xc0, !PT ;  /* 0x0000000103327812 */ /* 0x040fe200078ec0ff */
[----:B------:R-:W0:Y:S01]  /*0520*/  LDC.64 R26, c[0x0][0x238] ;  /* 0x00008e00ff1a7b82 */ /* 0x000e220000000a00 */
[--C-:B------:R-:W-:Y:S01]  /*0530*/  SHF.R.U64 R33, R3, 0x1, R70.reuse ;  /* 0x0000000103217819 */ /* 0x100fe20000001246 */
[----:B------:R-:W-:Y:S01]  /*0540*/  ULDC.64 UR12, c[0x0][0x248] ;  /* 0x00009200000c7ab9 */ /* 0x000fe20000000a00 */
[----:B--2---:R-:W-:Y:S01]  /*0550*/  SHF.R.U32.HI R30, RZ, 0x1, R70 ;  /* 0x00000001ff1e7819 */ /* 0x004fe20000011646 */
[----:B------:R-:W-:Y:S01]  /*0560*/  IMAD R50, R50, 0x140, RZ ;  /* 0x0000014032327824 */ /* 0x000fe200078e02ff */
[----:B------:R-:W-:-:S04]  /*0570*/  ULDC UR5, c[0x0][0x250] ;  /* 0x0000940000057ab9 */ /* 0x000fc80000000800 */
[----:B------:R-:W-:-:S04]  /*0580*/  LEA R28, R7, R50, 0x2 ;  /* 0x00000032071c7211 */ /* 0x000fc800078e10ff */
[----:B------:R-:W-:Y:S01]  /*0590*/  SHF.R.S32.HI R29, RZ, 0x1f, R28 ;  /* 0x0000001fff1d7819 */ /* 0x000fe2000001141c */
[----:B------:R-:W-:-:S04]  /*05a0*/  IMAD.WIDE.U32 R14, R28, -0x33333333, RZ ;  /* 0xcccccccd1c0e7825 */ /* 0x000fc800078e00ff */
[----:B------:R-:W-:Y:S01]  /*05b0*/  IMAD.WIDE.U32 R16, R33, 0x28000, R28 ;  /* 0x0002800021107825 */ /* 0x000fe200078e001c */
[----:B------:R-:W-:-:S03]  /*05c0*/  SHF.R.U32.HI R14, RZ, 0x5, R15 ;  /* 0x00000005ff0e7819 */ /* 0x000fc6000001160f */
[----:B------:R-:W-:Y:S01]  /*05d0*/  IMAD R29, R30, 0x28000, RZ ;  /* 0x000280001e1d7824 */ /* 0x000fe200078e02ff */
[----:B------:R-:W-:Y:S01]  /*05e0*/  LEA R32, P0, R33, R14, 0x4 ;  /* 0x0000000e21207211 */ /* 0x000fe200078020ff */
[----:B------:R-:W-:-:S03]  /*05f0*/  VIADD R15, R13, 0xa00 ;  /* 0x00000a000d0f7836 */ /* 0x000fc60000000000 */
[----:B------:R-:W-:Y:S02]  /*0600*/  IADD3 R29, R17, R29, RZ ;  /* 0x0000001d111d7210 */ /* 0x000fe40007ffe0ff */
[-C--:B------:R-:W-:Y:S02]  /*0610*/  IADD3 R17, P1, R13, R16.reuse, RZ ;  /* 0x000000100d117210 */ /* 0x080fe40007f3e0ff */
[----:B------:R-:W-:Y:S02]  /*0620*/  LEA.HI.X R33, R33, RZ, R30, 0x4, P0 ;  /* 0x000000ff21217211 */ /* 0x000fe400000f241e */
[----:B------:R-:W-:Y:S01]  /*0630*/  IADD3 R60, P2, R15, R16, RZ ;  /* 0x000000100f3c7210 */ /* 0x000fe20007f5e0ff */
[----:B------:R-:W1:Y:S01]  /*0640*/  LDC.64 R30, c[0x0][0x240] ;  /* 0x00009000ff1e7b82 */ /* 0x000e620000000a00 */
[----:B------:R-:W-:Y:S01]  /*0650*/  LEA R38, P0, R32, UR12, 0x3 ;  /* 0x0000000c20267c11 */ /* 0x000fe2000f8018ff */
[----:B------:R-:W-:Y:S01]  /*0660*/  IMAD.SHL.U32 R15, R17, 0x2, RZ ;  /* 0x00000002110f7824 */ /* 0x000fe200078e00ff */
[----:B------:R-:W-:-:S02]  /*0670*/  IADD3.X R16, RZ, R29, RZ, P1, !PT ;  /* 0x0000001dff107210 */ /* 0x000fc40000ffe4ff */
[----:B------:R-:W-:Y:S01]  /*0680*/  LEA.HI.X R39, R32, UR13, R33, 0x3, P0 ;  /* 0x0000000d20277c11 */ /* 0x000fe200080f1c21 */
[----:B------:R-:W-:Y:S01]  /*0690*/  ULDC.64 UR12, c[0x0][0x230] ;  /* 0x00008c00000c7ab9 */ /* 0x000fe20000000a00 */
[----:B------:R-:W-:Y:S02]  /*06a0*/  SHF.L.U64.HI R16, R17, 0x1, R16 ;  /* 0x0000000111107819 */ /* 0x000fe40000010210 */
[----:B------:R-:W-:Y:S02]  /*06b0*/  IADD3.X R17, RZ, R29, RZ, P2, !PT ;  /* 0x0000001dff117210 */ /* 0x000fe400017fe4ff */
[----:B------:R-:W-:Y:S01]  /*06c0*/  IADD3 R40, P0, R15, UR12, RZ ;  /* 0x0000000c0f287c10 */ /* 0x000fe2000ff1e0ff */
[----:B------:R-:W2:Y:S01]  /*06d0*/  LDG.E.64.CONSTANT R38, desc[UR8][R38.64] ;  /* 0x0000000826267981 */ /* 0x000ea2000c1e9b00 */
[----:B------:R-:W-:Y:S01]  /*06e0*/  SHF.L.U64.HI R17, R60, 0x1, R17 ;  /* 0x000000013c117819 */ /* 0x000fe20000010211 */
[----:B0-----:R-:W-:Y:S01]  /*06f0*/  IMAD.WIDE R36, R28, 0x2, R26 ;  /* 0x000000021c247825 */ /* 0x001fe200078e021a */
[----:B------:R-:W-:-:S02]  /*0700*/  SHF.L.U32 R60, R60, 0x1, RZ ;  /* 0x000000013c3c7819 */ /* 0x000fc400000006ff */
[----:B------:R-:W-:Y:S02]  /*0710*/  IADD3.X R41, R16, UR13, RZ, P0, !PT ;  /* 0x0000000d10297c10 */ /* 0x000fe400087fe4ff */
[----:B------:R-:W-:-:S03]  /*0720*/  IADD3 R32, P0, R60, UR12, RZ ;  /* 0x0000000c3c207c10 */ /* 0x000fc6000ff1e0ff */
[----:B------:R0:W3:Y:S01]  /*0730*/  LDG.E.64.CONSTANT R26, desc[UR8][R40.64] ;  /* 0x00000008281a7981 */ /* 0x0000e2000c1e9b00 */
[----:B------:R-:W-:Y:S01]  /*0740*/  IADD3.X R33, R17, UR13, RZ, P0, !PT ;  /* 0x0000000d11217c10 */ /* 0x000fe200087fe4ff */
[----:B-1----:R-:W-:Y:S01]  /*0750*/  IMAD.WIDE R30, R28, 0x2, R30 ;  /* 0x000000021c1e7825 */ /* 0x002fe200078e021e */
[----:B------:R-:W-:Y:S01]  /*0760*/  ULDC.64 UR12, c[0x0][0x228] ;  /* 0x00008a00000c7ab9 */ /* 0x000fe20000000a00 */
[----:B------:R-:W4:Y:S04]  /*0770*/  LDG.E.64.CONSTANT R28, desc[UR8][R36.64] ;  /* 0x00000008241c7981 */ /* 0x000f28000c1e9b00 */
[----:B------:R-:W5:Y:S04]  /*0780*/  LDG.E.64.CONSTANT R32, desc[UR8][R32.64] ;  /* 0x0000000820207981 */ /* 0x000f68000c1e9b00 */
[----:B------:R-:W4:Y:S01]  /*0790*/  LDG.E.64.CONSTANT R30, desc[UR8][R30.64] ;  /* 0x000000081e1e7981 */ /* 0x000f22000c1e9b00 */
[----:B------:R-:W-:-:S04]  /*07a0*/  IADD3 R34, P0, R15, UR12, RZ ;  /* 0x0000000c0f227c10 */ /* 0x000fc8000ff1e0ff */
[----:B------:R-:W-:-:S06]  /*07b0*/  IADD3.X R35, R16, UR13, RZ, P0, !PT ;  /* 0x0000000d10237c10 */ /* 0x000fcc00087fe4ff */
[----:B------:R-:W4:Y:S01]  /*07c0*/  LDG.E.64.CONSTANT R34, desc[UR8][R34.64] ;  /* 0x0000000822227981 */ /* 0x000f22000c1e9b00 */
[----:B0-----:R-:W-:-:S04]  /*07d0*/  IADD3 R40, P0, R60, UR12, RZ ;  /* 0x0000000c3c287c10 */ /* 0x001fc8000ff1e0ff */
[----:B------:R-:W-:-:S05]  /*07e0*/  IADD3.X R41, R17, UR13, RZ, P0, !PT ;  /* 0x0000000d11297c10 */ /* 0x000fca00087fe4ff */
[----:B------:R0:W4:Y:S01]  /*07f0*/  LDG.E.64.CONSTANT R36, desc[UR8][R40.64] ;  /* 0x0000000828247981 */ /* 0x000122000c1e9b00 */
[----:B------:R-:W-:Y:S01]  /*0800*/  ISETP.GT.U32.AND P1, PT, R4, 0x1f, PT ;  /* 0x0000001f0400780c */ /* 0x000fe20003f24070 */
[----:B--2---:R-:W-:-:S06]  /*0810*/  FADD.FTZ R39, R39, UR5 ;  /* 0x0000000527277e21 */ /* 0x004fcc0008010000 */
[----:B------:R-:W1:Y:S01]  /*0820*/  MUFU.RSQ R39, R39 ;  /* 0x0000002700277308 */ /* 0x000e620000001400 */
[----:B---3--:R-:W-:Y:S02]  /*0830*/  IMAD.U32 R47, R27, 0x10000, RZ ;  /* 0x000100001b2f7824 */ /* 0x008fe400078e00ff */
[----:B------:R-:W-:Y:S02]  /*0840*/  IMAD.U32 R43, R26, 0x10000, RZ ;  /* 0x000100001a2b7824 */ /* 0x000fe400078e00ff */
[----:B0-----:R-:W-:Y:S01]  /*0850*/  FADD.FTZ R40, -R38, R47 ;  /* 0x0000002f26287221 */ /* 0x001fe20000010100 */
[----:B-----5:R-:W-:Y:S01]  /*0860*/  SHF.L.U32 R47, R32, 0x10, RZ ;  /* 0x00000010202f7819 */ /* 0x020fe200000006ff */
[----:B------:R-:W-:Y:S01]  /*0870*/  FADD.FTZ R44, -R38, R43 ;  /* 0x0000002b262c7221 */ /* 0x000fe20000010100 */
[----:B----4-:R-:W-:-:S03]  /*0880*/  SHF.L.U32 R68, R28, 0x10, RZ ;  /* 0x000000101c447819 */ /* 0x010fc600000006ff */
[----:B------:R-:W-:Y:S01]  /*0890*/  FADD.FTZ R62, -R38, R47 ;  /* 0x0000002f263e7221 */ /* 0x000fe20000010100 */
[----:B------:R-:W-:Y:S01]  /*08a0*/  SHF.L.U32 R45, R30, 0x10, RZ ;  /* 0x000000101e2d7819 */ /* 0x000fe200000006ff */
[----:B-1----:R-:W-:Y:S01]  /*08b0*/  FMUL.FTZ R71, R39, R44 ;  /* 0x0000002c27477220 */ /* 0x002fe20000410000 */
[----:B------:R-:W-:Y:S01]  /*08c0*/  SHF.L.U32 R47, R33, 0x10, RZ ;  /* 0x00000010212f7819 */ /* 0x000fe200000006ff */
[----:B------:R-:W-:Y:S01]  /*08d0*/  FMUL.FTZ R62, R39, R62 ;  /* 0x0000003e273e7220 */ /* 0x000fe20000410000 */
[----:B------:R-:W-:Y:S01]  /*08e0*/  PRMT R44, R26, 0x7632, R44 ;  /* 0x000076321a2c7816 */ /* 0x000fe2000000002c */
[--C-:B------:R-:W-:Y:S02]  /*08f0*/  FFMA.FTZ R53, R71, R68, R45.reuse ;  /* 0x0000004447357223 */ /* 0x100fe4000001002d */
[--C-:B------:R-:W-:Y:S01]  /*0900*/  FFMA.FTZ R46, R68, R62, R45.reuse ;  /* 0x0000003e442e7223 */ /* 0x100fe2000001002d */
[----:B------:R-:W-:Y:S01]  /*0910*/  PRMT R45, R27, 0x7632, R45 ;  /* 0x000076321b2d7816 */ /* 0x000fe2000000002d */
[----:B------:R-:W-:Y:S01]  /*0920*/  FADD.FTZ R64, -R38, R47 ;  /* 0x0000002f26407221 */ /* 0x000fe20000010100 */
[----:B------:R-:W-:Y:S01]  /*0930*/  IMAD.U32 R47, R44, 0x10000, RZ ;  /* 0x000100002c2f7824 */ /* 0x000fe200078e00ff */
[----:B------:R-:W-:-:S02]  /*0940*/  PRMT R43, R30, 0x7632, R43 ;  /* 0x000076321e2b7816 */ /* 0x000fc4000000002b */
[----:B------:R-:W-:Y:S01]  /*0950*/  PRMT R48, R32, 0x7632, R48 ;  /* 0x0000763220307816 */ /* 0x000fe20000000030 */
[----:B------:R-:W-:Y:S01]  /*0960*/  IMAD.U32 R56, R31, 0x10000, RZ ;  /* 0x000100001f387824 */ /* 0x000fe200078e00ff */
[----:B------:R-:W-:Y:S01]  /*0970*/  SHF.L.U32 R61, R29, 0x10, RZ ;  /* 0x000000101d3d7819 */ /* 0x000fe200000006ff */
[----:B------:R-:W-:Y:S01]  /*0980*/  FMUL.FTZ R63, R39, R40 ;  /* 0x00000028273f7220 */ /* 0x000fe20000410000 */
[----:B------:R-:W-:Y:S01]  /*0990*/  SHF.L.U32 R45, R45, 0x10, RZ ;  /* 0x000000102d2d7819 */ /* 0x000fe200000006ff */
[----:B------:R-:W-:Y:S01]  /*09a0*/  FADD.FTZ R54, -R38, R47 ;  /* 0x0000002f26367221 */ /* 0x000fe20000010100 */
[----:B------:R-:W-:Y:S02]  /*09b0*/  PRMT R42, R28, 0x7632, R42 ;  /* 0x000076321c2a7816 */ /* 0x000fe4000000002a */
[----:B------:R-:W-:Y:S01]  /*09c0*/  SHF.L.U32 R51, R43, 0x10, RZ ;  /* 0x000000102b337819 */ /* 0x000fe200000006ff */
[----:B------:R-:W-:Y:S01]  /*09d0*/  IMAD.U32 R43, R48, 0x10000, RZ ;  /* 0x00010000302b7824 */ /* 0x000fe200078e00ff */
[----:B------:R-:W-:Y:S01]  /*09e0*/  PRMT R41, R29, 0x7632, R41 ;  /* 0x000076321d297816 */ /* 0x000fe20000000029 */
[----:B------:R-:W-:Y:S01]  /*09f0*/  FFMA.FTZ R58, R63, R61, R56 ;  /* 0x0000003d3f3a7223 */ /* 0x000fe20000010038 */
[----:B------:R-:W-:Y:S01]  /*0a00*/  PRMT R52, R31, 0x7632, R52 ;  /* 0x000076321f347816 */ /* 0x000fe20000000034 */
[----:B------:R-:W-:Y:S01]  /*0a10*/  FADD.FTZ R48, -R38, R45 ;  /* 0x0000002d26307221 */ /* 0x000fe20000010100 */
[----:B------:R-:W-:Y:S01]  /*0a20*/  SHF.L.U32 R40, R42, 0x10, RZ ;  /* 0x000000102a287819 */ /* 0x000fe200000006ff */
[----:B------:R-:W-:Y:S01]  /*0a30*/  FMUL.FTZ R49, R53, -1.4426950216293334961 ;  /* 0xbfb8aa3b35317820 */ /* 0x000fe20000410000 */
[----:B------:R-:W-:Y:S01]  /*0a40*/  FMUL.FTZ R47, R39, R54 ;  /* 0x00000036272f7220 */ /* 0x000fe20000410000 */
[----:B------:R-:W-:Y:S01]  /*0a50*/  SHF.L.U32 R41, R41, 0x10, RZ ;  /* 0x0000001029297819 */ /* 0x000fe200000006ff */
[----:B------:R-:W-:Y:S01]  /*0a60*/  FMUL.FTZ R42, R58, -1.4426950216293334961 ;  /* 0xbfb8aa3b3a2a7820 */ /* 0x000fe20000410000 */
[----:B------:R-:W-:Y:S01]  /*0a70*/  SHF.L.U32 R52, R52, 0x10, RZ ;  /* 0x0000001034347819 */ /* 0x000fe200000006ff */
[----:B------:R-:W-:Y:S01]  /*0a80*/  FMUL.FTZ R45, R39, R48 ;  /* 0x00000030272d7220 */ /* 0x000fe20000410000 */
[----:B------:R-:W-:Y:S01]  /*0a90*/  FFMA.FTZ R55, R47, R40, R51 ;  /* 0x000000282f377223 */ /* 0x000fe20000010033 */
[----:B------:R-:W0:Y:S01]  /*0aa0*/  MUFU.EX2 R49, R49 ;  /* 0x0000003100317308 */ /* 0x000e220000000800 */
[----:B------:R-:W-:Y:S01]  /*0ab0*/  FADD.FTZ R48, -R38, R43 ;  /* 0x0000002b26307221 */ /* 0x000fe20000010100 */
[----:B------:R-:W-:Y:S01]  /*0ac0*/  FFMA.FTZ R57, R45, R41, R52 ;  /* 0x000000292d397223 */ /* 0x000fe20000010034 */
[----:B------:R-:W-:-:S02]  /*0ad0*/  FMUL.FTZ R65, R55, -1.4426950216293334961 ;  /* 0xbfb8aa3b37417820 */ /* 0x000fc40000410000 */
[----:B------:R-:W-:Y:S01]  /*0ae0*/  FMUL.FTZ R43, R39, R48 ;  /* 0x00000030272b7220 */ /* 0x000fe20000410000 */
[----:B------:R-:W-:Y:S02]  /*0af0*/  FMUL.FTZ R69, R57, -1.4426950216293334961 ;  /* 0xbfb8aa3b39457820 */ /* 0x000fe40000410000 */
[----:B------:R-:W1:Y:S01]  /*0b00*/  MUFU.EX2 R42, R42 ;  /* 0x0000002a002a7308 */ /* 0x000e620000000800 */
[----:B------:R-:W-:-:S07]  /*0b10*/  FFMA.FTZ R48, R40, R43, R51 ;  /* 0x0000002b28307223 */ /* 0x000fce0000010033 */
[----:B------:R-:W2:Y:S08]  /*0b20*/  MUFU.EX2 R65, R65 ;  /* 0x0000004100417308 */ /* 0x000eb00000000800 */
[----:B------:R-:W3:Y:S01]  /*0b30*/  MUFU.EX2 R51, R69 ;  /* 0x0000004500337308 */ /* 0x000ee20000000800 */
[----:B0-----:R-:W-:Y:S01]  /*0b40*/  FADD.FTZ R66, R49, 1 ;  /* 0x3f80000031427421 */ /* 0x001fe20000010000 */
[----:B------:R-:W-:Y:S01]  /*0b50*/  PRMT R49, R33, 0x7632, R49 ;  /* 0x0000763221317816 */ /* 0x000fe20000000031 */
[----:B-1----:R-:W-:Y:S01]  /*0b60*/  FADD.FTZ R67, R42, 1 ;  /* 0x3f8000002a437421 */ /* 0x002fe20000010000 */
[----:B------:R-:W-:-:S03]  /*0b70*/  FMUL.FTZ R64, R39, R64 ;  /* 0x0000004027407220 */ /* 0x000fc60000410000 */
[----:B------:R-:W-:Y:S01]  /*0b80*/  IMAD.U32 R49, R49, 0x10000, RZ ;  /* 0x0001000031317824 */ /* 0x000fe200078e00ff */
[----:B------:R-:W0:Y:S01]  /*0b90*/  MUFU.RCP R66, R66 ;  /* 0x0000004200427308 */ /* 0x000e220000001000 */
[----:B--2---:R-:W-:Y:S01]  /*0ba0*/  FADD.FTZ R65, R65, 1 ;  /* 0x3f80000041417421 */ /* 0x004fe20000010000 */
[----:B------:R-:W-:Y:S01]  /*0bb0*/  FFMA.FTZ R44, R61, R64, R56 ;  /* 0x000000403d2c7223 */ /* 0x000fe20000010038 */
[----:B------:R-:W-:Y:S01]  /*0bc0*/  FADD.FTZ R42, -R38, R49 ;  /* 0x00000031262a7221 */ /* 0x000fe20000010100 */
[----:B------:R-:W-:-:S04]  /*0bd0*/  FMUL.FTZ R59, R46, -1.4426950216293334961 ;  /* 0xbfb8aa3b2e3b7820 */ /* 0x000fc80000410000 */
[----:B------:R-:W1:Y:S01]  /*0be0*/  MUFU.RCP R67, R67 ;  /* 0x0000004300437308 */ /* 0x000e620000001000 */
[----:B---3--:R-:W-:Y:S01]  /*0bf0*/  FADD.FTZ R51, R51, 1 ;  /* 0x3f80000033337421 */ /* 0x008fe20000010000 */
[----:B------:R-:W-:Y:S01]  /*0c00*/  FMUL.FTZ R56, R44, -1.4426950216293334961 ;  /* 0xbfb8aa3b2c387820 */ /* 0x000fe20000410000 */
[----:B------:R-:W-:Y:S01]  /*0c10*/  FMUL.FTZ R42, R39, R42 ;  /* 0x0000002a272a7220 */ /* 0x000fe20000410000 */
[----:B------:R-:W-:-:S04]  /*0c20*/  FMUL.FTZ R54, R48, -1.4426950216293334961 ;  /* 0xbfb8aa3b30367820 */ /* 0x000fc80000410000 */
[----:B------:R-:W2:Y:S01]  /*0c30*/  MUFU.RCP R65, R65 ;  /* 0x0000004100417308 */ /* 0x000ea20000001000 */
[----:B------:R-:W-:-:S07]  /*0c40*/  FFMA.FTZ R49, R41, R42, R52 ;  /* 0x0000002a29317223 */ /* 0x000fce0000010034 */
[----:B------:R-:W3:Y:S01]  /*0c50*/  MUFU.RCP R51, R51 ;  /* 0x0000003300337308 */ /* 0x000ee20000001000 */
[----:B------:R-:W-:Y:S01]  /*0c60*/  FMUL.FTZ R52, R49, -1.4426950216293334961 ;  /* 0xbfb8aa3b31347820 */ /* 0x000fe20000410000 */
[----:B0-----:R-:W-:-:S06]  /*0c70*/  FADD.FTZ R72, -R66, 1 ;  /* 0x3f80000042487421 */ /* 0x001fcc0000010100 */
[----:B------:R-:W0:Y:S01]  /*0c80*/  MUFU.EX2 R59, R59 ;  /* 0x0000003b003b7308 */ /* 0x000e220000000800 */
[----:B-1----:R-:W-:-:S07]  /*0c90*/  FADD.FTZ R73, -R67, 1 ;  /* 0x3f80000043497421 */ /* 0x002fce0000010100 */
[----:B------:R-:W1:Y:S01]  /*0ca0*/  MUFU.EX2 R56, R56 ;  /* 0x0000003800387308 */ /* 0x000e620000000800 */
[----:B------:R-:W-:Y:S01]  /*0cb0*/  FFMA.FTZ R69, R53, R72, 1 ;  /* 0x3f80000035457423 */ /* 0x000fe20000010048 */
[----:B------:R-:W-:-:S06]  /*0cc0*/  FFMA.FTZ R72, R58, R73, 1 ;  /* 0x3f8000003a487423 */ /* 0x000fcc0000010049 */
[----:B------:R-:W4:Y:S01]  /*0cd0*/  MUFU.EX2 R54, R54 ;  /* 0x0000003600367308 */ /* 0x000f220000000800 */
[----:B--2---:R-:W-:Y:S01]  /*0ce0*/  FADD.FTZ R58, -R65, 1 ;  /* 0x3f800000413a7421 */ /* 0x004fe20000010100 */
[----:B---3--:R-:W-:-:S06]  /*0cf0*/  FADD.FTZ R76, -R51, 1 ;  /* 0x3f800000334c7421 */ /* 0x008fcc0000010100 */
[----:B------:R-:W2:Y:S01]  /*0d00*/  MUFU.EX2 R52, R52 ;  /* 0x0000003400347308 */ /* 0x000ea20000000800 */
[----:B------:R-:W-:Y:S01]  /*0d10*/  FFMA.FTZ R74, R55, R58, 1 ;  /* 0x3f800000374a7423 */ /* 0x000fe2000001003a */
[----:B0-----:R-:W-:Y:S01]  /*0d20*/  FADD.FTZ R59, R59, 1 ;  /* 0x3f8000003b3b7421 */ /* 0x001fe20000010000 */
[----:B------:R-:W-:Y:S01]  /*0d30*/  FMUL.FTZ R69, R66, R69 ;  /* 0x0000004542457220 */ /* 0x000fe20000410000 */
[----:B------:R-:W-:Y:S01]  /*0d40*/  FFMA.FTZ R58, R57, R76, 1 ;  /* 0x3f800000393a7423 */ /* 0x000fe2000001004c */
[----:B-1----:R-:W-:Y:S01]  /*0d50*/  FADD.FTZ R56, R56, 1 ;  /* 0x3f80000038387421 */ /* 0x002fe20000010000 */
[----:B------:R-:W-:Y:S01]  /*0d60*/  FMUL.FTZ R66, R67, R72 ;  /* 0x0000004843427220 */ /* 0x000fe20000410000 */
[----:B------:R-:W-:Y:S02]  /*0d70*/  SHF.L.U32 R57, R35, 0x10, RZ ;  /* 0x0000001023397819 */ /* 0x000fe400000006ff */
[C---:B------:R-:W-:Y:S02]  /*0d80*/  SHF.L.U32 R72, R34.reuse, 0x10, RZ ;  /* 0x0000001022487819 */ /* 0x040fe400000006ff */
[----:B------:R-:W-:Y:S01]  /*0d90*/  PRMT R55, R34, 0x7632, R55 ;  /* 0x0000763222377816 */ /* 0x000fe20000000037 */
[----:B------:R0:W1:Y:S01]  /*0da0*/  MUFU.RCP R53, R59 ;  /* 0x0000003b00357308 */ /* 0x0000620000001000 */
[----:B----4-:R-:W-:Y:S01]  /*0db0*/  FADD.FTZ R54, R54, 1 ;  /* 0x3f80000036367421 */ /* 0x010fe20000010000 */
[----:B------:R-:W-:Y:S01]  /*0dc0*/  FMUL.FTZ R66, R57, R66 ;  /* 0x0000004239427220 */ /* 0x000fe20000410000 */
[----:B------:R-:W-:Y:S01]  /*0dd0*/  FMUL.FTZ R74, R65, R74 ;  /* 0x0000004a414a7220 */ /* 0x000fe20000410000 */
[----:B------:R-:W-:Y:S01]  /*0de0*/  FMUL.FTZ R69, R72, R69 ;  /* 0x0000004548457220 */ /* 0x000fe20000410000 */
[----:B------:R-:W-:Y:S01]  /*0df0*/  IMAD.U32 R55, R55, 0x10000, RZ ;  /* 0x0001000037377824 */ /* 0x000fe200078e00ff */
[----:B------:R-:W-:-:S02]  /*0e00*/  PRMT R57, R35, 0x7632, R57 ;  /* 0x0000763223397816 */ /* 0x000fc40000000039 */
[----:B------:R-:W3:Y:S01]  /*0e10*/  MUFU.RCP R56, R56 ;  /* 0x0000003800387308 */ /* 0x000ee20000001000 */
[----:B--2---:R-:W-:Y:S01]  /*0e20*/  FADD.FTZ R67, R52, 1 ;  /* 0x3f80000034437421 */ /* 0x004fe20000010000 */
[----:B------:R-:W-:Y:S01]  /*0e30*/  FMUL.FTZ R72, R68, R69 ;  /* 0x0000004544487220 */ /* 0x000fe20000410000 */
[----:B------:R-:W-:Y:S01]  /*0e40*/  FMUL.FTZ R55, R55, R74 ;  /* 0x0000004a37377220 */ /* 0x000fe20000410000 */
[----:B0-----:R-:W-:-:S04]  /*0e50*/  SHF.L.U32 R59, R57, 0x10, RZ ;  /* 0x00000010393b7819 */ /* 0x001fc800000006ff */
[----:B------:R-:W0:Y:S01]  /*0e60*/  MUFU.RCP R54, R54 ;  /* 0x0000003600367308 */ /* 0x000e220000001000 */
[----:B------:R-:W-:Y:S01]  /*0e70*/  FFMA.FTZ R72, R71, R72, RZ ;  /* 0x0000004847487223 */ /* 0x000fe200000100ff */
[----:B------:R-:W-:Y:S01]  /*0e80*/  FMUL.FTZ R52, R40, R55 ;  /* 0x0000003728347220 */ /* 0x000fe20000410000 */
[----:B------:R-:W-:-:S05]  /*0e90*/  FMUL.FTZ R58, R51, R58 ;  /* 0x0000003a333a7220 */ /* 0x000fca0000410000 */
[----:B------:R2:W4:Y:S01]  /*0ea0*/  MUFU.RCP R57, R67 ;  /* 0x0000004300397308 */ /* 0x0005220000001000 */
[----:B------:R-:W-:Y:S01]  /*0eb0*/  FFMA.FTZ R72, R47, R52, R72 ;  /* 0x000000342f487223 */ /* 0x000fe20000010048 */
[----:B------:R-:W-:Y:S01]  /*0ec0*/  FMUL.FTZ R52, R59, R58 ;  /* 0x0000003a3b347220 */ /* 0x000fe20000410000 */
[----:B-1----:R-:W-:Y:S01]  /*0ed0*/  FADD.FTZ R59, -R53, 1 ;  /* 0x3f800000353b7421 */ /* 0x002fe20000010100 */
[----:B---3--:R-:W-:-:S03]  /*0ee0*/  FADD.FTZ R65, -R56, 1 ;  /* 0x3f80000038417421 */ /* 0x008fc60000010100 */
[----:B------:R-:W-:Y:S01]  /*0ef0*/  FFMA.FTZ R46, R46, R59, 1 ;  /* 0x3f8000002e2e7423 */ /* 0x000fe2000001003b */
[----:B0-----:R-:W-:Y:S01]  /*0f00*/  FADD.FTZ R59, -R54, 1 ;  /* 0x3f800000363b7421 */ /* 0x001fe20000010100 */
[----:B--2---:R-:W-:Y:S02]  /*0f10*/  FFMA.FTZ R67, R44, R65, 1 ;  /* 0x3f8000002c437423 */ /* 0x004fe40000010041 */
[----:B------:R-:W-:Y:S01]  /*0f20*/  FMUL.FTZ R65, R53, R46 ;  /* 0x0000002e35417220 */ /* 0x000fe20000410000 */
[----:B------:R-:W-:Y:S01]  /*0f30*/  FFMA.FTZ R53, R68, R69, RZ ;  /* 0x0000004544357223 */ /* 0x000fe200000100ff */
[----:B------:R-:W-:Y:S01]  /*0f40*/  FFMA.FTZ R59, R48, R59, 1 ;  /* 0x3f800000303b7423 */ /* 0x000fe2000001003b */
[----:B------:R-:W-:Y:S01]  /*0f50*/  FMUL.FTZ R67, R56, R67 ;  /* 0x0000004338437220 */ /* 0x000fe20000410000 */
[----:B----4-:R-:W-:Y:S01]  /*0f60*/  FADD.FTZ R46, -R57, 1 ;  /* 0x3f800000392e7421 */ /* 0x010fe20000010100 */
[C---:B------:R-:W-:Y:S01]  /*0f70*/  SHF.L.U32 R48, R36.reuse, 0x10, RZ ;  /* 0x0000001024307819 */ /* 0x040fe200000006ff */
[----:B------:R-:W-:Y:S01]  /*0f80*/  FMUL.FTZ R51, R61, R66 ;  /* 0x000000423d337220 */ /* 0x000fe20000410000 */
[----:B------:R-:W-:Y:S01]  /*0f90*/  PRMT R44, R36, 0x7632, R44 ;  /* 0x00007632242c7816 */ /* 0x000fe2000000002c */
[----:B------:R-:W-:Y:S01]  /*0fa0*/  FFMA.FTZ R56, R49, R46, 1 ;  /* 0x3f80000031387423 */ /* 0x000fe2000001002e */
[----:B------:R-:W-:Y:S01]  /*0fb0*/  FFMA.FTZ R46, R40, R55, R53 ;  /* 0x00000037282e7223 */ /* 0x000fe20000010035 */
[----:B------:R-:W-:Y:S01]  /*0fc0*/  FMUL.FTZ R65, R48, R65 ;  /* 0x0000004130417220 */ /* 0x000fe20000410000 */
[----:B------:R-:W-:Y:S01]  /*0fd0*/  FFMA.FTZ R72, R63, R51, R72 ;  /* 0x000000333f487223 */ /* 0x000fe20000010048 */
[----:B------:R-:W-:-:S02]  /*0fe0*/  IMAD.U32 R49, R44, 0x10000, RZ ;  /* 0x000100002c317824 */ /* 0x000fc400078e00ff */
[----:B------:R-:W-:Y:S01]  /*0ff0*/  FMUL.FTZ R54, R54, R59 ;  /* 0x0000003b36367220 */ /* 0x000fe20000410000 */
[--C-:B------:R-:W-:Y:S01]  /*1000*/  FFMA.FTZ R48, R61, R66, R46.reuse ;  /* 0x000000423d307223 */ /* 0x100fe2000001002e */
[----:B------:R-:W-:Y:S01]  /*1010*/  FMUL.FTZ R51, R41, R52 ;  /* 0x0000003429337220 */ /* 0x000fe20000410000 */
[----:B------:R-:W-:Y:S01]  /*1020*/  PRMT R46, R37, 0x7632, R46 ;  /* 0x00007632252e7816 */ /* 0x000fe2000000002e */
[----:B------:R-:W-:Y:S01]  /*1030*/  FMUL.FTZ R49, R49, R54 ;  /* 0x0000003631317220 */ /* 0x000fe20000410000 */
[----:B------:R-:W-:Y:S01]  /*1040*/  FFMA.FTZ R53, R41, R52, R48 ;  /* 0x0000003429357223 */ /* 0x000fe20000010030 */
[----:B------:R-:W-:Y:S01]  /*1050*/  FFMA.FTZ R51, R45, R51, R72 ;  /* 0x000000332d337223 */ /* 0x000fe20000010048 */
[-C--:B------:R-:W-:Y:S01]  /*1060*/  FMUL.FTZ R54, R68, R65.reuse ;  /* 0x0000004144367220 */ /* 0x080fe20000410000 */
[----:B------:R-:W-:Y:S01]  /*1070*/  SHF.L.U32 R48, R37, 0x10, RZ ;  /* 0x0000001025307819 */ /* 0x000fe200000006ff */
[----:B------:R-:W-:Y:S01]  /*1080*/  FMUL.FTZ R44, R57, R56 ;  /* 0x00000038392c7220 */ /* 0x000fe20000410000 */
[----:B------:R-:W-:Y:S01]  /*1090*/  IADD3 R72, P0, R3, 0x4, RZ ;  /* 0x0000000403487810 */ /* 0x000fe20007f1e0ff */
[----:B------:R-:W-:Y:S01]  /*10a0*/  FFMA.FTZ R54, R62, R54, R51 ;  /* 0x000000363e367223 */ /* 0x000fe20000010033 */
[----:B------:R-:W-:Y:S01]  /*10b0*/  SHF.L.U32 R57, R46, 0x10, RZ ;  /* 0x000000102e397819 */ /* 0x000fe200000006ff */
[----:B------:R-:W-:Y:S01]  /*10c0*/  FFMA.FTZ R53, R68, R65, R53 ;  /* 0x0000004144357223 */ /* 0x000fe20000010035 */
[----:B------:R-:W-:Y:S01]  /*10d0*/  FMUL.FTZ R46, R40, R49 ;  /* 0x00000031282e7220 */ /* 0x000fe20000410000 */
[----:B------:R-:W-:Y:S01]  /*10e0*/  FMUL.FTZ R67, R48, R67 ;  /* 0x0000004330437220 */ /* 0x000fe20000410000 */
[----:B------:R-:W-:Y:S01]  /*10f0*/  IMAD.X R70, RZ, RZ, R70, P0 ;  /* 0x000000ffff467224 */ /* 0x000fe200000e0646 */
[----:B------:R-:W-:Y:S01]  /*1100*/  ISETP.GE.U32.AND P0, PT, R72, UR10, PT ;  /* 0x0000000a48007c0c */ /* 0x000fe2000bf06070 */
[----:B------:R-:W-:Y:S01]  /*1110*/  FFMA.FTZ R40, R40, R49, R53 ;  /* 0x0000003128287223 */ /* 0x000fe20000010035 */
[----:B------:R-:W-:Y:S01]  /*1120*/  FFMA.FTZ R51, R43, R46, R54 ;  /* 0x0000002e2b337223 */ /* 0x000fe20000010036 */
[----:B------:R-:W-:Y:S01]  /*1130*/  FMUL.FTZ R44, R57, R44 ;  /* 0x0000002c392c7220 */ /* 0x000fe20000410000 */
[CC--:B------:R-:W-:Y:S01]  /*1140*/  FMUL.FTZ R46, R61.reuse, R67.reuse ;  /* 0x000000433d2e7220 */ /* 0x0c0fe20000410000 */
[----:B------:R-:W-:Y:S01]  /*1150*/  ISETP.GE.AND.EX P0, PT, R70, UR6, PT, P0 ;  /* 0x0000000646007c0c */ /* 0x000fe2000bf06300 */
[----:B------:R-:W-:Y:S01]  /*1160*/  FFMA.FTZ R40, R61, R67, R40 ;  /* 0x000000433d287223 */ /* 0x000fe20000010028 */
[----:B------:R-:W-:Y:S01]  /*1170*/  FMUL.FTZ R48, R41, R44 ;  /* 0x0000002c29307220 */ /* 0x000fe20000410000 */
[----:B------:R-:W-:-:S02]  /*1180*/  FFMA.FTZ R51, R64, R46, R51 ;  /* 0x0000002e40337223 */ /* 0x000fc40000010033 */
[----:B------:R-:W-:Y:S02]  /*1190*/  FFMA.FTZ R40, R41, R44, R40 ;  /* 0x0000002c29287223 */ /* 0x000fe40000010028 */
[----:B------:R-:W-:Y:S01]  /*11a0*/  FFMA.FTZ R41, R42, R48, R51 ;  /* 0x000000302a297223 */ /* 0x000fe20000010033 */
[----:B------:R-:W-:Y:S01]  /*11b0*/  FFMA.FTZ R22, R47, R55, R22 ;  /* 0x000000372f167223 */ /* 0x000fe20000010016 */
[----:B------:R-:W-:Y:S01]  /*11c0*/  FFMA.FTZ R51, R45, R52, R18 ;  /* 0x000000342d337223 */ /* 0x000fe20000010012 */
[----:B------:R-:W-:Y:S01]  /*11d0*/  FADD.FTZ R19, R52, R19 ;  /* 0x0000001334137221 */ /* 0x000fe20000010000 */
[----:B------:R-:W-:Y:S01]  /*11e0*/  FADD.FTZ R48, R55, R23 ;  /* 0x0000001737307221 */ /* 0x000fe20000010000 */
[----:B------:R0:W-:Y:S01]  /*11f0*/  STS.64 [R8], R40 ;  /* 0x0000002808007388 */ /* 0x0001e20000000a00 */
[----:B------:R-:W-:Y:S01]  /*1200*/  FFMA.FTZ R45, R71, R69, R24 ;  /* 0x00000045472d7223 */ /* 0x000fe20000010018 */
[----:B------:R-:W-:Y:S01]  /*1210*/  FADD.FTZ R46, R69, R25 ;  /* 0x00000019452e7221 */ /* 0x000fe20000010000 */
[----:B------:R-:W-:Y:S01]  /*1220*/  FFMA.FTZ R47, R63, R66, R20 ;  /* 0x000000423f2f7223 */ /* 0x000fe20000010014 */
[----:B------:R-:W-:Y:S01]  /*1230*/  FADD.FTZ R52, R66, R21 ;  /* 0x0000001542347221 */ /* 0x000fe20000010000 */
[----:B------:R-:W-:Y:S01]  /*1240*/  FFMA.FTZ R22, R43, R49, R22 ;  /* 0x000000312b167223 */ /* 0x000fe20000010016 */
[----:B------:R-:W-:Y:S01]  /*1250*/  FADD.FTZ R23, R48, R49 ;  /* 0x0000003130177221 */ /* 0x000fe20000010000 */
[----:B------:R-:W-:Y:S01]  /*1260*/  FFMA.FTZ R18, R42, R44, R51 ;  /* 0x0000002c2a127223 */ /* 0x000fe20000010033 */
[----:B------:R-:W-:Y:S01]  /*1270*/  FADD.FTZ R19, R19, R44 ;  /* 0x0000002c13137221 */ /* 0x000fe20000010000 */
[----:B------:R-:W-:Y:S01]  /*1280*/  CS2R R58, SRZ ;  /* 0x00000000003a7805 */ /* 0x000fe2000001ff00 */
[----:B------:R-:W-:Y:S01]  /*1290*/  FFMA.FTZ R24, R62, R65, R45 ;  /* 0x000000413e187223 */ /* 0x000fe2000001002d */
[----:B------:R-:W-:Y:S01]  /*12a0*/  FADD.FTZ R25, R46, R65 ;  /* 0x000000412e197221 */ /* 0x000fe20000010000 */
[----:B------:R-:W-:Y:S01]  /*12b0*/  FFMA.FTZ R20, R64, R67, R47 ;  /* 0x0000004340147223 */ /* 0x000fe2000001002f */
[----:B------:R-:W-:Y:S01]  /*12c0*/  FADD.FTZ R21, R52, R67 ;  /* 0x0000004334157221 */ /* 0x000fe20000010000 */
[----:B------:R-:W-:Y:S06]  /*12d0*/  BAR.SYNC.DEFER_BLOCKING 0x0 ;  /* 0x0000000000007b1d */ /* 0x000fec0000010000 */
[----:B0-----:R-:W-:Y:S05]  /*12e0*/  @!P0 BRA `(.L_x_385) ;  /* 0x0000000000b08947 */ /* 0x001fea0003800000 */
[----:B------:R-:W0:Y:S01]  /*12f0*/  S2UR UR7, SR_CgaCtaId ;  /* 0x00000000000779c3 */ /* 0x000e220000008800 */
[----:B------:R-:W-:Y:S01]  /*1300*/  UMOV UR5, 0x400 ;  /* 0x0000040000057882 */ /* 0x000fe20000000000 */
[----:B------:R-:W-:Y:S02]  /*1310*/  SHF.L.U32 R40, R4, 0x1, RZ ;  /* 0x0000000104287819 */ /* 0x000fe400000006ff */
[----:B------:R-:W-:Y:S02]  /*1320*/  SHF.R.U32.HI R52, RZ, 0x1, R0 ;  /* 0x00000001ff347819 */ /* 0x000fe40000011600 */
[----:B------:R-:W-:Y:S02]  /*1330*/  LOP3.LUT R41, R40, 0x18, RZ, 0xc0, !PT ;  /* 0x0000001828297812 */ /* 0x000fe400078ec0ff */
[----:B------:R-:W-:Y:S02]  /*1340*/  SHF.L.U32 R53, R52, 0x5, RZ ;  /* 0x0000000534357819 */ /* 0x000fe400000006ff */
[----:B------:R-:W-:-:S02]  /*1350*/  LOP3.LUT R43, R41, 0x8, RZ, 0x3c, !PT ;  /* 0x00000008292b7812 */ /* 0x000fc400078e3cff */
[C---:B------:R-:W-:Y:S02]  /*1360*/  LOP3.LUT R45, R41.reuse, 0x10, RZ, 0x3c, !PT ;  /* 0x00000010292d7812 */ /* 0x040fe400078e3cff */
[----:B------:R-:W-:Y:S01]  /*1370*/  LOP3.LUT R47, R41, 0x18, RZ, 0x3c, !PT ;  /* 0x00000018292f7812 */ /* 0x000fe200078e3cff */
[----:B0-----:R-:W-:-:S06]  /*1380*/  ULEA UR5, UR7, UR5, 0x18 ;  /* 0x0000000507057291 */ /* 0x001fcc000f8ec03f */
[----:B------:R-:W-:Y:S02]  /*1390*/  LEA R40, R4, UR5, 0x5 ;  /* 0x0000000504287c11 */ /* 0x000fe4000f8e28ff */
[----:B------:R-:W-:Y:S02]  /*13a0*/  LEA R49, R5, UR5, 0x5 ;  /* 0x0000000505317c11 */ /* 0x000fe4000f8e28ff */
[C---:B------:R-:W-:Y:S01]  /*13b0*/  IADD3 R44, R40.reuse, R41, RZ ;  /* 0x00000029282c7210 */ /* 0x040fe20007ffe0ff */
[C---:B------:R-:W-:Y:S01]  /*13c0*/  IMAD.IADD R46, R40.reuse, 0x1, R43 ;  /* 0x00000001282e7824 */ /* 0x040fe200078e022b */
[C---:B------:R-:W-:Y:S02]  /*13d0*/  IADD3 R48, R40.reuse, R45, RZ ;  /* 0x0000002d28307210 */ /* 0x040fe40007ffe0ff */
[----:B------:R-:W-:Y:S01]  /*13e0*/  IADD3 R51, R40, R47, RZ ;  /* 0x0000002f28337210 */ /* 0x000fe20007ffe0ff */
[----:B------:R-:W-:Y:S01]  /*13f0*/  STS.64 [R44], R24 ;  /* 0x000000182c007388 */ /* 0x000fe20000000a00 */
[--C-:B------:R-:W-:Y:S01]  /*1400*/  IMAD R40, R9, 0x8, R49.reuse ;  /* 0x0000000809287824 */ /* 0x100fe200078e0231 */
[-C--:B------:R-:W-:Y:S01]  /*1410*/  LEA R42, R10, R49.reuse, 0x3 ;  /* 0x000000310a2a7211 */ /* 0x080fe200078e18ff */
[----:B------:R-:W-:Y:S01]  /*1420*/  IMAD R47, R12, 0x8, R49 ;  /* 0x000000080c2f7824 */ /* 0x000fe200078e0231 */
[----:B------:R-:W-:Y:S01]  /*1430*/  STS.64 [R46], R22 ;  /* 0x000000162e007388 */ /* 0x000fe20000000a00 */
[----:B------:R-:W-:-:S03]  /*1440*/  LEA R45, R11, R49, 0x3 ;  /* 0x000000310b2d7211 */ /* 0x000fc600078e18ff */
[----:B------:R0:W-:Y:S04]  /*1450*/  STS.64 [R48], R20 ;  /* 0x0000001430007388 */ /* 0x0001e80000000a00 */
        /* <DEDUP_REMOVED lines=21> */
.L_x_385:
[----:B------:R-:W-:Y:S04]  /*15b0*/  BSSY B0, `(.L_x_386) ;  /* 0x0000061000007945 */ /* 0x000fe80003800000 */
[----:B------:R-:W-:Y:S05]  /*15c0*/  @P1 BRA `(.L_x_387) ;  /* 0x00000004007c1947 */ /* 0x000fea0003800000 */
[----:B------:R-:W-:Y:S02]  /*15d0*/  SHF.L.U32 R40, R3, 0x3, RZ ;  /* 0x0000000303287819 */ /* 0x000fe400000006ff */
[----:B------:R-:W-:Y:S02]  /*15e0*/  SHF.L.U32 R56, R4, 0x3, RZ ;  /* 0x0000000304387819 */ /* 0x000fe400000006ff */
[----:B------:R-:W-:Y:S02]  /*15f0*/  LOP3.LUT R41, R40, 0x8, RZ, 0xc0, !PT ;  /* 0x0000000828297812 */ /* 0x000fe400078ec0ff */
[----:B------:R-:W-:Y:S02]  /*1600*/  LOP3.LUT R56, R56, 0x18, RZ, 0xc0, !PT ;  /* 0x0000001838387812 */ /* 0x000fe400078ec0ff */
[----:B------:R-:W-:-:S05]  /*1610*/  LEA.HI R41, R4, R41, RZ, 0x1e ;  /* 0x0000002904297211 */ /* 0x000fca00078ff0ff */
[----:B------:R-:W-:-:S04]  /*1620*/  IMAD R41, R41, 0x28, -R50 ;  /* 0x0000002829297824 */ /* 0x000fc800078e0a32 */
[C---:B------:R-:W-:Y:S01]  /*1630*/  VIADD R43, R41.reuse, 0x8 ;  /* 0x00000008292b7836 */ /* 0x040fe20000000000 */
[C---:B------:R-:W-:Y:S01]  /*1640*/  IADD3 R45, R41.reuse, 0x4, RZ ;  /* 0x00000004292d7810 */ /* 0x040fe20007ffe0ff */
[C---:B0-----:R-:W-:Y:S01]  /*1650*/  VIADD R46, R41.reuse, 0x14 ;  /* 0x00000014292e7836 */ /* 0x041fe20000000000 */
[C---:B------:R-:W-:Y:S01]  /*1660*/  IADD3 R42, R41.reuse, 0xc, RZ ;  /* 0x0000000c292a7810 */ /* 0x040fe20007ffe0ff */
[C---:B------:R-:W-:Y:S01]  /*1670*/  VIADD R52, R41.reuse, 0x20 ;  /* 0x0000002029347836 */ /* 0x040fe20000000000 */
[----:B------:R-:W-:Y:S02]  /*1680*/  SHF.R.S32.HI R40, RZ, 0x1f, R45 ;  /* 0x0000001fff287819 */ /* 0x000fe4000001142d */
[----:B------:R-:W-:Y:S02]  /*1690*/  IADD3 R44, R41, 0x10, RZ ;  /* 0x00000010292c7810 */ /* 0x000fe40007ffe0ff */
[----:B------:R-:W-:Y:S02]  /*16a0*/  LEA.HI R45, R40, R45, RZ, 0x2 ;  /* 0x0000002d282d7211 */ /* 0x000fe400078f10ff */
[----:B------:R-:W-:-:S02]  /*16b0*/  SHF.R.S32.HI R40, RZ, 0x1f, R43 ;  /* 0x0000001fff287819 */ /* 0x000fc4000001142b */
[----:B------:R-:W-:Y:S02]  /*16c0*/  SHF.R.S32.HI R47, RZ, 0x1f, R42 ;  /* 0x0000001fff2f7819 */ /* 0x000fe4000001142a */
[----:B------:R-:W-:Y:S02]  /*16d0*/  SHF.R.S32.HI R49, RZ, 0x1f, R44 ;  /* 0x0000001fff317819 */ /* 0x000fe4000001142c */
[----:B------:R-:W-:Y:S02]  /*16e0*/  SHF.R.S32.HI R51, RZ, 0x1f, R46 ;  /* 0x0000001fff337819 */ /* 0x000fe4000001142e */
[----:B------:R-:W-:Y:S02]  /*16f0*/  LEA.HI R43, R40, R43, RZ, 0x2 ;  /* 0x0000002b282b7211 */ /* 0x000fe400078f10ff */
[----:B------:R-:W-:Y:S02]  /*1700*/  LEA.HI R40, R47, R42, RZ, 0x2 ;  /* 0x0000002a2f287211 */ /* 0x000fe400078f10ff */
[----:B------:R-:W-:-:S02]  /*1710*/  LEA.HI R42, R49, R44, RZ, 0x2 ;  /* 0x0000002c312a7211 */ /* 0x000fc400078f10ff */
[----:B------:R-:W-:Y:S02]  /*1720*/  LEA.HI R44, R51, R46, RZ, 0x2 ;  /* 0x0000002e332c7211 */ /* 0x000fe400078f10ff */
[----:B------:R-:W-:Y:S02]  /*1730*/  SHF.R.S32.HI R46, RZ, 0x1f, R41 ;  /* 0x0000001fff2e7819 */ /* 0x000fe40000011429 */
[C---:B------:R-:W-:Y:S02]  /*1740*/  IADD3 R48, R41.reuse, 0x18, RZ ;  /* 0x0000001829307810 */ /* 0x040fe40007ffe0ff */
[----:B------:R-:W-:Y:S02]  /*1750*/  IADD3 R50, R41, 0x1c, RZ ;  /* 0x0000001c29327810 */ /* 0x000fe40007ffe0ff */
[----:B------:R-:W-:Y:S02]  /*1760*/  LEA.HI R47, R46, R41, RZ, 0x2 ;  /* 0x000000292e2f7211 */ /* 0x000fe400078f10ff */
[----:B------:R-:W-:-:S02]  /*1770*/  SHF.R.S32.HI R49, RZ, 0x1f, R48 ;  /* 0x0000001fff317819 */ /* 0x000fc40000011430 */
[----:B------:R-:W-:Y:S02]  /*1780*/  SHF.R.S32.HI R51, RZ, 0x1f, R50 ;  /* 0x0000001fff337819 */ /* 0x000fe40000011432 */
[----:B------:R-:W-:Y:S02]  /*1790*/  SHF.R.S32.HI R53, RZ, 0x1f, R52 ;  /* 0x0000001fff357819 */ /* 0x000fe40000011434 */
[----:B------:R-:W-:Y:S02]  /*17a0*/  SHF.R.S32.HI R47, RZ, 0x2, R47 ;  /* 0x00000002ff2f7819 */ /* 0x000fe4000001142f */
[----:B------:R-:W-:Y:S02]  /*17b0*/  LEA.HI R46, R49, R48, RZ, 0x2 ;  /* 0x00000030312e7211 */ /* 0x000fe400078f10ff */
[----:B------:R-:W-:Y:S01]  /*17c0*/  LEA.HI R48, R51, R50, RZ, 0x2 ;  /* 0x0000003233307211 */ /* 0x000fe200078f10ff */
[----:B------:R-:W-:Y:S01]  /*17d0*/  IMAD R47, R47, 0x28, R6 ;  /* 0x000000282f2f7824 */ /* 0x000fe200078e0206 */
[----:B------:R-:W-:-:S02]  /*17e0*/  LEA.HI R50, R53, R52, RZ, 0x2 ;  /* 0x0000003435327211 */ /* 0x000fc400078f10ff */
[----:B------:R-:W-:Y:S01]  /*17f0*/  IADD3 R52, R41, 0x24, RZ ;  /* 0x0000002429347810 */ /* 0x000fe20007ffe0ff */
[----:B------:R-:W-:Y:S01]  /*1800*/  IMAD.IADD R41, R47, 0x1, R56 ;  /* 0x000000012f297824 */ /* 0x000fe200078e0238 */
[----:B------:R-:W-:Y:S02]  /*1810*/  SHF.R.S32.HI R45, RZ, 0x2, R45 ;  /* 0x00000002ff2d7819 */ /* 0x000fe4000001142d */
        /* <DEDUP_REMOVED lines=10> */
[----:B------:R-:W-:-:S02]  /*18c0*/  IADD3 R45, R56, R47, RZ ;  /* 0x0000002f382d7210 */ /* 0x000fc40007ffe0ff */
[----:B------:R-:W1:Y:S01]  /*18d0*/  LDS.64 R42, [R43] ;  /* 0x000000002b2a7984 */ /* 0x000e620000000a00 */
[----:B------:R-:W-:Y:S01]  /*18e0*/  SHF.R.S32.HI R53, RZ, 0x2, R44 ;  /* 0x00000002ff357819 */ /* 0x000fe2000001142c */
[----:B------:R-:W-:Y:S01]  /*18f0*/  IMAD R51, R51, 0x28, R6 ;  /* 0x0000002833337824 */ /* 0x000fe200078e0206 */
[----:B------:R-:W-:Y:S01]  /*1900*/  SHF.R.S32.HI R55, RZ, 0x2, R46 ;  /* 0x00000002ff377819 */ /* 0x000fe2000001142e */
[C---:B------:R-:W-:Y:S01]  /*1910*/  IMAD.IADD R47, R56.reuse, 0x1, R49 ;  /* 0x00000001382f7824 */ /* 0x040fe200078e0231 */
[----:B------:R-:W2:Y:S01]  /*1920*/  LDS.64 R44, [R45] ;  /* 0x000000002d2c7984 */ /* 0x000ea20000000a00 */
[--C-:B------:R-:W-:Y:S01]  /*1930*/  IMAD R53, R53, 0x28, R6.reuse ;  /* 0x0000002835357824 */ /* 0x100fe200078e0206 */
[C---:B------:R-:W-:Y:S01]  /*1940*/  IADD3 R49, R56.reuse, R51, RZ ;  /* 0x0000003338317210 */ /* 0x040fe20007ffe0ff */
[----:B------:R-:W-:Y:S01]  /*1950*/  IMAD R55, R55, 0x28, R6 ;  /* 0x0000002837377824 */ /* 0x000fe200078e0206 */
[----:B------:R-:W-:Y:S01]  /*1960*/  SHF.R.S32.HI R57, RZ, 0x2, R48 ;  /* 0x00000002ff397819 */ /* 0x000fe20000011430 */
[----:B------:R-:W3:Y:S01]  /*1970*/  LDS.64 R46, [R47] ;  /* 0x000000002f2e7984 */ /* 0x000ee20000000a00 */
[C---:B------:R-:W-:Y:S01]  /*1980*/  IADD3 R51, R56.reuse, R53, RZ ;  /* 0x0000003538337210 */ /* 0x040fe20007ffe0ff */
[----:B------:R-:W-:Y:S01]  /*1990*/  IMAD.IADD R53, R56, 0x1, R55 ;  /* 0x0000000138357824 */ /* 0x000fe200078e0237 */
[----:B------:R-:W-:Y:S01]  /*19a0*/  SHF.R.S32.HI R59, RZ, 0x2, R50 ;  /* 0x00000002ff3b7819 */ /* 0x000fe20000011432 */
[----:B------:R-:W4:Y:S01]  /*19b0*/  LDS.64 R48, [R49] ;  /* 0x0000000031307984 */ /* 0x000f220000000a00 */
[----:B------:R-:W-:Y:S01]  /*19c0*/  IMAD R57, R57, 0x28, R6 ;  /* 0x0000002839397824 */ /* 0x000fe200078e0206 */
[----:B------:R-:W-:-:S02]  /*19d0*/  SHF.R.S32.HI R55, RZ, 0x2, R52 ;  /* 0x00000002ff377819 */ /* 0x000fc40000011434 */
[----:B------:R-:W5:Y:S01]  /*19e0*/  LDS.64 R50, [R51] ;  /* 0x0000000033327984 */ /* 0x000f620000000a00 */
[--C-:B------:R-:W-:Y:S01]  /*19f0*/  IMAD R59, R59, 0x28, R6.reuse ;  /* 0x000000283b3b7824 */ /* 0x100fe200078e0206 */
[C---:B------:R-:W-:Y:S01]  /*1a00*/  IADD3 R54, R56.reuse, R57, RZ ;  /* 0x0000003938367210 */ /* 0x040fe20007ffe0ff */
[----:B------:R-:W-:Y:S01]  /*1a10*/  IMAD R73, R55, 0x28, R6 ;  /* 0x0000002837497824 */ /* 0x000fe200078e0206 */
[----:B------:R-:W5:Y:S02]  /*1a20*/  LDS.64 R52, [R53] ;  /* 0x0000000035347984 */ /* 0x000f640000000a00 */
[C---:B------:R-:W-:Y:S01]  /*1a30*/  IADD3 R57, R56.reuse, R59, RZ ;  /* 0x0000003b38397210 */ /* 0x040fe20007ffe0ff */
[----:B------:R-:W-:Y:S01]  /*1a40*/  IMAD.IADD R58, R56, 0x1, R73 ;  /* 0x00000001383a7824 */ /* 0x000fe200078e0249 */
[----:B------:R-:W5:Y:S04]  /*1a50*/  LDS.64 R54, [R54] ;  /* 0x0000000036367984 */ /* 0x000f680000000a00 */
        /* <DEDUP_REMOVED lines=22> */
.L_x_387:
[----:B------:R-:W-:Y:S05]  /*1bc0*/  BSYNC B0 ;  /* 0x0000000000007941 */ /* 0x000fea0003800000 */
.L_x_386:
[----:B------:R-:W1:Y:S01]  /*1bd0*/  SHFL.BFLY PT, R41, R58, 0x2, 0x1f ;  /* 0x0c401f003a297f89 */ /* 0x000e6200000e0000 */
[----:B------:R-:W-:Y:S01]  /*1be0*/  LOP3.LUT P1, RZ, R4, 0xffffffe3, RZ, 0xc0, !PT ;  /* 0xffffffe304ff7812 */ /* 0x000fe2000782c0ff */
[----:B------:R-:W-:Y:S01]  /*1bf0*/  BSSY B0, `(.L_x_388) ;  /* 0x0000015000007945 */ /* 0x000fe20003800000 */
[----:B------:R-:W-:Y:S01]  /*1c00*/  PRMT R42, R28, 0x7632, R42 ;  /* 0x000076321c2a7816 */ /* 0x000fe2000000002a */
[----:B------:R-:W2:Y:S01]  /*1c10*/  SHFL.BFLY PT, R40, R59, 0x2, 0x1f ;  /* 0x0c401f003b287f89 */ /* 0x000ea200000e0000 */
[----:B------:R-:W-:Y:S01]  /*1c20*/  PRMT R43, R29, 0x7632, R43 ;  /* 0x000076321d2b7816 */ /* 0x000fe2000000002b */
[----:B-1----:R-:W-:Y:S01]  /*1c30*/  FADD.FTZ R41, R41, R58 ;  /* 0x0000003a29297221 */ /* 0x002fe20000010000 */
[----:B--2---:R-:W-:-:S04]  /*1c40*/  FADD.FTZ R40, R40, R59 ;  /* 0x0000003b28287221 */ /* 0x004fc80000010000 */
[----:B------:R-:W1:Y:S04]  /*1c50*/  SHFL.BFLY PT, R44, R41, 0x1, 0x1f ;  /* 0x0c201f00292c7f89 */ /* 0x000e6800000e0000 */
[----:B------:R-:W2:Y:S01]  /*1c60*/  SHFL.BFLY PT, R45, R40, 0x1, 0x1f ;  /* 0x0c201f00282d7f89 */ /* 0x000ea200000e0000 */
[----:B-1----:R-:W-:Y:S01]  /*1c70*/  FADD.FTZ R28, R41, R44 ;  /* 0x0000002c291c7221 */ /* 0x002fe20000010000 */
[----:B--2---:R-:W-:Y:S01]  /*1c80*/  FADD.FTZ R29, R40, R45 ;  /* 0x0000002d281d7221 */ /* 0x004fe20000010000 */
[----:B------:R-:W-:Y:S06]  /*1c90*/  @P1 BRA `(.L_x_389) ;  /* 0x0000000000281947 */ /* 0x000fec0003800000 */
[----:B------:R-:W1:Y:S01]  /*1ca0*/  LDC R45, c[0x0][0x10] ;  /* 0x00000400ff2d7b82 */ /* 0x000e620000000800 */
[----:B------:R-:W-:-:S04]  /*1cb0*/  SHF.R.U32.HI R44, RZ, 0x2, R4 ;  /* 0x00000002ff2c7819 */ /* 0x000fc80000011604 */
[----:B0-----:R-:W-:-:S03]  /*1cc0*/  SHF.L.U32 R47, R44, 0x5, RZ ;  /* 0x000000052c2f7819 */ /* 0x001fc600000006ff */
[----:B------:R-:W0:Y:S01]  /*1cd0*/  LDC.64 R40, c[0x0][0x260] ;  /* 0x00009800ff287b82 */ /* 0x000e220000000a00 */
[----:B-1----:R-:W-:Y:S01]  /*1ce0*/  IMAD R44, R45, UR4, R0 ;  /* 0x000000042d2c7c24 */ /* 0x002fe2000f8e0200 */
[----:B------:R-:W-:-:S04]  /*1cf0*/  LOP3.LUT R45, R47, 0xffffffe0, R2, 0xe2, !PT ;  /* 0xffffffe02f2d7812 */ /* 0x000fc800078ee202 */
[----:B------:R-:W-:-:S05]  /*1d00*/  LEA R44, R44, R45, 0x8 ;  /* 0x0000002d2c2c7211 */ /* 0x000fca00078e40ff */
[----:B------:R-:W-:-:S04]  /*1d10*/  IMAD.SHL.U32 R45, R44, 0x2, RZ ;  /* 0x000000022c2d7824 */ /* 0x000fc800078e00ff */
[----:B0-----:R-:W-:-:S05]  /*1d20*/  IMAD.WIDE.U32 R40, R45, 0x4, R40 ;  /* 0x000000042d287825 */ /* 0x001fca00078e0028 */
[----:B------:R1:W-:Y:S02]  /*1d30*/  STG.E.64 desc[UR8][R40.64], R28 ;  /* 0x0000001c28007986 */ /* 0x0003e4000c101b08 */
.L_x_389:
[----:B------:R-:W-:Y:S05]  /*1d40*/  BSYNC B0 ;  /* 0x0000000000007941 */ /* 0x000fea0003800000 */
.L_x_388:
[----:B------:R-:W-:Y:S02]  /*1d50*/  ISETP.GE.U32.AND P1, PT, R72, UR10, PT ;  /* 0x0000000a48007c0c */ /* 0x000fe4000bf26070 */
[----:B------:R-:W-:Y:S02]  /*1d60*/  PRMT R30, R30, 0x7632, R30 ;  /* 0x000076321e1e7816 */ /* 0x000fe4000000001e */
[----:B------:R-:W-:Y:S02]  /*1d70*/  ISETP.GE.AND.EX P1, PT, R70, UR6, PT, P1 ;  /* 0x0000000646007c0c */ /* 0x000fe4000bf26310 */
[----:B------:R-:W-:Y:S02]  /*1d80*/  PRMT R31, R31, 0x7632, R31 ;  /* 0x000076321f1f7816 */ /* 0x000fe4000000001f */
[----:B-1----:R-:W-:Y:S02]  /*1d90*/  PRMT R29, R26, 0x7632, R29 ;  /* 0x000076321a1d7816 */ /* 0x002fe4000000001d */
[----:B------:R-:W-:-:S02]  /*1da0*/  PRMT R28, R27, 0x7632, R28 ;  /* 0x000076321b1c7816 */ /* 0x000fc4000000001c */
[----:B------:R-:W-:Y:S02]  /*1db0*/  PRMT R34, R34, 0x7632, R34 ;  /* 0x0000763222227816 */ /* 0x000fe40000000022 */
[----:B------:R-:W-:Y:S02]  /*1dc0*/  PRMT R35, R35, 0x7632, R35 ;  /* 0x0000763223237816 */ /* 0x000fe40000000023 */
[----:B------:R-:W-:Y:S02]  /*1dd0*/  PRMT R32, R32, 0x7632, R32 ;  /* 0x0000763220207816 */ /* 0x000fe40000000020 */
        /* <DEDUP_REMOVED lines=9> */
[----:B------:R-:W-:-:S04]  /*1e70*/  MOV R41, 0x7fffffe1 ;  /* 0x7fffffe100297802 */ /* 0x000fc80000000f00 */
[----:B------:R-:W-:Y:S01]  /*1e80*/  SEL R41, R41, 0x1, !P1 ;  /* 0x0000000129297807 */ /* 0x000fe20004800000 */
[----:B-1----:R-:W-:Y:S01]  /*1e90*/  IMAD.WIDE.U32 R26, R0, 0x4, R26 ;  /* 0x00000004001a7825 */ /* 0x002fe200078e001a */
[----:B------:R-:W-:Y:S06]  /*1ea0*/  MEMBAR.ALL.GPU ;  /* 0x0000000000007992 */ /* 0x000fec000000a000 */
[----:B------:R-:W-:-:S00]  /*1eb0*/  ERRBAR ;  /* 0x00000000000079ab */ /* 0x000fc00000000000 */
[----:B------:R-:W-:Y:S06]  /*1ec0*/  CGAERRBAR ;  /* 0x00000000000075ab */ /* 0x000fec0000000000 */
[----:B------:R1:W5:Y:S02]  /*1ed0*/  ATOM.E.ADD.STRONG.GPU PT, R41, desc[UR8][R26.64], R41 ;  /* 0x000000291a29798a */ /* 0x00036400081ee1c8 */
.L_x_392:
[----:B------:R-:W2:Y:S04]  /*1ee0*/  LD.E.STRONG.GPU R40, desc[UR8][R26.64] ;  /* 0x000000081a287980 */ /* 0x000ea8000c10f900 */
[----:B--2---:R-:W-:Y:S01]  /*1ef0*/  CCTL.IVALL ;  /* 0x00000000ff00798f */ /* 0x004fe20002000000 */
[----:B------:R-:W-:Y:S05]  /*1f00*/  YIELD ;  /* 0x0000000000007946 */ /* 0x000fea0003800000 */
[----:B-----5:R-:W-:-:S04]  /*1f10*/  LOP3.LUT R40, R40, R41, RZ, 0x3c, !PT ;  /* 0x0000002928287212 */ /* 0x020fc800078e3cff */
[----:B------:R-:W-:-:S13]  /*1f20*/  ISETP.GT.AND P1, PT, R40, -0x1, PT ;  /* 0xffffffff2800780c */ /* 0x000fda0003f24270 */
[----:B------:R-:W-:Y:S05]  /*1f30*/  @P1 BRA `(.L_x_392) ;  /* 0xfffffffc00e81947 */ /* 0x000fea000383ffff */
.L_x_391:
[----:B------:R-:W-:Y:S05]  /*1f40*/  WARPSYNC.ALL ;  /* 0x0000000000007948 */ /* 0x000fea0003800000 */
[----:B------:R-:W-:Y:S06]  /*1f50*/  BAR.SYNC.DEFER_BLOCKING 0x0 ;  /* 0x0000000000007b1d */ /* 0x000fec0000010000 */
[----:B------:R-:W-:Y:S05]  /*1f60*/  BRA `(.L_x_393) ;  /* 0x0000000000607947 */ /* 0x000fea0003800000 */
.L_x_390:
[----:B------:R-:W-:Y:S01]  /*1f70*/  BAR.SYNC.DEFER_BLOCKING 0x0 ;  /* 0x0000000000007b1d */ /* 0x000fe20000010000 */
[----:B------:R-:W-:-:S13]  /*1f80*/  ISETP.NE.AND P1, PT, R4, RZ, PT ;  /* 0x000000ff0400720c */ /* 0x000fda0003f25270 */
[----:B------:R-:W-:Y:S05]  /*1f90*/  @P1 BRA `(.L_x_394) ;  /* 0x00000000004c1947 */ /* 0x000fea0003800000 */
[----:B------:R-:W1:Y:S01]  /*1fa0*/  LDC.64 R26, c[0x0][0x268] ;  /* 0x00009a00ff1a7b82 */ /* 0x000e620000000a00 */
[----:B------:R-:W-:Y:S02]  /*1fb0*/  SHF.R.U32.HI R41, RZ, 0x1, R0 ;  /* 0x00000001ff297819 */ /* 0x000fe40000011600 */
[----:B------:R-:W-:Y:S02]  /*1fc0*/  LOP3.LUT R40, R0, 0x1, RZ, 0xc0, !PT ;  /* 0x0000000100287812 */ /* 0x000fe400078ec0ff */
[----:B------:R-:W-:Y:S02]  /*1fd0*/  IADD3 R41, -R41, RZ, RZ ;  /* 0x000000ff29297210 */ /* 0x000fe40007ffe1ff */
[----:B------:R-:W-:Y:S02]  /*1fe0*/  LOP3.LUT R45, R40, 0x4, RZ, 0xfc, !PT ;  /* 0x00000004282d7812 */ /* 0x000fe400078efcff */
[----:B------:R-:W-:Y:S01]  /*1ff0*/  ISETP.NE.AND P1, PT, R2, R41, PT ;  /* 0x000000290200720c */ /* 0x000fe20003f25270 */
[----:B------:R-:W-:-:S05]  /*2000*/  IMAD.MOV.U32 R41, RZ, RZ, 0x7fffffc1 ;  /* 0x7fffffc1ff297424 */ /* 0x000fca00078e00ff */
[----:B------:R-:W-:Y:S01]  /*2010*/  SEL R41, R41, 0x1, !P1 ;  /* 0x0000000129297807 */ /* 0x000fe20004800000 */
[----:B-1----:R-:W-:Y:S01]  /*2020*/  IMAD.WIDE.U32 R26, R45, 0x4, R26 ;  /* 0x000000042d1a7825 */ /* 0x002fe200078e001a */
[----:B------:R-:W-:Y:S06]  /*2030*/  MEMBAR.ALL.GPU ;  /* 0x0000000000007992 */ /* 0x000fec000000a000 */
[----:B------:R-:W-:-:S00]  /*2040*/  ERRBAR ;  /* 0x00000000000079ab */ /* 0x000fc00000000000 */
[----:B------:R-:W-:Y:S06]  /*2050*/  CGAERRBAR ;  /* 0x00000000000075ab */ /* 0x000fec0000000000 */
[----:B------:R1:W5:Y:S02]  /*2060*/  ATOM.E.ADD.STRONG.GPU PT, R41, desc[UR8][R26.64], R41 ;  /* 0x000000291a29798a */ /* 0x00036400081ee1c8 */
.L_x_395:
[----:B------:R-:W2:Y:S04]  /*2070*/  LD.E.STRONG.GPU R40, desc[UR8][R26.64] ;  /* 0x000000081a287980 */ /* 0x000ea8000c10f900 */
[----:B--2---:R-:W-:Y:S01]  /*2080*/  CCTL.IVALL ;  /* 0x00000000ff00798f */ /* 0x004fe20002000000 */
[----:B------:R-:W-:Y:S05]  /*2090*/  YIELD ;  /* 0x0000000000007946 */ /* 0x000fea0003800000 */
[----:B-----5:R-:W-:-:S04]  /*20a0*/  LOP3.LUT R40, R40, R41, RZ, 0x3c, !PT ;  /* 0x0000002928287212 */ /* 0x020fc800078e3cff */
[----:B------:R-:W-:-:S13]  /*20b0*/  ISETP.GT.AND P1, PT, R40, -0x1, PT ;  /* 0xffffffff2800780c */ /* 0x000fda0003f24270 */
[----:B------:R-:W-:Y:S05]  /*20c0*/  @P1 BRA `(.L_x_395) ;  /* 0xfffffffc00e81947 */ /* 0x000fea000383ffff */
.L_x_394:
[----:B------:R-:W-:Y:S05]  /*20d0*/  WARPSYNC.ALL ;  /* 0x0000000000007948 */ /* 0x000fea0003800000 */
[----:B------:R-:W-:Y:S06]  /*20e0*/  BAR.SYNC.DEFER_BLOCKING 0x0 ;  /* 0x0000000000007b1d */ /* 0x000fec0000010000 */
.L_x_393:
[----:B------:R-:W-:Y:S01]  /*20f0*/  ISETP.GT.U32.AND P1, PT, R4, 0xff, PT ;  /* 0x000000ff0400780c */ /* 0x000fe20003f24070 */
[----:B------:R-:W2:Y:S01]  /*2100*/  S2UR UR7, SR_CgaCtaId ;  /* 0x00000000000779c3 */ /* 0x000ea20000008800 */
[----:B------:R-:W-:Y:S01]  /*2110*/  SHF.L.U32 R29, R29, 0x10, RZ ;  /* 0x000000101d1d7819 */ /* 0x000fe200000006ff */
[----:B------:R-:W-:Y:S01]  /*2120*/  IMAD.SHL.U32 R3, R3, 0x8, RZ ;  /* 0x0000000803037824 */ /* 0x000fe200078e00ff */
[----:B------:R-:W-:Y:S01]  /*2130*/  SHF.L.U32 R33, R33, 0x10, RZ ;  /* 0x0000001021217819 */ /* 0x000fe200000006ff */
[----:B------:R-:W-:Y:S01]  /*2140*/  UMOV UR5, 0x400 ;  /* 0x0000040000057882 */ /* 0x000fe20000000000 */
[----:B------:R-:W-:Y:S01]  /*2150*/  SHF.L.U32 R43, R43, 0x10, RZ ;  /* 0x000000102b2b7819 */ /* 0x000fe200000006ff */
[----:B------:R-:W-:Y:S01]  /*2160*/  IMAD.U32 R35, R35, 0x10000, RZ ;  /* 0x0001000023237824 */ /* 0x000fe200078e00ff */
[----:B------:R-:W-:Y:S01]  /*2170*/  SHF.L.U32 R34, R34, 0x10, RZ ;  /* 0x0000001022227819 */ /* 0x000fe200000006ff */
[----:B------:R-:W-:-:S04]  /*2180*/  ULDC.64 UR12, c[0x0][0x210] ;  /* 0x00008400000c7ab9 */ /* 0x000fc80000000a00 */
[----:B------:R-:W3:Y:S01]  /*2190*/  @!P1 LDC R41, c[0x0][0x10] ;  /* 0x00000400ff299b82 */ /* 0x000ee20000000800 */
[----:B------:R-:W-:-:S07]  /*21a0*/  @!P1 LOP3.LUT R45, R4, 0x1f, RZ, 0xc0, !PT ;  /* 0x0000001f042d9812 */ /* 0x000fce00078ec0ff */
[----:B-1----:R-:W1:Y:S01]  /*21b0*/  @!P1 LDC.64 R26, c[0x0][0x260] ;  /* 0x00009800ff1a9b82 */ /* 0x002e620000000a00 */
[----:B---3--:R-:W-:Y:S01]  /*21c0*/  @!P1 IMAD R40, R41, UR4, R0 ;  /* 0x0000000429289c24 */ /* 0x008fe2000f8e0200 */
[----:B------:R-:W-:-:S04]  /*21d0*/  @!P1 LOP3.LUT R41, R4, 0x7fffffe0, RZ, 0xc0, !PT ;  /* 0x7fffffe004299812 */ /* 0x000fc800078ec0ff */
[----:B------:R-:W-:-:S04]  /*21e0*/  @!P1 LEA R40, R40, R41, 0x8 ;  /* 0x0000002928289211 */ /* 0x000fc800078e40ff */
[----:B------:R-:W-:-:S05]  /*21f0*/  @!P1 IADD3 R40, R40, R45, RZ ;  /* 0x0000002d28289210 */ /* 0x000fca0007ffe0ff */
[----:B------:R-:W-:-:S04]  /*2200*/  @!P1 IMAD.SHL.U32 R41, R40, 0x2, RZ ;  /* 0x0000000228299824 */ /* 0x000fc800078e00ff */
[----:B-1----:R-:W-:-:S06]  /*2210*/  @!P1 IMAD.WIDE.U32 R26, R41, 0x4, R26 ;  /* 0x00000004291a9825 */ /* 0x002fcc00078e001a */
[----:B------:R-:W3:Y:S01]  /*2220*/  @!P1 LDG.E.64 R26, desc[UR8][R26.64] ;  /* 0x000000081a1a9981 */ /* 0x000ee2000c1e1b00 */
[----:B------:R-:W-:Y:S02]  /*2230*/  CS2R R40, SRZ ;  /* 0x0000000000287805 */ /* 0x000fe4000001ff00 */
[----:B------:R-:W-:Y:S01]  /*2240*/  LOP3.LUT R51, R3, 0x8, RZ, 0xc0, !PT ;  /* 0x0000000803337812 */ /* 0x000fe200078ec0ff */
[----:B------:R-:W-:Y:S01]  /*2250*/  UIADD3 UR5, UR5, 0x3480, URZ ;  /* 0x0000348005057890 */ /* 0x000fe2000fffe03f */
[----:B------:R-:W-:Y:S01]  /*2260*/  SHF.L.U32 R36, R36, 0x10, RZ ;  /* 0x0000001024247819 */ /* 0x000fe200000006ff */
[----:B------:R-:W-:Y:S01]  /*2270*/  ULOP3.LUT UR4, UR4, 0x1, URZ, 0x3c, !UPT ;  /* 0x0000000104047892 */ /* 0x000fe2000f8e3c3f */
[----:B------:R-:W-:Y:S01]  /*2280*/  SHF.L.U32 R37, R37, 0x10, RZ ;  /* 0x0000001025257819 */ /* 0x000fe200000006ff */
[----:B--2---:R-:W-:Y:S01]  /*2290*/  ULEA UR5, UR7, UR5, 0x18 ;  /* 0x0000000507057291 */ /* 0x004fe2000f8ec03f */
[----:B---3--:R-:W-:Y:S01]  /*22a0*/  @!P1 FADD.FTZ R41, RZ, R26 ;  /* 0x0000001aff299221 */ /* 0x008fe20000010000 */
[----:B------:R-:W-:Y:S01]  /*22b0*/  @!P1 FADD.FTZ R40, RZ, R27 ;  /* 0x0000001bff289221 */ /* 0x000fe20000010000 */
[----:B------:R-:W-:-:S03]  /*22c0*/  LOP3.LUT P1, RZ, R4, 0xffffff1f, RZ, 0xc0, !PT ;  /* 0xffffff1f04ff7812 */ /* 0x000fc6000782c0ff */
[----:B------:R-:W1:Y:S04]  /*22d0*/  SHFL.BFLY PT, R44, R41, 0x10, 0x1f ;  /* 0x0e001f00292c7f89 */ /* 0x000e6800000e0000 */
[----:B------:R-:W2:Y:S01]  /*22e0*/  SHFL.BFLY PT, R45, R40, 0x10, 0x1f ;  /* 0x0e001f00282d7f89 */ /* 0x000ea200000e0000 */
[----:B-1----:R-:W-:Y:S01]  /*22f0*/  FADD.FTZ R44, R44, R41 ;  /* 0x000000292c2c7221 */ /* 0x002fe20000010000 */
[----:B------:R-:W-:Y:S01]  /*2300*/  SHF.L.U32 R41, R42, 0x10, RZ ;  /* 0x000000102a297819 */ /* 0x000fe200000006ff */
[----:B--2---:R-:W-:-:S03]  /*2310*/  FADD.FTZ R45, R45, R40 ;  /* 0x000000282d2d7221 */ /* 0x004fc60000010000 */
[----:B0-----:R-:W0:Y:S01]  /*2320*/  SHFL.BFLY PT, R47, R44, 0x8, 0x1f ;  /* 0x0d001f002c2f7f89 */ /* 0x001e2200000e0000 */
[----:B------:R-:W-:Y:S01]  /*2330*/  FADD.FTZ R40, -R38, R29 ;  /* 0x0000001d26287221 */ /* 0x000fe20000010100 */
[----:B------:R-:W-:Y:S01]  /*2340*/  IMAD.U32 R29, R28, 0x10000, RZ ;  /* 0x000100001c1d7824 */ /* 0x000fe200078e00ff */
[----:B------:R-:W-:Y:S01]  /*2350*/  SHF.L.U32 R28, R30, 0x10, RZ ;  /* 0x000000101e1c7819 */ /* 0x000fe200000006ff */
[----:B------:R-:W1:Y:S01]  /*2360*/  SHFL.BFLY PT, R46, R45, 0x8, 0x1f ;  /* 0x0d001f002d2e7f89 */ /* 0x000e6200000e0000 */
[----:B------:R-:W-:Y:S01]  /*2370*/  FMUL.FTZ R30, R39, R40 ;  /* 0x00000028271e7220 */ /* 0x000fe20000410000 */
[----:B------:R-:W-:-:S03]  /*2380*/  FADD.FTZ R42, -R38, R29 ;  /* 0x0000001d262a7221 */ /* 0x000fc60000010100 */
[----:B------:R-:W-:-:S04]  /*2390*/  FFMA.FTZ R40, R30, R41, R28 ;  /* 0x000000291e287223 */ /* 0x000fc8000001001c */
[----:B------:R-:W-:-:S06]  /*23a0*/  FMUL.FTZ R29, R40, -1.4426950216293334961 ;  /* 0xbfb8aa3b281d7820 */ /* 0x000fcc0000410000 */
[----:B------:R-:W2:Y:S01]  /*23b0*/  MUFU.EX2 R29, R29 ;  /* 0x0000001d001d7308 */ /* 0x000ea20000000800 */
[----:B0-----:R-:W-:Y:S01]  /*23c0*/  FADD.FTZ R47, R44, R47 ;  /* 0x0000002f2c2f7221 */ /* 0x001fe20000010000 */
[----:B------:R-:W-:Y:S01]  /*23d0*/  SHF.L.U32 R44, R31, 0x10, RZ ;  /* 0x000000101f2c7819 */ /* 0x000fe200000006ff */
[----:B-1----:R-:W-:-:S03]  /*23e0*/  FADD.FTZ R46, R45, R46 ;  /* 0x0000002e2d2e7221 */ /* 0x002fc60000010000 */
[----:B------:R-:W0:Y:S01]  /*23f0*/  SHFL.BFLY PT, R26, R47, 0x4, 0x1f ;  /* 0x0c801f002f1a7f89 */ /* 0x000e2200000e0000 */
[----:B------:R-:W-:Y:S02]  /*2400*/  IMAD.U32 R45, R32, 0x10000, RZ ;  /* 0x00010000202d7824 */ /* 0x000fe400078e00ff */
[----:B------:R-:W-:Y:S01]  /*2410*/  FMUL.FTZ R32, R39, R42 ;  /* 0x0000002a27207220 */ /* 0x000fe20000410000 */
[----:B------:R-:W1:Y:S01]  /*2420*/  SHFL.BFLY PT, R27, R46, 0x4, 0x1f ;  /* 0x0c801f002e1b7f89 */ /* 0x000e6200000e0000 */
[C---:B------:R-:W-:Y:S01]  /*2430*/  FADD.FTZ R42, -R38.reuse, R45 ;  /* 0x0000002d262a7221 */ /* 0x040fe20000010100 */
[----:B------:R-:W-:Y:S01]  /*2440*/  FADD.FTZ R38, -R38, R33 ;  /* 0x0000002126267221 */ /* 0x000fe20000010100 */
[----:B------:R-:W-:Y:S01]  /*2450*/  FFMA.FTZ R31, R32, R43, R44 ;  /* 0x0000002b201f7223 */ /* 0x000fe2000001002c */
[----:B--2---:R-:W-:Y:S01]  /*2460*/  FADD.FTZ R3, R29, 1 ;  /* 0x3f8000001d037421 */ /* 0x004fe20000010000 */
[C---:B------:R-:W-:Y:S01]  /*2470*/  FMUL.FTZ R42, R39.reuse, R42 ;  /* 0x0000002a272a7220 */ /* 0x040fe20000410000 */
[----:B------:R-:W-:-:S03]  /*2480*/  FMUL.FTZ R38, R39, R38 ;  /* 0x0000002627267220 */ /* 0x000fc60000410000 */
[----:B------:R-:W-:Y:S01]  /*2490*/  FFMA.FTZ R33, R41, R42, R28 ;  /* 0x0000002a29217223 */ /* 0x000fe2000001001c */
[----:B------:R-:W-:Y:S01]  /*24a0*/  IADD3 R28, -R51, R14, RZ ;  /* 0x0000000e331c7210 */ /* 0x000fe20007ffe1ff */
[----:B------:R-:W-:Y:S01]  /*24b0*/  FFMA.FTZ R44, R43, R38, R44 ;  /* 0x000000262b2c7223 */ /* 0x000fe2000001002c */
[----:B------:R-:W-:Y:S01]  /*24c0*/  @!P1 SHF.R.U32.HI R14, RZ, 0x2, R4 ;  /* 0x00000002ff0e9819 */ /* 0x000fe20000011604 */
[----:B------:R-:W-:Y:S01]  /*24d0*/  MUFU.RCP R3, R3 ;  /* 0x0000000300037308 */ /* 0x000fe20000001000 */
[----:B------:R-:W-:Y:S01]  /*24e0*/  LEA R28, R28, UR5, 0x3 ;  /* 0x000000051c1c7c11 */ /* 0x000fe2000f8e18ff */
[----:B------:R-:W-:Y:S01]  /*24f0*/  FMUL.FTZ R45, R44, -1.4426950216293334961 ;  /* 0xbfb8aa3b2c2d7820 */ /* 0x000fe20000410000 */
[----:B------:R-:W-:Y:S01]  /*2500*/  @!P1 LOP3.LUT R14, R14, 0x3ffffff8, RZ, 0xc0, !PT ;  /* 0x3ffffff80e0e9812 */ /* 0x000fe200078ec0ff */
[----:B0-----:R-:W-:Y:S01]  /*2510*/  FADD.FTZ R26, R47, R26 ;  /* 0x0000001a2f1a7221 */ /* 0x001fe20000010000 */
[----:B------:R-:W-:-:S03]  /*2520*/  FMUL.FTZ R47, R33, -1.4426950216293334961 ;  /* 0xbfb8aa3b212f7820 */ /* 0x000fc60000410000 */
[----:B------:R-:W-:Y:S01]  /*2530*/  MUFU.EX2 R45, R45 ;  /* 0x0000002d002d7308 */ /* 0x000fe20000000800 */
[----:B-1----:R-:W-:Y:S01]  /*2540*/  FADD.FTZ R27, R46, R27 ;  /* 0x0000001b2e1b7221 */ /* 0x002fe20000010000 */
[----:B------:R-:W0:Y:S01]  /*2550*/  SHFL.BFLY PT, R49, R26, 0x2, 0x1f ;  /* 0x0c401f001a317f89 */ /* 0x000e2200000e0000 */
[----:B------:R-:W-:-:S03]  /*2560*/  FMUL.FTZ R46, R31, -1.4426950216293334961 ;  /* 0xbfb8aa3b1f2e7820 */ /* 0x000fc60000410000 */
[----:B------:R-:W1:Y:S02]  /*2570*/  SHFL.BFLY PT, R48, R27, 0x2, 0x1f ;  /* 0x0c401f001b307f89 */ /* 0x000e6400000e0000 */
[----:B------:R-:W2:Y:S08]  /*2580*/  MUFU.EX2 R47, R47 ;  /* 0x0000002f002f7308 */ /* 0x000eb00000000800 */
[----:B------:R-:W3:Y:S01]  /*2590*/  MUFU.EX2 R46, R46 ;  /* 0x0000002e002e7308 */ /* 0x000ee20000000800 */
[----:B--2---:R-:W-:Y:S01]  /*25a0*/  FADD.FTZ R47, R47, 1 ;  /* 0x3f8000002f2f7421 */ /* 0x004fe20000010000 */
[----:B0-----:R-:W-:Y:S01]  /*25b0*/  FADD.FTZ R49, R26, R49 ;  /* 0x000000311a317221 */ /* 0x001fe20000010000 */
[----:B-1----:R-:W-:-:S04]  /*25c0*/  FADD.FTZ R48, R27, R48 ;  /* 0x000000301b307221 */ /* 0x002fc80000010000 */
[----:B------:R-:W0:Y:S01]  /*25d0*/  SHFL.BFLY PT, R26, R49, 0x1, 0x1f ;  /* 0x0c201f00311a7f89 */ /* 0x000e2200000e0000 */
[----:B---3--:R-:W-:Y:S01]  /*25e0*/  FADD.FTZ R46, R46, 1 ;  /* 0x3f8000002e2e7421 */ /* 0x008fe20000010000 */
[----:B------:R-:W1:Y:S02]  /*25f0*/  MUFU.RCP R47, R47 ;  /* 0x0000002f002f7308 */ /* 0x000e640000001000 */
[----:B------:R-:W2:Y:S06]  /*2600*/  SHFL.BFLY PT, R27, R48, 0x1, 0x1f ;  /* 0x0c201f00301b7f89 */ /* 0x000eac00000e0000 */
[----:B------:R-:W3:Y:S01]  /*2610*/  MUFU.RCP R46, R46 ;  /* 0x0000002e002e7308 */ /* 0x000ee20000001000 */
[----:B-1----:R-:W-:-:S04]  /*2620*/  FADD.FTZ R50, -R47, 1 ;  /* 0x3f8000002f327421 */ /* 0x002fc80000010100 */
[----:B------:R-:W-:Y:S01]  /*2630*/  FFMA.FTZ R50, R33, R50, 1 ;  /* 0x3f80000021327423 */ /* 0x000fe20000010032 */
[----:B0-----:R-:W-:Y:S01]  /*2640*/  FADD.FTZ R26, R49, R26 ;  /* 0x0000001a311a7221 */ /* 0x001fe20000010000 */
[----:B------:R-:W-:Y:S01]  /*2650*/  FADD.FTZ R49, R45, 1 ;  /* 0x3f8000002d317421 */ /* 0x000fe20000010000 */
[----:B------:R-:W-:Y:S01]  /*2660*/  FADD.FTZ R45, -R3, 1 ;  /* 0x3f800000032d7421 */ /* 0x000fe20000010100 */
[----:B------:R-:W-:Y:S01]  /*2670*/  FMUL.FTZ R47, R47, R50 ;  /* 0x000000322f2f7220 */ /* 0x000fe20000410000 */
[----:B--2---:R-:W-:Y:S01]  /*2680*/  FADD.FTZ R27, R48, R27 ;  /* 0x0000001b301b7221 */ /* 0x004fe20000010000 */
[----:B------:R-:W-:Y:S01]  /*2690*/  @!P1 FMUL.FTZ R26, R26, 9.7656251455191522837e-05 ;  /* 0x38cccccd1a1a9820 */ /* 0x000fe20000410000 */
[----:B---3--:R-:W-:Y:S01]  /*26a0*/  FADD.FTZ R48, -R46, 1 ;  /* 0x3f8000002e307421 */ /* 0x008fe20000010100 */
[----:B------:R-:W0:Y:S01]  /*26b0*/  MUFU.RCP R49, R49 ;  /* 0x0000003100317308 */ /* 0x000e220000001000 */
[----:B------:R-:W-:Y:S01]  /*26c0*/  @!P1 FMUL.FTZ R27, R27, 9.7656251455191522837e-05 ;  /* 0x38cccccd1b1b9820 */ /* 0x000fe20000410000 */
[----:B------:R-:W-:Y:S01]  /*26d0*/  FFMA.FTZ R40, R40, R45, 1 ;  /* 0x3f80000028287423 */ /* 0x000fe2000001002d */
[----:B------:R-:W-:Y:S01]  /*26e0*/  FFMA.FTZ R31, R31, R48, 1 ;  /* 0x3f8000001f1f7423 */ /* 0x000fe20000010030 */
[----:B------:R-:W-:-:S02]  /*26f0*/  FMUL.FTZ R47, R36, R47 ;  /* 0x0000002f242f7220 */ /* 0x000fc40000410000 */
[----:B------:R-:W-:Y:S01]  /*2700*/  @!P1 STS.64 [R14+UR5], R26 ;  /* 0x0000001a0e009988 */ /* 0x000fe20008000a05 */
[----:B------:R-:W-:Y:S01]  /*2710*/  FMUL.FTZ R46, R46, R31 ;  /* 0x0000001f2e2e7220 */ /* 0x000fe20000410000 */
[----:B------:R-:W-:Y:S01]  /*2720*/  FMUL.FTZ R3, R3, R40 ;  /* 0x0000002803037220 */ /* 0x000fe20000410000 */
[----:B------:R-:W-:Y:S02]  /*2730*/  BAR.SYNC.DEFER_BLOCKING 0x0 ;  /* 0x0000000000007b1d */ /* 0x000fe40000010000 */
[----:B------:R-:W-:Y:S01]  /*2740*/  FMUL.FTZ R35, R35, R46 ;  /* 0x0000002e23237220 */ /* 0x000fe20000410000 */
[----:B------:R-:W-:Y:S01]  /*2750*/  FMUL.FTZ R3, R34, R3 ;  /* 0x0000000322037220 */ /* 0x000fe20000410000 */
[----:B0-----:R-:W-:-:S04]  /*2760*/  FADD.FTZ R51, -R49, 1 ;  /* 0x3f80000031337421 */ /* 0x001fc80000010100 */
[----:B------:R-:W-:-:S04]  /*2770*/  FFMA.FTZ R44, R44, R51, 1 ;  /* 0x3f8000002c2c7423 */ /* 0x000fc80000010033 */
[----:B------:R-:W-:-:S04]  /*2780*/  FMUL.FTZ R44, R49, R44 ;  /* 0x0000002c312c7220 */ /* 0x000fc80000410000 */
[----:B------:R-:W-:Y:S01]  /*2790*/  FMUL.FTZ R37, R37, R44 ;  /* 0x0000002c25257220 */ /* 0x000fe20000410000 */
[----:B------:R-:W0:Y:S02]  /*27a0*/  LDS.64 R28, [R28] ;  /* 0x000000001c1c7984 */ /* 0x000e240000000a00 */
[--C-:B0-----:R-:W-:Y:S01]  /*27b0*/  FFMA.FTZ R66, R61, R66, -R28.reuse ;  /* 0x000000423d427223 */ /* 0x101fe2000001081c */
[--C-:B------:R-:W-:Y:S01]  /*27c0*/  FFMA.FTZ R35, R43, R35, -R28.reuse ;  /* 0x000000232b237223 */ /* 0x100fe2000001081c */
[C-C-:B------:R-:W-:Y:S01]  /*27d0*/  FFMA.FTZ R14, R68.reuse, R69, -R28.reuse ;  /* 0x00000045440e7223 */ /* 0x140fe2000001081c */
[----:B------:R-:W-:Y:S01]  /*27e0*/  FFMA.FTZ R26, R41, R3, -R28 ;  /* 0x00000003291a7223 */ /* 0x000fe2000001081c */
[-C--:B------:R-:W-:Y:S01]  /*27f0*/  FFMA.FTZ R66, R63, -R29.reuse, R66 ;  /* 0x8000001d3f427223 */ /* 0x080fe20000010042 */
[----:B------:R-:W-:Y:S01]  /*2800*/  FFMA.FTZ R32, -R29, R32, R35 ;  /* 0x000000201d207223 */ /* 0x000fe20000010123 */
[----:B------:R-:W-:Y:S01]  /*2810*/  FFMA.FTZ R14, R71, -R29, R14 ;  /* 0x8000001d470e7223 */ /* 0x000fe2000001000e */
[----:B------:R-:W-:Y:S01]  /*2820*/  FFMA.FTZ R26, -R29, R30, R26 ;  /* 0x0000001e1d1a7223 */ /* 0x000fe2000001011a */
[--C-:B------:R-:W-:Y:S01]  /*2830*/  FFMA.FTZ R65, R68, R65, -R28.reuse ;  /* 0x0000004144417223 */ /* 0x100fe2000001081c */
[--C-:B------:R-:W-:Y:S01]  /*2840*/  FFMA.FTZ R47, R41, R47, -R28.reuse ;  /* 0x0000002f292f7223 */ /* 0x100fe2000001081c */
[--C-:B------:R-:W-:Y:S01]  /*2850*/  FFMA.FTZ R61, R61, R67, -R28.reuse ;  /* 0x000000433d3d7223 */ /* 0x100fe2000001081c */
[----:B------:R-:W-:Y:S01]  /*2860*/  FFMA.FTZ R28, R43, R37, -R28 ;  /* 0x000000252b1c7223 */ /* 0x000fe2000001081c */
[C---:B------:R-:W-:Y:S01]  /*2870*/  FMUL.FTZ R66, R39.reuse, R66 ;  /* 0x0000004227427220 */ /* 0x040fe20000410000 */
[C---:B------:R-:W-:Y:S01]  /*2880*/  FMUL.FTZ R27, R39.reuse, R32 ;  /* 0x00000020271b7220 */ /* 0x040fe20000410000 */
[C---:B------:R-:W-:Y:S01]  /*2890*/  FMUL.FTZ R3, R39.reuse, R14 ;  /* 0x0000000e27037220 */ /* 0x040fe20000410000 */
[----:B------:R-:W-:Y:S01]  /*28a0*/  FMUL.FTZ R26, R39, R26 ;  /* 0x0000001a271a7220 */ /* 0x000fe20000410000 */
[-C--:B------:R-:W-:Y:S01]  /*28b0*/  FFMA.FTZ R62, R62, -R29.reuse, R65 ;  /* 0x8000001d3e3e7223 */ /* 0x080fe20000010041 */
[C---:B------:R-:W-:Y:S01]  /*28c0*/  FFMA.FTZ R42, -R29.reuse, R42, R47 ;  /* 0x0000002a1d2a7223 */ /* 0x040fe2000001012f */
[----:B------:R-:W-:Y:S01]  /*28d0*/  FFMA.FTZ R64, R64, -R29, R61 ;  /* 0x8000001d40407223 */ /* 0x000fe2000001003d */
[----:B------:R-:W-:Y:S01]  /*28e0*/  FFMA.FTZ R28, -R29, R38, R28 ;  /* 0x000000261d1c7223 */ /* 0x000fe2000001011c */
[----:B------:R-:W-:Y:S01]  /*28f0*/  IADD3 R14, P1, R15, UR12, RZ ;  /* 0x0000000c0f0e7c10 */ /* 0x000fe2000ff3e0ff */
[----:B------:R-:W-:Y:S01]  /*2900*/  FMUL.FTZ R62, R39, R62 ;  /* 0x0000003e273e7220 */ /* 0x000fe20000410000 */
[----:B------:R-:W-:Y:S01]  /*2910*/  F2FP.BF16.F32.PACK_AB R66, R27, R66 ;  /* 0x000000421b42723e */ /* 0x000fe200000010ff */
[C---:B------:R-:W-:Y:S01]  /*2920*/  FMUL.FTZ R27, R39.reuse, R42 ;  /* 0x0000002a271b7220 */ /* 0x040fe20000410000 */
[----:B------:R-:W-:Y:S01]  /*2930*/  F2FP.BF16.F32.PACK_AB R3, R26, R3 ;  /* 0x000000031a03723e */ /* 0x000fe200000010ff */
[C---:B------:R-:W-:Y:S01]  /*2940*/  FMUL.FTZ R64, R39.reuse, R64 ;  /* 0x0000004027407220 */ /* 0x040fe20000410000 */
[----:B------:R-:W-:Y:S01]  /*2950*/  FMUL.FTZ R39, R39, R28 ;  /* 0x0000001c27277220 */ /* 0x000fe20000410000 */
[----:B------:R-:W-:-:S02]  /*2960*/  IADD3.X R15, R16, UR13, RZ, P1, !PT ;  /* 0x0000000d100f7c10 */ /* 0x000fc40008ffe4ff */
[----:B------:R-:W-:Y:S02]  /*2970*/  PRMT R16, R3, 0x7632, R16 ;  /* 0x0000763203107816 */ /* 0x000fe40000000010 */
[----:B------:R-:W-:Y:S01]  /*2980*/  PRMT R26, R66, 0x7632, R26 ;  /* 0x00007632421a7816 */ /* 0x000fe2000000001a */
[----:B------:R0:W-:Y:S01]  /*2990*/  STG.E.U16 desc[UR8][R14.64], R3 ;  /* 0x000000030e007986 */ /* 0x0001e2000c101508 */
[----:B------:R-:W-:Y:S02]  /*29a0*/  IADD3 R60, P1, R60, UR12, RZ ;  /* 0x0000000c3c3c7c10 */ /* 0x000fe4000ff3e0ff */
[----:B------:R-:W-:Y:S01]  /*29b0*/  F2FP.BF16.F32.PACK_AB R62, R27, R62 ;  /* 0x0000003e1b3e723e */ /* 0x000fe200000010ff */
[----:B------:R-:W-:Y:S01]  /*29c0*/  STG.E.U16 desc[UR8][R14.64+0x2], R16 ;  /* 0x000002100e007986 */ /* 0x000fe2000c101508 */
[----:B------:R-:W-:Y:S02]  /*29d0*/  F2FP.BF16.F32.PACK_AB R64, R39, R64 ;  /* 0x000000402740723e */ /* 0x000fe400000010ff */
[----:B------:R-:W-:Y:S01]  /*29e0*/  IADD3.X R61, R17, UR13, RZ, P1, !PT ;  /* 0x0000000d113d7c10 */ /* 0x000fe20008ffe4ff */
[----:B------:R-:W-:Y:S01]  /*29f0*/  STG.E.U16 desc[UR8][R14.64+0x4], R66 ;  /* 0x000004420e007986 */ /* 0x000fe2000c101508 */
[----:B------:R-:W-:-:S03]  /*2a00*/  PRMT R30, R62, 0x7632, R30 ;  /* 0x000076323e1e7816 */ /* 0x000fc6000000001e */
[----:B------:R1:W-:Y:S01]  /*2a10*/  STG.E.U16 desc[UR8][R14.64+0x6], R26 ;  /* 0x0000061a0e007986 */ /* 0x0003e2000c101508 */
[----:B0-----:R-:W-:-:S03]  /*2a20*/  IMAD.MOV.U32 R3, RZ, RZ, R72 ;  /* 0x000000ffff037224 */ /* 0x001fc600078e0048 */
[----:B------:R2:W-:Y:S04]  /*2a30*/  STG.E.U16 desc[UR8][R60.64], R62 ;  /* 0x0000003e3c007986 */ /* 0x0005e8000c101508 */
[----:B------:R2:W-:Y:S01]  /*2a40*/  STG.E.U16 desc[UR8][R60.64+0x2], R30 ;  /* 0x0000021e3c007986 */ /* 0x0005e2000c101508 */
[----:B-1----:R-:W-:-:S03]  /*2a50*/  PRMT R15, R64, 0x7632, R15 ;  /* 0x00007632400f7816 */ /* 0x002fc6000000000f */
[----:B------:R2:W-:Y:S04]  /*2a60*/  STG.E.U16 desc[UR8][R60.64+0x4], R64 ;  /* 0x000004403c007986 */ /* 0x0005e8000c101508 */
[----:B------:R2:W-:Y:S01]  /*2a70*/  STG.E.U16 desc[UR8][R60.64+0x6], R15 ;  /* 0x0000060f3c007986 */ /* 0x0005e2000c101508 */
[----:B------:R-:W-:Y:S05]  /*2a80*/  @!P0 BRA `(.L_x_396) ;  /* 0xffffffd800a08947 */ /* 0x000fea000383ffff */
.L_x_384:
[C---:B------:R-:W-:Y:S02]  /*2a90*/  SHF.L.U32 R3, R0.reuse, 0x4, RZ ;  /* 0x0000000400037819 */ /* 0x040fe400000006ff */
[----:B------:R-:W-:Y:S02]  /*2aa0*/  LOP3.LUT R49, R0, 0x1, RZ, 0xc0, !PT ;  /* 0x0000000100317812 */ /* 0x000fe400078ec0ff */
[----:B------:R-:W-:-:S03]  /*2ab0*/  LOP3.LUT R3, R3, 0x7ffffe0, RZ, 0xc0, !PT ;  /* 0x07ffffe003037812 */ /* 0x000fc600078ec0ff */
[----:B------:R-:W-:Y:S01]  /*2ac0*/  IMAD R0, R49, 0x140, RZ ;  /* 0x0000014031007824 */ /* 0x000fe200078e02ff */
[----:B------:R-:W-:-:S03]  /*2ad0*/  IADD3 R3, R3, R2, RZ ;  /* 0x0000000203037210 */ /* 0x000fc60007ffe0ff */
[----:B------:R-:W-:Y:S01]  /*2ae0*/  VIADD R2, R0, 0x140 ;  /* 0x0000014000027836 */ /* 0x000fe20000000000 */
[----:B------:R-:W-:-:S04]  /*2af0*/  LEA R43, R3, R0, 0x5 ;  /* 0x00000000032b7211 */ /* 0x000fc800078e28ff */
[----:B------:R-:W-:-:S13]  /*2b00*/  ISETP.GE.AND P0, PT, R43, R2, PT ;  /* 0x000000022b00720c */ /* 0x000fda0003f06270 */
[----:B------:R-:W-:Y:S05]  /*2b10*/  @P0 EXIT ;  /* 0x000000000000094d */ /* 0x000fea0003800000 */
[----:B------:R-:W1:Y:S01]  /*2b20*/  LDC.64 R12, c[0x0][0x258] ;  /* 0x00009600ff0c7b82 */ /* 0x000e620000000a00 */
[----:B------:R-:W3:Y:S01]  /*2b30*/  S2R R50, SR_TID.X ;  /* 0x0000000000327919 */ /* 0x000ee20000002100 */
[----:B------:R-:W-:Y:S01]  /*2b40*/  IMAD.MOV.U32 R11, RZ, RZ, -0x1 ;  /* 0xffffffffff0b7424 */ /* 0x000fe200078e00ff */
[----:B------:R-:W-:Y:S01]  /*2b50*/  HFMA2.MMA R44, -RZ, RZ, 0, 1.1920928955078125e-06 ;  /* 0x00000014ff2c7435 */ /* 0x000fe200000001ff */
[----:B-1----:R-:W-:Y:S02]  /*2b60*/  LOP3.LUT R46, RZ, R12, RZ, 0x33, !PT ;  /* 0x0000000cff2e7212 */ /* 0x002fe400078e33ff */
[----:B------:R-:W-:Y:S02]  /*2b70*/  LOP3.LUT R3, RZ, R13, RZ, 0x33, !PT ;  /* 0x0000000dff037212 */ /* 0x000fe400078e33ff */
[----:B------:R-:W-:-:S04]  /*2b80*/  ISETP.GT.U32.AND P0, PT, R46, -0x3, PT ;  /* 0xfffffffd2e00780c */ /* 0x000fc80003f04070 */
[C---:B------:R-:W-:Y:S02]  /*2b90*/  ISETP.GT.AND.EX P0, PT, R3.reuse, -0x1, PT, P0 ;  /* 0xffffffff0300780c */ /* 0x040fe40003f04300 */
[----:B---3--:R-:W-:Y:S02]  /*2ba0*/  SHF.R.U32.HI R48, RZ, 0x5, R50 ;  /* 0x00000005ff307819 */ /* 0x008fe40000011632 */
[----:B------:R-:W-:Y:S02]  /*2bb0*/  SEL R46, R46, 0xfffffffd, P0 ;  /* 0xfffffffd2e2e7807 */ /* 0x000fe40000000000 */
[----:B------:R-:W-:Y:S02]  /*2bc0*/  SEL R3, R3, 0xffffffff, P0 ;  /* 0xffffffff03037807 */ /* 0x000fe40000000000 */
[C---:B------:R-:W-:Y:S02]  /*2bd0*/  SHF.L.U32 R47, R46.reuse, 0x5, RZ ;  /* 0x000000052e2f7819 */ /* 0x040fe400000006ff */
[----:B------:R-:W-:-:S02]  /*2be0*/  SHF.L.U64.HI R46, R46, 0x5, R3 ;  /* 0x000000052e2e7819 */ /* 0x000fc40000010203 */
[----:B------:R-:W-:Y:S02]  /*2bf0*/  IADD3 R7, P0, P1, -R47, -0x21, -R48 ;  /* 0xffffffdf2f077810 */ /* 0x000fe4000791e930 */
[----:B------:R-:W-:Y:S02]  /*2c00*/  SHF.R.U32.HI R45, RZ, 0x4, R50 ;  /* 0x00000004ff2d7819 */ /* 0x000fe40000011632 */
[----:B------:R-:W-:Y:S02]  /*2c10*/  IADD3.X R11, ~R46, -0x1, R11, P0, P1 ;  /* 0xffffffff2e0b7810 */ /* 0x000fe400007e250b */
[----:B------:R-:W-:Y:S02]  /*2c20*/  VIADDMNMX.U32 R44, R45, R44, 0x20, !PT ;  /* 0x000000202d2c7446 */ /* 0x000fe4000780002c */
[----:B------:R-:W-:Y:S01]  /*2c30*/  LOP3.LUT R9, RZ, R45, RZ, 0x33, !PT ;  /* 0x0000002dff097212 */ /* 0x000fe200078e33ff */
[----:B------:R-:W-:Y:S01]  /*2c40*/  IMAD.WIDE.U32 R2, R11, -0x33333333, RZ ;  /* 0xcccccccd0b027825 */ /* 0x000fe200078e00ff */
[----:B------:R-:W-:-:S02]  /*2c50*/  IADD3 R57, P2, R48, 0x1e, RZ ;  /* 0x0000001e30397810 */ /* 0x000fc40007f5e0ff */
[----:B------:R-:W-:Y:S01]  /*2c60*/  LOP3.LUT R56, R50, 0xf, RZ, 0xc0, !PT ;  /* 0x0000000f32387812 */ /* 0x000fe200078ec0ff */
[----:B------:R-:W-:Y:S01]  /*2c70*/  IMAD.IADD R44, R44, 0x1, R9 ;  /* 0x000000012c2c7824 */ /* 0x000fe200078e0209 */
[----:B------:R-:W-:Y:S01]  /*2c80*/  IADD3.X R55, RZ, RZ, RZ, P2, !PT ;  /* 0x000000ffff377210 */ /* 0x000fe200017fe4ff */
[----:B0-----:R-:W-:-:S04]  /*2c90*/  IMAD.WIDE.U32 R4, P0, R7, -0x33333334, R2 ;  /* 0xcccccccc07047825 */ /* 0x001fc80007800002 */
[----:B------:R-:W-:Y:S01]  /*2ca0*/  IMAD.WIDE.U32 R2, R7, -0x33333333, RZ ;  /* 0xcccccccd07027825 */ /* 0x000fe200078e00ff */
[----:B------:R-:W-:Y:S02]  /*2cb0*/  IADD3.X R7, RZ, RZ, RZ, P0, !PT ;  /* 0x000000ffff077210 */ /* 0x000fe400007fe4ff */
[----:B------:R-:W-:Y:S02]  /*2cc0*/  MOV R6, R5 ;  /* 0x0000000500067202 */ /* 0x000fe40000000f00 */
[----:B------:R-:W-:Y:S01]  /*2cd0*/  IADD3 RZ, P1, R3, R4, RZ ;  /* 0x0000000403ff7210 */ /* 0x000fe20007f3e0ff */
[----:B------:R-:W-:Y:S01]  /*2ce0*/  IMAD.WIDE.U32 R2, R44, -0x33333333, RZ ;  /* 0xcccccccd2c027825 */ /* 0x000fe200078e00ff */
[----:B------:R-:W-:-:S03]  /*2cf0*/  ISETP.LT.U32.AND P0, PT, R12, 0x2, PT ;  /* 0x000000020c00780c */ /* 0x000fc60003f01070 */
[----:B------:R-:W-:Y:S01]  /*2d00*/  IMAD.WIDE.U32.X R4, R11, -0x33333334, R6, P1 ;  /* 0xcccccccc0b047825 */ /* 0x000fe200008e0406 */
[C---:B------:R-:W-:Y:S02]  /*2d10*/  ISETP.LT.AND.EX P0, PT, R13.reuse, RZ, PT, P0 ;  /* 0x000000ff0d00720c */ /* 0x040fe40003f01300 */
[----:B------:R-:W-:Y:S02]  /*2d20*/  IADD3 R41, P1, R48, 0x14, RZ ;  /* 0x0000001430297810 */ /* 0x000fe40007f3e0ff */
[----:B------:R-:W-:Y:S02]  /*2d30*/  SHF.R.U64 R0, R4, 0x3, R5 ;  /* 0x0000000304007819 */ /* 0x000fe40000001205 */
[----:B------:R-:W-:Y:S01]  /*2d40*/  SEL R37, R12, 0x2, P0 ;  /* 0x000000020c257807 */ /* 0x000fe20000000000 */
[----:B------:R-:W-:Y:S01]  /*2d50*/  IMAD.X R39, RZ, RZ, RZ, P1 ;  /* 0x000000ffff277224 */ /* 0x000fe200008e06ff */
[----:B------:R-:W-:Y:S02]  /*2d60*/  SEL R38, R13, RZ, P0 ;  /* 0x000000ff0d267207 */ /* 0x000fe40000000000 */
[----:B------:R-:W-:-:S02]  /*2d70*/  LEA.HI R2, R3, 0x1, RZ, 0x1c ;  /* 0x0000000103027811 */ /* 0x000fc400078fe0ff */
[----:B------:R-:W-:Y:S02]  /*2d80*/  IADD3 R42, P0, R48, 0xa, RZ ;  /* 0x0000000a302a7810 */ /* 0x000fe40007f1e0ff */
[----:B------:R-:W-:Y:S02]  /*2d90*/  IADD3 R0, R0, 0x1, RZ ;  /* 0x0000000100007810 */ /* 0x000fe40007ffe0ff */
[C---:B------:R-:W-:Y:S01]  /*2da0*/  SHF.L.U64.HI R38, R37.reuse, 0x5, R38 ;  /* 0x0000000525267819 */ /* 0x040fe20000010226 */
[----:B------:R-:W-:Y:S01]  /*2db0*/  IMAD.SHL.U32 R37, R37, 0x20, RZ ;  /* 0x0000002025257824 */ /* 0x000fe200078e00ff */
[----:B------:R-:W-:Y:S02]  /*2dc0*/  IADD3.X R40, RZ, RZ, RZ, P0, !PT ;  /* 0x000000ffff287210 */ /* 0x000fe400007fe4ff */
[----:B------:R-:W-:Y:S02]  /*2dd0*/  LOP3.LUT R36, R2, 0x3, RZ, 0xc0, !PT ;  /* 0x0000000302247812 */ /* 0x000fe400078ec0ff */
[----:B------:R-:W-:-:S07]  /*2de0*/  LOP3.LUT R0, R0, 0x3, RZ, 0xc0, !PT ;  /* 0x0000000300007812 */ /* 0x000fce00078ec0ff */
.L_x_413:
[----:B------:R-:W-:Y:S01]  /*2df0*/  ISETP.GT.U32.AND P0, PT, R37, R48, PT ;  /* 0x000000302500720c */ /* 0x000fe20003f04070 */
[----:B------:R-:W-:Y:S01]  /*2e00*/  BSSY B0, `(.L_x_397) ;  /* 0x00000ad000007945 */ /* 0x000fe20003800000 */
[----:B------:R-:W-:Y:S02]  /*2e10*/  MOV R51, RZ ;  /* 0x000000ff00337202 */ /* 0x000fe40000000f00 */
[----:B------:R-:W-:Y:S02]  /*2e20*/  ISETP.GT.AND.EX P0, PT, R38, RZ, PT, P0 ;  /* 0x000000ff2600720c */ /* 0x000fe40003f04300 */
[----:B------:R-:W-:-:S11]  /*2e30*/  MOV R52, RZ ;  /* 0x000000ff00347202 */ /* 0x000fd60000000f00 */
[----:B------:R-:W-:Y:S05]  /*2e40*/  @!P0 BRA `(.L_x_398) ;  /* 0x0000000800a08947 */ /* 0x000fea0003800000 */
[----:B------:R-:W-:Y:S01]  /*2e50*/  ISETP.NE.U32.AND P1, PT, R0, RZ, PT ;  /* 0x000000ff0000720c */ /* 0x000fe20003f25070 */
[----:B------:R-:W-:Y:S01]  /*2e60*/  IMAD.MOV.U32 R3, RZ, RZ, -0x1 ;  /* 0xffffffffff037424 */ /* 0x000fe200078e00ff */
[----:B------:R-:W-:Y:S01]  /*2e70*/  IADD3 R2, P2, P3, -R47, -0x21, -R48 ;  /* 0xffffffdf2f027810 */ /* 0x000fe20007b5e930 */
[----:B------:R-:W-:Y:S01]  /*2e80*/  BSSY B1, `(.L_x_399) ;  /* 0x0000024000017945 */ /* 0x000fe20003800000 */
[----:B------:R-:W-:Y:S01]  /*2e90*/  ISETP.NE.AND.EX P1, PT, RZ, RZ, PT, P1 ;  /* 0x000000ffff00720c */ /* 0x000fe20003f25310 */
[----:B------:R-:W-:Y:S01]  /*2ea0*/  HFMA2.MMA R51, -RZ, RZ, 0, 0 ;  /* 0x00000000ff337435 */ /* 0x000fe200000001ff */
[----:B------:R-:W-:Y:S02]  /*2eb0*/  ISETP.GE.U32.AND P0, PT, R2, 0x1e, PT ;  /* 0x0000001e0200780c */ /* 0x000fe40003f06070 */
[----:B------:R-:W-:Y:S02]  /*2ec0*/  CS2R R52, SRZ ;  /* 0x0000000000347805 */ /* 0x000fe4000001ff00 */
[----:B------:R-:W-:-:S02]  /*2ed0*/  LOP3.LUT R2, R50, 0x1f, RZ, 0xc0, !PT ;  /* 0x0000001f32027812 */ /* 0x000fc400078ec0ff */
[----:B------:R-:W-:Y:S02]  /*2ee0*/  IADD3.X R3, ~R46, -0x1, R3, P2, P3 ;  /* 0xffffffff2e037810 */ /* 0x000fe400017e6503 */
[----:B------:R-:W-:Y:S02]  /*2ef0*/  IADD3 R2, P2, R2, R43, RZ ;  /* 0x0000002b02027210 */ /* 0x000fe40007f5e0ff */
[----:B------:R-:W-:Y:S02]  /*2f00*/  ISETP.GE.U32.AND.EX P0, PT, R3, RZ, PT, P0 ;  /* 0x000000ff0300720c */ /* 0x000fe40003f06100 */
[----:B------:R-:W-:Y:S02]  /*2f10*/  MOV R54, R48 ;  /* 0x0000003000367202 */ /* 0x000fe40000000f00 */
[----:B------:R-:W-:Y:S01]  /*2f20*/  LEA.HI.X.SX32 R3, R43, RZ, 0x1, P2 ;  /* 0x000000ff2b037211 */ /* 0x000fe200010f0eff */
[----:B------:R-:W-:Y:S08]  /*2f30*/  @!P1 BRA `(.L_x_400) ;  /* 0x0000000000609947 */ /* 0x000ff00003800000 */
[----:B------:R-:W-:Y:S01]  /*2f40*/  IMAD.WIDE.U32 R6, R48, 0x280, R2 ;  /* 0x0000028030067825 */ /* 0x000fe200078e0002 */
[----:B------:R-:W-:Y:S02]  /*2f50*/  ULDC.64 UR4, c[0x0][0x260] ;  /* 0x0000980000047ab9 */ /* 0x000fe40000000a00 */
[----:B------:R-:W-:-:S04]  /*2f60*/  LEA R4, P1, R6, UR4, 0x3 ;  /* 0x0000000406047c11 */ /* 0x000fc8000f8218ff */
[----:B------:R-:W-:-:S05]  /*2f70*/  LEA.HI.X R5, R6, UR5, R7, 0x3, P1 ;  /* 0x0000000506057c11 */ /* 0x000fca00088f1c07 */
[----:B------:R-:W3:Y:S01]  /*2f80*/  LDG.E.64 R6, desc[UR8][R4.64+0x4000] ;  /* 0x0040000804067981 */ /* 0x000ee2000c1e1b00 */
[----:B------:R-:W-:Y:S01]  /*2f90*/  ISETP.NE.U32.AND P1, PT, R0, 0x1, PT ;  /* 0x000000010000780c */ /* 0x000fe20003f25070 */
[----:B------:R-:W-:Y:S01]  /*2fa0*/  IMAD.MOV.U32 R54, RZ, RZ, R42 ;  /* 0x000000ffff367224 */ /* 0x000fe200078e002a */
[----:B------:R-:W-:Y:S02]  /*2fb0*/  MOV R53, R40 ;  /* 0x0000002800357202 */ /* 0x000fe40000000f00 */
[----:B------:R-:W-:Y:S01]  /*2fc0*/  ISETP.NE.AND.EX P1, PT, RZ, RZ, PT, P1 ;  /* 0x000000ffff00720c */ /* 0x000fe20003f25310 */
[----:B---3--:R-:W-:Y:S01]  /*2fd0*/  FADD.FTZ R51, RZ, R6 ;  /* 0x00000006ff337221 */ /* 0x008fe20000010000 */
[----:B------:R-:W-:-:S11]  /*2fe0*/  FADD.FTZ R52, RZ, R7 ;  /* 0x00000007ff347221 */ /* 0x000fd60000010000 */
[----:B------:R-:W-:Y:S05]  /*2ff0*/  @!P1 BRA `(.L_x_400) ;  /* 0x0000000000309947 */ /* 0x000fea0003800000 */
[----:B------:R-:W-:Y:S01]  /*3000*/  ISETP.NE.U32.AND P1, PT, R0, 0x2, PT ;  /* 0x000000020000780c */ /* 0x000fe20003f25070 */
[----:B------:R-:W3:Y:S03]  /*3010*/  LDG.E.64 R6, desc[UR8][R4.64+0x10800] ;  /* 0x0108000804067981 */ /* 0x000ee6000c1e1b00 */
[----:B------:R-:W-:-:S13]  /*3020*/  ISETP.NE.AND.EX P1, PT, RZ, RZ, PT, P1 ;  /* 0x000000ffff00720c */ /* 0x000fda0003f25310 */
[----:B------:R-:W4:Y:S01]  /*3030*/  @P1 LDG.E.64 R8, desc[UR8][R4.64+0x1d000] ;  /* 0x01d0000804081981 */ /* 0x000f22000c1e1b00 */
[----:B------:R-:W-:Y:S01]  /*3040*/  MOV R54, R41 ;  /* 0x0000002900367202 */ /* 0x000fe20000000f00 */
[----:B------:R-:W-:Y:S01]  /*3050*/  IMAD.MOV.U32 R53, RZ, RZ, R39 ;  /* 0x000000ffff357224 */ /* 0x000fe200078e0027 */
[----:B------:R-:W-:Y:S02]  /*3060*/  @P1 MOV R54, R57 ;  /* 0x0000003900361202 */ /* 0x000fe40000000f00 */
[----:B------:R-:W-:Y:S01]  /*3070*/  @P1 MOV R53, R55 ;  /* 0x0000003700351202 */ /* 0x000fe20000000f00 */
[----:B---3--:R-:W-:Y:S01]  /*3080*/  FADD.FTZ R51, R51, R6 ;  /* 0x0000000633337221 */ /* 0x008fe20000010000 */
[----:B------:R-:W-:-:S03]  /*3090*/  FADD.FTZ R52, R52, R7 ;  /* 0x0000000734347221 */ /* 0x000fc60000010000 */
[----:B----4-:R-:W-:Y:S01]  /*30a0*/  @P1 FADD.FTZ R51, R51, R8 ;  /* 0x0000000833331221 */ /* 0x010fe20000010000 */
[----:B------:R-:W-:-:S07]  /*30b0*/  @P1 FADD.FTZ R52, R52, R9 ;  /* 0x0000000934341221 */ /* 0x000fce0000010000 */
.L_x_400:
[----:B------:R-:W-:Y:S05]  /*30c0*/  BSYNC B1 ;  /* 0x0000000000017941 */ /* 0x000fea0003800000 */
.L_x_399:
[----:B------:R-:W-:Y:S05]  /*30d0*/  @!P0 BRA `(.L_x_398) ;  /* 0x0000000400fc8947 */ /* 0x000fea0003800000 */
[----:B------:R-:W-:Y:S01]  /*30e0*/  IADD3 R4, P2, -R54, R37, RZ ;  /* 0x0000002536047210 */ /* 0x000fe20007f5e1ff */
[C---:B------:R-:W-:Y:S01]  /*30f0*/  IMAD R5, R53.reuse, 0x500, RZ ;  /* 0x0000050035057824 */ /* 0x040fe200078e02ff */
[C---:B------:R-:W-:Y:S01]  /*3100*/  SHF.L.U64.HI R3, R2.reuse, 0x1, R3 ;  /* 0x0000000102037819 */ /* 0x040fe20000010203 */
[----:B------:R-:W-:Y:S01]  /*3110*/  IMAD.SHL.U32 R2, R2, 0x2, RZ ;  /* 0x0000000202027824 */ /* 0x000fe200078e00ff */
[----:B------:R-:W-:Y:S01]  /*3120*/  ISETP.GT.U32.AND P1, PT, R4, 0x78, PT ;  /* 0x000000780400780c */ /* 0x000fe20003f24070 */
[----:B------:R-:W-:Y:S01]  /*3130*/  ULDC.64 UR4, c[0x0][0x260] ;  /* 0x0000980000047ab9 */ /* 0x000fe20000000a00 */
[----:B------:R-:W-:Y:S01]  /*3140*/  IADD3.X R6, ~R53, R38, RZ, P2, !PT ;  /* 0x0000002635067210 */ /* 0x000fe200017fe5ff */
[----:B------:R-:W-:Y:S01]  /*3150*/  IMAD.WIDE.U32 R2, R54, 0x500, R2 ;  /* 0x0000050036027825 */ /* 0x000fe200078e0002 */
[----:B------:R-:W-:Y:S02]  /*3160*/  BSSY B1, `(.L_x_401) ;  /* 0x0000043000017945 */ /* 0x000fe40003800000 */
[----:B------:R-:W-:-:S02]  /*3170*/  ISETP.GT.AND.EX P1, PT, R6, RZ, PT, P1 ;  /* 0x000000ff0600720c */ /* 0x000fc40003f24310 */
[----:B------:R-:W-:Y:S02]  /*3180*/  IADD3 R5, R3, R5, RZ ;  /* 0x0000000503057210 */ /* 0x000fe40007ffe0ff */
        /* <DEDUP_REMOVED lines=9> */
.L_x_403:
[----:B------:R-:W3:Y:S04]  /*3220*/  LDG.E.64 R4, desc[UR8][R2.64+-0x19000] ;  /* 0xfe70000802047981 */ /* 0x000ee8000c1e1b00 */
[----:B------:R-:W4:Y:S04]  /*3230*/  LDG.E.64 R6, desc[UR8][R2.64+-0xc800] ;  /* 0xff38000802067981 */ /* 0x000f28000c1e1b00 */
[----:B------:R-:W5:Y:S04]  /*3240*/  LDG.E.64 R8, desc[UR8][R2.64] ;  /* 0x0000000802087981 */ /* 0x000f68000c1e1b00 */
[----:B------:R-:W5:Y:S04]  /*3250*/  LDG.E.64 R10, desc[UR8][R2.64+0xc800] ;  /* 0x00c80008020a7981 */ /* 0x000f68000c1e1b00 */
[----:B------:R-:W5:Y:S04]  /*3260*/  LDG.E.64 R12, desc[UR8][R2.64+0x19000] ;  /* 0x01900008020c7981 */ /* 0x000f68000c1e1b00 */
[----:B--2---:R-:W2:Y:S04]  /*3270*/  LDG.E.64 R14, desc[UR8][R2.64+0x25800] ;  /* 0x02580008020e7981 */ /* 0x004ea8000c1e1b00 */
[----:B------:R-:W2:Y:S04]  /*3280*/  LDG.E.64 R16, desc[UR8][R2.64+0x32000] ;  /* 0x0320000802107981 */ /* 0x000ea8000c1e1b00 */
        /* <DEDUP_REMOVED lines=8> */
[----:B------:R0:W2:Y:S01]  /*3310*/  LDG.E.64 R34, desc[UR8][R2.64+0xa2800] ;  /* 0x0a28000802227981 */ /* 0x0000a2000c1e1b00 */
[----:B------:R-:W-:-:S04]  /*3320*/  IADD3 R54, P1, R54, 0xa0, RZ ;  /* 0x000000a036367810 */ /* 0x000fc80007f3e0ff */
[----:B------:R-:W-:Y:S02]  /*3330*/  IADD3.X R53, RZ, R53, RZ, P1, !PT ;  /* 0x00000035ff357210 */ /* 0x000fe40000ffe4ff */
[----:B------:R-:W-:Y:S02]  /*3340*/  ISETP.GE.U32.AND P1, PT, R54, R59, PT ;  /* 0x0000003b3600720c */ /* 0x000fe40003f26070 */
[----:B0-----:R-:W-:Y:S02]  /*3350*/  IADD3 R2, P2, R2, 0xc8000, RZ ;  /* 0x000c800002027810 */ /* 0x001fe40007f5e0ff */
[----:B------:R-:W-:Y:S02]  /*3360*/  ISETP.GE.AND.EX P1, PT, R53, R58, PT, P1 ;  /* 0x0000003a3500720c */ /* 0x000fe40003f26310 */
[----:B------:R-:W-:Y:S01]  /*3370*/  IADD3.X R3, RZ, R3, RZ, P2, !PT ;  /* 0x00000003ff037210 */ /* 0x000fe200017fe4ff */
        /* <DEDUP_REMOVED lines=10> */
[----:B--2---:R-:W-:Y:S01]  /*3420*/  FADD.FTZ R51, R51, R14 ;  /* 0x0000000e33337221 */ /* 0x004fe20000010000 */
        /* <DEDUP_REMOVED lines=22> */
.L_x_402:
[----:B------:R-:W-:Y:S05]  /*3590*/  BSYNC B1 ;  /* 0x0000000000017941 */ /* 0x000fea0003800000 */
.L_x_401:
[----:B------:R-:W-:Y:S01]  /*35a0*/  IADD3 R4, P2, -R54, R37, RZ ;  /* 0x0000002536047210 */ /* 0x000fe20007f5e1ff */
[----:B------:R-:W-:Y:S03]  /*35b0*/  BSSY B1, `(.L_x_404) ;  /* 0x0000022000017945 */ /* 0x000fe60003800000 */
[----:B------:R-:W-:Y:S01]  /*35c0*/  ISETP.GT.U32.AND P1, PT, R4, 0x28, PT ;  /* 0x000000280400780c */ /* 0x000fe20003f24070 */
[----:B------:R-:W-:-:S05]  /*35d0*/  IMAD.X R4, R38, 0x1, ~R53, P2 ;  /* 0x0000000126047824 */ /* 0x000fca00010e0e35 */
[----:B------:R-:W-:-:S13]  /*35e0*/  ISETP.GT.AND.EX P1, PT, R4, RZ, PT, P1 ;  /* 0x000000ff0400720c */ /* 0x000fda0003f24310 */
[----:B------:R-:W-:Y:S05]  /*35f0*/  @!P1 BRA `(.L_x_405) ;  /* 0x0000000000749947 */ /* 0x000fea0003800000 */
[----:B--2---:R-:W2:Y:S04]  /*3600*/  LDG.E.64 R14, desc[UR8][R2.64+-0x19000] ;  /* 0xfe700008020e7981 */ /* 0x004ea8000c1e1b00 */
        /* <DEDUP_REMOVED lines=28> */
.L_x_405:
[----:B------:R-:W-:Y:S05]  /*37d0*/  BSYNC B1 ;  /* 0x0000000000017941 */ /* 0x000fea0003800000 */
.L_x_404:
[----:B------:R-:W-:-:S04]  /*37e0*/  ISETP.LT.U32.AND P1, PT, R54, R37, PT ;  /* 0x000000253600720c */ /* 0x000fc80003f21070 */
[----:B------:R-:W-:-:S13]  /*37f0*/  ISETP.LT.OR.EX P0, PT, R53, R38, P0, P1 ;  /* 0x000000263500720c */ /* 0x000fda0000701710 */
[----:B------:R-:W-:Y:S05]  /*3800*/  @!P0 BRA `(.L_x_398) ;  /* 0x0000000000308947 */ /* 0x000fea0003800000 */
[----:B------:R-:W3:Y:S04]  /*3810*/  LDG.E.64 R4, desc[UR8][R2.64+-0x19000] ;  /* 0xfe70000802047981 */ /* 0x000ee8000c1e1b00 */
[----:B------:R-:W4:Y:S04]  /*3820*/  LDG.E.64 R6, desc[UR8][R2.64+-0xc800] ;  /* 0xff38000802067981 */ /* 0x000f28000c1e1b00 */
[----:B------:R-:W5:Y:S04]  /*3830*/  LDG.E.64 R8, desc[UR8][R2.64] ;  /* 0x0000000802087981 */ /* 0x000f68000c1e1b00 */
[----:B------:R-:W2:Y:S01]  /*3840*/  LDG.E.64 R10, desc[UR8][R2.64+0xc800] ;  /* 0x00c80008020a7981 */ /* 0x000ea2000c1e1b00 */
[----:B---3--:R-:W-:Y:S01]  /*3850*/  FADD.FTZ R51, R51, R4 ;  /* 0x0000000433337221 */ /* 0x008fe20000010000 */
[----:B------:R-:W-:-:S03]  /*3860*/  FADD.FTZ R52, R52, R5 ;  /* 0x0000000534347221 */ /* 0x000fc60000010000 */
[----:B----4-:R-:W-:Y:S01]  /*3870*/  FADD.FTZ R51, R51, R6 ;  /* 0x0000000633337221 */ /* 0x010fe20000010000 */
[----:B------:R-:W-:-:S03]  /*3880*/  FADD.FTZ R52, R52, R7 ;  /* 0x0000000734347221 */ /* 0x000fc60000010000 */
[----:B-----5:R-:W-:Y:S01]  /*3890*/  FADD.FTZ R51, R51, R8 ;  /* 0x0000000833337221 */ /* 0x020fe20000010000 */
[----:B------:R-:W-:-:S03]  /*38a0*/  FADD.FTZ R52, R52, R9 ;  /* 0x0000000934347221 */ /* 0x000fc60000010000 */
[----:B--2---:R-:W-:Y:S01]  /*38b0*/  FADD.FTZ R51, R51, R10 ;  /* 0x0000000a33337221 */ /* 0x004fe20000010000 */
[----:B------:R-:W-:-:S07]  /*38c0*/  FADD.FTZ R52, R52, R11 ;  /* 0x0000000b34347221 */ /* 0x000fce0000010000 */
.L_x_398:
[----:B------:R-:W-:Y:S05]  /*38d0*/  BSYNC B0 ;  /* 0x0000000000007941 */ /* 0x000fea0003800000 */
.L_x_397:
        /* <DEDUP_REMOVED lines=14> */
[----:B------:R-:W-:-:S11]  /*39c0*/  MOV R6, R45 ;  /* 0x0000002d00067202 */ /* 0x000fd60000000f00 */
[----:B------:R-:W-:Y:S05]  /*39d0*/  @!P0 BRA `(.L_x_408) ;  /* 0x0000000400fc8947 */ /* 0x000fea0003800000 */
[----:B------:R-:W-:Y:S01]  /*39e0*/  ISETP.GT.U32.AND P0, PT, R56, 0x9, PT ;  /* 0x000000093800780c */ /* 0x000fe20003f04070 */
[----:B------:R-:W-:-:S12]  /*39f0*/  UMOV UR5, 0xffff ;  /* 0x0000ffff00057882 */ /* 0x000fd80000000000 */
[C---:B0-----:R-:W-:Y:S01]  /*3a00*/  @!P0 IMAD.SHL.U32 R2, R56.reuse, 0x2, RZ ;  /* 0x0000000238028824 */ /* 0x041fe200078e00ff */
[----:B------:R-:W-:Y:S02]  /*3a10*/  @!P0 SHF.R.U32.HI R45, RZ, 0x4, R50 ;  /* 0x00000004ff2d8819 */ /* 0x000fe40000011632 */
[----:B------:R-:W-:Y:S02]  /*3a20*/  @!P0 LEA R4, R56, UR4, 0x7 ;  /* 0x0000000438048c11 */ /* 0x000fe4000f8e38ff */
[----:B------:R-:W-:-:S04]  /*3a30*/  @!P0 LOP3.LUT R3, R45, R2, RZ, 0x3c, !PT ;  /* 0x000000022d038212 */ /* 0x000fc800078e3cff */
[----:B------:R-:W-:Y:S02]  /*3a40*/  @!P0 LEA R4, R3, R4, 0x2 ;  /* 0x0000000403048211 */ /* 0x000fe400078e10ff */
[----:B------:R-:W-:-:S06]  /*3a50*/  CS2R R2, SRZ ;  /* 0x0000000000027805 */ /* 0x000fcc000001ff00 */
[----:B------:R0:W1:Y:S04]  /*3a60*/  @!P0 LDS R2, [R4] ;  /* 0x0000000004028984 */ /* 0x0000680000000800 */
[----:B------:R0:W3:Y:S01]  /*3a70*/  @!P0 LDS R3, [R4+0x500] ;  /* 0x0005000004038984 */ /* 0x0000e20000000800 */
[----:B------:R-:W-:Y:S05]  /*3a80*/  BRA.DIV UR5, `(.L_x_409) ;  /* 0x00000012057c7947 */ /* 0x000fea000b800000 */
[----:B------:R-:W-:Y:S01]  /*3a90*/  MOV R9, 0xffff ;  /* 0x0000ffff00097802 */ /* 0x000fe20000000f00 */
[----:B------:R-:W-:Y:S01]  /*3aa0*/  IMAD.MOV.U32 R8, RZ, RZ, 0xffff ;  /* 0x0000ffffff087424 */ /* 0x000fe200078e00ff */
[----:B------:R-:W-:Y:S01]  /*3ab0*/  MOV R10, 0xffff ;  /* 0x0000ffff000a7802 */ /* 0x000fe20000000f00 */
[----:B------:R-:W-:Y:S01]  /*3ac0*/  IMAD.MOV.U32 R13, RZ, RZ, 0xffff ;  /* 0x0000ffffff0d7424 */ /* 0x000fe200078e00ff */
[----:B------:R-:W-:Y:S01]  /*3ad0*/  MOV R11, 0xffff ;  /* 0x0000ffff000b7802 */ /* 0x000fe20000000f00 */
[----:B-1----:R-:W1:Y:S01]  /*3ae0*/  SHFL.BFLY PT, R5, R2, 0x8, 0x101f ;  /* 0x0d101f0002057f89 */ /* 0x002e6200000e0000 */
[----:B------:R-:W-:-:S03]  /*3af0*/  MOV R12, 0xffff ;  /* 0x0000ffff000c7802 */ /* 0x000fc60000000f00 */
[----:B0--3--:R-:W0:Y:S01]  /*3b00*/  SHFL.BFLY PT, R4, R3, 0x8, 0x101f ;  /* 0x0d101f0003047f89 */ /* 0x009e2200000e0000 */
[----:B-1----:R-:W-:Y:S01]  /*3b10*/  FADD.FTZ R5, R5, R2 ;  /* 0x0000000205057221 */ /* 0x002fe20000010000 */
[----:B------:R-:W-:Y:S01]  /*3b20*/  MOV R2, 0xffff ;  /* 0x0000ffff00027802 */ /* 0x000fe20000000f00 */
[----:B0-----:R-:W-:-:S03]  /*3b30*/  FADD.FTZ R4, R4, R3 ;  /* 0x0000000304047221 */ /* 0x001fc60000010000 */
        /* <DEDUP_REMOVED lines=10> */
[----:B------:R1:W3:Y:S02]  /*3be0*/  SHFL.BFLY PT, R14, R8, 0x1, 0x101f ;  /* 0x0c301f00080e7f89 */ /* 0x0002e400000e0000 */
[----:B01----:R-:W-:-:S07]  /*3bf0*/  FADD.FTZ R16, R9, R16 ;  /* 0x0000001009107221 */ /* 0x003fce0000010000 */
.L_x_422:
[----:B------:R-:W0:Y:S01]  /*3c00*/  LDC.64 R2, c[0x0][0x218] ;  /* 0x00008600ff027b82 */ /* 0x000e220000000a00 */
[----:B------:R-:W-:Y:S01]  /*3c10*/  ISETP.NE.AND P1, PT, R56, RZ, PT ;  /* 0x000000ff3800720c */ /* 0x000fe20003f25270 */
[----:B---3--:R-:W-:Y:S01]  /*3c20*/  FADD.FTZ R8, R8, R14 ;  /* 0x0000000e08087221 */ /* 0x008fe20000010000 */
        /* <DEDUP_REMOVED lines=12> */
[C---:B-1----:R-:W-:Y:S01]  /*3cf0*/  @!P0 SHF.L.U32 R7, R56.reuse, 0x1, RZ ;  /* 0x0000000138078819 */ /* 0x042fe200000006ff */
[----:B------:R-:W-:Y:S01]  /*3d00*/  UMOV UR5, 0xffff ;  /* 0x0000ffff00057882 */ /* 0x000fe20000000000 */
[----:B------:R-:W-:Y:S02]  /*3d10*/  @!P0 LEA R8, R56, UR4, 0x7 ;  /* 0x0000000438088c11 */ /* 0x000fe4000f8e38ff */
[----:B------:R-:W-:-:S04]  /*3d20*/  @!P0 LOP3.LUT R7, R6, R7, RZ, 0x3c, !PT ;  /* 0x0000000706078212 */ /* 0x000fc800078e3cff */
[----:B------:R-:W-:Y:S02]  /*3d30*/  @!P0 LEA R8, R7, R8, 0x2 ;  /* 0x0000000807088211 */ /* 0x000fe400078e10ff */
[----:B------:R-:W-:-:S06]  /*3d40*/  CS2R R6, SRZ ;  /* 0x0000000000067805 */ /* 0x000fcc000001ff00 */
[----:B------:R0:W1:Y:S04]  /*3d50*/  @!P0 LDS R6, [R8] ;  /* 0x0000000008068984 */ /* 0x0000680000000800 */
[----:B------:R0:W3:Y:S01]  /*3d60*/  @!P0 LDS R7, [R8+0x500] ;  /* 0x0005000008078984 */ /* 0x0000e20000000800 */
[----:B------:R-:W-:Y:S05]  /*3d70*/  BRA.DIV UR5, `(.L_x_410) ;  /* 0x0000001205947947 */ /* 0x000fea000b800000 */
[----:B------:R-:W-:Y:S01]  /*3d80*/  IMAD.MOV.U32 R11, RZ, RZ, 0xffff ;  /* 0x0000ffffff0b7424 */ /* 0x000fe200078e00ff */
[----:B------:R-:W-:Y:S01]  /*3d90*/  MOV R10, 0xffff ;  /* 0x0000ffff000a7802 */ /* 0x000fe20000000f00 */
[----:B------:R-:W-:Y:S01]  /*3da0*/  IMAD.MOV.U32 R13, RZ, RZ, 0xffff ;  /* 0x0000ffffff0d7424 */ /* 0x000fe200078e00ff */
[----:B------:R-:W-:Y:S01]  /*3db0*/  MOV R12, 0xffff ;  /* 0x0000ffff000c7802 */ /* 0x000fe20000000f00 */
[----:B-1----:R-:W1:Y:S01]  /*3dc0*/  SHFL.BFLY PT, R9, R6, 0x8, 0x101f ;  /* 0x0d101f0006097f89 */ /* 0x002e6200000e0000 */
[----:B------:R-:W-:Y:S02]  /*3dd0*/  MOV R19, 0xffff ;  /* 0x0000ffff00137802 */ /* 0x000fe40000000f00 */
[----:B------:R-:W-:Y:S01]  /*3de0*/  MOV R20, 0xffff ;  /* 0x0000ffff00147802 */ /* 0x000fe20000000f00 */
[----:B0--3--:R-:W0:Y:S01]  /*3df0*/  SHFL.BFLY PT, R8, R7, 0x8, 0x101f ;  /* 0x0d101f0007087f89 */ /* 0x009e2200000e0000 */
[----:B-1----:R-:W-:Y:S01]  /*3e00*/  FADD.FTZ R9, R9, R6 ;  /* 0x0000000609097221 */ /* 0x002fe20000010000 */
[----:B0-----:R-:W-:-:S04]  /*3e10*/  FADD.FTZ R8, R8, R7 ;  /* 0x0000000708087221 */ /* 0x001fc80000010000 */
[----:B------:R-:W0:Y:S01]  /*3e20*/  SHFL.BFLY PT, R16, R9, 0x4, 0x101f ;  /* 0x0c901f0009107f89 */ /* 0x000e2200000e0000 */
[----:B------:R-:W-:-:S03]  /*3e30*/  IMAD.MOV.U32 R7, RZ, RZ, 0xffff ;  /* 0x0000ffffff077424 */ /* 0x000fc600078e00ff */
[----:B--2---:R-:W1:Y:S01]  /*3e40*/  SHFL.BFLY PT, R15, R8, 0x4, 0x101f ;  /* 0x0c901f00080f7f89 */ /* 0x004e6200000e0000 */
        /* <DEDUP_REMOVED lines=9> */
.L_x_432:
        /* <DEDUP_REMOVED lines=10> */
[----:B------:R-:W-:Y:S01]  /*3f80*/  UMOV UR5, 0xffff ;  /* 0x0000ffff00057882 */ /* 0x000fe20000000000 */
[----:B------:R-:W-:Y:S02]  /*3f90*/  @!P0 LEA R8, R56, UR4, 0x7 ;  /* 0x0000000438088c11 */ /* 0x000fe4000f8e38ff */
[----:B------:R-:W-:-:S04]  /*3fa0*/  @!P0 LOP3.LUT R7, R6, R7, RZ, 0x3c, !PT ;  /* 0x0000000706078212 */ /* 0x000fc800078e3cff */
[----:B------:R-:W-:Y:S02]  /*3fb0*/  @!P0 LEA R8, R7, R8, 0x2 ;  /* 0x0000000807088211 */ /* 0x000fe400078e10ff */
[----:B------:R-:W-:-:S06]  /*3fc0*/  CS2R R6, SRZ ;  /* 0x0000000000067805 */ /* 0x000fcc000001ff00 */
[----:B------:R0:W1:Y:S04]  /*3fd0*/  @!P0 LDS R6, [R8] ;  /* 0x0000000008068984 */ /* 0x0000680000000800 */
[----:B------:R0:W2:Y:S01]  /*3fe0*/  @!P0 LDS R7, [R8+0x500] ;  /* 0x0005000008078984 */ /* 0x0000a20000000800 */
        /* <DEDUP_REMOVED lines=23> */
.L_x_442:
[----:B--2---:R-:W-:Y:S01]  /*4160*/  FADD.FTZ R7, R6, R14 ;  /* 0x0000000e06077221 */ /* 0x004fe20000010000 */
[----:B------:R-:W-:-:S04]  /*4170*/  @!P1 F2FP.BF16.F32.PACK_AB R6, RZ, R18 ;  /* 0x00000012ff06923e */ /* 0x000fc800000010ff */
[----:B------:R-:W-:Y:S02]  /*4180*/  PRMT R8, R6, 0x7610, R8 ;  /* 0x0000761006087816 */ /* 0x000fe40000000008 */
[----:B------:R-:W-:Y:S02]  /*4190*/  @!P1 F2FP.BF16.F32.PACK_AB R7, RZ, R7 ;  /* 0x00000007ff07923e */ /* 0x000fe400000010ff */
[----:B------:R-:W-:Y:S01]  /*41a0*/  LEA.HI R6, R50, 0x3c, RZ, 0x1c ;  /* 0x0000003c32067811 */ /* 0x000fe200078fe0ff */
[----:B------:R4:W-:Y:S04]  /*41b0*/  @!P1 STG.E.U16 desc[UR8][R2.64+0x50], R8 ;  /* 0x0000500802009986 */ /* 0x0009e8000c101508 */
[----:B------:R4:W-:Y:S02]  /*41c0*/  @!P1 STG.E.U16 desc[UR8][R4.64+0x50], R7 ;  /* 0x0000500704009986 */ /* 0x0009e4000c101508 */
.L_x_408:
[----:B------:R-:W-:Y:S05]  /*41d0*/  BSYNC B0 ;  /* 0x0000000000007941 */ /* 0x000fea0003800000 */
.L_x_407:
[----:B------:R-:W-:-:S13]  /*41e0*/  ISETP.GE.U32.AND P0, PT, R44, 0x3c, PT ;  /* 0x0000003c2c00780c */ /* 0x000fda0003f06070 */
[----:B------:R-:W-:Y:S05]  /*41f0*/  @!P0 BRA `(.L_x_406) ;  /* 0x0000000800808947 */ /* 0x000fea0003800000 */
[----:B------:R-:W-:Y:S01]  /*4200*/  ISETP.GT.U32.AND P0, PT, R56, 0x9, PT ;  /* 0x000000093800780c */ /* 0x000fe20003f04070 */
[----:B------:R-:W-:-:S12]  /*4210*/  UMOV UR5, 0xffff ;  /* 0x0000ffff00057882 */ /* 0x000fd80000000000 */
[C---:B-1-34-:R-:W-:Y:S02]  /*4220*/  @!P0 SHF.L.U32 R3, R56.reuse, 0x1, RZ ;  /* 0x0000000138038819 */ /* 0x05afe400000006ff */
[----:B------:R-:W-:Y:S02]  /*4230*/  @!P0 LEA R5, R56, UR4, 0x7 ;  /* 0x0000000438058c11 */ /* 0x000fe4000f8e38ff */
[----:B0-----:R-:W-:-:S04]  /*4240*/  @!P0 LOP3.LUT R2, R6, R3, RZ, 0x3c, !PT ;  /* 0x0000000306028212 */ /* 0x001fc800078e3cff */
[----:B------:R-:W-:Y:S02]  /*4250*/  @!P0 LEA R2, R2, R5, 0x2 ;  /* 0x0000000502028211 */ /* 0x000fe400078e10ff */
[----:B------:R-:W-:-:S06]  /*4260*/  CS2R R4, SRZ ;  /* 0x0000000000047805 */ /* 0x000fcc000001ff00 */
[----:B------:R0:W1:Y:S04]  /*4270*/  @!P0 LDS R4, [R2] ;  /* 0x0000000002048984 */ /* 0x0000680000000800 */
[----:B------:R0:W3:Y:S01]  /*4280*/  @!P0 LDS R5, [R2+0x500] ;  /* 0x0005000002058984 */ /* 0x0000e20000000800 */
[----:B------:R-:W-:Y:S05]  /*4290*/  BRA.DIV UR5, `(.L_x_412) ;  /* 0x00000016051c7947 */ /* 0x000fea000b800000 */
[----:B------:R-:W-:Y:S01]  /*42a0*/  @!P0 IMAD.SHL.U32 R9, R56, 0x2, RZ ;  /* 0x0000000238098824 */ /* 0x000fe200078e00ff */
[C---:B0-----:R-:W-:Y:S01]  /*42b0*/  @!P0 IADD3 R2, R6.reuse, 0x14, RZ ;  /* 0x0000001406028810 */ /* 0x041fe20007ffe0ff */
[----:B------:R-:W-:Y:S01]  /*42c0*/  @!P0 VIADD R3, R6, 0x28 ;  /* 0x0000002806038836 */ /* 0x000fe20000000000 */
[----:B------:R-:W-:Y:S01]  /*42d0*/  @!P0 SHF.L.U32 R22, R56, 0x1, RZ ;  /* 0x0000000138168819 */ /* 0x000fe200000006ff */
[----:B------:R-:W-:Y:S01]  /*42e0*/  @!P0 VIADD R25, R6, 0x3c ;  /* 0x0000003c06198836 */ /* 0x000fe20000000000 */
[----:B------:R-:W-:Y:S01]  /*42f0*/  @!P0 LOP3.LUT R2, R2, R9, RZ, 0x3c, !PT ;  /* 0x0000000902028212 */ /* 0x000fe200078e3cff */
[----:B------:R-:W-:Y:S01]  /*4300*/  HFMA2.MMA R21, -RZ, RZ, 0, 0 ;  /* 0x00000000ff157435 */ /* 0x000fe200000001ff */
[----:B--2---:R-:W-:Y:S01]  /*4310*/  @!P0 LEA R15, R56, UR4, 0x7 ;  /* 0x00000004380f8c11 */ /* 0x004fe2000f8e38ff */
[----:B------:R-:W-:Y:S01]  /*4320*/  IMAD.MOV.U32 R19, RZ, RZ, RZ ;  /* 0x000000ffff137224 */ /* 0x000fe200078e00ff */
[----:B------:R-:W-:Y:S01]  /*4330*/  @!P0 LOP3.LUT R14, R3, R22, RZ, 0x3c, !PT ;  /* 0x00000016030e8212 */ /* 0x000fe200078e3cff */
[----:B------:R-:W-:Y:S01]  /*4340*/  IMAD.MOV.U32 R13, RZ, RZ, 0xffff ;  /* 0x0000ffffff0d7424 */ /* 0x000fe200078e00ff */
[----:B------:R-:W-:Y:S01]  /*4350*/  @!P0 LEA R3, R2, R15, 0x2 ;  /* 0x0000000f02038211 */ /* 0x000fe200078e10ff */
[----:B------:R-:W-:Y:S01]  /*4360*/  HFMA2.MMA R15, -RZ, RZ, 0, 0 ;  /* 0x00000000ff0f7435 */ /* 0x000fe200000001ff */
[C---:B------:R-:W-:Y:S01]  /*4370*/  @!P0 LEA R17, R56.reuse, UR4, 0x7 ;  /* 0x0000000438118c11 */ /* 0x040fe2000f8e38ff */
[----:B------:R-:W-:Y:S01]  /*4380*/  HFMA2.MMA R27, -RZ, RZ, 0, 0 ;  /* 0x00000000ff1b7435 */ /* 0x000fe200000001ff */
[----:B------:R-:W-:Y:S01]  /*4390*/  @!P0 LEA R26, R56, UR4, 0x7 ;  /* 0x00000004381a8c11 */ /* 0x000fe2000f8e38ff */
[----:B------:R-:W0:Y:S01]  /*43a0*/  @!P0 LDS R9, [R3] ;  /* 0x0000000003098984 */ /* 0x000e220000000800 */
[----:B------:R-:W-:-:S02]  /*43b0*/  @!P0 LEA R2, R14, R17, 0x2 ;  /* 0x000000110e028211 */ /* 0x000fc400078e10ff */
[----:B------:R-:W-:Y:S01]  /*43c0*/  @!P0 SHF.L.U32 R14, R56, 0x1, RZ ;  /* 0x00000001380e8819 */ /* 0x000fe200000006ff */
[----:B------:R-:W-:Y:S01]  /*43d0*/  @!P0 LDS R16, [R3+0x500] ;  /* 0x0005000003108984 */ /* 0x000fe20000000800 */
[----:B------:R-:W-:Y:S02]  /*43e0*/  MOV R10, 0xffff ;  /* 0x0000ffff000a7802 */ /* 0x000fe40000000f00 */
[----:B------:R-:W-:Y:S01]  /*43f0*/  @!P0 LOP3.LUT R25, R25, R14, RZ, 0x3c, !PT ;  /* 0x0000000e19198212 */ /* 0x000fe200078e3cff */
[----:B------:R-:W-:Y:S01]  /*4400*/  @!P0 LDS R22, [R2] ;  /* 0x0000000002168984 */ /* 0x000fe20000000800 */
[----:B------:R-:W-:Y:S01]  /*4410*/  IMAD.MOV.U32 R14, RZ, RZ, 0xffff ;  /* 0x0000ffffff0e7424 */ /* 0x000fe200078e00ff */
[----:B------:R-:W-:Y:S02]  /*4420*/  MOV R17, RZ ;  /* 0x000000ff00117202 */ /* 0x000fe40000000f00 */
[----:B------:R-:W-:Y:S01]  /*4430*/  @!P0 LDS R23, [R2+0x500] ;  /* 0x0005000002178984 */ /* 0x000fe20000000800 */
[----:B------:R-:W-:Y:S01]  /*4440*/  @!P0 IMAD R25, R25, 0x4, R26 ;  /* 0x0000000419198824 */ /* 0x000fe200078e021a */
[----:B------:R-:W-:-:S02]  /*4450*/  MOV R12, 0xffff ;  /* 0x0000ffff000c7802 */ /* 0x000fc40000000f00 */
[----:B---3--:R-:W2:Y:S01]  /*4460*/  SHFL.BFLY PT, R14, R5, 0x8, 0x101f ;  /* 0x0d101f00050e7f89 */ /* 0x008ea200000e0000 */
[----:B------:R-:W-:Y:S02]  /*4470*/  MOV R28, 0xffff ;  /* 0x0000ffff001c7802 */ /* 0x000fe40000000f00 */
[----:B------:R-:W-:Y:S01]  /*4480*/  MOV R11, 0xffff ;  /* 0x0000ffff000b7802 */ /* 0x000fe20000000f00 */
[----:B------:R-:W-:Y:S01]  /*4490*/  @!P0 LDS R26, [R25] ;  /* 0x00000000191a8984 */ /* 0x000fe20000000800 */
[----:B------:R-:W-:Y:S02]  /*44a0*/  MOV R30, 0xffff ;  /* 0x0000ffff001e7802 */ /* 0x000fe40000000f00 */
[----:B------:R-:W-:Y:S01]  /*44b0*/  MOV R29, 0xffff ;  /* 0x0000ffff001d7802 */ /* 0x000fe20000000f00 */
[----:B------:R3:W4:Y:S01]  /*44c0*/  @!P0 LDS R2, [R25+0x500] ;  /* 0x0005000019028984 */ /* 0x0007220000000800 */
[----:B------:R-:W-:Y:S02]  /*44d0*/  MOV R31, 0xffff ;  /* 0x0000ffff001f7802 */ /* 0x000fe40000000f00 */
[----:B------:R-:W-:-:S02]  /*44e0*/  MOV R32, 0xffff ;  /* 0x0000ffff00207802 */ /* 0x000fc40000000f00 */
[----:B---3--:R-:W-:Y:S02]  /*44f0*/  MOV R25, 0xffff ;  /* 0x0000ffff00197802 */ /* 0x008fe40000000f00 */
[----:B0-----:R-:W-:Y:S01]  /*4500*/  @!P0 MOV R15, R9 ;  /* 0x00000009000f8202 */ /* 0x001fe20000000f00 */
[----:B--2---:R-:W-:Y:S01]  /*4510*/  FADD.FTZ R8, R14, R5 ;  /* 0x000000050e087221 */ /* 0x004fe20000010000 */
[----:B------:R-:W-:Y:S02]  /*4520*/  MOV R9, 0xffff ;  /* 0x0000ffff00097802 */ /* 0x000fe40000000f00 */
[----:B------:R-:W-:Y:S01]  /*4530*/  @!P0 MOV R17, R16 ;  /* 0x0000001000118202 */ /* 0x000fe20000000f00 */
[----:B------:R-:W0:Y:S01]  /*4540*/  SHFL.BFLY PT, R18, R15, 0x8, 0x101f ;  /* 0x0d101f000f127f89 */ /* 0x000e2200000e0000 */
[----:B------:R-:W-:Y:S02]  /*4550*/  IMAD.MOV.U32 R16, RZ, RZ, 0xffff ;  /* 0x0000ffffff107424 */ /* 0x000fe400078e00ff */
[----:B------:R-:W-:Y:S01]  /*4560*/  @!P0 IMAD.MOV.U32 R19, RZ, RZ, R22 ;  /* 0x000000ffff138224 */ /* 0x000fe200078e0016 */
[----:B-1----:R-:W1:Y:S01]  /*4570*/  SHFL.BFLY PT, R3, R4, 0x8, 0x101f ;  /* 0x0d101f0004037f89 */ /* 0x002e6200000e0000 */
[----:B------:R-:W-:-:S03]  /*4580*/  @!P0 MOV R21, R23 ;  /* 0x0000001700158202 */ /* 0x000fc60000000f00 */
[----:B------:R-:W2:Y:S01]  /*4590*/  SHFL.BFLY PT, R20, R17, 0x8, 0x101f ;  /* 0x0d101f0011147f89 */ /* 0x000ea200000e0000 */
[----:B------:R-:W-:-:S03]  /*45a0*/  MOV R23, 0xffff ;  /* 0x0000ffff00177802 */ /* 0x000fc60000000f00 */
[----:B------:R-:W3:Y:S04]  /*45b0*/  SHFL.BFLY PT, R22, R19, 0x8, 0x101f ;  /* 0x0d101f0013167f89 */ /* 0x000ee800000e0000 */
[----:B------:R-:W5:Y:S01]  /*45c0*/  SHFL.BFLY PT, R24, R21, 0x8, 0x101f ;  /* 0x0d101f0015187f89 */ /* 0x000f6200000e0000 */
[----:B----4-:R-:W-:-:S03]  /*45d0*/  @!P0 IMAD.MOV.U32 R27, RZ, RZ, R2 ;  /* 0x000000ffff1b8224 */ /* 0x010fc600078e0002 */
[----:B------:R-:W4:Y:S01]  /*45e0*/  SHFL.BFLY PT, R14, R8, 0x4, 0x101f ;  /* 0x0c901f00080e7f89 */ /* 0x000f2200000e0000 */
[----:B0-----:R-:W-:Y:S01]  /*45f0*/  FADD.FTZ R18, R18, R15 ;  /* 0x0000000f12127221 */ /* 0x001fe20000010000 */
[----:B------:R-:W-:Y:S02]  /*4600*/  MOV R15, 0xffff ;  /* 0x0000ffff000f7802 */ /* 0x000fe40000000f00 */
[----:B------:R-:W0:Y:S01]  /*4610*/  SHFL.BFLY PT, R30, R27, 0x8, 0x101f ;  /* 0x0d101f001b1e7f89 */ /* 0x000e2200000e0000 */
[----:B-1----:R-:W-:Y:S01]  /*4620*/  FADD.FTZ R7, R3, R4 ;  /* 0x0000000403077221 */ /* 0x002fe20000010000 */
[----:B------:R-:W-:Y:S02]  /*4630*/  HFMA2.MMA R3, -RZ, RZ, 0, 0 ;  /* 0x00000000ff037435 */ /* 0x000fe400000001ff */
[----:B------:R-:W1:Y:S01]  /*4640*/  SHFL.BFLY PT, R5, R18, 0x4, 0x101f ;  /* 0x0c901f0012057f89 */ /* 0x000e6200000e0000 */
[----:B--2---:R-:W-:-:S03]  /*4650*/  FADD.FTZ R20, R20, R17 ;  /* 0x0000001114147221 */ /* 0x004fc60000010000 */
[----:B------:R-:W2:Y:S01]  /*4660*/  SHFL.BFLY PT, R4, R7, 0x4, 0x101f ;  /* 0x0c901f0007047f89 */ /* 0x000ea200000e0000 */
[----:B------:R-:W-:Y:S02]  /*4670*/  @!P0 IMAD.MOV.U32 R3, RZ, RZ, R26 ;  /* 0x000000ffff038224 */ /* 0x000fe400078e001a */
[----:B---3--:R-:W-:Y:S01]  /*4680*/  FADD.FTZ R22, R22, R19 ;  /* 0x0000001316167221 */ /* 0x008fe20000010000 */
[----:B------:R-:W-:Y:S01]  /*4690*/  ISETP.NE.AND P0, PT, R56, RZ, PT ;  /* 0x000000ff3800720c */ /* 0x000fe20003f05270 */
[----:B------:R-:W3:Y:S01]  /*46a0*/  SHFL.BFLY PT, R15, R20, 0x4, 0x101f ;  /* 0x0c901f00140f7f89 */ /* 0x000ee200000e0000 */
[----:B------:R-:W-:Y:S02]  /*46b0*/  IMAD.MOV.U32 R26, RZ, RZ, 0xffff ;  /* 0x0000ffffff1a7424 */ /* 0x000fe400078e00ff */
[----:B-----5:R-:W-:Y:S01]  /*46c0*/  FADD.FTZ R24, R24, R21 ;  /* 0x0000001518187221 */ /* 0x020fe20000010000 */
[----:B------:R-:W5:Y:S01]  /*46d0*/  SHFL.BFLY PT, R19, R22, 0x4, 0x101f ;  /* 0x0c901f0016137f89 */ /* 0x000f6200000e0000 */
[----:B----4-:R-:W-:-:S03]  /*46e0*/  FADD.FTZ R2, R8, R14 ;  /* 0x0000000e08027221 */ /* 0x010fc60000010000 */
[----:B------:R-:W4:Y:S04]  /*46f0*/  SHFL.BFLY PT, R21, R24, 0x4, 0x101f ;  /* 0x0c901f0018157f89 */ /* 0x000f2800000e0000 */
[----:B------:R-:W4:Y:S01]  /*4700*/  SHFL.BFLY PT, R28, R3, 0x8, 0x101f ;  /* 0x0d101f00031c7f89 */ /* 0x000f2200000e0000 */
[----:B0-----:R-:W-:-:S03]  /*4710*/  FADD.FTZ R30, R30, R27 ;  /* 0x0000001b1e1e7221 */ /* 0x001fc60000010000 */
[----:B------:R-:W0:Y:S01]  /*4720*/  SHFL.BFLY PT, R14, R2, 0x2, 0x101f ;  /* 0x0c501f00020e7f89 */ /* 0x000e2200000e0000 */
[----:B-1----:R-:W-:Y:S01]  /*4730*/  FADD.FTZ R5, R18, R5 ;  /* 0x0000000512057221 */ /* 0x002fe20000010000 */
[----:B------:R-:W-:Y:S02]  /*4740*/  IMAD.MOV.U32 R18, RZ, RZ, 0xffff ;  /* 0x0000ffffff127424 */ /* 0x000fe400078e00ff */
[----:B--2---:R-:W-:Y:S01]  /*4750*/  FADD.FTZ R4, R7, R4 ;  /* 0x0000000407047221 */ /* 0x004fe20000010000 */
[----:B------:R-:W-:Y:S01]  /*4760*/  MOV R7, 0xffff ;  /* 0x0000ffff00077802 */ /* 0x000fe20000000f00 */
[----:B------:R-:W-:Y:S01]  /*4770*/  SHFL.BFLY PT, R31, R30, 0x4, 0x101f ;  /* 0x0c901f001e1f7f89 */ /* 0x000fe200000e0000 */
[----:B---3--:R-:W-:Y:S01]  /*4780*/  FADD.FTZ R17, R20, R15 ;  /* 0x0000000f14117221 */ /* 0x008fe20000010000 */
[----:B------:R-:W-:Y:S02]  /*4790*/  MOV R20, 0xffff ;  /* 0x0000ffff00147802 */ /* 0x000fe40000000f00 */
[----:B------:R-:W1:Y:S01]  /*47a0*/  SHFL.BFLY PT, R18, R5, 0x2, 0x101f ;  /* 0x0c501f0005127f89 */ /* 0x000e6200000e0000 */
[----:B-----5:R-:W-:Y:S01]  /*47b0*/  FADD.FTZ R19, R22, R19 ;  /* 0x0000001316137221 */ /* 0x020fe20000010000 */
[----:B------:R-:W-:-:S02]  /*47c0*/  MOV R22, 0xffff ;  /* 0x0000ffff00167802 */ /* 0x000fc40000000f00 */
[----:B------:R-:W2:Y:S01]  /*47d0*/  SHFL.BFLY PT, R7, R4, 0x2, 0x101f ;  /* 0x0c501f0004077f89 */ /* 0x000ea200000e0000 */
[----:B----4-:R-:W-:Y:S01]  /*47e0*/  FADD.FTZ R21, R24, R21 ;  /* 0x0000001518157221 */ /* 0x010fe20000010000 */
[----:B------:R-:W-:Y:S02]  /*47f0*/  IMAD.MOV.U32 R24, RZ, RZ, 0xffff ;  /* 0x0000ffffff187424 */ /* 0x000fe400078e00ff */
[----:B------:R-:W3:Y:S01]  /*4800*/  SHFL.BFLY PT, R20, R17, 0x2, 0x101f ;  /* 0x0c501f0011147f89 */ /* 0x000ee200000e0000 */
[----:B------:R-:W-:-:S03]  /*4810*/  FADD.FTZ R28, R28, R3 ;  /* 0x000000031c1c7221 */ /* 0x000fc60000010000 */
[----:B------:R-:W4:Y:S01]  /*4820*/  SHFL.BFLY PT, R22, R19, 0x2, 0x101f ;  /* 0x0c501f0013167f89 */ /* 0x000f2200000e0000 */
[----:B0-----:R-:W-:Y:S01]  /*4830*/  FADD.FTZ R8, R2, R14 ;  /* 0x0000000e02087221 */ /* 0x001fe20000010000 */
[----:B------:R-:W-:Y:S02]  /*4840*/  MOV R14, 0xffff ;  /* 0x0000ffff000e7802 */ /* 0x000fe40000000f00 */
[----:B------:R-:W0:Y:S01]  /*4850*/  SHFL.BFLY PT, R24, R21, 0x2, 0x101f ;  /* 0x0c501f0015187f89 */ /* 0x000e2200000e0000 */
[----:B------:R-:W5:Y:S03]  /*4860*/  @!P0 LDC.64 R2, c[0x0][0x218] ;  /* 0x00008600ff028b82 */ /* 0x000f660000000a00 */
[----:B------:R-:W0:Y:S04]  /*4870*/  SHFL.BFLY PT, R29, R28, 0x4, 0x101f ;  /* 0x0c901f001c1d7f89 */ /* 0x000e2800000e0000 */
[----:B------:R-:W5:Y:S01]  /*4880*/  SHFL.BFLY PT, R9, R8, 0x1, 0x101f ;  /* 0x0c301f0008097f89 */ /* 0x000f6200000e0000 */
[----:B-1----:R-:W-:Y:S01]  /*4890*/  FADD.FTZ R15, R5, R18 ;  /* 0x00000012050f7221 */ /* 0x002fe20000010000 */
[----:B------:R-:W-:Y:S01]  /*48a0*/  MOV R18, 0xffff ;  /* 0x0000ffff00127802 */ /* 0x000fe20000000f00 */
[----:B--2---:R-:W-:-:S02]  /*48b0*/  FADD.FTZ R7, R4, R7 ;  /* 0x0000000704077221 */ /* 0x004fc40000010000 */
[----:B------:R-:W1:Y:S01]  /*48c0*/  LDC.64 R4, c[0x0][0x220] ;  /* 0x00008800ff047b82 */ /* 0x000e620000000a00 */
[----:B---3--:R-:W-:Y:S02]  /*48d0*/  FADD.FTZ R17, R17, R20 ;  /* 0x0000001411117221 */ /* 0x008fe40000010000 */
[----:B------:R-:W2:Y:S01]  /*48e0*/  SHFL.BFLY PT, R16, R7, 0x1, 0x101f ;  /* 0x0c301f0007107f89 */ /* 0x000ea200000e0000 */
[----:B------:R-:W-:Y:S02]  /*48f0*/  IMAD.MOV.U32 R20, RZ, RZ, 0xffff ;  /* 0x0000ffffff147424 */ /* 0x000fe400078e00ff */
[----:B----4-:R-:W-:Y:S01]  /*4900*/  FADD.FTZ R22, R19, R22 ;  /* 0x0000001613167221 */ /* 0x010fe20000010000 */
[----:B------:R-:W3:Y:S01]  /*4910*/  SHFL.BFLY PT, R18, R17, 0x1, 0x101f ;  /* 0x0c301f0011127f89 */ /* 0x000ee200000e0000 */
[----:B------:R-:W-:Y:S02]  /*4920*/  IMAD.IADD R19, R6, 0x1, R43 ;  /* 0x0000000106137824 */ /* 0x000fe400078e022b */
[----:B0-----:R-:W-:Y:S01]  /*4930*/  FADD.FTZ R23, R21, R24 ;  /* 0x0000001815177221 */ /* 0x001fe20000010000 */
[----:B------:R-:W0:Y:S01]  /*4940*/  SHFL.BFLY PT, R20, R15, 0x1, 0x101f ;  /* 0x0c301f000f147f89 */ /* 0x000e2200000e0000 */
[----:B------:R-:W-:Y:S01]  /*4950*/  MOV R24, 0xffff ;  /* 0x0000ffff00187802 */ /* 0x000fe20000000f00 */
[----:B------:R-:W-:Y:S01]  /*4960*/  FADD.FTZ R21, R30, R31 ;  /* 0x0000001f1e157221 */ /* 0x000fe20000010000 */
[----:B------:R-:W-:Y:S01]  /*4970*/  FADD.FTZ R27, R28, R29 ;  /* 0x0000001d1c1b7221 */ /* 0x000fe20000010000 */
[----:B------:R-:W4:Y:S01]  /*4980*/  SHFL.BFLY PT, R25, R22, 0x1, 0x101f ;  /* 0x0c301f0016197f89 */ /* 0x000f2200000e0000 */
[----:B-----5:R-:W-:-:S04]  /*4990*/  @!P0 IMAD.WIDE R2, R19, 0x2, R2 ;  /* 0x0000000213028825 */ /* 0x020fc800078e0202 */
[----:B------:R-:W-:Y:S01]  /*49a0*/  FADD.FTZ R28, R8, R9 ;  /* 0x00000009081c7221 */ /* 0x000fe20000010000 */
[----:B------:R-:W5:Y:S01]  /*49b0*/  SHFL.BFLY PT, R26, R23, 0x1, 0x101f ;  /* 0x0c301f00171a7f89 */ /* 0x000f6200000e0000 */
[----:B------:R-:W5:Y:S03]  /*49c0*/  @!P0 LDC.64 R8, c[0x0][0x218] ;  /* 0x00008600ff088b82 */ /* 0x000f660000000a00 */
[----:B------:R-:W5:Y:S01]  /*49d0*/  SHFL.BFLY PT, R32, R27, 0x2, 0x101f ;  /* 0x0c501f001b207f89 */ /* 0x000f6200000e0000 */
[----:B------:R-:W-:Y:S01]  /*49e0*/  @!P0 F2FP.BF16.F32.PACK_AB R28, RZ, R28 ;  /* 0x0000001cff1c823e */ /* 0x000fe200000010ff */
[----:B-1----:R-:W-:-:S04]  /*49f0*/  IMAD.WIDE R4, R19, 0x2, R4 ;  /* 0x0000000213047825 */ /* 0x002fc800078e0204 */
[----:B--2---:R-:W-:Y:S01]  /*4a00*/  FADD.FTZ R16, R7, R16 ;  /* 0x0000001007107221 */ /* 0x004fe20000010000 */
[----:B------:R-:W1:Y:S01]  /*4a10*/  SHFL.BFLY PT, R24, R21, 0x2, 0x101f ;  /* 0x0c501f0015187f89 */ /* 0x000e6200000e0000 */
[----:B------:R-:W2:Y:S01]  /*4a20*/  @!P0 LDC.64 R6, c[0x0][0x218] ;  /* 0x00008600ff068b82 */ /* 0x000ea20000000a00 */
[----:B---3--:R-:W-:Y:S02]  /*4a30*/  FADD.FTZ R10, R17, R18 ;  /* 0x00000012110a7221 */ /* 0x008fe40000010000 */
[----:B------:R-:W-:Y:S01]  /*4a40*/  @!P0 F2FP.BF16.F32.PACK_AB R16, RZ, R16 ;  /* 0x00000010ff10823e */ /* 0x000fe200000010ff */
[----:B0-----:R-:W-:Y:S02]  /*4a50*/  FADD.FTZ R15, R15, R20 ;  /* 0x000000140f0f7221 */ /* 0x001fe40000010000 */
[----:B------:R-:W-:Y:S02]  /*4a60*/  @!P0 F2FP.BF16.F32.PACK_AB R10, RZ, R10 ;  /* 0x0000000aff0a823e */ /* 0x000fe400000010ff */
[----:B------:R0:W-:Y:S01]  /*4a70*/  @!P0 STG.E.U16 desc[UR8][R2.64], R16 ;  /* 0x0000001002008986 */ /* 0x0001e2000c101508 */
[----:B----4-:R-:W-:-:S03]  /*4a80*/  FADD.FTZ R22, R22, R25 ;  /* 0x0000001916167221 */ /* 0x010fc60000010000 */
[----:B------:R-:W-:Y:S01]  /*4a90*/  @!P0 STG.E.U16 desc[UR8][R4.64], R28 ;  /* 0x0000001c04008986 */ /* 0x000fe2000c101508 */
[----:B-----5:R-:W-:Y:S01]  /*4aa0*/  FADD.FTZ R23, R23, R26 ;  /* 0x0000001a17177221 */ /* 0x020fe20000010000 */
[----:B------:R-:W-:Y:S01]  /*4ab0*/  @!P0 F2FP.BF16.F32.PACK_AB R11, RZ, R22 ;  /* 0x00000016ff0b823e */ /* 0x000fe200000010ff */
[----:B------:R-:W-:-:S04]  /*4ac0*/  @!P0 IMAD.WIDE R8, R19, 0x2, R8 ;  /* 0x0000000213088825 */ /* 0x000fc800078e0208 */
[----:B------:R-:W-:Y:S01]  /*4ad0*/  FADD.FTZ R27, R27, R32 ;  /* 0x000000201b1b7221 */ /* 0x000fe20000010000 */
[----:B0-----:R-:W-:Y:S02]  /*4ae0*/  @!P0 F2FP.BF16.F32.PACK_AB R3, RZ, R15 ;  /* 0x0000000fff03823e */ /* 0x001fe400000010ff */
[----:B------:R-:W-:Y:S01]  /*4af0*/  @!P0 F2FP.BF16.F32.PACK_AB R15, RZ, R23 ;  /* 0x00000017ff0f823e */ /* 0x000fe200000010ff */
[----:B-1----:R-:W-:Y:S01]  /*4b00*/  FADD.FTZ R21, R21, R24 ;  /* 0x0000001815157221 */ /* 0x002fe20000010000 */
[----:B--2---:R-:W-:Y:S01]  /*4b10*/  @!P0 IMAD.WIDE R6, R19, 0x2, R6 ;  /* 0x0000000213068825 */ /* 0x004fe200078e0206 */
[----:B------:R-:W0:Y:S04]  /*4b20*/  SHFL.BFLY PT, R2, R27, 0x1, 0x101f ;  /* 0x0c301f001b027f89 */ /* 0x000e2800000e0000 */
[----:B------:R1:W-:Y:S04]  /*4b30*/  @!P0 STG.E.U16 desc[UR8][R6.64+0x28], R3 ;  /* 0x0000280306008986 */ /* 0x0003e8000c101508 */
[----:B------:R1:W-:Y:S04]  /*4b40*/  @!P0 STG.E.U16 desc[UR8][R4.64+0x28], R10 ;  /* 0x0000280a04008986 */ /* 0x0003e8000c101508 */
[----:B------:R1:W-:Y:S04]  /*4b50*/  @!P0 STG.E.U16 desc[UR8][R8.64+0x50], R11 ;  /* 0x0000500b08008986 */ /* 0x0003e8000c101508 */
[----:B------:R1:W2:Y:S04]  /*4b60*/  SHFL.BFLY PT, R14, R21, 0x1, 0x101f ;  /* 0x0c301f00150e7f89 */ /* 0x0002a800000e0000 */
[----:B------:R1:W-:Y:S01]  /*4b70*/  @!P0 STG.E.U16 desc[UR8][R4.64+0x50], R15 ;  /* 0x0000500f04008986 */ /* 0x0003e2000c101508 */
[----:B0-----:R-:W-:-:S07]  /*4b80*/  FADD.FTZ R27, R27, R2 ;  /* 0x000000021b1b7221 */ /* 0x001fce0000010000 */
.L_x_476:
[----:B-1----:R-:W0:Y:S01]  /*4b90*/  @!P0 LDC.64 R2, c[0x0][0x218] ;  /* 0x00008600ff028b82 */ /* 0x002e220000000a00 */
[----:B--2---:R-:W-:Y:S01]  /*4ba0*/  FADD.FTZ R7, R21, R14 ;  /* 0x0000000e15077221 */ /* 0x004fe20000010000 */
[----:B------:R-:W-:-:S04]  /*4bb0*/  @!P0 F2FP.BF16.F32.PACK_AB R6, RZ, R27 ;  /* 0x0000001bff06823e */ /* 0x000fc800000010ff */
[----:B------:R-:W-:Y:S01]  /*4bc0*/  @!P0 F2FP.BF16.F32.PACK_AB R7, RZ, R7 ;  /* 0x00000007ff07823e */ /* 0x000fe200000010ff */
[----:B0-----:R-:W-:-:S05]  /*4bd0*/  @!P0 IMAD.WIDE R2, R19, 0x2, R2 ;  /* 0x0000000213028825 */ /* 0x001fca00078e0202 */
[----:B------:R0:W-:Y:S04]  /*4be0*/  @!P0 STG.E.U16 desc[UR8][R2.64+0x78], R6 ;  /* 0x0000780602008986 */ /* 0x0001e8000c101508 */
[----:B------:R0:W-:Y:S02]  /*4bf0*/  @!P0 STG.E.U16 desc[UR8][R4.64+0x78], R7 ;  /* 0x0000780704008986 */ /* 0x0001e4000c101508 */
.L_x_406:
[----:B------:R-:W-:Y:S05]  /*4c00*/  WARPSYNC.ALL ;  /* 0x0000000000007948 */ /* 0x000fea0003800000 */
[----:B01-34-:R-:W-:Y:S01]  /*4c10*/  HFMA2.MMA R2, -RZ, RZ, 0, 1.9073486328125e-05 ;  /* 0x00000140ff027435 */ /* 0x01bfe200000001ff */
[----:B------:R-:W-:Y:S01]  /*4c20*/  VIADD R43, R43, 0x800 ;  /* 0x000008002b2b7836 */ /* 0x000fe20000000000 */
[----:B------:R-:W-:Y:S08]  /*4c30*/  BAR.SYNC.DEFER_BLOCKING 0x0 ;  /* 0x0000000000007b1d */ /* 0x000ff00000010000 */
[----:B------:R-:W-:-:S05]  /*4c40*/  IMAD R2, R49, R2, 0x140 ;  /* 0x0000014031027424 */ /* 0x000fca00078e0202 */
[----:B------:R-:W-:-:S13]  /*4c50*/  ISETP.GE.AND P0, PT, R43, R2, PT ;  /* 0x000000022b00720c */ /* 0x000fda0003f06270 */
[----:B------:R-:W-:Y:S05]  /*4c60*/  @!P0 BRA `(.L_x_413) ;  /* 0xffffffe000608947 */ /* 0x000fea000383ffff */
[----:B------:R-:W-:Y:S05]  /*4c70*/  EXIT ;  /* 0x000000000000794d */ /* 0x000fea0003800000 */
.L_x_409:
[----:B------:R-:W-:Y:S01]  /*4c80*/  HFMA2.MMA R12, -RZ, RZ, 0, 4.76837158203125e-07 ;  /* 0x00000008ff0c7435 */ /* 0x000fe200000001ff */
[----:B-1----:R-:W-:Y:S01]  /*4c90*/  MOV R13, R2 ;  /* 0x00000002000d7202 */ /* 0x002fe20000000f00 */
[----:B------:R-:W-:Y:S01]  /*4ca0*/  IMAD.MOV.U32 R11, RZ, RZ, 0x101f ;  /* 0x0000101fff0b7424 */ /* 0x000fe200078e00ff */
[----:B------:R-:W-:-:S08]  /*4cb0*/  MOV R10, 0xffff ;  /* 0x0000ffff000a7802 */ /* 0x000fd00000000f00 */
[----:B0-23--:R-:W-:Y:S05]  /*4cc0*/  WARPSYNC.COLLECTIVE R10, `(.L_x_414) ;  /* 0x000000000a087348 */ /* 0x00dfea0003c00000 */
[----:B------:R1:W4:Y:S02]  /*4cd0*/  SHFL.BFLY P2, R14, R13, R12, R11 ;  /* 0x0c00000c0d0e7389 */ /* 0x000324000004000b */
[----:B01234-:R-:W-:Y:S01]  /*4ce0*/  ENDCOLLECTIVE ;  /* 0x000000000000791b */ /* 0x01ffe20003800000 */
.L_x_414:
[----:B------:R-:W-:Y:S01]  /*4cf0*/  IMAD.MOV.U32 R13, RZ, RZ, R3 ;  /* 0x000000ffff0d7224 */ /* 0x000fe200078e0003 */
[----:B------:R-:W-:-:S07]  /*4d00*/  MOV R5, R14 ;  /* 0x0000000e00057202 */ /* 0x000fce0000000f00 */
[----:B------:R-:W-:Y:S05]  /*4d10*/  WARPSYNC.COLLECTIVE R10, `(.L_x_415) ;  /* 0x000000000a087348 */ /* 0x000fea0003c00000 */
[----:B------:R0:W1:Y:S02]  /*4d20*/  SHFL.BFLY P2, R14, R13, R12, R11 ;  /* 0x0c00000c0d0e7389 */ /* 0x000064000004000b */
[----:B01----:R-:W-:Y:S01]  /*4d30*/  ENDCOLLECTIVE ;  /* 0x000000000000791b */ /* 0x003fe20003800000 */
.L_x_415:
[----:B------:R-:W-:-:S05]  /*4d40*/  FADD.FTZ R5, R5, R2 ;  /* 0x0000000205057221 */ /* 0x000fca0000010000 */
[----:B------:R-:W-:Y:S01]  /*4d50*/  MOV R13, R5 ;  /* 0x00000005000d7202 */ /* 0x000fe20000000f00 */
[----:B------:R-:W-:Y:S01]  /*4d60*/  IMAD.MOV.U32 R12, RZ, RZ, 0x4 ;  /* 0x00000004ff0c7424 */ /* 0x000fe200078e00ff */
[----:B------:R-:W-:-:S07]  /*4d70*/  MOV R4, R14 ;  /* 0x0000000e00047202 */ /* 0x000fce0000000f00 */
[----:B------:R-:W-:Y:S05]  /*4d80*/  WARPSYNC.COLLECTIVE R10, `(.L_x_416) ;  /* 0x000000000a087348 */ /* 0x000fea0003c00000 */
[----:B------:R0:W1:Y:S02]  /*4d90*/  SHFL.BFLY P2, R14, R13, R12, R11 ;  /* 0x0c00000c0d0e7389 */ /* 0x000064000004000b */
[----:B01----:R-:W-:Y:S01]  /*4da0*/  ENDCOLLECTIVE ;  /* 0x000000000000791b */ /* 0x003fe20003800000 */
.L_x_416:
[----:B------:R-:W-:-:S05]  /*4db0*/  FADD.FTZ R4, R4, R3 ;  /* 0x0000000304047221 */ /* 0x000fca0000010000 */
[----:B------:R-:W-:Y:S02]  /*4dc0*/  MOV R13, R4 ;  /* 0x00000004000d7202 */ /* 0x000fe40000000f00 */
[----:B------:R-:W-:-:S07]  /*4dd0*/  MOV R6, R14 ;  /* 0x0000000e00067202 */ /* 0x000fce0000000f00 */
[----:B------:R-:W-:Y:S05]  /*4de0*/  WARPSYNC.COLLECTIVE R10, `(.L_x_417) ;  /* 0x000000000a087348 */ /* 0x000fea0003c00000 */
[----:B------:R0:W1:Y:S02]  /*4df0*/  SHFL.BFLY P2, R14, R13, R12, R11 ;  /* 0x0c00000c0d0e7389 */ /* 0x000064000004000b */
[----:B01----:R-:W-:Y:S01]  /*4e00*/  ENDCOLLECTIVE ;  /* 0x000000000000791b */ /* 0x003fe20003800000 */
.L_x_417:
[----:B------:R-:W-:Y:S01]  /*4e10*/  FADD.FTZ R6, R5, R6 ;  /* 0x0000000605067221 */ /* 0x000fe20000010000 */
[----:B------:R-:W-:-:S04]  /*4e20*/  HFMA2.MMA R12, -RZ, RZ, 0, 1.1920928955078125e-07 ;  /* 0x00000002ff0c7435 */ /* 0x000fc800000001ff */
[----:B------:R-:W-:Y:S01]  /*4e30*/  MOV R13, R6 ;  /* 0x00000006000d7202 */ /* 0x000fe20000000f00 */
[----:B------:R-:W-:-:S07]  /*4e40*/  IMAD.MOV.U32 R7, RZ, RZ, R14 ;  /* 0x000000ffff077224 */ /* 0x000fce00078e000e */
[----:B------:R-:W-:Y:S05]  /*4e50*/  WARPSYNC.COLLECTIVE R10, `(.L_x_418) ;  /* 0x000000000a087348 */ /* 0x000fea0003c00000 */
[----:B------:R0:W1:Y:S02]  /*4e60*/  SHFL.BFLY P2, R14, R13, R12, R11 ;  /* 0x0c00000c0d0e7389 */ /* 0x000064000004000b */
[----:B01----:R-:W-:Y:S01]  /*4e70*/  ENDCOLLECTIVE ;  /* 0x000000000000791b */ /* 0x003fe20003800000 */
.L_x_418:
[----:B------:R-:W-:-:S05]  /*4e80*/  FADD.FTZ R7, R4, R7 ;  /* 0x0000000704077221 */ /* 0x000fca0000010000 */
[----:B------:R-:W-:Y:S01]  /*4e90*/  MOV R13, R7 ;  /* 0x00000007000d7202 */ /* 0x000fe20000000f00 */
[----:B------:R-:W-:-:S07]  /*4ea0*/  IMAD.MOV.U32 R9, RZ, RZ, R14 ;  /* 0x000000ffff097224 */ /* 0x000fce00078e000e */
[----:B------:R-:W-:Y:S05]  /*4eb0*/  WARPSYNC.COLLECTIVE R10, `(.L_x_419) ;  /* 0x000000000a087348 */ /* 0x000fea0003c00000 */
[----:B------:R0:W1:Y:S02]  /*4ec0*/  SHFL.BFLY P2, R14, R13, R12, R11 ;  /* 0x0c00000c0d0e7389 */ /* 0x000064000004000b */
[----:B01----:R-:W-:Y:S01]  /*4ed0*/  ENDCOLLECTIVE ;  /* 0x000000000000791b */ /* 0x003fe20003800000 */
.L_x_419:
[----:B------:R-:W-:Y:S01]  /*4ee0*/  FADD.FTZ R9, R6, R9 ;  /* 0x0000000906097221 */ /* 0x000fe20000010000 */
[----:B------:R-:W-:-:S03]  /*4ef0*/  HFMA2.MMA R12, -RZ, RZ, 0, 5.9604644775390625e-08 ;  /* 0x00000001ff0c7435 */ /* 0x000fc600000001ff */
[----:B------:R-:W-:Y:S01]  /*4f00*/  IMAD.MOV.U32 R13, RZ, RZ, R9 ;  /* 0x000000ffff0d7224 */ /* 0x000fe200078e0009 */
[----:B------:R-:W-:-:S07]  /*4f10*/  MOV R2, R14 ;  /* 0x0000000e00027202 */ /* 0x000fce0000000f00 */
[----:B------:R-:W-:Y:S05]  /*4f20*/  WARPSYNC.COLLECTIVE R10, `(.L_x_420) ;  /* 0x000000000a087348 */ /* 0x000fea0003c00000 */
[----:B------:R0:W1:Y:S02]  /*4f30*/  SHFL.BFLY P2, R14, R13, R12, R11 ;  /* 0x0c00000c0d0e7389 */ /* 0x000064000004000b */
[----:B01----:R-:W-:Y:S01]  /*4f40*/  ENDCOLLECTIVE ;  /* 0x000000000000791b */ /* 0x003fe20003800000 */
.L_x_420:
[----:B------:R-:W-:-:S04]  /*4f50*/  FADD.FTZ R8, R7, R2 ;  /* 0x0000000207087221 */ /* 0x000fc80000010000 */
[----:B------:R-:W-:Y:S01]  /*4f60*/  IMAD.MOV.U32 R13, RZ, RZ, R8 ;  /* 0x000000ffff0d7224 */ /* 0x000fe200078e0008 */
[----:B------:R-:W-:-:S07]  /*4f70*/  MOV R16, R14 ;  /* 0x0000000e00107202 */ /* 0x000fce0000000f00 */
[----:B------:R-:W-:Y:S05]  /*4f80*/  WARPSYNC.COLLECTIVE R10, `(.L_x_421) ;  /* 0x000000000a087348 */ /* 0x000fea0003c00000 */
[----:B------:R0:W1:Y:S02]  /*4f90*/  SHFL.BFLY P2, R14, R13, R12, R11 ;  /* 0x0c00000c0d0e7389 */ /* 0x000064000004000b */
[----:B01----:R-:W-:Y:S01]  /*4fa0*/  ENDCOLLECTIVE ;  /* 0x000000000000791b */ /* 0x003fe20003800000 */
.L_x_421:
[----:B------:R-:W-:Y:S01]  /*4fb0*/  FADD.FTZ R16, R9, R16 ;  /* 0x0000001009107221 */ /* 0x000fe20000010000 */
[----:B------:R-:W-:Y:S06]  /*4fc0*/  BRA `(.L_x_422) ;  /* 0xffffffec000c7947 */ /* 0x000fec000383ffff */
.L_x_410:
[----:B------:R-:W-:Y:S01]  /*4fd0*/  HFMA2.MMA R12, -RZ, RZ, 0, 4.76837158203125e-07 ;  /* 0x00000008ff0c7435 */ /* 0x000fe200000001ff */
[----:B------:R-:W-:Y:S01]  /*4fe0*/  BSSY B1, `(.L_x_423) ;  /* 0x0000007000017945 */ /* 0x000fe20003800000 */
[----:B-1----:R-:W-:Y:S01]  /*4ff0*/  MOV R13, R6 ;  /* 0x00000006000d7202 */ /* 0x002fe20000000f00 */
[----:B------:R-:W-:Y:S01]  /*5000*/  IMAD.MOV.U32 R11, RZ, RZ, 0x101f ;  /* 0x0000101fff0b7424 */ /* 0x000fe200078e00ff */
[----:B------:R-:W-:-:S07]  /*5010*/  MOV R10, 0xffff ;  /* 0x0000ffff000a7802 */ /* 0x000fce0000000f00 */
[----:B0-23--:R-:W-:Y:S05]  /*5020*/  WARPSYNC.COLLECTIVE R10, `(.L_x_424) ;  /* 0x000000000a087348 */ /* 0x00dfea0003c00000 */
[----:B------:R1:W4:Y:S02]  /*5030*/  SHFL.BFLY P2, R14, R13, R12, R11 ;  /* 0x0c00000c0d0e7389 */ /* 0x000324000004000b */
[----:B01234-:R-:W-:Y:S01]  /*5040*/  ENDCOLLECTIVE ;  /* 0x000000000000791b */ /* 0x01ffe20003800000 */
.L_x_424:
[----:B------:R-:W-:Y:S05]  /*5050*/  BSYNC B1 ;  /* 0x0000000000017941 */ /* 0x000fea0003800000 */
.L_x_423:
        /* <DEDUP_REMOVED lines=8> */
.L_x_425:
[----:B------:R-:W-:-:S05]  /*50e0*/  FADD.FTZ R9, R9, R6 ;  /* 0x0000000609097221 */ /* 0x000fca0000010000 */
[----:B------:R-:W-:Y:S01]  /*50f0*/  MOV R13, R9 ;  /* 0x00000009000d7202 */ /* 0x000fe20000000f00 */
[----:B------:R-:W-:Y:S01]  /*5100*/  IMAD.MOV.U32 R12, RZ, RZ, 0x4 ;  /* 0x00000004ff0c7424 */ /* 0x000fe200078e00ff */
[----:B------:R-:W-:-:S07]  /*5110*/  MOV R8, R14 ;  /* 0x0000000e00087202 */ /* 0x000fce0000000f00 */
[----:B------:R-:W-:Y:S05]  /*5120*/  WARPSYNC.COLLECTIVE R10, `(.L_x_426) ;  /* 0x000000000a087348 */ /* 0x000fea0003c00000 */
[----:B------:R0:W1:Y:S02]  /*5130*/  SHFL.BFLY P2, R14, R13, R12, R11 ;  /* 0x0c00000c0d0e7389 */ /* 0x000064000004000b */
[----:B01----:R-:W-:Y:S01]  /*5140*/  ENDCOLLECTIVE ;  /* 0x000000000000791b */ /* 0x003fe20003800000 */
.L_x_426:
[----:B------:R-:W-:-:S05]  /*5150*/  FADD.FTZ R8, R8, R7 ;  /* 0x0000000708087221 */ /* 0x000fca0000010000 */
[----:B------:R-:W-:Y:S02]  /*5160*/  MOV R13, R8 ;  /* 0x00000008000d7202 */ /* 0x000fe40000000f00 */
[----:B------:R-:W-:-:S07]  /*5170*/  MOV R16, R14 ;  /* 0x0000000e00107202 */ /* 0x000fce0000000f00 */
[----:B------:R-:W-:Y:S05]  /*5180*/  WARPSYNC.COLLECTIVE R10, `(.L_x_427) ;  /* 0x000000000a087348 */ /* 0x000fea0003c00000 */
[----:B------:R0:W1:Y:S02]  /*5190*/  SHFL.BFLY P2, R14, R13, R12, R11 ;  /* 0x0c00000c0d0e7389 */ /* 0x000064000004000b */
[----:B01----:R-:W-:Y:S01]  /*51a0*/  ENDCOLLECTIVE ;  /* 0x000000000000791b */ /* 0x003fe20003800000 */
.L_x_427:
[----:B------:R-:W-:Y:S01]  /*51b0*/  FADD.FTZ R16, R9, R16 ;  /* 0x0000001009107221 */ /* 0x000fe20000010000 */
[----:B------:R-:W-:-:S04]  /*51c0*/  HFMA2.MMA R12, -RZ, RZ, 0, 1.1920928955078125e-07 ;  /* 0x00000002ff0c7435 */ /* 0x000fc800000001ff */
[----:B------:R-:W-:Y:S01]  /*51d0*/  MOV R13, R16 ;  /* 0x00000010000d7202 */ /* 0x000fe20000000f00 */
[----:B------:R-:W-:-:S07]  /*51e0*/  IMAD.MOV.U32 R15, RZ, RZ, R14 ;  /* 0x000000ffff0f7224 */ /* 0x000fce00078e000e */
[----:B------:R-:W-:Y:S05]  /*51f0*/  WARPSYNC.COLLECTIVE R10, `(.L_x_428) ;  /* 0x000000000a087348 */ /* 0x000fea0003c00000 */
[----:B------:R0:W1:Y:S02]  /*5200*/  SHFL.BFLY P2, R14, R13, R12, R11 ;  /* 0x0c00000c0d0e7389 */ /* 0x000064000004000b */
[----:B01----:R-:W-:Y:S01]  /*5210*/  ENDCOLLECTIVE ;  /* 0x000000000000791b */ /* 0x003fe20003800000 */
.L_x_428:
[----:B------:R-:W-:-:S05]  /*5220*/  FADD.FTZ R15, R8, R15 ;  /* 0x0000000f080f7221 */ /* 0x000fca0000010000 */
[----:B------:R-:W-:Y:S01]  /*5230*/  MOV R13, R15 ;  /* 0x0000000f000d7202 */ /* 0x000fe20000000f00 */
[----:B------:R-:W-:-:S07]  /*5240*/  IMAD.MOV.U32 R17, RZ, RZ, R14 ;  /* 0x000000ffff117224 */ /* 0x000fce00078e000e */
[----:B------:R-:W-:Y:S05]  /*5250*/  WARPSYNC.COLLECTIVE R10, `(.L_x_429) ;  /* 0x000000000a087348 */ /* 0x000fea0003c00000 */
[----:B------:R0:W1:Y:S02]  /*5260*/  SHFL.BFLY P2, R14, R13, R12, R11 ;  /* 0x0c00000c0d0e7389 */ /* 0x000064000004000b */
[----:B01----:R-:W-:Y:S01]  /*5270*/  ENDCOLLECTIVE ;  /* 0x000000000000791b */ /* 0x003fe20003800000 */
.L_x_429:
[----:B------:R-:W-:Y:S01]  /*5280*/  FADD.FTZ R17, R16, R17 ;  /* 0x0000001110117221 */ /* 0x000fe20000010000 */
[----:B------:R-:W-:-:S03]  /*5290*/  HFMA2.MMA R12, -RZ, RZ, 0, 5.9604644775390625e-08 ;  /* 0x00000001ff0c7435 */ /* 0x000fc600000001ff */
[----:B------:R-:W-:Y:S01]  /*52a0*/  IMAD.MOV.U32 R13, RZ, RZ, R17 ;  /* 0x000000ffff0d7224 */ /* 0x000fe200078e0011 */
[----:B------:R-:W-:-:S07]  /*52b0*/  MOV R6, R14 ;  /* 0x0000000e00067202 */ /* 0x000fce0000000f00 */
[----:B------:R-:W-:Y:S05]  /*52c0*/  WARPSYNC.COLLECTIVE R10, `(.L_x_430) ;  /* 0x000000000a087348 */ /* 0x000fea0003c00000 */
[----:B------:R0:W1:Y:S02]  /*52d0*/  SHFL.BFLY P2, R14, R13, R12, R11 ;  /* 0x0c00000c0d0e7389 */ /* 0x000064000004000b */
[----:B01----:R-:W-:Y:S01]  /*52e0*/  ENDCOLLECTIVE ;  /* 0x000000000000791b */ /* 0x003fe20003800000 */
.L_x_430:
[----:B------:R-:W-:-:S04]  /*52f0*/  FADD.FTZ R6, R15, R6 ;  /* 0x000000060f067221 */ /* 0x000fc80000010000 */
[----:B------:R-:W-:Y:S01]  /*5300*/  IMAD.MOV.U32 R13, RZ, RZ, R6 ;  /* 0x000000ffff0d7224 */ /* 0x000fe200078e0006 */
[----:B------:R-:W-:-:S07]  /*5310*/  MOV R18, R14 ;  /* 0x0000000e00127202 */ /* 0x000fce0000000f00 */
[----:B------:R-:W-:Y:S05]  /*5320*/  WARPSYNC.COLLECTIVE R10, `(.L_x_431) ;  /* 0x000000000a087348 */ /* 0x000fea0003c00000 */
[----:B------:R0:W1:Y:S02]  /*5330*/  SHFL.BFLY P2, R14, R13, R12, R11 ;  /* 0x0c00000c0d0e7389 */ /* 0x000064000004000b */
[----:B01----:R-:W-:Y:S01]  /*5340*/  ENDCOLLECTIVE ;  /* 0x000000000000791b */ /* 0x003fe20003800000 */
.L_x_431:
[----:B------:R-:W-:Y:S01]  /*5350*/  FADD.FTZ R18, R17, R18 ;  /* 0x0000001211127221 */ /* 0x000fe20000010000 */
[----:B------:R-:W-:Y:S06]  /*5360*/  BRA `(.L_x_432) ;  /* 0xffffffe800dc7947 */ /* 0x000fec000383ffff */
.L_x_411:
        /* <DEDUP_REMOVED lines=8> */
.L_x_434:
[----:B------:R-:W-:Y:S05]  /*53f0*/  BSYNC B1 ;  /* 0x0000000000017941 */ /* 0x000fea0003800000 */
.L_x_433:
        /* <DEDUP_REMOVED lines=8> */
.L_x_435:
[----:B------:R-:W-:-:S05]  /*5480*/  FADD.FTZ R9, R9, R6 ;  /* 0x0000000609097221 */ /* 0x000fca0000010000 */
[----:B------:R-:W-:Y:S01]  /*5490*/  MOV R13, R9 ;  /* 0x00000009000d7202 */ /* 0x000fe20000000f00 */
[----:B------:R-:W-:Y:S01]  /*54a0*/  IMAD.MOV.U32 R12, RZ, RZ, 0x4 ;  /* 0x00000004ff0c7424 */ /* 0x000fe200078e00ff */
[----:B------:R-:W-:-:S07]  /*54b0*/  MOV R8, R14 ;  /* 0x0000000e00087202 */ /* 0x000fce0000000f00 */
[----:B------:R-:W-:Y:S05]  /*54c0*/  WARPSYNC.COLLECTIVE R10, `(.L_x_436) ;  /* 0x000000000a087348 */ /* 0x000fea0003c00000 */
[----:B------:R0:W1:Y:S02]  /*54d0*/  SHFL.BFLY P2, R14, R13, R12, R11 ;  /* 0x0c00000c0d0e7389 */ /* 0x000064000004000b */
[----:B01----:R-:W-:Y:S01]  /*54e0*/  ENDCOLLECTIVE ;  /* 0x000000000000791b */ /* 0x003fe20003800000 */
.L_x_436:
[----:B------:R-:W-:-:S05]  /*54f0*/  FADD.FTZ R8, R8, R7 ;  /* 0x0000000708087221 */ /* 0x000fca0000010000 */
[----:B------:R-:W-:Y:S02]  /*5500*/  MOV R13, R8 ;  /* 0x00000008000d7202 */ /* 0x000fe40000000f00 */
[----:B------:R-:W-:-:S07]  /*5510*/  MOV R16, R14 ;  /* 0x0000000e00107202 */ /* 0x000fce0000000f00 */
[----:B------:R-:W-:Y:S05]  /*5520*/  WARPSYNC.COLLECTIVE R10, `(.L_x_437) ;  /* 0x000000000a087348 */ /* 0x000fea0003c00000 */
[----:B------:R0:W1:Y:S02]  /*5530*/  SHFL.BFLY P2, R14, R13, R12, R11 ;  /* 0x0c00000c0d0e7389 */ /* 0x000064000004000b */
[----:B01----:R-:W-:Y:S01]  /*5540*/  ENDCOLLECTIVE ;  /* 0x000000000000791b */ /* 0x003fe20003800000 */
.L_x_437:
[----:B------:R-:W-:Y:S01]  /*5550*/  FADD.FTZ R16, R9, R16 ;  /* 0x0000001009107221 */ /* 0x000fe20000010000 */
[----:B------:R-:W-:-:S04]  /*5560*/  HFMA2.MMA R12, -RZ, RZ, 0, 1.1920928955078125e-07 ;  /* 0x00000002ff0c7435 */ /* 0x000fc800000001ff */
[----:B------:R-:W-:Y:S01]  /*5570*/  MOV R13, R16 ;  /* 0x00000010000d7202 */ /* 0x000fe20000000f00 */
[----:B------:R-:W-:-:S07]  /*5580*/  IMAD.MOV.U32 R15, RZ, RZ, R14 ;  /* 0x000000ffff0f7224 */ /* 0x000fce00078e000e */
[----:B------:R-:W-:Y:S05]  /*5590*/  WARPSYNC.COLLECTIVE R10, `(.L_x_438) ;  /* 0x000000000a087348 */ /* 0x000fea0003c00000 */
[----:B------:R0:W1:Y:S02]  /*55a0*/  SHFL.BFLY P2, R14, R13, R12, R11 ;  /* 0x0c00000c0d0e7389 */ /* 0x000064000004000b */
[----:B01----:R-:W-:Y:S01]  /*55b0*/  ENDCOLLECTIVE ;  /* 0x000000000000791b */ /* 0x003fe20003800000 */
.L_x_438:
[----:B------:R-:W-:-:S05]  /*55c0*/  FADD.FTZ R15, R8, R15 ;  /* 0x0000000f080f7221 */ /* 0x000fca0000010000 */
[----:B------:R-:W-:Y:S01]  /*55d0*/  MOV R13, R15 ;  /* 0x0000000f000d7202 */ /* 0x000fe20000000f00 */
[----:B------:R-:W-:-:S07]  /*55e0*/  IMAD.MOV.U32 R17, RZ, RZ, R14 ;  /* 0x000000ffff117224 */ /* 0x000fce00078e000e */
[----:B------:R-:W-:Y:S05]  /*55f0*/  WARPSYNC.COLLECTIVE R10, `(.L_x_439) ;  /* 0x000000000a087348 */ /* 0x000fea0003c00000 */
[----:B------:R0:W1:Y:S02]  /*5600*/  SHFL.BFLY P2, R14, R13, R12, R11 ;  /* 0x0c00000c0d0e7389 */ /* 0x000064000004000b */
[----:B01----:R-:W-:Y:S01]  /*5610*/  ENDCOLLECTIVE ;  /* 0x000000000000791b */ /* 0x003fe20003800000 */
.L_x_439:
[----:B------:R-:W-:Y:S01]  /*5620*/  FADD.FTZ R17, R16, R17 ;  /* 0x0000001110117221 */ /* 0x000fe20000010000 */
[----:B------:R-:W-:-:S03]  /*5630*/  HFMA2.MMA R12, -RZ, RZ, 0, 5.9604644775390625e-08 ;  /* 0x00000001ff0c7435 */ /* 0x000fc600000001ff */
[----:B------:R-:W-:Y:S01]  /*5640*/  IMAD.MOV.U32 R13, RZ, RZ, R17 ;  /* 0x000000ffff0d7224 */ /* 0x000fe200078e0011 */
[----:B------:R-:W-:-:S07]  /*5650*/  MOV R6, R14 ;  /* 0x0000000e00067202 */ /* 0x000fce0000000f00 */
[----:B------:R-:W-:Y:S05]  /*5660*/  WARPSYNC.COLLECTIVE R10, `(.L_x_440) ;  /* 0x000000000a087348 */ /* 0x000fea0003c00000 */
[----:B------:R0:W1:Y:S02]  /*5670*/  SHFL.BFLY P2, R14, R13, R12, R11 ;  /* 0x0c00000c0d0e7389 */ /* 0x000064000004000b */
[----:B01----:R-:W-:Y:S01]  /*5680*/  ENDCOLLECTIVE ;  /* 0x000000000000791b */ /* 0x003fe20003800000 */
.L_x_440:
[----:B------:R-:W-:-:S04]  /*5690*/  FADD.FTZ R6, R15, R6 ;  /* 0x000000060f067221 */ /* 0x000fc80000010000 */
[----:B------:R-:W-:Y:S01]  /*56a0*/  IMAD.MOV.U32 R13, RZ, RZ, R6 ;  /* 0x000000ffff0d7224 */ /* 0x000fe200078e0006 */
[----:B------:R-:W-:-:S07]  /*56b0*/  MOV R18, R14 ;  /* 0x0000000e00127202 */ /* 0x000fce0000000f00 */
[----:B------:R-:W-:Y:S05]  /*56c0*/  WARPSYNC.COLLECTIVE R10, `(.L_x_441) ;  /* 0x000000000a087348 */ /* 0x000fea0003c00000 */
[----:B------:R0:W1:Y:S02]  /*56d0*/  SHFL.BFLY P2, R14, R13, R12, R11 ;  /* 0x0c00000c0d0e7389 */ /* 0x000064000004000b */
[----:B01----:R-:W-:Y:S01]  /*56e0*/  ENDCOLLECTIVE ;  /* 0x000000000000791b */ /* 0x003fe20003800000 */
.L_x_441:
[----:B------:R-:W-:Y:S01]  /*56f0*/  FADD.FTZ R18, R17, R18 ;  /* 0x0000001211127221 */ /* 0x000fe20000010000 */
[----:B------:R-:W-:Y:S06]  /*5700*/  BRA `(.L_x_442) ;  /* 0xffffffe800947947 */ /* 0x000fec000383ffff */
.L_x_412:
        /* <DEDUP_REMOVED lines=8> */
.L_x_444:
[----:B------:R-:W-:Y:S05]  /*5790*/  BSYNC B0 ;  /* 0x0000000000007941 */ /* 0x000fea0003800000 */
.L_x_443:
[----:B------:R-:W-:Y:S01]  /*57a0*/  HFMA2.MMA R12, -RZ, RZ, 0, 4.76837158203125e-07 ;  /* 0x00000008ff0c7435 */ /* 0x000fe200000001ff */
[----:B------:R-:W-:Y:S01]  /*57b0*/  IMAD.MOV.U32 R13, RZ, RZ, R5 ;  /* 0x000000ffff0d7224 */ /* 0x000fe200078e0005 */
[----:B------:R-:W-:Y:S01]  /*57c0*/  MOV R11, 0x101f ;  /* 0x0000101f000b7802 */ /* 0x000fe20000000f00 */
[----:B------:R-:W-:Y:S01]  /*57d0*/  IMAD.MOV.U32 R10, RZ, RZ, 0xffff ;  /* 0x0000ffffff0a7424 */ /* 0x000fe200078e00ff */
[----:B------:R-:W-:Y:S01]  /*57e0*/  MOV R3, R14 ;  /* 0x0000000e00037202 */ /* 0x000fe20000000f00 */
[----:B------:R-:W-:Y:S01]  /*57f0*/  @!P0 VIADD R2, R6, 0x14 ;  /* 0x0000001406028836 */ /* 0x000fe20000000000 */
[----:B------:R-:W-:Y:S01]  /*5800*/  @!P0 SHF.L.U32 R9, R56, 0x1, RZ ;  /* 0x0000000138098819 */ /* 0x000fe200000006ff */
[----:B------:R-:W-:-:S11]  /*5810*/  HFMA2.MMA R17, -RZ, RZ, 0, 0 ;  /* 0x00000000ff117435 */ /* 0x000fd600000001ff */
[----:B------:R-:W-:Y:S05]  /*5820*/  WARPSYNC.COLLECTIVE R10, `(.L_x_445) ;  /* 0x000000000a087348 */ /* 0x000fea0003c00000 */
[----:B------:R0:W1:Y:S02]  /*5830*/  SHFL.BFLY P2, R14, R13, R12, R11 ;  /* 0x0c00000c0d0e7389 */ /* 0x000064000004000b */
[----:B01----:R-:W-:Y:S01]  /*5840*/  ENDCOLLECTIVE ;  /* 0x000000000000791b */ /* 0x003fe20003800000 */
.L_x_445:
[----:B------:R-:W-:Y:S01]  /*5850*/  FADD.FTZ R7, R3, R4 ;  /* 0x0000000403077221 */ /* 0x000fe20000010000 */
[----:B------:R-:W-:Y:S01]  /*5860*/  @!P0 LEA R15, R56, UR4, 0x7 ;  /* 0x00000004380f8c11 */ /* 0x000fe2000f8e38ff */
[----:B------:R-:W-:Y:S01]  /*5870*/  IMAD.MOV.U32 R19, RZ, RZ, RZ ;  /* 0x000000ffff137224 */ /* 0x000fe200078e00ff */
[----:B------:R-:W-:Y:S01]  /*5880*/  @!P0 LOP3.LUT R2, R2, R9, RZ, 0x3c, !PT ;  /* 0x0000000902028212 */ /* 0x000fe200078e3cff */
[----:B------:R-:W-:Y:S01]  /*5890*/  HFMA2.MMA R21, -RZ, RZ, 0, 0 ;  /* 0x00000000ff157435 */ /* 0x000fe200000001ff */
[----:B------:R-:W-:Y:S02]  /*58a0*/  @!P0 SHF.L.U32 R22, R56, 0x1, RZ ;  /* 0x0000000138168819 */ /* 0x000fe400000006ff */
[----:B------:R-:W-:Y:S01]  /*58b0*/  @!P0 LEA R3, R2, R15, 0x2 ;  /* 0x0000000f02038211 */ /* 0x000fe200078e10ff */
[----:B------:R-:W-:Y:S01]  /*58c0*/  IMAD.MOV.U32 R15, RZ, RZ, RZ ;  /* 0x000000ffff0f7224 */ /* 0x000fe200078e00ff */
[----:B------:R-:W-:Y:S02]  /*58d0*/  @!P0 IADD3 R25, R6, 0x3c, RZ ;  /* 0x0000003c06198810 */ /* 0x000fe40007ffe0ff */
[----:B------:R-:W-:Y:S01]  /*58e0*/  @!P0 LEA R26, R56, UR4, 0x7 ;  /* 0x00000004381a8c11 */ /* 0x000fe2000f8e38ff */
[----:B------:R-:W0:Y:S01]  /*58f0*/  @!P0 LDS R16, [R3+0x500] ;  /* 0x0005000003108984 */ /* 0x000e220000000800 */
[----:B------:R-:W-:Y:S01]  /*5900*/  MOV R13, R7 ;  /* 0x00000007000d7202 */ /* 0x000fe20000000f00 */
[----:B------:R-:W-:Y:S01]  /*5910*/  IMAD.MOV.U32 R12, RZ, RZ, 0x4 ;  /* 0x00000004ff0c7424 */ /* 0x000fe200078e00ff */
[----:B------:R-:W-:Y:S01]  /*5920*/  MOV R27, RZ ;  /* 0x000000ff001b7202 */ /* 0x000fe20000000f00 */
[----:B------:R1:W2:Y:S01]  /*5930*/  @!P0 LDS R9, [R3] ;  /* 0x0000000003098984 */ /* 0x0002a20000000800 */
[----:B------:R-:W-:Y:S01]  /*5940*/  FADD.FTZ R8, R14, R5 ;  /* 0x000000050e087221 */ /* 0x000fe20000010000 */
[----:B-1----:R-:W-:-:S07]  /*5950*/  @!P0 IADD3 R3, R6, 0x28, RZ ;  /* 0x0000002806038810 */ /* 0x002fce0007ffe0ff */
[----:B0-2---:R-:W-:Y:S05]  /*5960*/  WARPSYNC.COLLECTIVE R10, `(.L_x_446) ;  /* 0x000000000a087348 */ /* 0x005fea0003c00000 */
[----:B------:R1:W3:Y:S02]  /*5970*/  SHFL.BFLY P2, R14, R13, R12, R11 ;  /* 0x0c00000c0d0e7389 */ /* 0x0002e4000004000b */
[----:B0123--:R-:W-:Y:S01]  /*5980*/  ENDCOLLECTIVE ;  /* 0x000000000000791b */ /* 0x00ffe20003800000 */
.L_x_446:
[----:B------:R-:W-:Y:S02]  /*5990*/  MOV R13, R8 ;  /* 0x00000008000d7202 */ /* 0x000fe40000000f00 */
[----:B------:R-:W-:-:S07]  /*59a0*/  MOV R4, R14 ;  /* 0x0000000e00047202 */ /* 0x000fce0000000f00 */
[----:B------:R-:W-:Y:S05]  /*59b0*/  WARPSYNC.COLLECTIVE R10, `(.L_x_447) ;  /* 0x000000000a087348 */ /* 0x000fea0003c00000 */
[----:B------:R0:W1:Y:S02]  /*59c0*/  SHFL.BFLY P2, R14, R13, R12, R11 ;  /* 0x0c00000c0d0e7389 */ /* 0x000064000004000b */
[----:B01----:R-:W-:Y:S01]  /*59d0*/  ENDCOLLECTIVE ;  /* 0x000000000000791b */ /* 0x003fe20003800000 */
.L_x_447:
[----:B------:R-:W-:Y:S02]  /*59e0*/  @!P0 IMAD.MOV.U32 R17, RZ, RZ, R16 ;  /* 0x000000ffff118224 */ /* 0x000fe400078e0010 */
[----:B------:R-:W-:Y:S01]  /*59f0*/  FADD.FTZ R4, R7, R4 ;  /* 0x0000000407047221 */ /* 0x000fe20000010000 */
[----:B------:R-:W-:-:S04]  /*5a00*/  @!P0 MOV R15, R9 ;  /* 0x00000009000f8202 */ /* 0x000fc80000000f00 */
[----:B------:R-:W-:Y:S01]  /*5a10*/  MOV R13, R4 ;  /* 0x00000004000d7202 */ /* 0x000fe20000000f00 */
[----:B------:R-:W-:Y:S02]  /*5a20*/  IMAD.MOV.U32 R12, RZ, RZ, 0x2 ;  /* 0x00000002ff0c7424 */ /* 0x000fe400078e00ff */
[----:B------:R-:W-:-:S07]  /*5a30*/  FADD.FTZ R2, R8, R14 ;  /* 0x0000000e08027221 */ /* 0x000fce0000010000 */
[----:B------:R-:W-:Y:S05]  /*5a40*/  WARPSYNC.COLLECTIVE R10, `(.L_x_448) ;  /* 0x000000000a087348 */ /* 0x000fea0003c00000 */
[----:B------:R0:W1:Y:S02]  /*5a50*/  SHFL.BFLY P2, R14, R13, R12, R11 ;  /* 0x0c00000c0d0e7389 */ /* 0x000064000004000b */
[----:B01----:R-:W-:Y:S01]  /*5a60*/  ENDCOLLECTIVE ;  /* 0x000000000000791b */ /* 0x003fe20003800000 */
.L_x_448:
[----:B------:R-:W-:Y:S02]  /*5a70*/  MOV R13, R2 ;  /* 0x00000002000d7202 */ /* 0x000fe40000000f00 */
[----:B------:R-:W-:-:S07]  /*5a80*/  MOV R7, R14 ;  /* 0x0000000e00077202 */ /* 0x000fce0000000f00 */
[----:B------:R-:W-:Y:S05]  /*5a90*/  WARPSYNC.COLLECTIVE R10, `(.L_x_449) ;  /* 0x000000000a087348 */ /* 0x000fea0003c00000 */
[----:B------:R0:W1:Y:S02]  /*5aa0*/  SHFL.BFLY P2, R14, R13, R12, R11 ;  /* 0x0c00000c0d0e7389 */ /* 0x000064000004000b */
[----:B01----:R-:W-:Y:S01]  /*5ab0*/  ENDCOLLECTIVE ;  /* 0x000000000000791b */ /* 0x003fe20003800000 */
.L_x_449:
[----:B------:R-:W-:Y:S01]  /*5ac0*/  FADD.FTZ R7, R4, R7 ;  /* 0x0000000704077221 */ /* 0x000fe20000010000 */
[----:B------:R-:W-:-:S04]  /*5ad0*/  HFMA2.MMA R12, -RZ, RZ, 0, 5.9604644775390625e-08 ;  /* 0x00000001ff0c7435 */ /* 0x000fc800000001ff */
[----:B------:R-:W-:Y:S01]  /*5ae0*/  MOV R13, R7 ;  /* 0x00000007000d7202 */ /* 0x000fe20000000f00 */
[----:B------:R-:W-:-:S07]  /*5af0*/  FADD.FTZ R8, R2, R14 ;  /* 0x0000000e02087221 */ /* 0x000fce0000010000 */
[----:B------:R-:W-:Y:S05]  /*5b00*/  WARPSYNC.COLLECTIVE R10, `(.L_x_450) ;  /* 0x000000000a087348 */ /* 0x000fea0003c00000 */
[----:B------:R0:W1:Y:S02]  /*5b10*/  SHFL.BFLY P2, R14, R13, R12, R11 ;  /* 0x0c00000c0d0e7389 */ /* 0x000064000004000b */
[----:B01----:R-:W-:Y:S01]  /*5b20*/  ENDCOLLECTIVE ;  /* 0x000000000000791b */ /* 0x003fe20003800000 */
.L_x_450:
[----:B------:R-:W-:Y:S01]  /*5b30*/  MOV R13, R8 ;  /* 0x00000008000d7202 */ /* 0x000fe20000000f00 */
[----:B------:R-:W-:-:S07]  /*5b40*/  IMAD.MOV.U32 R16, RZ, RZ, R14 ;  /* 0x000000ffff107224 */ /* 0x000fce00078e000e */
[----:B------:R-:W-:Y:S05]  /*5b50*/  WARPSYNC.COLLECTIVE R10, `(.L_x_451) ;  /* 0x000000000a087348 */ /* 0x000fea0003c00000 */
[----:B------:R0:W1:Y:S02]  /*5b60*/  SHFL.BFLY P2, R14, R13, R12, R11 ;  /* 0x0c00000c0d0e7389 */ /* 0x000064000004000b */
[----:B01----:R-:W-:Y:S01]  /*5b70*/  ENDCOLLECTIVE ;  /* 0x000000000000791b */ /* 0x003fe20003800000 */
.L_x_451:
[----:B------:R-:W-:Y:S01]  /*5b80*/  FADD.FTZ R16, R7, R16 ;  /* 0x0000001007107221 */ /* 0x000fe20000010000 */
[----:B------:R-:W-:Y:S01]  /*5b90*/  HFMA2.MMA R12, -RZ, RZ, 0, 4.76837158203125e-07 ;  /* 0x00000008ff0c7435 */ /* 0x000fe200000001ff */
[----:B------:R-:W-:Y:S01]  /*5ba0*/  IMAD.MOV.U32 R13, RZ, RZ, R15 ;  /* 0x000000ffff0d7224 */ /* 0x000fe200078e000f */
[----:B------:R-:W-:-:S09]  /*5bb0*/  MOV R9, R14 ;  /* 0x0000000e00097202 */ /* 0x000fd20000000f00 */
[----:B------:R-:W-:Y:S05]  /*5bc0*/  WARPSYNC.COLLECTIVE R10, `(.L_x_452) ;  /* 0x000000000a087348 */ /* 0x000fea0003c00000 */
[----:B------:R0:W1:Y:S02]  /*5bd0*/  SHFL.BFLY P2, R14, R13, R12, R11 ;  /* 0x0c00000c0d0e7389 */ /* 0x000064000004000b */
[----:B01----:R-:W-:Y:S01]  /*5be0*/  ENDCOLLECTIVE ;  /* 0x000000000000791b */ /* 0x003fe20003800000 */
.L_x_452:
[----:B------:R-:W-:Y:S01]  /*5bf0*/  IMAD.MOV.U32 R13, RZ, RZ, R17 ;  /* 0x000000ffff0d7224 */ /* 0x000fe200078e0011 */
[----:B------:R-:W-:-:S07]  /*5c00*/  MOV R18, R14 ;  /* 0x0000000e00127202 */ /* 0x000fce0000000f00 */
[----:B------:R-:W-:Y:S05]  /*5c10*/  WARPSYNC.COLLECTIVE R10, `(.L_x_453) ;  /* 0x000000000a087348 */ /* 0x000fea0003c00000 */
[----:B------:R0:W1:Y:S02]  /*5c20*/  SHFL.BFLY P2, R14, R13, R12, R11 ;  /* 0x0c00000c0d0e7389 */ /* 0x000064000004000b */
[----:B01----:R-:W-:Y:S01]  /*5c30*/  ENDCOLLECTIVE ;  /* 0x000000000000791b */ /* 0x003fe20003800000 */
.L_x_453:
[----:B------:R-:W-:Y:S01]  /*5c40*/  FADD.FTZ R18, R18, R15 ;  /* 0x0000000f12127221 */ /* 0x000fe20000010000 */
[----:B------:R-:W-:-:S03]  /*5c50*/  HFMA2.MMA R12, -RZ, RZ, 0, 2.384185791015625e-07 ;  /* 0x00000004ff0c7435 */ /* 0x000fc600000001ff */
[----:B------:R-:W-:Y:S01]  /*5c60*/  IMAD.MOV.U32 R13, RZ, RZ, R18 ;  /* 0x000000ffff0d7224 */ /* 0x000fe200078e0012 */
[----:B------:R-:W-:-:S07]  /*5c70*/  MOV R20, R14 ;  /* 0x0000000e00147202 */ /* 0x000fce0000000f00 */
[----:B------:R-:W-:Y:S05]  /*5c80*/  WARPSYNC.COLLECTIVE R10, `(.L_x_454) ;  /* 0x000000000a087348 */ /* 0x000fea0003c00000 */
[----:B------:R0:W1:Y:S02]  /*5c90*/  SHFL.BFLY P2, R14, R13, R12, R11 ;  /* 0x0c00000c0d0e7389 */ /* 0x000064000004000b */
[----:B01----:R-:W-:Y:S01]  /*5ca0*/  ENDCOLLECTIVE ;  /* 0x000000000000791b */ /* 0x003fe20003800000 */
.L_x_454:
[----:B------:R-:W-:Y:S01]  /*5cb0*/  FADD.FTZ R20, R20, R17 ;  /* 0x0000001114147221 */ /* 0x000fe20000010000 */
[----:B------:R-:W-:-:S03]  /*5cc0*/  @!P0 LEA R17, R56, UR4, 0x7 ;  /* 0x0000000438118c11 */ /* 0x000fc6000f8e38ff */
[----:B------:R-:W-:Y:S01]  /*5cd0*/  IMAD.MOV.U32 R13, RZ, RZ, R20 ;  /* 0x000000ffff0d7224 */ /* 0x000fe200078e0014 */
[----:B------:R-:W-:-:S07]  /*5ce0*/  MOV R5, R14 ;  /* 0x0000000e00057202 */ /* 0x000fce0000000f00 */
[----:B------:R-:W-:Y:S05]  /*5cf0*/  WARPSYNC.COLLECTIVE R10, `(.L_x_455) ;  /* 0x000000000a087348 */ /* 0x000fea0003c00000 */
[----:B------:R0:W1:Y:S02]  /*5d00*/  SHFL.BFLY P2, R14, R13, R12, R11 ;  /* 0x0c00000c0d0e7389 */ /* 0x000064000004000b */
[----:B01----:R-:W-:Y:S01]  /*5d10*/  ENDCOLLECTIVE ;  /* 0x000000000000791b */ /* 0x003fe20003800000 */
.L_x_455:
[----:B------:R-:W-:Y:S01]  /*5d20*/  FADD.FTZ R5, R18, R5 ;  /* 0x0000000512057221 */ /* 0x000fe20000010000 */
[----:B------:R-:W-:-:S04]  /*5d30*/  HFMA2.MMA R12, -RZ, RZ, 0, 1.1920928955078125e-07 ;  /* 0x00000002ff0c7435 */ /* 0x000fc800000001ff */
[----:B------:R-:W-:Y:S02]  /*5d40*/  MOV R13, R5 ;  /* 0x00000005000d7202 */ /* 0x000fe40000000f00 */
[----:B------:R-:W-:Y:S02]  /*5d50*/  MOV R15, R14 ;  /* 0x0000000e000f7202 */ /* 0x000fe40000000f00 */
[----:B------:R-:W-:Y:S01]  /*5d60*/  @!P0 LOP3.LUT R14, R3, R22, RZ, 0x3c, !PT ;  /* 0x00000016030e8212 */ /* 0x000fe200078e3cff */
[----:B------:R-:W-:-:S04]  /*5d70*/  IMAD.MOV.U32 R3, RZ, RZ, RZ ;  /* 0x000000ffff037224 */ /* 0x000fc800078e00ff */
[----:B------:R-:W-:Y:S02]  /*5d80*/  @!P0 IMAD R2, R14, 0x4, R17 ;  /* 0x000000040e028824 */ /* 0x000fe400078e0211 */
[----:B------:R-:W-:-:S07]  /*5d90*/  FADD.FTZ R17, R20, R15 ;  /* 0x0000000f14117221 */ /* 0x000fce0000010000 */
[----:B------:R-:W-:Y:S05]  /*5da0*/  WARPSYNC.COLLECTIVE R10, `(.L_x_456) ;  /* 0x000000000a087348 */ /* 0x000fea0003c00000 */
[----:B------:R0:W1:Y:S02]  /*5db0*/  SHFL.BFLY P2, R14, R13, R12, R11 ;  /* 0x0c00000c0d0e7389 */ /* 0x000064000004000b */
[----:B01----:R-:W-:Y:S01]  /*5dc0*/  ENDCOLLECTIVE ;  /* 0x000000000000791b */ /* 0x003fe20003800000 */
.L_x_456:
[----:B------:R0:W1:Y:S04]  /*5dd0*/  @!P0 LDS R22, [R2] ;  /* 0x0000000002168984 */ /* 0x0000680000000800 */
[----:B------:R0:W2:Y:S01]  /*5de0*/  @!P0 LDS R23, [R2+0x500] ;  /* 0x0005000002178984 */ /* 0x0000a20000000800 */
[----:B------:R-:W-:Y:S01]  /*5df0*/  MOV R13, R17 ;  /* 0x00000011000d7202 */ /* 0x000fe20000000f00 */
[----:B------:R-:W-:-:S07]  /*5e00*/  IMAD.MOV.U32 R18, RZ, RZ, R14 ;  /* 0x000000ffff127224 */ /* 0x000fce00078e000e */
[----:B012---:R-:W-:Y:S05]  /*5e10*/  WARPSYNC.COLLECTIVE R10, `(.L_x_457) ;  /* 0x000000000a087348 */ /* 0x007fea0003c00000 */
[----:B------:R3:W4:Y:S02]  /*5e20*/  SHFL.BFLY P2, R14, R13, R12, R11 ;  /* 0x0c00000c0d0e7389 */ /* 0x000724000004000b */
[----:B01234-:R-:W-:Y:S01]  /*5e30*/  ENDCOLLECTIVE ;  /* 0x000000000000791b */ /* 0x01ffe20003800000 */
.L_x_457:
[----:B------:R-:W-:Y:S02]  /*5e40*/  FADD.FTZ R15, R5, R18 ;  /* 0x00000012050f7221 */ /* 0x000fe40000010000 */
[----:B------:R-:W0:Y:S01]  /*5e50*/  LDC.64 R4, c[0x0][0x220] ;  /* 0x00008800ff047b82 */ /* 0x000e220000000a00 */
[----:B------:R-:W-:Y:S02]  /*5e60*/  HFMA2.MMA R12, -RZ, RZ, 0, 5.9604644775390625e-08 ;  /* 0x00000001ff0c7435 */ /* 0x000fe400000001ff */
[----:B------:R-:W-:Y:S02]  /*5e70*/  MOV R13, R15 ;  /* 0x0000000f000d7202 */ /* 0x000fe40000000f00 */
[----:B------:R-:W-:Y:S01]  /*5e80*/  @!P0 MOV R19, R22 ;  /* 0x0000001600138202 */ /* 0x000fe20000000f00 */
[----:B------:R-:W-:Y:S01]  /*5e90*/  @!P0 IMAD.MOV.U32 R21, RZ, RZ, R23 ;  /* 0x000000ffff158224 */ /* 0x000fe200078e0017 */
[----:B------:R-:W-:-:S07]  /*5ea0*/  MOV R20, R14 ;  /* 0x0000000e00147202 */ /* 0x000fce0000000f00 */
[----:B0-----:R-:W-:Y:S05]  /*5eb0*/  WARPSYNC.COLLECTIVE R10, `(.L_x_458) ;  /* 0x000000000a087348 */ /* 0x001fea0003c00000 */
[----:B------:R1:W2:Y:S02]  /*5ec0*/  SHFL.BFLY P2, R14, R13, R12, R11 ;  /* 0x0c00000c0d0e7389 */ /* 0x0002a4000004000b */
[----:B012---:R-:W-:Y:S01]  /*5ed0*/  ENDCOLLECTIVE ;  /* 0x000000000000791b */ /* 0x007fe20003800000 */
.L_x_458:
[----:B------:R-:W-:-:S05]  /*5ee0*/  FADD.FTZ R17, R17, R20 ;  /* 0x0000001411117221 */ /* 0x000fca0000010000 */
[----:B------:R-:W-:Y:S01]  /*5ef0*/  MOV R13, R17 ;  /* 0x00000011000d7202 */ /* 0x000fe20000000f00 */
[----:B------:R-:W-:-:S07]  /*5f00*/  IMAD.MOV.U32 R20, RZ, RZ, R14 ;  /* 0x000000ffff147224 */ /* 0x000fce00078e000e */
[----:B------:R-:W-:Y:S05]  /*5f10*/  WARPSYNC.COLLECTIVE R10, `(.L_x_459) ;  /* 0x000000000a087348 */ /* 0x000fea0003c00000 */
[----:B------:R0:W1:Y:S02]  /*5f20*/  SHFL.BFLY P2, R14, R13, R12, R11 ;  /* 0x0c00000c0d0e7389 */ /* 0x000064000004000b */
[----:B01----:R-:W-:Y:S01]  /*5f30*/  ENDCOLLECTIVE ;  /* 0x000000000000791b */ /* 0x003fe20003800000 */
.L_x_459:
[----:B------:R-:W-:Y:S01]  /*5f40*/  FADD.FTZ R15, R15, R20 ;  /* 0x000000140f0f7221 */ /* 0x000fe20000010000 */
[----:B------:R-:W-:Y:S01]  /*5f50*/  HFMA2.MMA R12, -RZ, RZ, 0, 4.76837158203125e-07 ;  /* 0x00000008ff0c7435 */ /* 0x000fe200000001ff */
[----:B------:R-:W-:Y:S01]  /*5f60*/  IMAD.MOV.U32 R13, RZ, RZ, R19 ;  /* 0x000000ffff0d7224 */ /* 0x000fe200078e0013 */
[----:B------:R-:W-:-:S09]  /*5f70*/  MOV R18, R14 ;  /* 0x0000000e00127202 */ /* 0x000fd20000000f00 */
[----:B------:R-:W-:Y:S05]  /*5f80*/  WARPSYNC.COLLECTIVE R10, `(.L_x_460) ;  /* 0x000000000a087348 */ /* 0x000fea0003c00000 */
[----:B------:R0:W1:Y:S02]  /*5f90*/  SHFL.BFLY P2, R14, R13, R12, R11 ;  /* 0x0c00000c0d0e7389 */ /* 0x000064000004000b */
[----:B01----:R-:W-:Y:S01]  /*5fa0*/  ENDCOLLECTIVE ;  /* 0x000000000000791b */ /* 0x003fe20003800000 */
.L_x_460:
[----:B------:R-:W-:Y:S01]  /*5fb0*/  FADD.FTZ R17, R17, R18 ;  /* 0x0000001211117221 */ /* 0x000fe20000010000 */
[----:B------:R-:W-:Y:S01]  /*5fc0*/  IMAD.MOV.U32 R13, RZ, RZ, R21 ;  /* 0x000000ffff0d7224 */ /* 0x000fe200078e0015 */
[----:B------:R-:W-:-:S07]  /*5fd0*/  MOV R22, R14 ;  /* 0x0000000e00167202 */ /* 0x000fce0000000f00 */
[----:B------:R-:W-:Y:S05]  /*5fe0*/  WARPSYNC.COLLECTIVE R10, `(.L_x_461) ;  /* 0x000000000a087348 */ /* 0x000fea0003c00000 */
[----:B------:R0:W1:Y:S02]  /*5ff0*/  SHFL.BFLY P2, R14, R13, R12, R11 ;  /* 0x0c00000c0d0e7389 */ /* 0x000064000004000b */
[----:B01----:R-:W-:Y:S01]  /*6000*/  ENDCOLLECTIVE ;  /* 0x000000000000791b */ /* 0x003fe20003800000 */
.L_x_461:
[----:B------:R-:W-:Y:S01]  /*6010*/  FADD.FTZ R22, R22, R19 ;  /* 0x0000001316167221 */ /* 0x000fe20000010000 */
[----:B------:R-:W-:-:S03]  /*6020*/  HFMA2.MMA R12, -RZ, RZ, 0, 2.384185791015625e-07 ;  /* 0x00000004ff0c7435 */ /* 0x000fc600000001ff */
[----:B------:R-:W-:Y:S01]  /*6030*/  IMAD.MOV.U32 R13, RZ, RZ, R22 ;  /* 0x000000ffff0d7224 */ /* 0x000fe200078e0016 */
[----:B------:R-:W-:-:S07]  /*6040*/  MOV R24, R14 ;  /* 0x0000000e00187202 */ /* 0x000fce0000000f00 */
[----:B------:R-:W-:Y:S05]  /*6050*/  WARPSYNC.COLLECTIVE R10, `(.L_x_462) ;  /* 0x000000000a087348 */ /* 0x000fea0003c00000 */
[----:B------:R0:W1:Y:S02]  /*6060*/  SHFL.BFLY P2, R14, R13, R12, R11 ;  /* 0x0c00000c0d0e7389 */ /* 0x000064000004000b */
[----:B01----:R-:W-:Y:S01]  /*6070*/  ENDCOLLECTIVE ;  /* 0x000000000000791b */ /* 0x003fe20003800000 */
.L_x_462:
[----:B------:R-:W-:-:S04]  /*6080*/  FADD.FTZ R24, R24, R21 ;  /* 0x0000001518187221 */ /* 0x000fc80000010000 */
[----:B------:R-:W-:Y:S01]  /*6090*/  IMAD.MOV.U32 R13, RZ, RZ, R24 ;  /* 0x000000ffff0d7224 */ /* 0x000fe200078e0018 */
[----:B------:R-:W-:-:S07]  /*60a0*/  MOV R19, R14 ;  /* 0x0000000e00137202 */ /* 0x000fce0000000f00 */
[----:B------:R-:W-:Y:S05]  /*60b0*/  WARPSYNC.COLLECTIVE R10, `(.L_x_463) ;  /* 0x000000000a087348 */ /* 0x000fea0003c00000 */
[----:B------:R0:W1:Y:S02]  /*60c0*/  SHFL.BFLY P2, R14, R13, R12, R11 ;  /* 0x0c00000c0d0e7389 */ /* 0x000064000004000b */
[----:B01----:R-:W-:Y:S01]  /*60d0*/  ENDCOLLECTIVE ;  /* 0x000000000000791b */ /* 0x003fe20003800000 */
.L_x_463:
[----:B------:R-:W-:Y:S01]  /*60e0*/  FADD.FTZ R19, R22, R19 ;  /* 0x0000001316137221 */ /* 0x000fe20000010000 */
[----:B------:R-:W-:-:S04]  /*60f0*/  HFMA2.MMA R12, -RZ, RZ, 0, 1.1920928955078125e-07 ;  /* 0x00000002ff0c7435 */ /* 0x000fc800000001ff */
[----:B------:R-:W-:Y:S02]  /*6100*/  MOV R13, R19 ;  /* 0x00000013000d7202 */ /* 0x000fe40000000f00 */
[----:B------:R-:W-:Y:S02]  /*6110*/  MOV R21, R14 ;  /* 0x0000000e00157202 */ /* 0x000fe40000000f00 */
[----:B------:R-:W-:-:S03]  /*6120*/  @!P0 SHF.L.U32 R14, R56, 0x1, RZ ;  /* 0x00000001380e8819 */ /* 0x000fc600000006ff */
[----:B------:R-:W-:Y:S01]  /*6130*/  FADD.FTZ R21, R24, R21 ;  /* 0x0000001518157221 */ /* 0x000fe20000010000 */
[----:B------:R-:W-:-:S07]  /*6140*/  @!P0 LOP3.LUT R25, R25, R14, RZ, 0x3c, !PT ;  /* 0x0000000e19198212 */ /* 0x000fce00078e3cff */
[----:B------:R-:W-:Y:S05]  /*6150*/  WARPSYNC.COLLECTIVE R10, `(.L_x_464) ;  /* 0x000000000a087348 */ /* 0x000fea0003c00000 */
[----:B------:R0:W1:Y:S02]  /*6160*/  SHFL.BFLY P2, R14, R13, R12, R11 ;  /* 0x0c00000c0d0e7389 */ /* 0x000064000004000b */
[----:B01----:R-:W-:Y:S01]  /*6170*/  ENDCOLLECTIVE ;  /* 0x000000000000791b */ /* 0x003fe20003800000 */
.L_x_464:
[----:B------:R-:W-:-:S05]  /*6180*/  @!P0 IMAD R25, R25, 0x4, R26 ;  /* 0x0000000419198824 */ /* 0x000fca00078e021a */
[----:B------:R0:W1:Y:S04]  /*6190*/  @!P0 LDS R26, [R25] ;  /* 0x00000000191a8984 */ /* 0x0000680000000800 */
[----:B------:R0:W2:Y:S01]  /*61a0*/  @!P0 LDS R2, [R25+0x500] ;  /* 0x0005000019028984 */ /* 0x0000a20000000800 */
[----:B------:R-:W-:Y:S01]  /*61b0*/  MOV R13, R21 ;  /* 0x00000015000d7202 */ /* 0x000fe20000000f00 */
[----:B------:R-:W-:-:S07]  /*61c0*/  IMAD.MOV.U32 R22, RZ, RZ, R14 ;  /* 0x000000ffff167224 */ /* 0x000fce00078e000e */
[----:B012---:R-:W-:Y:S05]  /*61d0*/  WARPSYNC.COLLECTIVE R10, `(.L_x_465) ;  /* 0x000000000a087348 */ /* 0x007fea0003c00000 */
[----:B------:R3:W4:Y:S02]  /*61e0*/  SHFL.BFLY P2, R14, R13, R12, R11 ;  /* 0x0c00000c0d0e7389 */ /* 0x000724000004000b */
[----:B01234-:R-:W-:Y:S01]  /*61f0*/  ENDCOLLECTIVE ;  /* 0x000000000000791b */ /* 0x01ffe20003800000 */
.L_x_465:
[----:B------:R-:W-:Y:S01]  /*6200*/  FADD.FTZ R22, R19, R22 ;  /* 0x0000001613167221 */ /* 0x000fe20000010000 */
[----:B------:R-:W-:-:S05]  /*6210*/  IADD3 R19, R6, R43, RZ ;  /* 0x0000002b06137210 */ /* 0x000fca0007ffe0ff */
[----:B------:R-:W-:Y:S01]  /*6220*/  IMAD.WIDE R4, R19, 0x2, R4 ;  /* 0x0000000213047825 */ /* 0x000fe200078e0204 */
[----:B------:R-:W-:-:S03]  /*6230*/  MOV R13, R22 ;  /* 0x00000016000d7202 */ /* 0x000fc60000000f00 */
[----:B------:R-:W-:Y:S01]  /*6240*/  IMAD.MOV.U32 R12, RZ, RZ, 0x1 ;  /* 0x00000001ff0c7424 */ /* 0x000fe200078e00ff */
[----:B------:R-:W-:Y:S02]  /*6250*/  @!P0 MOV R3, R26 ;  /* 0x0000001a00038202 */ /* 0x000fe40000000f00 */
[----:B------:R-:W-:-:S07]  /*6260*/  MOV R24, R14 ;  /* 0x0000000e00187202 */ /* 0x000fce0000000f00 */
[----:B------:R-:W-:Y:S05]  /*6270*/  WARPSYNC.COLLECTIVE R10, `(.L_x_466) ;  /* 0x000000000a087348 */ /* 0x000fea0003c00000 */
[----:B------:R0:W1:Y:S02]  /*6280*/  SHFL.BFLY P2, R14, R13, R12, R11 ;  /* 0x0c00000c0d0e7389 */ /* 0x000064000004000b */
[----:B01----:R-:W-:Y:S01]  /*6290*/  ENDCOLLECTIVE ;  /* 0x000000000000791b */ /* 0x003fe20003800000 */
.L_x_466:
[----:B------:R-:W-:Y:S01]  /*62a0*/  @!P0 MOV R27, R2 ;  /* 0x00000002001b8202 */ /* 0x000fe20000000f00 */
[----:B------:R-:W-:Y:S01]  /*62b0*/  FADD.FTZ R23, R21, R24 ;  /* 0x0000001815177221 */ /* 0x000fe20000010000 */
[----:B------:R-:W-:-:S04]  /*62c0*/  ISETP.NE.AND P0, PT, R56, RZ, PT ;  /* 0x000000ff3800720c */ /* 0x000fc80003f05270 */
[----:B------:R-:W-:-:S09]  /*62d0*/  MOV R13, R23 ;  /* 0x00000017000d7202 */ /* 0x000fd20000000f00 */
[----:B------:R-:W-:Y:S01]  /*62e0*/  @!P0 F2FP.BF16.F32.PACK_AB R16, RZ, R16 ;  /* 0x00000010ff10823e */ /* 0x000fe200000010ff */
[----:B------:R-:W0:Y:S01]  /*62f0*/  @!P0 LDC.64 R6, c[0x0][0x218] ;  /* 0x00008600ff068b82 */ /* 0x000e220000000a00 */
[----:B------:R-:W-:-:S07]  /*6300*/  MOV R25, R14 ;  /* 0x0000000e00197202 */ /* 0x000fce0000000f00 */
[----:B0-----:R-:W-:Y:S05]  /*6310*/  WARPSYNC.COLLECTIVE R10, `(.L_x_467) ;  /* 0x000000000a087348 */ /* 0x001fea0003c00000 */
[----:B------:R1:W2:Y:S02]  /*6320*/  SHFL.BFLY P2, R14, R13, R12, R11 ;  /* 0x0c00000c0d0e7389 */ /* 0x0002a4000004000b */
[----:B012---:R-:W-:Y:S01]  /*6330*/  ENDCOLLECTIVE ;  /* 0x000000000000791b */ /* 0x007fe20003800000 */
.L_x_467:
[----:B------:R-:W-:Y:S01]  /*6340*/  FADD.FTZ R22, R22, R25 ;  /* 0x0000001916167221 */ /* 0x000fe20000010000 */
[----:B------:R-:W-:Y:S01]  /*6350*/  HFMA2.MMA R12, -RZ, RZ, 0, 4.76837158203125e-07 ;  /* 0x00000008ff0c7435 */ /* 0x000fe200000001ff */
[----:B------:R-:W-:Y:S01]  /*6360*/  MOV R13, R3 ;  /* 0x00000003000d7202 */ /* 0x000fe20000000f00 */
[----:B------:R-:W-:-:S04]  /*6370*/  @!P0 IMAD.WIDE R6, R19, 0x2, R6 ;  /* 0x0000000213068825 */ /* 0x000fc800078e0206 */
[----:B------:R-:W-:-:S07]  /*6380*/  IMAD.MOV.U32 R26, RZ, RZ, R14 ;  /* 0x000000ffff1a7224 */ /* 0x000fce00078e000e */
[----:B------:R-:W-:Y:S05]  /*6390*/  WARPSYNC.COLLECTIVE R10, `(.L_x_468) ;  /* 0x000000000a087348 */ /* 0x000fea0003c00000 */
[----:B------:R0:W1:Y:S02]  /*63a0*/  SHFL.BFLY P2, R14, R13, R12, R11 ;  /* 0x0c00000c0d0e7389 */ /* 0x000064000004000b */
[----:B01----:R-:W-:Y:S01]  /*63b0*/  ENDCOLLECTIVE ;  /* 0x000000000000791b */ /* 0x003fe20003800000 */
.L_x_468:
[----:B------:R-:W-:Y:S01]  /*63c0*/  FADD.FTZ R23, R23, R26 ;  /* 0x0000001a17177221 */ /* 0x000fe20000010000 */
[----:B------:R-:W-:Y:S02]  /*63d0*/  IMAD.MOV.U32 R13, RZ, RZ, R27 ;  /* 0x000000ffff0d7224 */ /* 0x000fe400078e001b */
[----:B------:R-:W-:-:S07]  /*63e0*/  IMAD.MOV.U32 R28, RZ, RZ, R14 ;  /* 0x000000ffff1c7224 */ /* 0x000fce00078e000e */
[----:B------:R-:W-:Y:S05]  /*63f0*/  WARPSYNC.COLLECTIVE R10, `(.L_x_469) ;  /* 0x000000000a087348 */ /* 0x000fea0003c00000 */
[----:B------:R0:W1:Y:S02]  /*6400*/  SHFL.BFLY P2, R14, R13, R12, R11 ;  /* 0x0c00000c0d0e7389 */ /* 0x000064000004000b */
[----:B01----:R-:W-:Y:S01]  /*6410*/  ENDCOLLECTIVE ;  /* 0x000000000000791b */ /* 0x003fe20003800000 */
.L_x_469:
        /* <DEDUP_REMOVED lines=8> */
.L_x_470:
[----:B------:R-:W-:-:S04]  /*64a0*/  @!P0 IMAD.WIDE R2, R19, 0x2, R2 ;  /* 0x0000000213028825 */ /* 0x000fc800078e0202 */
[----:B------:R-:W-:Y:S01]  /*64b0*/  FADD.FTZ R30, R30, R27 ;  /* 0x0000001b1e1e7221 */ /* 0x000fe20000010000 */
[----:B------:R0:W-:Y:S04]  /*64c0*/  @!P0 STG.E.U16 desc[UR8][R2.64], R16 ;  /* 0x0000001002008986 */ /* 0x0001e8000c101508 */
[----:B------:R-:W-:Y:S02]  /*64d0*/  MOV R13, R30 ;  /* 0x0000001e000d7202 */ /* 0x000fe40000000f00 */
[----:B0-----:R-:W-:Y:S02]  /*64e0*/  @!P0 F2FP.BF16.F32.PACK_AB R3, RZ, R15 ;  /* 0x0000000fff03823e */ /* 0x001fe400000010ff */
[----:B------:R-:W-:Y:S02]  /*64f0*/  @!P0 F2FP.BF16.F32.PACK_AB R15, RZ, R23 ;  /* 0x00000017ff0f823e */ /* 0x000fe400000010ff */
[----:B------:R-:W-:-:S07]  /*6500*/  MOV R29, R14 ;  /* 0x0000000e001d7202 */ /* 0x000fce0000000f00 */
[----:B------:R-:W-:Y:S05]  /*6510*/  WARPSYNC.COLLECTIVE R10, `(.L_x_471) ;  /* 0x000000000a087348 */ /* 0x000fea0003c00000 */
[----:B------:R0:W1:Y:S02]  /*6520*/  SHFL.BFLY P2, R14, R13, R12, R11 ;  /* 0x0c00000c0d0e7389 */ /* 0x000064000004000b */
[----:B01----:R-:W-:Y:S01]  /*6530*/  ENDCOLLECTIVE ;  /* 0x000000000000791b */ /* 0x003fe20003800000 */
.L_x_471:
[----:B------:R-:W-:Y:S01]  /*6540*/  FADD.FTZ R27, R28, R29 ;  /* 0x0000001d1c1b7221 */ /* 0x000fe20000010000 */
[----:B------:R-:W-:Y:S02]  /*6550*/  FADD.FTZ R28, R8, R9 ;  /* 0x00000009081c7221 */ /* 0x000fe40000010000 */
[----:B------:R-:W0:Y:S03]  /*6560*/  @!P0 LDC.64 R8, c[0x0][0x218] ;  /* 0x00008600ff088b82 */ /* 0x000e260000000a00 */
[----:B------:R-:W-:Y:S01]  /*6570*/  @!P0 F2FP.BF16.F32.PACK_AB R28, RZ, R28 ;  /* 0x0000001cff1c823e */ /* 0x000fe200000010ff */
[----:B------:R-:W-:Y:S01]  /*6580*/  HFMA2.MMA R12, -RZ, RZ, 0, 1.1920928955078125e-07 ;  /* 0x00000002ff0c7435 */ /* 0x000fe200000001ff */
[----:B------:R-:W-:-:S03]  /*6590*/  IMAD.MOV.U32 R13, RZ, RZ, R27 ;  /* 0x000000ffff0d7224 */ /* 0x000fc600078e001b */
[----:B------:R1:W-:Y:S04]  /*65a0*/  @!P0 STG.E.U16 desc[UR8][R4.64], R28 ;  /* 0x0000001c04008986 */ /* 0x0003e8000c101508 */
[----:B------:R1:W-:Y:S01]  /*65b0*/  @!P0 STG.E.U16 desc[UR8][R6.64+0x28], R3 ;  /* 0x0000280306008986 */ /* 0x0003e2000c101508 */
[----:B------:R-:W-:-:S07]  /*65c0*/  MOV R31, R14 ;  /* 0x0000000e001f7202 */ /* 0x000fce0000000f00 */
[----:B01----:R-:W-:Y:S05]  /*65d0*/  WARPSYNC.COLLECTIVE R10, `(.L_x_472) ;  /* 0x000000000a087348 */ /* 0x003fea0003c00000 */
[----:B------:R2:W3:Y:S02]  /*65e0*/  SHFL.BFLY P2, R14, R13, R12, R11 ;  /* 0x0c00000c0d0e7389 */ /* 0x0004e4000004000b */
[----:B0123--:R-:W-:Y:S01]  /*65f0*/  ENDCOLLECTIVE ;  /* 0x000000000000791b */ /* 0x00ffe20003800000 */
.L_x_472:
[----:B------:R-:W-:Y:S01]  /*6600*/  FADD.FTZ R21, R30, R31 ;  /* 0x0000001f1e157221 */ /* 0x000fe20000010000 */
[----:B------:R-:W-:-:S04]  /*6610*/  @!P0 IMAD.WIDE R8, R19, 0x2, R8 ;  /* 0x0000000213088825 */ /* 0x000fc800078e0208 */
[----:B------:R-:W-:Y:S01]  /*6620*/  IMAD.MOV.U32 R13, RZ, RZ, R21 ;  /* 0x000000ffff0d7224 */ /* 0x000fe200078e0015 */
[----:B------:R-:W-:-:S07]  /*6630*/  MOV R32, R14 ;  /* 0x0000000e00207202 */ /* 0x000fce0000000f00 */
[----:B------:R-:W-:Y:S05]  /*6640*/  WARPSYNC.COLLECTIVE R10, `(.L_x_473) ;  /* 0x000000000a087348 */ /* 0x000fea0003c00000 */
[----:B------:R0:W1:Y:S02]  /*6650*/  SHFL.BFLY P2, R14, R13, R12, R11 ;  /* 0x0c00000c0d0e7389 */ /* 0x000064000004000b */
[----:B01----:R-:W-:Y:S01]  /*6660*/  ENDCOLLECTIVE ;  /* 0x000000000000791b */ /* 0x003fe20003800000 */
.L_x_473:
[----:B------:R-:W-:Y:S01]  /*6670*/  FADD.FTZ R27, R27, R32 ;  /* 0x000000201b1b7221 */ /* 0x000fe20000010000 */
[----:B------:R-:W-:Y:S01]  /*6680*/  @!P0 F2FP.BF16.F32.PACK_AB R10, RZ, R17 ;  /* 0x00000011ff0a823e */ /* 0x000fe200000010ff */
[----:B------:R-:W-:Y:S01]  /*6690*/  HFMA2.MMA R12, -RZ, RZ, 0, 5.9604644775390625e-08 ;  /* 0x00000001ff0c7435 */ /* 0x000fe200000001ff */
[----:B------:R-:W-:Y:S02]  /*66a0*/  @!P0 F2FP.BF16.F32.PACK_AB R11, RZ, R22 ;  /* 0x00000016ff0b823e */ /* 0x000fe400000010ff */
[----:B------:R-:W-:Y:S02]  /*66b0*/  PRMT R16, R10, 0x7610, R16 ;  /* 0x000076100a107816 */ /* 0x000fe40000000010 */
[----:B------:R-:W-:Y:S01]  /*66c0*/  PRMT R17, R11, 0x7610, R17 ;  /* 0x000076100b117816 */ /* 0x000fe20000000011 */
[----:B------:R-:W-:Y:S01]  /*66d0*/  IMAD.MOV.U32 R11, RZ, RZ, 0x101f ;  /* 0x0000101fff0b7424 */ /* 0x000fe200078e00ff */
[----:B------:R-:W-:Y:S01]  /*66e0*/  MOV R13, R27 ;  /* 0x0000001b000d7202 */ /* 0x000fe20000000f00 */
[----:B------:R0:W-:Y:S01]  /*66f0*/  @!P0 STG.E.U16 desc[UR8][R4.64+0x28], R16 ;  /* 0x0000281004008986 */ /* 0x0001e2000c101508 */
[----:B------:R-:W-:-:S02]  /*6700*/  MOV R10, 0xffff ;  /* 0x0000ffff000a7802 */ /* 0x000fc40000000f00 */
[----:B------:R-:W-:Y:S01]  /*6710*/  MOV R24, R14 ;  /* 0x0000000e00187202 */ /* 0x000fe20000000f00 */
[----:B------:R0:W-:Y:S06]  /*6720*/  @!P0 STG.E.U16 desc[UR8][R8.64+0x50], R17 ;  /* 0x0000501108008986 */ /* 0x0001ec000c101508 */
[----:B0-----:R-:W-:Y:S05]  /*6730*/  WARPSYNC.COLLECTIVE R10, `(.L_x_474) ;  /* 0x000000000a087348 */ /* 0x001fea0003c00000 */
[----:B------:R1:W2:Y:S02]  /*6740*/  SHFL.BFLY P2, R14, R13, R12, R11 ;  /* 0x0c00000c0d0e7389 */ /* 0x0002a4000004000b */
[----:B012---:R-:W-:Y:S01]  /*6750*/  ENDCOLLECTIVE ;  /* 0x000000000000791b */ /* 0x007fe20003800000 */
.L_x_474:
[----:B------:R-:W-:Y:S01]  /*6760*/  FADD.FTZ R21, R21, R24 ;  /* 0x0000001815157221 */ /* 0x000fe20000010000 */
[----:B------:R0:W-:Y:S04]  /*6770*/  @!P0 STG.E.U16 desc[UR8][R4.64+0x50], R15 ;  /* 0x0000500f04008986 */ /* 0x0001e8000c101508 */
[----:B------:R-:W-:Y:S02]  /*6780*/  MOV R13, R21 ;  /* 0x00000015000d7202 */ /* 0x000fe40000000f00 */
[----:B------:R-:W-:-:S07]  /*6790*/  MOV R2, R14 ;  /* 0x0000000e00027202 */ /* 0x000fce0000000f00 */
[----:B0-----:R-:W-:Y:S05]  /*67a0*/  WARPSYNC.COLLECTIVE R10, `(.L_x_475) ;  /* 0x000000000a087348 */ /* 0x001fea0003c00000 */
[----:B------:R1:W2:Y:S02]  /*67b0*/  SHFL.BFLY P2, R14, R13, R12, R11 ;  /* 0x0c00000c0d0e7389 */ /* 0x0002a4000004000b */
[----:B012---:R-:W-:Y:S01]  /*67c0*/  ENDCOLLECTIVE ;  /* 0x000000000000791b */ /* 0x007fe20003800000 */
.L_x_475:
[----:B------:R-:W-:Y:S01]  /*67d0*/  FADD.FTZ R27, R27, R2 ;  /* 0x000000021b1b7221 */ /* 0x000fe20000010000 */
[----:B------:R-:W-:Y:S06]  /*67e0*/  BRA `(.L_x_476) ;  /* 0xffffffe000e87947 */ /* 0x000fec000383ffff */
.L_x_477:
        /* <DEDUP_REMOVED lines=9> */
.L_x_2229:


//--------------------- .text._ZN13group_norm_v218gn_bwd_cuda_kernelI13__nv_bfloat16Li320ELi3ELi16ELi40ELi256ELb1ELb1ELi8ELi320ELi320ELi4ELb1ELi10ELb0ELb0ELNS_15WgradSyncMethodE3ENS_16CompileConditionILi900EEEEEvPT_S6_S6_PKS5_S8_S8_S8_PKfflPfPj --------------------------
	.section	.text._ZN13group_norm_v218gn_bwd_cuda_kernelI13__nv_bfloat16Li320ELi3ELi16ELi40ELi256ELb1ELb1ELi8ELi320ELi320ELi4ELb1ELi10ELb0ELb0ELNS_15WgradSyncMethodE3ENS_16CompileConditionILi900EEEEEvPT_S6_S6_PKS5_S8_S8_S8_PKfflPfPj,"ax",@progbits
	.align	128
        .global         _ZN13group_norm_v218gn_bwd_cuda_kernelI13__nv_bfloat16Li320ELi3ELi16ELi40ELi256ELb1ELb1ELi8ELi320ELi320ELi4ELb1ELi10ELb0ELb0ELNS_15WgradSyncMethodE3ENS_16CompileConditionILi900EEEEEvPT_S6_S6_PKS5_S8_S8_S8_PKfflPfPj
        .type           _ZN13group_norm_v218gn_bwd_cuda_kernelI13__nv_bfloat16Li320ELi3ELi16ELi40ELi256ELb1ELb1ELi8ELi320ELi320ELi4ELb1ELi10ELb0ELb0ELNS_15WgradSyncMethodE3ENS_16CompileConditionILi900EEEEEvPT_S6_S6_PKS5_S8_S8_S8_PKfflPfPj,@function
        .size           _ZN13group_norm_v218gn_bwd_cuda_kernelI13__nv_bfloat16Li320ELi3ELi16ELi40ELi256ELb1ELb1ELi8ELi320ELi320ELi4ELb1ELi10ELb0ELb0ELNS_15WgradSyncMethodE3ENS_16CompileConditionILi900EEEEEvPT_S6_S6_PKS5_S8_S8_S8_PKfflPfPj,(.L_x_2230 - _ZN13group_norm_v218gn_bwd_cuda_kernelI13__nv_bfloat16Li320ELi3ELi16ELi40ELi256ELb1ELb1ELi8ELi320ELi320ELi4ELb1ELi10ELb0ELb0ELNS_15WgradSyncMethodE3ENS_16CompileConditionILi900EEEEEvPT_S6_S6_PKS5_S8_S8_S8_PKfflPfPj)
        .other          _ZN13group_norm_v218gn_bwd_cuda_kernelI13__nv_bfloat16Li320ELi3ELi16ELi40ELi256ELb1ELb1ELi8ELi320ELi320ELi4ELb1ELi10ELb0ELb0ELNS_15WgradSyncMethodE3ENS_16CompileConditionILi900EEEEEvPT_S6_S6_PKS5_S8_S8_S8_PKfflPfPj,@"STO_CUDA_ENTRY STV_DEFAULT"
_ZN13group_norm_v218gn_bwd_cuda_kernelI13__nv_bfloat16Li320ELi3ELi16ELi40ELi256ELb1ELb1ELi8ELi320ELi320ELi4ELb1ELi10ELb0ELb0ELNS_15WgradSyncMethodE3ENS_16CompileConditionILi900EEEEEvPT_S6_S6_PKS5_S8_S8_S8_PKfflPfPj:
.text._ZN13group_norm_v218gn_bwd_cuda_kernelI13__nv_bfloat16Li320ELi3ELi16ELi40ELi256ELb1ELb1ELi8ELi320ELi320ELi4ELb1ELi10ELb0ELb0ELNS_15WgradSyncMethodE3ENS_16CompileConditionILi900EEEEEvPT_S6_S6_PKS5_S8_S8_S8_PKfflPfPj:
[----:B------:R-:W-:Y:S08]  /*0000*/  LDC R1, c[0x0][0x28] ;  /* 0x00000a00ff017b82 */ /* 0x000ff00000000800 */
[----:B------:R-:W0:Y:S01]  /*0010*/  S2UR UR6, SR_CTAID.Y ;  /* 0x00000000000679c3 */ /* 0x000e220000002600 */
[----:B------:R-:W-:Y:S01]  /*0020*/  ULDC.64 UR4, c[0x0][0x258] ;  /* 0x0000960000047ab9 */ /* 0x000fe20000000a00 */
[----:B------:R-:W-:Y:S01]  /*0030*/  ULDC.64 UR12, c[0x0][0x208] ;  /* 0x00008200000c7ab9 */ /* 0x000fe20000000a00 */
[----:B------:R-:W-:-:S02]  /*0040*/  USHF.L.U32 UR15, UR4, 0x1, URZ ;  /* 0x00000001040f7899 */ /* 0x000fc4000800063f */
[----:B------:R-:W-:-:S03]  /*0050*/  USHF.L.U64.HI UR7, UR4, 0x1, UR5 ;  /* 0x0000000104077899 */ /* 0x000fc60008010205 */
[----:B------:R-:W1:Y:S01]  /*0060*/  S2UR UR16, SR_CTAID.X ;  /* 0x00000000001079c3 */ /* 0x000e620000002500 */
[----:B------:R-:W-:Y:S01]  /*0070*/  UMOV UR5, URZ ;  /* 0x0000003f00057c82 */ /* 0x000fe20008000000 */
[----:B0-----:R-:W-:Y:S02]  /*0080*/  UISETP.GT.U32.AND UP0, UPT, UR15, UR6, UPT ;  /* 0x000000060f00728c */ /* 0x001fe4000bf04070 */
[----:B------:R-:W-:Y:S02]  /*0090*/  UMOV UR10, UR6 ;  /* 0x00000006000a7c82 */ /* 0x000fe40008000000 */
[----:B------:R-:W-:-:S06]  /*00a0*/  UISETP.GT.AND.EX UP0, UPT, UR7, URZ, UPT, UP0 ;  /* 0x0000003f0700728c */ /* 0x000fcc000bf04300 */
[----:B------:R-:W-:-:S13]  /*00b0*/  PLOP3.LUT P0, PT, PT, PT, UP0, 0x80, 0x0 ;  /* 0x000000000000781c */ /* 0x000fda0003f0f008 */
[----:B-1----:R-:W-:Y:S05]  /*00c0*/  @P0 BRA `(.L_x_478) ;  /* 0x00000000006c0947 */ /* 0x002fea0003800000 */
[----:B------:R-:W0:Y:S01]  /*00d0*/  S2R R0, SR_TID.X ;  /* 0x0000000000007919 */ /* 0x000e220000002100 */
[----:B------:R-:W-:Y:S01]  /*00e0*/  BAR.SYNC.DEFER_BLOCKING 0x0 ;  /* 0x0000000000007b1d */ /* 0x000fe20000010000 */
[----:B0-----:R-:W-:-:S13]  /*00f0*/  ISETP.NE.AND P0, PT, R0, RZ, PT ;  /* 0x000000ff0000720c */ /* 0x001fda0003f05270 */
[----:B------:R-:W-:Y:S05]  /*0100*/  @P0 BRA `(.L_x_479) ;  /* 0x0000000000500947 */ /* 0x000fea0003800000 */
[----:B------:R-:W0:Y:S01]  /*0110*/  LDC.64 R2, c[0x0][0x268] ;  /* 0x00009a00ff027b82 */ /* 0x000e220000000a00 */
[----:B------:R-:W-:Y:S01]  /*0120*/  ULOP3.LUT UR4, UR6, 0x1, URZ, 0xc0, !UPT ;  /* 0x0000000106047892 */ /* 0x000fe2000f8ec03f */
[----:B------:R-:W-:Y:S01]  /*0130*/  IMAD.MOV.U32 R5, RZ, RZ, 0x7fffff61 ;  /* 0x7fffff61ff057424 */ /* 0x000fe200078e00ff */
[----:B------:R-:W-:Y:S02]  /*0140*/  USHF.R.U32.HI UR8, URZ, 0x1, UR10 ;  /* 0x000000013f087899 */ /* 0x000fe4000801160a */
[----:B------:R-:W-:-:S04]  /*0150*/  ULOP3.LUT UR4, UR4, 0xa, URZ, 0xfc, !UPT ;  /* 0x0000000a04047892 */ /* 0x000fc8000f8efc3f */
[----:B------:R-:W-:Y:S02]  /*0160*/  IADD3 R0, RZ, -UR8, RZ ;  /* 0x80000008ff007c10 */ /* 0x000fe4000fffe0ff */
[----:B------:R-:W-:Y:S02]  /*0170*/  MOV R7, UR4 ;  /* 0x0000000400077c02 */ /* 0x000fe40008000f00 */
[----:B------:R-:W-:-:S04]  /*0180*/  ISETP.NE.AND P0, PT, R0, UR16, PT ;  /* 0x0000001000007c0c */ /* 0x000fc8000bf05270 */
[----:B------:R-:W-:Y:S01]  /*0190*/  SEL R5, R5, 0x1, !P0 ;  /* 0x0000000105057807 */ /* 0x000fe20004000000 */
[----:B0-----:R-:W-:Y:S01]  /*01a0*/  IMAD.WIDE.U32 R2, R7, 0x4, R2 ;  /* 0x0000000407027825 */ /* 0x001fe200078e0002 */
[----:B------:R-:W-:Y:S06]  /*01b0*/  MEMBAR.ALL.GPU ;  /* 0x0000000000007992 */ /* 0x000fec000000a000 */
[----:B------:R-:W-:-:S00]  /*01c0*/  ERRBAR ;  /* 0x00000000000079ab */ /* 0x000fc00000000000 */
[----:B------:R-:W-:Y:S06]  /*01d0*/  CGAERRBAR ;  /* 0x00000000000075ab */ /* 0x000fec0000000000 */
[----:B------:R0:W5:Y:S02]  /*01e0*/  ATOM.E.ADD.STRONG.GPU PT, R5, desc[UR12][R2.64], R5 ;  /* 0x000000050205798a */ /* 0x00016400081ee1cc */
.L_x_480:
[----:B------:R-:W2:Y:S04]  /*01f0*/  LD.E.STRONG.GPU R0, desc[UR12][R2.64] ;  /* 0x0000000c02007980 */ /* 0x000ea8000c10f900 */
[----:B--2---:R-:W-:Y:S01]  /*0200*/  CCTL.IVALL ;  /* 0x00000000ff00798f */ /* 0x004fe20002000000 */
[----:B------:R-:W-:Y:S05]  /*0210*/  YIELD ;  /* 0x0000000000007946 */ /* 0x000fea0003800000 */
[----:B-----5:R-:W-:-:S04]  /*0220*/  LOP3.LUT R0, R0, R5, RZ, 0x3c, !PT ;  /* 0x0000000500007212 */ /* 0x020fc800078e3cff */
[----:B------:R-:W-:-:S13]  /*0230*/  ISETP.GT.AND P0, PT, R0, -0x1, PT ;  /* 0xffffffff0000780c */ /* 0x000fda0003f04270 */
[----:B------:R-:W-:Y:S05]  /*0240*/  @P0 BRA `(.L_x_480) ;  /* 0xfffffffc00e80947 */ /* 0x000fea000383ffff */
.L_x_479:
[----:B------:R-:W-:Y:S05]  /*0250*/  WARPSYNC.ALL ;  /* 0x0000000000007948 */ /* 0x000fea0003800000 */
[----:B------:R-:W-:Y:S06]  /*0260*/  BAR.SYNC.DEFER_BLOCKING 0x0 ;  /* 0x0000000000007b1d */ /* 0x000fec0000010000 */
[----:B------:R-:W-:Y:S05]  /*0270*/  BRA `(.L_x_481) ;  /* 0x00000028006c7947 */ /* 0x000fea0003800000 */
.L_x_478:
[----:B------:R-:W0:Y:S01]  /*0280*/  S2R R0, SR_TID.X ;  /* 0x0000000000007919 */ /* 0x000e220000002100 */
[----:B------:R-:W-:Y:S02]  /*0290*/  CS2R R34, SRZ ;  /* 0x0000000000227805 */ /* 0x000fe4000001ff00 */
[----:B------:R-:W-:Y:S02]  /*02a0*/  CS2R R32, SRZ ;  /* 0x0000000000207805 */ /* 0x000fe4000001ff00 */
[----:B------:R-:W-:Y:S01]  /*02b0*/  CS2R R30, SRZ ;  /* 0x00000000001e7805 */ /* 0x000fe2000001ff00 */
[----:B------:R-:W1:Y:S01]  /*02c0*/  S2R R12, SR_CgaCtaId ;  /* 0x00000000000c7919 */ /* 0x000e620000008800 */
[----:B------:R-:W-:Y:S01]  /*02d0*/  CS2R R28, SRZ ;  /* 0x00000000001c7805 */ /* 0x000fe2000001ff00 */
[----:B------:R-:W-:Y:S01]  /*02e0*/  UMOV UR4, URZ ;  /* 0x0000003f00047c82 */ /* 0x000fe20008000000 */
[----:B0-----:R-:W-:-:S04]  /*02f0*/  SHF.R.S32.HI R3, RZ, 0x1f, R0 ;  /* 0x0000001fff037819 */ /* 0x001fc80000011400 */
[----:B------:R-:W-:-:S04]  /*0300*/  LEA.HI R4, R3, R0, RZ, 0x2 ;  /* 0x0000000003047211 */ /* 0x000fc800078f10ff */
[----:B------:R-:W-:Y:S02]  /*0310*/  SHF.R.S32.HI R2, RZ, 0x2, R4 ;  /* 0x00000002ff027819 */ /* 0x000fe40000011404 */
[----:B------:R-:W-:Y:S02]  /*0320*/  LOP3.LUT R5, R4, 0xfffffffc, RZ, 0xc0, !PT ;  /* 0xfffffffc04057812 */ /* 0x000fe400078ec0ff */
[C---:B------:R-:W-:Y:S01]  /*0330*/  IADD3 R3, R2.reuse, 0x50, RZ ;  /* 0x0000005002037810 */ /* 0x040fe20007ffe0ff */
[C---:B------:R-:W-:Y:S01]  /*0340*/  VIADD R10, R2.reuse, 0xf0 ;  /* 0x000000f0020a7836 */ /* 0x040fe20000000000 */
[----:B------:R-:W-:Y:S02]  /*0350*/  IADD3 R8, R2, 0xa0, RZ ;  /* 0x000000a002087810 */ /* 0x000fe40007ffe0ff */
[----:B------:R-:W-:Y:S02]  /*0360*/  SHF.R.S32.HI R6, RZ, 0x1f, R3 ;  /* 0x0000001fff067819 */ /* 0x000fe40000011403 */
[----:B------:R-:W-:-:S02]  /*0370*/  SHF.R.S32.HI R9, RZ, 0x1f, R8 ;  /* 0x0000001fff097819 */ /* 0x000fc40000011408 */
[----:B------:R-:W-:Y:S02]  /*0380*/  SHF.R.S32.HI R11, RZ, 0x1f, R10 ;  /* 0x0000001fff0b7819 */ /* 0x000fe4000001140a */
[----:B------:R-:W-:Y:S02]  /*0390*/  LEA.HI R7, R6, R3, RZ, 0x2 ;  /* 0x0000000306077211 */ /* 0x000fe400078f10ff */
[----:B------:R-:W-:Y:S02]  /*03a0*/  LEA.HI R9, R9, R8, RZ, 0x2 ;  /* 0x0000000809097211 */ /* 0x000fe400078f10ff */
[----:B------:R-:W-:Y:S02]  /*03b0*/  MOV R3, 0x400 ;  /* 0x0000040000037802 */ /* 0x000fe40000000f00 */
[----:B------:R-:W-:Y:S02]  /*03c0*/  LEA.HI R11, R11, R10, RZ, 0x2 ;  /* 0x0000000a0b0b7211 */ /* 0x000fe400078f10ff */
[----:B------:R-:W-:-:S02]  /*03d0*/  IADD3 R6, -R5, R0, RZ ;  /* 0x0000000005067210 */ /* 0x000fc40007ffe1ff */
[----:B------:R-:W-:Y:S02]  /*03e0*/  SHF.R.U32.HI R7, RZ, 0x2, R7 ;  /* 0x00000002ff077819 */ /* 0x000fe40000011607 */
[----:B------:R-:W-:Y:S02]  /*03f0*/  SHF.R.U32.HI R5, RZ, 0x2, R9 ;  /* 0x00000002ff057819 */ /* 0x000fe40000011609 */
[----:B------:R-:W-:Y:S02]  /*0400*/  IADD3 R3, R3, 0x2800, RZ ;  /* 0x0000280003037810 */ /* 0x000fe40007ffe0ff */
[----:B------:R-:W-:Y:S02]  /*0410*/  SHF.R.U32.HI R11, RZ, 0x2, R11 ;  /* 0x00000002ff0b7819 */ /* 0x000fe4000001160b */
[C---:B------:R-:W-:Y:S02]  /*0420*/  LOP3.LUT R4, R6.reuse, 0x3, R7, 0x78, !PT ;  /* 0x0000000306047812 */ /* 0x040fe400078e7807 */
[----:B------:R-:W-:-:S02]  /*0430*/  LOP3.LUT R5, R6, 0x3, R5, 0x78, !PT ;  /* 0x0000000306057812 */ /* 0x000fc400078e7805 */
[----:B-1----:R-:W-:Y:S02]  /*0440*/  LEA R3, R12, R3, 0x18 ;  /* 0x000000030c037211 */ /* 0x002fe400078ec0ff */
[----:B------:R-:W-:-:S07]  /*0450*/  LOP3.LUT R6, R6, 0x3, R11, 0x78, !PT ;  /* 0x0000000306067812 */ /* 0x000fce00078e780b */
.L_x_493:
[----:B-1----:R-:W-:Y:S01]  /*0460*/  IMAD.WIDE.U32 R8, R0, -0x33333333, RZ ;  /* 0xcccccccd00087825 */ /* 0x002fe200078e00ff */
[----:B------:R-:W-:Y:S01]  /*0470*/  ULOP3.LUT UR8, UR10, 0x1, URZ, 0xc0, !UPT ;  /* 0x000000010a087892 */ /* 0x000fe2000f8ec03f */
[----:B------:R-:W0:Y:S01]  /*0480*/  LDC.64 R24, c[0x0][0x238] ;  /* 0x00008e00ff187b82 */ /* 0x000e220000000a00 */
[----:B------:R-:W-:Y:S02]  /*0490*/  USHF.R.U64 UR9, UR10, 0x1, UR5 ;  /* 0x000000010a097899 */ /* 0x000fe40008001205 */
[----:B------:R-:W-:Y:S01]  /*04a0*/  SHF.R.U32.HI R11, RZ, 0x6, R9 ;  /* 0x00000006ff0b7819 */ /* 0x000fe20000011609 */
[----:B------:R-:W-:Y:S02]  /*04b0*/  UIMAD UR8, UR8, 0x140, URZ ;  /* 0x00000140080878a4 */ /* 0x000fe4000f8e023f */
[----:B------:R-:W-:Y:S01]  /*04c0*/  USHF.R.U32.HI UR11, URZ, 0x1, UR5 ;  /* 0x000000013f0b7899 */ /* 0x000fe20008011605 */
[----:B------:R-:W-:Y:S01]  /*04d0*/  IMAD.U32 R16, RZ, RZ, UR9 ;  /* 0x00000009ff107e24 */ /* 0x000fe2000f8e00ff */
[----:B------:R-:W-:Y:S01]  /*04e0*/  ULDC.64 UR18, c[0x0][0x248] ;  /* 0x0000920000127ab9 */ /* 0x000fe20000000a00 */
[----:B------:R-:W-:Y:S01]  /*04f0*/  IMAD R12, R11, -0x50, R0 ;  /* 0xffffffb00b0c7824 */ /* 0x000fe200078e0200 */
[----:B------:R-:W-:Y:S01]  /*0500*/  UIMAD UR9, UR11, 0x28000, URZ ;  /* 0x000280000b0978a4 */ /* 0x000fe2000f8e023f */
[----:B------:R-:W1:Y:S03]  /*0510*/  LDC.64 R14, c[0x0][0x240] ;  /* 0x00009000ff0e7b82 */ /* 0x000e660000000a00 */
[----:B------:R-:W-:Y:S01]  /*0520*/  LEA R12, R12, UR8, 0x2 ;  /* 0x000000080c0c7c11 */ /* 0x000fe2000f8e10ff */
[----:B------:R-:W-:-:S03]  /*0530*/  USHF.L.U32 UR8, UR16, 0x3, URZ ;  /* 0x0000000310087899 */ /* 0x000fc6000800063f */
[----:B------:R-:W-:Y:S01]  /*0540*/  SHF.R.S32.HI R13, RZ, 0x1f, R12 ;  /* 0x0000001fff0d7819 */ /* 0x000fe2000001140c */
[----:B------:R-:W-:Y:S01]  /*0550*/  IMAD.WIDE.U32 R8, R12, -0x33333333, RZ ;  /* 0xcccccccd0c087825 */ /* 0x000fe200078e00ff */
[----:B------:R-:W-:-:S04]  /*0560*/  ULOP3.LUT UR8, UR8, 0xf8, URZ, 0xc0, !UPT ;  /* 0x000000f808087892 */ /* 0x000fc8000f8ec03f */
[----:B------:R-:W-:Y:S02]  /*0570*/  SHF.R.U32.HI R7, RZ, 0x5, R9 ;  /* 0x00000005ff077819 */ /* 0x000fe40000011609 */
[----:B------:R-:W-:Y:S02]  /*0580*/  MOV R9, UR11 ;  /* 0x0000000b00097c02 */ /* 0x000fe40008000f00 */
[C---:B------:R-:W-:Y:S02]  /*0590*/  LEA R7, P0, R16.reuse, R7, 0x4 ;  /* 0x0000000710077211 */ /* 0x040fe400078020ff */
[----:B------:R-:W-:Y:S01]  /*05a0*/  IADD3 R8, R11, UR8, RZ ;  /* 0x000000080b087c10 */ /* 0x000fe2000fffe0ff */
[C---:B------:R-:W-:Y:S01]  /*05b0*/  IMAD.WIDE.U32 R10, R16.reuse, 0x28000, R12 ;  /* 0x00028000100a7825 */ /* 0x040fe200078e000c */
[----:B------:R-:W-:Y:S02]  /*05c0*/  LEA.HI.X R16, R16, RZ, R9, 0x4, P0 ;  /* 0x000000ff10107211 */ /* 0x000fe400000f2409 */
[----:B------:R-:W-:Y:S01]  /*05d0*/  LEA R26, P0, R7, UR18, 0x3 ;  /* 0x00000012071a7c11 */ /* 0x000fe2000f8018ff */
[----:B------:R-:W-:-:S02]  /*05e0*/  IMAD R13, R8, 0x280, RZ ;  /* 0x00000280080d7824 */ /* 0x000fc400078e02ff */
[----:B------:R-:W-:Y:S01]  /*05f0*/  VIADD R11, R11, UR9 ;  /* 0x000000090b0b7c36 */ /* 0x000fe20008000000 */
[----:B------:R-:W-:Y:S01]  /*0600*/  LEA.HI.X R27, R7, UR19, R16, 0x3, P0 ;  /* 0x00000013071b7c11 */ /* 0x000fe200080f1c10 */
[----:B------:R-:W-:Y:S01]  /*0610*/  ULDC.64 UR8, c[0x0][0x230] ;  /* 0x00008c0000087ab9 */ /* 0x000fe20000000a00 */
[----:B------:R-:W-:-:S04]  /*0620*/  IADD3 R8, P1, R13, R10, RZ ;  /* 0x0000000a0d087210 */ /* 0x000fc80007f3e0ff */
[----:B------:R-:W-:Y:S01]  /*0630*/  IADD3.X R9, RZ, R11, RZ, P1, !PT ;  /* 0x0000000bff097210 */ /* 0x000fe20000ffe4ff */
[----:B------:R-:W2:Y:S01]  /*0640*/  LDG.E.64.CONSTANT R26, desc[UR12][R26.64] ;  /* 0x0000000c1a1a7981 */ /* 0x000ea2000c1e9b00 */
[C---:B------:R-:W-:Y:S02]  /*0650*/  SHF.L.U32 R7, R8.reuse, 0x1, RZ ;  /* 0x0000000108077819 */ /* 0x040fe400000006ff */
[----:B------:R-:W-:Y:S02]  /*0660*/  SHF.L.U64.HI R8, R8, 0x1, R9 ;  /* 0x0000000108087819 */ /* 0x000fe40000010209 */
[----:B------:R-:W-:-:S04]  /*0670*/  IADD3 R22, P0, R7, UR8, RZ ;  /* 0x0000000807167c10 */ /* 0x000fc8000ff1e0ff */
[----:B------:R-:W-:Y:S01]  /*0680*/  IADD3.X R23, R8, UR9, RZ, P0, !PT ;  /* 0x0000000908177c10 */ /* 0x000fe200087fe4ff */
[----:B0-----:R-:W-:-:S05]  /*0690*/  IMAD.WIDE R24, R12, 0x2, R24 ;  /* 0x000000020c187825 */ /* 0x001fca00078e0218 */
[----:B------:R-:W3:Y:S01]  /*06a0*/  LDG.E.64.CONSTANT R22, desc[UR12][R22.64] ;  /* 0x0000000c16167981 */ /* 0x000ee2000c1e9b00 */
[----:B-1----:R-:W-:-:S03]  /*06b0*/  IMAD.WIDE R14, R12, 0x2, R14 ;  /* 0x000000020c0e7825 */ /* 0x002fc600078e020e */
[----:B------:R-:W4:Y:S04]  /*06c0*/  LDG.E.64.CONSTANT R24, desc[UR12][R24.64] ;  /* 0x0000000c18187981 */ /* 0x000f28000c1e9b00 */
[----:B------:R0:W5:Y:S01]  /*06d0*/  LDG.E.64.CONSTANT R20, desc[UR12][R14.64] ;  /* 0x0000000c0e147981 */ /* 0x000162000c1e9b00 */
[----:B------:R-:W-:-:S05]  /*06e0*/  VIADD R9, R13, 0xa00 ;  /* 0x00000a000d097836 */ /* 0x000fca0000000000 */
[----:B------:R-:W-:-:S04]  /*06f0*/  IADD3 R10, P0, R9, R10, RZ ;  /* 0x0000000a090a7210 */ /* 0x000fc80007f1e0ff */
[----:B------:R-:W-:Y:S02]  /*0700*/  IADD3.X R11, RZ, R11, RZ, P0, !PT ;  /* 0x0000000bff0b7210 */ /* 0x000fe400007fe4ff */
[C---:B------:R-:W-:Y:S02]  /*0710*/  SHF.L.U32 R9, R10.reuse, 0x1, RZ ;  /* 0x000000010a097819 */ /* 0x040fe400000006ff */
[----:B------:R-:W-:Y:S02]  /*0720*/  SHF.L.U64.HI R10, R10, 0x1, R11 ;  /* 0x000000010a0a7819 */ /* 0x000fe4000001020b */
[----:B------:R-:W-:-:S04]  /*0730*/  IADD3 R18, P0, R9, UR8, RZ ;  /* 0x0000000809127c10 */ /* 0x000fc8000ff1e0ff */
[----:B------:R-:W-:Y:S01]  /*0740*/  IADD3.X R19, R10, UR9, RZ, P0, !PT ;  /* 0x000000090a137c10 */ /* 0x000fe200087fe4ff */
[----:B------:R-:W-:-:S05]  /*0750*/  ULDC.64 UR8, c[0x0][0x228] ;  /* 0x00008a0000087ab9 */ /* 0x000fca0000000a00 */
[----:B------:R-:W5:Y:S01]  /*0760*/  LDG.E.64.CONSTANT R18, desc[UR12][R18.64] ;  /* 0x0000000c12127981 */ /* 0x000f62000c1e9b00 */
[----:B------:R-:W-:-:S04]  /*0770*/  IADD3 R16, P0, R7, UR8, RZ ;  /* 0x0000000807107c10 */ /* 0x000fc8000ff1e0ff */
[----:B------:R-:W-:-:S06]  /*0780*/  IADD3.X R17, R8, UR9, RZ, P0, !PT ;  /* 0x0000000908117c10 */ /* 0x000fcc00087fe4ff */
[----:B------:R-:W5:Y:S01]  /*0790*/  LDG.E.64.CONSTANT R16, desc[UR12][R16.64] ;  /* 0x0000000c10107981 */ /* 0x000f62000c1e9b00 */
[----:B0-----:R-:W-:Y:S01]  /*07a0*/  IADD3 R14, P0, R9, UR8, RZ ;  /* 0x00000008090e7c10 */ /* 0x001fe2000ff1e0ff */
[----:B------:R-:W-:-:S03]  /*07b0*/  ULDC UR8, c[0x0][0x250] ;  /* 0x0000940000087ab9 */ /* 0x000fc60000000800 */
[----:B------:R-:W-:-:S06]  /*07c0*/  IADD3.X R15, R10, UR9, RZ, P0, !PT ;  /* 0x000000090a0f7c10 */ /* 0x000fcc00087fe4ff */
[----:B------:R-:W5:Y:S01]  /*07d0*/  LDG.E.64.CONSTANT R14, desc[UR12][R14.64] ;  /* 0x0000000c0e0e7981 */ /* 0x000f62000c1e9b00 */
[----:B------:R-:W-:Y:S01]  /*07e0*/  UIADD3 UR9, UP0, UR10, 0xa, URZ ;  /* 0x0000000a0a097890 */ /* 0x000fe2000ff1e03f */
[----:B------:R-:W-:Y:S01]  /*07f0*/  ISETP.GT.U32.AND P1, PT, R0, 0x1f, PT ;  /* 0x0000001f0000780c */ /* 0x000fe20003f24070 */
[----:B--2---:R-:W-:-:S06]  /*0800*/  FADD.FTZ R11, R27, UR8 ;  /* 0x000000081b0b7e21 */ /* 0x004fcc0008010000 */
[----:B------:R-:W0:Y:S01]  /*0810*/  MUFU.RSQ R11, R11 ;  /* 0x0000000b000b7308 */ /* 0x000e220000001400 */
[----:B---3--:R-:W-:Y:S02]  /*0820*/  SHF.L.U32 R27, R22, 0x10, RZ ;  /* 0x00000010161b7819 */ /* 0x008fe400000006ff */
[----:B------:R-:W-:-:S03]  /*0830*/  SHF.L.U32 R39, R23, 0x10, RZ ;  /* 0x0000001017277819 */ /* 0x000fc600000006ff */
[----:B------:R-:W-:Y:S01]  /*0840*/  FADD.FTZ R12, -R26, R27 ;  /* 0x0000001b1a0c7221 */ /* 0x000fe20000010100 */
[----:B------:R-:W-:Y:S01]  /*0850*/  PRMT R37, R22, 0x7632, R37 ;  /* 0x0000763216257816 */ /* 0x000fe20000000025 */
[----:B----4-:R-:W-:Y:S01]  /*0860*/  IMAD.U32 R54, R24, 0x10000, RZ ;  /* 0x0001000018367824 */ /* 0x010fe200078e00ff */
[----:B------:R-:W-:Y:S01]  /*0870*/  PRMT R38, R23, 0x7632, R38 ;  /* 0x0000763217267816 */ /* 0x000fe20000000026 */
[----:B-----5:R-:W-:Y:S02]  /*0880*/  IMAD.U32 R13, R20, 0x10000, RZ ;  /* 0x00010000140d7824 */ /* 0x020fe400078e00ff */
[----:B0-----:R-:W-:Y:S01]  /*0890*/  FMUL.FTZ R55, R11, R12 ;  /* 0x0000000c0b377220 */ /* 0x001fe20000410000 */
[----:B------:R-:W-:Y:S01]  /*08a0*/  FADD.FTZ R40, -R26, R39 ;  /* 0x000000271a287221 */ /* 0x000fe20000010100 */
[----:B------:R-:W-:Y:S01]  /*08b0*/  SHF.L.U32 R52, R25, 0x10, RZ ;  /* 0x0000001019347819 */ /* 0x000fe200000006ff */
[----:B------:R-:W-:Y:S01]  /*08c0*/  IMAD.U32 R39, R37, 0x10000, RZ ;  /* 0x0001000025277824 */ /* 0x000fe200078e00ff */
[----:B------:R-:W-:Y:S01]  /*08d0*/  SHF.L.U32 R27, R21, 0x10, RZ ;  /* 0x00000010151b7819 */ /* 0x000fe200000006ff */
[----:B------:R-:W-:Y:S01]  /*08e0*/  FFMA.FTZ R12, R55, R54, R13 ;  /* 0x00000036370c7223 */ /* 0x000fe2000001000d */
[----:B------:R-:W-:Y:S01]  /*08f0*/  FMUL.FTZ R51, R11, R40 ;  /* 0x000000280b337220 */ /* 0x000fe20000410000 */
[----:B------:R-:W-:Y:S01]  /*0900*/  SHF.L.U32 R45, R38, 0x10, RZ ;  /* 0x00000010262d7819 */ /* 0x000fe200000006ff */
[----:B------:R-:W-:Y:S01]  /*0910*/  FADD.FTZ R46, -R26, R39 ;  /* 0x000000271a2e7221 */ /* 0x000fe20000010100 */
[----:B------:R-:W-:Y:S01]  /*0920*/  PRMT R43, R24, 0x7632, R43 ;  /* 0x00007632182b7816 */ /* 0x000fe2000000002b */
[----:B------:R-:W-:Y:S01]  /*0930*/  FMUL.FTZ R37, R12, -1.4426950216293334961 ;  /* 0xbfb8aa3b0c257820 */ /* 0x000fe20000410000 */
[----:B------:R-:W-:Y:S01]  /*0940*/  PRMT R36, R20, 0x7632, R36 ;  /* 0x0000763214247816 */ /* 0x000fe20000000024 */
[----:B------:R-:W-:Y:S01]  /*0950*/  FFMA.FTZ R40, R51, R52, R27 ;  /* 0x0000003433287223 */ /* 0x000fe2000001001b */
[----:B------:R-:W-:Y:S01]  /*0960*/  PRMT R41, R25, 0x7632, R41 ;  /* 0x0000763219297816 */ /* 0x000fe20000000029 */
[----:B------:R-:W-:Y:S01]  /*0970*/  FADD.FTZ R44, -R26, R45 ;  /* 0x0000002d1a2c7221 */ /* 0x000fe20000010100 */
[----:B------:R-:W-:Y:S01]  /*0980*/  PRMT R42, R21, 0x7632, R42 ;  /* 0x00007632152a7816 */ /* 0x000fe2000000002a */
[----:B------:R0:W1:Y:S01]  /*0990*/  MUFU.EX2 R38, R37 ;  /* 0x0000002500267308 */ /* 0x0000620000000800 */
[----:B------:R-:W-:Y:S01]  /*09a0*/  SHF.L.U32 R43, R43, 0x10, RZ ;  /* 0x000000102b2b7819 */ /* 0x000fe200000006ff */
[----:B------:R-:W-:Y:S01]  /*09b0*/  FMUL.FTZ R46, R11, R46 ;  /* 0x0000002e0b2e7220 */ /* 0x000fe20000410000 */
[----:B------:R-:W-:Y:S01]  /*09c0*/  SHF.L.U32 R36, R36, 0x10, RZ ;  /* 0x0000001024247819 */ /* 0x000fe200000006ff */
[----:B------:R-:W-:Y:S01]  /*09d0*/  FMUL.FTZ R47, R40, -1.4426950216293334961 ;  /* 0xbfb8aa3b282f7820 */ /* 0x000fe20000410000 */
[----:B------:R-:W-:Y:S01]  /*09e0*/  SHF.L.U32 R42, R42, 0x10, RZ ;  /* 0x000000102a2a7819 */ /* 0x000fe200000006ff */
[----:B------:R-:W-:-:S02]  /*09f0*/  IMAD.U32 R41, R41, 0x10000, RZ ;  /* 0x0001000029297824 */ /* 0x000fc400078e00ff */
[----:B------:R-:W-:Y:S01]  /*0a00*/  FMUL.FTZ R39, R11, R44 ;  /* 0x0000002c0b277220 */ /* 0x000fe20000410000 */
[----:B------:R-:W-:Y:S01]  /*0a10*/  FFMA.FTZ R45, R46, R43, R36 ;  /* 0x0000002b2e2d7223 */ /* 0x000fe20000010024 */
[----:B------:R-:W2:Y:S02]  /*0a20*/  MUFU.EX2 R47, R47 ;  /* 0x0000002f002f7308 */ /* 0x000ea40000000800 */
[----:B0-----:R-:W-:Y:S01]  /*0a30*/  FFMA.FTZ R37, R39, R41, R42 ;  /* 0x0000002927257223 */ /* 0x001fe2000001002a */
[----:B------:R-:W-:-:S03]  /*0a40*/  FMUL.FTZ R44, R45, -1.4426950216293334961 ;  /* 0xbfb8aa3b2d2c7820 */ /* 0x000fc60000410000 */
[----:B------:R-:W-:-:S03]  /*0a50*/  FMUL.FTZ R50, R37, -1.4426950216293334961 ;  /* 0xbfb8aa3b25327820 */ /* 0x000fc60000410000 */
[----:B------:R-:W0:Y:S01]  /*0a60*/  MUFU.EX2 R44, R44 ;  /* 0x0000002c002c7308 */ /* 0x000e220000000800 */
[----:B-1----:R-:W-:-:S07]  /*0a70*/  FADD.FTZ R53, R38, 1 ;  /* 0x3f80000026357421 */ /* 0x002fce0000010000 */
[----:B------:R-:W1:Y:S01]  /*0a80*/  MUFU.EX2 R50, R50 ;  /* 0x0000003200327308 */ /* 0x000e620000000800 */
[----:B--2---:R-:W-:-:S07]  /*0a90*/  FADD.FTZ R49, R47, 1 ;  /* 0x3f8000002f317421 */ /* 0x004fce0000010000 */
[----:B------:R-:W2:Y:S01]  /*0aa0*/  MUFU.RCP R53, R53 ;  /* 0x0000003500357308 */ /* 0x000ea20000001000 */
[----:B0-----:R-:W-:-:S07]  /*0ab0*/  FADD.FTZ R38, R44, 1 ;  /* 0x3f8000002c267421 */ /* 0x001fce0000010000 */
[----:B------:R-:W0:Y:S01]  /*0ac0*/  MUFU.RCP R49, R49 ;  /* 0x0000003100317308 */ /* 0x000e220000001000 */
[----:B-1----:R-:W-:-:S07]  /*0ad0*/  FADD.FTZ R48, R50, 1 ;  /* 0x3f80000032307421 */ /* 0x002fce0000010000 */
[----:B------:R-:W1:Y:S01]  /*0ae0*/  MUFU.RCP R38, R38 ;  /* 0x0000002600267308 */ /* 0x000e620000001000 */
[----:B--2---:R-:W-:Y:S01]  /*0af0*/  FADD.FTZ R47, -R53, 1 ;  /* 0x3f800000352f7421 */ /* 0x004fe20000010100 */
[----:B------:R-:W-:-:S06]  /*0b00*/  IMAD.U32 R57, R18, 0x10000, RZ ;  /* 0x0001000012397824 */ /* 0x000fcc00078e00ff */
[----:B------:R-:W2:Y:S01]  /*0b10*/  MUFU.RCP R48, R48 ;  /* 0x0000003000307308 */ /* 0x000ea20000001000 */
[----:B------:R-:W-:Y:S01]  /*0b20*/  FFMA.FTZ R12, R12, R47, 1 ;  /* 0x3f8000000c0c7423 */ /* 0x000fe2000001002f */
[----:B0-----:R-:W-:Y:S01]  /*0b30*/  FADD.FTZ R47, -R49, 1 ;  /* 0x3f800000312f7421 */ /* 0x001fe20000010100 */
[----:B------:R-:W-:Y:S02]  /*0b40*/  FADD.FTZ R50, -R26, R57 ;  /* 0x000000391a327221 */ /* 0x000fe40000010100 */
[----:B------:R-:W-:Y:S01]  /*0b50*/  FMUL.FTZ R53, R53, R12 ;  /* 0x0000000c35357220 */ /* 0x000fe20000410000 */
[----:B------:R-:W-:Y:S01]  /*0b60*/  PRMT R12, R18, 0x7632, R12 ;  /* 0x00007632120c7816 */ /* 0x000fe2000000000c */
[----:B------:R-:W-:Y:S01]  /*0b70*/  FFMA.FTZ R40, R40, R47, 1 ;  /* 0x3f80000028287423 */ /* 0x000fe2000001002f */
[----:B------:R-:W-:Y:S01]  /*0b80*/  FMUL.FTZ R50, R11, R50 ;  /* 0x000000320b327220 */ /* 0x000fe20000410000 */
[----:B------:R-:W-:Y:S02]  /*0b90*/  SHF.L.U32 R47, R19, 0x10, RZ ;  /* 0x00000010132f7819 */ /* 0x000fe400000006ff */
[----:B------:R-:W-:Y:S01]  /*0ba0*/  SHF.L.U32 R57, R12, 0x10, RZ ;  /* 0x000000100c397819 */ /* 0x000fe200000006ff */
[----:B------:R-:W-:Y:S01]  /*0bb0*/  FMUL.FTZ R49, R49, R40 ;  /* 0x0000002831317220 */ /* 0x000fe20000410000 */
[----:B-1----:R-:W-:Y:S01]  /*0bc0*/  FADD.FTZ R12, -R38, 1 ;  /* 0x3f800000260c7421 */ /* 0x002fe20000010100 */
[----:B------:R-:W-:Y:S01]  /*0bd0*/  FFMA.FTZ R44, R54, R50, R13 ;  /* 0x00000032362c7223 */ /* 0x000fe2000001000d */
[----:B--2---:R-:W-:-:S02]  /*0be0*/  FADD.FTZ R40, -R48, 1 ;  /* 0x3f80000030287421 */ /* 0x004fc40000010100 */
[----:B------:R-:W-:Y:S01]  /*0bf0*/  FFMA.FTZ R13, R45, R12, 1 ;  /* 0x3f8000002d0d7423 */ /* 0x000fe2000001000c */
[----:B------:R-:W-:Y:S01]  /*0c00*/  FADD.FTZ R56, -R26, R47 ;  /* 0x0000002f1a387221 */ /* 0x000fe20000010100 */
[----:B------:R-:W-:Y:S01]  /*0c10*/  FMUL.FTZ R47, R44, -1.4426950216293334961 ;  /* 0xbfb8aa3b2c2f7820 */ /* 0x000fe20000410000 */
[----:B------:R-:W-:Y:S01]  /*0c20*/  FFMA.FTZ R45, R37, R40, 1 ;  /* 0x3f800000252d7423 */ /* 0x000fe20000010028 */
[----:B------:R-:W-:Y:S01]  /*0c30*/  FADD.FTZ R40, -R26, R57 ;  /* 0x000000391a287221 */ /* 0x000fe20000010100 */
[----:B------:R-:W-:Y:S01]  /*0c40*/  FMUL.FTZ R13, R38, R13 ;  /* 0x0000000d260d7220 */ /* 0x000fe20000410000 */
[----:B------:R0:W1:Y:S02]  /*0c50*/  MUFU.EX2 R37, R47 ;  /* 0x0000002f00257308 */ /* 0x0000640000000800 */
[----:B------:R-:W-:Y:S01]  /*0c60*/  FMUL.FTZ R38, R11, R40 ;  /* 0x000000280b267220 */ /* 0x000fe20000410000 */
[----:B------:R-:W-:Y:S01]  /*0c70*/  PRMT R40, R19, 0x7632, R40 ;  /* 0x0000763213287816 */ /* 0x000fe20000000028 */
[----:B------:R-:W-:-:S04]  /*0c80*/  FMUL.FTZ R12, R11, R56 ;  /* 0x000000380b0c7220 */ /* 0x000fc80000410000 */
[----:B------:R-:W-:Y:S01]  /*0c90*/  IMAD.U32 R57, R40, 0x10000, RZ ;  /* 0x0001000028397824 */ /* 0x000fe200078e00ff */
[----:B0-----:R-:W-:-:S03]  /*0ca0*/  PRMT R47, R16, 0x7632, R47 ;  /* 0x00007632102f7816 */ /* 0x001fc6000000002f */
[----:B------:R-:W-:Y:S01]  /*0cb0*/  FADD.FTZ R40, -R26, R57 ;  /* 0x000000391a287221 */ /* 0x000fe20000010100 */
[----:B------:R-:W-:Y:S01]  /*0cc0*/  FFMA.FTZ R27, R52, R12, R27 ;  /* 0x0000000c341b7223 */ /* 0x000fe2000001001b */
[----:B------:R-:W-:Y:S02]  /*0cd0*/  SHF.L.U32 R58, R47, 0x10, RZ ;  /* 0x000000102f3a7819 */ /* 0x000fe400000006ff */
[----:B------:R-:W-:Y:S01]  /*0ce0*/  FMUL.FTZ R40, R11, R40 ;  /* 0x000000280b287220 */ /* 0x000fe20000410000 */
[----:B------:R-:W-:Y:S01]  /*0cf0*/  FMUL.FTZ R56, R27, -1.4426950216293334961 ;  /* 0xbfb8aa3b1b387820 */ /* 0x000fe20000410000 */
[----:B------:R-:W-:Y:S01]  /*0d00*/  FFMA.FTZ R36, R43, R38, R36 ;  /* 0x000000262b247223 */ /* 0x000fe20000010024 */
[----:B-1----:R-:W-:Y:S01]  /*0d10*/  FADD.FTZ R47, R37, 1 ;  /* 0x3f800000252f7421 */ /* 0x002fe20000010000 */
[----:B------:R-:W-:Y:S01]  /*0d20*/  FFMA.FTZ R37, R41, R40, R42 ;  /* 0x0000002829257223 */ /* 0x000fe2000001002a */
[----:B------:R-:W-:Y:S01]  /*0d30*/  FMUL.FTZ R48, R48, R45 ;  /* 0x0000002d30307220 */ /* 0x000fe20000410000 */
[----:B------:R-:W-:Y:S01]  /*0d40*/  FMUL.FTZ R45, R36, -1.4426950216293334961 ;  /* 0xbfb8aa3b242d7820 */ /* 0x000fe20000410000 */
[----:B------:R-:W0:Y:S01]  /*0d50*/  MUFU.EX2 R56, R56 ;  /* 0x0000003800387308 */ /* 0x000e220000000800 */
[----:B------:R-:W-:-:S07]  /*0d60*/  FMUL.FTZ R57, R37, -1.4426950216293334961 ;  /* 0xbfb8aa3b25397820 */ /* 0x000fce0000410000 */
[----:B------:R-:W1:Y:S01]  /*0d70*/  MUFU.EX2 R45, R45 ;  /* 0x0000002d002d7308 */ /* 0x000e620000000800 */
[----:B------:R-:W-:-:S07]  /*0d80*/  PRMT R42, R17, 0x7632, R42 ;  /* 0x00007632112a7816 */ /* 0x000fce000000002a */
[----:B------:R-:W2:Y:S08]  /*0d90*/  MUFU.RCP R47, R47 ;  /* 0x0000002f002f7308 */ /* 0x000eb00000001000 */
[----:B------:R-:W3:Y:S01]  /*0da0*/  MUFU.EX2 R57, R57 ;  /* 0x0000003900397308 */ /* 0x000ee20000000800 */
[----:B------:R-:W-:Y:S01]  /*0db0*/  SHF.L.U32 R59, R42, 0x10, RZ ;  /* 0x000000102a3b7819 */ /* 0x000fe200000006ff */
[----:B0-----:R-:W-:Y:S01]  /*0dc0*/  FADD.FTZ R60, R56, 1 ;  /* 0x3f800000383c7421 */ /* 0x001fe20000010000 */
[----:B------:R-:W-:-:S03]  /*0dd0*/  IMAD.U32 R56, R16, 0x10000, RZ ;  /* 0x0001000010387824 */ /* 0x000fc600078e00ff */
[----:B------:R-:W-:Y:S01]  /*0de0*/  FMUL.FTZ R42, R59, R48 ;  /* 0x000000303b2a7220 */ /* 0x000fe20000410000 */
[----:B-1----:R-:W-:Y:S01]  /*0df0*/  FADD.FTZ R59, R45, 1 ;  /* 0x3f8000002d3b7421 */ /* 0x002fe20000010000 */
[----:B------:R-:W0:Y:S01]  /*0e00*/  MUFU.RCP R48, R60 ;  /* 0x0000003c00307308 */ /* 0x000e220000001000 */
[----:B--2---:R-:W-:Y:S01]  /*0e10*/  FADD.FTZ R45, -R47, 1 ;  /* 0x3f8000002f2d7421 */ /* 0x004fe20000010100 */
[----:B------:R-:W-:Y:S01]  /*0e20*/  FMUL.FTZ R53, R56, R53 ;  /* 0x0000003538357220 */ /* 0x000fe20000410000 */
[----:B------:R-:W-:Y:S02]  /*0e30*/  FMUL.FTZ R13, R58, R13 ;  /* 0x0000000d3a0d7220 */ /* 0x000fe40000410000 */
[----:B------:R-:W-:Y:S01]  /*0e40*/  FFMA.FTZ R58, R44, R45, 1 ;  /* 0x3f8000002c3a7423 */ /* 0x000fe2000001002d */
[----:B---3--:R-:W-:Y:S02]  /*0e50*/  FADD.FTZ R57, R57, 1 ;  /* 0x3f80000039397421 */ /* 0x008fe40000010000 */
[----:B------:R-:W1:Y:S01]  /*0e60*/  MUFU.RCP R56, R59 ;  /* 0x0000003b00387308 */ /* 0x000e620000001000 */
[----:B------:R-:W-:-:S04]  /*0e70*/  FMUL.FTZ R44, R54, R53 ;  /* 0x00000035362c7220 */ /* 0x000fc80000410000 */
[----:B------:R-:W-:-:S03]  /*0e80*/  FFMA.FTZ R45, R55, R44, RZ ;  /* 0x0000002c372d7223 */ /* 0x000fc600000100ff */
[----:B------:R-:W2:Y:S01]  /*0e90*/  MUFU.RCP R57, R57 ;  /* 0x0000003900397308 */ /* 0x000ea20000001000 */
[----:B------:R-:W-:-:S04]  /*0ea0*/  FMUL.FTZ R44, R43, R13 ;  /* 0x0000000d2b2c7220 */ /* 0x000fc80000410000 */
[C---:B------:R-:W-:Y:S01]  /*0eb0*/  FFMA.FTZ R44, R46.reuse, R44, R45 ;  /* 0x0000002c2e2c7223 */ /* 0x040fe2000001002d */
[----:B------:R-:W-:Y:S01]  /*0ec0*/  FFMA.FTZ R45, R46, R13, R32 ;  /* 0x0000000d2e2d7223 */ /* 0x000fe20000010020 */
[----:B0-----:R-:W-:-:S04]  /*0ed0*/  FADD.FTZ R32, -R48, 1 ;  /* 0x3f80000030207421 */ /* 0x001fc80000010100 */
[----:B------:R-:W-:Y:S01]  /*0ee0*/  FFMA.FTZ R61, R27, R32, 1 ;  /* 0x3f8000001b3d7423 */ /* 0x000fe20000010020 */
[----:B-1----:R-:W-:Y:S01]  /*0ef0*/  FADD.FTZ R27, -R56, 1 ;  /* 0x3f800000381b7421 */ /* 0x002fe20000010100 */
[----:B--2---:R-:W-:-:S03]  /*0f00*/  FADD.FTZ R32, -R57, 1 ;  /* 0x3f80000039207421 */ /* 0x004fc60000010100 */
[----:B------:R-:W-:Y:S01]  /*0f10*/  FFMA.FTZ R59, R36, R27, 1 ;  /* 0x3f800000243b7423 */ /* 0x000fe2000001001b */
[----:B------:R-:W-:Y:S01]  /*0f20*/  FMUL.FTZ R27, R48, R61 ;  /* 0x0000003d301b7220 */ /* 0x000fe20000410000 */
[----:B------:R-:W-:Y:S01]  /*0f30*/  FFMA.FTZ R48, R37, R32, 1 ;  /* 0x3f80000025307423 */ /* 0x000fe20000010020 */
[----:B------:R-:W-:Y:S02]  /*0f40*/  PRMT R32, R14, 0x7632, R32 ;  /* 0x000076320e207816 */ /* 0x000fe40000000020 */
[----:B------:R-:W-:Y:S01]  /*0f50*/  SHF.L.U32 R36, R17, 0x10, RZ ;  /* 0x0000001011247819 */ /* 0x000fe200000006ff */
[----:B------:R-:W-:Y:S01]  /*0f60*/  FMUL.FTZ R46, R56, R59 ;  /* 0x0000003b382e7220 */ /* 0x000fe20000410000 */
[----:B------:R-:W-:Y:S01]  /*0f70*/  SHF.L.U32 R59, R32, 0x10, RZ ;  /* 0x00000010203b7819 */ /* 0x000fe200000006ff */
[----:B------:R-:W-:Y:S02]  /*0f80*/  FFMA.FTZ R32, R54, R53, RZ ;  /* 0x0000003536207223 */ /* 0x000fe400000100ff */
[----:B------:R-:W-:Y:S01]  /*0f90*/  FMUL.FTZ R49, R36, R49 ;  /* 0x0000003124317220 */ /* 0x000fe20000410000 */
[----:B------:R-:W-:-:S04]  /*0fa0*/  IMAD.WIDE.U32 R36, R0, -0x33333333, RZ ;  /* 0xcccccccd00247825 */ /* 0x000fc800078e00ff */
[----:B------:R-:W-:Y:S01]  /*0fb0*/  FMUL.FTZ R57, R57, R48 ;  /* 0x0000003039397220 */ /* 0x000fe20000410000 */
[----:B------:R-:W-:Y:S01]  /*0fc0*/  FMUL.FTZ R46, R59, R46 ;  /* 0x0000002e3b2e7220 */ /* 0x000fe20000410000 */
[----:B------:R-:W-:Y:S01]  /*0fd0*/  FMUL.FTZ R47, R47, R58 ;  /* 0x0000003a2f2f7220 */ /* 0x000fe20000410000 */
[----:B------:R-:W-:Y:S01]  /*0fe0*/  FMUL.FTZ R36, R52, R49 ;  /* 0x0000003134247220 */ /* 0x000fe20000410000 */
[--C-:B------:R-:W-:Y:S01]  /*0ff0*/  FFMA.FTZ R59, R43, R13, R32.reuse ;  /* 0x0000000d2b3b7223 */ /* 0x100fe20000010020 */
[----:B------:R-:W-:Y:S01]  /*1000*/  IMAD.U32 R48, R14, 0x10000, RZ ;  /* 0x000100000e307824 */ /* 0x000fe200078e00ff */
[----:B------:R-:W-:Y:S01]  /*1010*/  PRMT R32, R15, 0x7632, R32 ;  /* 0x000076320f207816 */ /* 0x000fe20000000020 */
[----:B------:R-:W-:Y:S01]  /*1020*/  FADD.FTZ R33, R13, R33 ;  /* 0x000000210d217221 */ /* 0x000fe20000010000 */
[----:B------:R-:W-:Y:S01]  /*1030*/  FFMA.FTZ R36, R51, R36, R44 ;  /* 0x0000002433247223 */ /* 0x000fe2000001002c */
[----:B------:R-:W-:Y:S01]  /*1040*/  FMUL.FTZ R13, R48, R47 ;  /* 0x0000002f300d7220 */ /* 0x000fe20000410000 */
[----:B------:R-:W-:Y:S01]  /*1050*/  SHF.L.U32 R48, R32, 0x10, RZ ;  /* 0x0000001020307819 */ /* 0x000fe200000006ff */
[----:B------:R-:W-:Y:S01]  /*1060*/  FMUL.FTZ R44, R41, R42 ;  /* 0x0000002a292c7220 */ /* 0x000fe20000410000 */
[----:B------:R-:W-:-:S03]  /*1070*/  FFMA.FTZ R32, R52, R49, R59 ;  /* 0x0000003134207223 */ /* 0x000fc6000001003b */
[----:B------:R-:W-:Y:S01]  /*1080*/  FFMA.FTZ R59, R39, R44, R36 ;  /* 0x0000002c273b7223 */ /* 0x000fe20000010024 */
[----:B------:R-:W-:Y:S01]  /*1090*/  FMUL.FTZ R44, R48, R57 ;  /* 0x00000039302c7220 */ /* 0x000fe20000410000 */
[----:B------:R-:W-:Y:S01]  /*10a0*/  FFMA.FTZ R47, R41, R42, R32 ;  /* 0x0000002a292f7223 */ /* 0x000fe20000010020 */
[CC--:B------:R-:W-:Y:S01]  /*10b0*/  FMUL.FTZ R36, R54.reuse, R13.reuse ;  /* 0x0000000d36247220 */ /* 0x0c0fe20000410000 */
[----:B------:R-:W-:Y:S01]  /*10c0*/  SHF.L.U32 R48, R15, 0x10, RZ ;  /* 0x000000100f307819 */ /* 0x000fe200000006ff */
[----:B------:R-:W-:Y:S02]  /*10d0*/  UIADD3.X UR8, URZ, UR5, URZ, UP0, !UPT ;  /* 0x000000053f087290 */ /* 0x000fe400087fe43f */
[----:B------:R-:W-:Y:S01]  /*10e0*/  UISETP.GE.U32.AND UP0, UPT, UR9, UR15, UPT ;  /* 0x0000000f0900728c */ /* 0x000fe2000bf06070 */
[----:B------:R-:W-:Y:S01]  /*10f0*/  SHF.R.U32.HI R37, RZ, 0x6, R37 ;  /* 0x00000006ff257819 */ /* 0x000fe20000011625 */
[----:B------:R-:W-:Y:S01]  /*1100*/  FFMA.FTZ R32, R54, R13, R47 ;  /* 0x0000000d36207223 */ /* 0x000fe2000001002f */
[----:B------:R-:W-:Y:S01]  /*1110*/  FFMA.FTZ R59, R50, R36, R59 ;  /* 0x00000024323b7223 */ /* 0x000fe2000001003b */
[CC--:B------:R-:W-:Y:S01]  /*1120*/  FMUL.FTZ R36, R43.reuse, R46.reuse ;  /* 0x0000002e2b247220 */ /* 0x0c0fe20000410000 */
[----:B------:R-:W-:Y:S01]  /*1130*/  FMUL.FTZ R27, R48, R27 ;  /* 0x0000001b301b7220 */ /* 0x000fe20000410000 */
[----:B------:R-:W-:Y:S01]  /*1140*/  UISETP.GE.AND.EX UP0, UPT, UR8, UR7, UPT, UP0 ;  /* 0x000000070800728c */ /* 0x000fe2000bf06300 */
[----:B------:R-:W-:Y:S01]  /*1150*/  FFMA.FTZ R43, R43, R46, R32 ;  /* 0x0000002e2b2b7223 */ /* 0x000fe20000010020 */
[----:B------:R-:W-:-:S02]  /*1160*/  IMAD R48, R37, -0x50, R0 ;  /* 0xffffffb025307824 */ /* 0x000fc400078e0200 */
[----:B------:R-:W-:Y:S01]  /*1170*/  FFMA.FTZ R59, R38, R36, R59 ;  /* 0x00000024263b7223 */ /* 0x000fe2000001003b */
[-C--:B------:R-:W-:Y:S01]  /*1180*/  FMUL.FTZ R32, R52, R27.reuse ;  /* 0x0000001b34207220 */ /* 0x080fe20000410000 */
[----:B------:R-:W-:Y:S01]  /*1190*/  PLOP3.LUT P0, PT, PT, PT, UP0, 0x80, 0x0 ;  /* 0x000000000000781c */ /* 0x000fe20003f0f008 */
[----:B------:R-:W-:Y:S02]  /*11a0*/  IMAD R56, R48, 0x28, R3 ;  /* 0x0000002830387824 */ /* 0x000fe400078e0203 */
[----:B------:R-:W-:Y:S01]  /*11b0*/  FFMA.FTZ R59, R12, R32, R59 ;  /* 0x000000200c3b7223 */ /* 0x000fe2000001003b */
[----:B------:R-:W-:Y:S01]  /*11c0*/  FFMA.FTZ R36, R52, R27, R43 ;  /* 0x0000001b34247223 */ /* 0x000fe2000001002b */
[-C--:B------:R-:W-:Y:S01]  /*11d0*/  FMUL.FTZ R32, R41, R44.reuse ;  /* 0x0000002c29207220 */ /* 0x080fe20000410000 */
[----:B------:R-:W-:Y:S02]  /*11e0*/  IMAD R47, R37, 0x8, R56 ;  /* 0x00000008252f7824 */ /* 0x000fe400078e0238 */
[----:B------:R-:W-:Y:S01]  /*11f0*/  FFMA.FTZ R36, R41, R44, R36 ;  /* 0x0000002c29247223 */ /* 0x000fe20000010024 */
[----:B------:R-:W-:Y:S01]  /*1200*/  FFMA.FTZ R37, R40, R32, R59 ;  /* 0x0000002028257223 */ /* 0x000fe2000001003b */
[----:B------:R-:W-:Y:S01]  /*1210*/  ULOP3.LUT UR5, UR10, 0x1, URZ, 0xc0, !UPT ;  /* 0x000000010a057892 */ /* 0x000fe2000f8ec03f */
[----:B------:R-:W-:Y:S01]  /*1220*/  FFMA.FTZ R43, R39, R42, R28 ;  /* 0x0000002a272b7223 */ /* 0x000fe2000001001c */
[----:B------:R-:W-:Y:S01]  /*1230*/  FADD.FTZ R29, R42, R29 ;  /* 0x0000001d2a1d7221 */ /* 0x000fe20000010000 */
[----:B------:R-:W-:Y:S01]  /*1240*/  FFMA.FTZ R39, R55, R53, R34 ;  /* 0x0000003537277223 */ /* 0x000fe20000010022 */
[----:B------:R0:W-:Y:S01]  /*1250*/  STS.64 [R47], R36 ;  /* 0x000000242f007388 */ /* 0x0001e20000000a00 */
[----:B------:R-:W-:Y:S01]  /*1260*/  FADD.FTZ R42, R53, R35 ;  /* 0x00000023352a7221 */ /* 0x000fe20000010000 */
[----:B------:R-:W-:Y:S01]  /*1270*/  FFMA.FTZ R41, R51, R49, R30 ;  /* 0x0000003133297223 */ /* 0x000fe2000001001e */
[----:B------:R-:W-:Y:S01]  /*1280*/  FADD.FTZ R56, R49, R31 ;  /* 0x0000001f31387221 */ /* 0x000fe20000010000 */
[----:B------:R-:W-:Y:S01]  /*1290*/  UIMAD UR11, UR5, 0x140, URZ ;  /* 0x00000140050b78a4 */ /* 0x000fe2000f8e023f */
        /* <DEDUP_REMOVED lines=8> */
[----:B------:R-:W-:Y:S06]  /*1320*/  BAR.SYNC.DEFER_BLOCKING 0x0 ;  /* 0x0000000000007b1d */ /* 0x000fec0000010000 */
[----:B0-----:R-:W-:Y:S05]  /*1330*/  @!P0 BRA `(.L_x_482) ;  /* 0x0000000000d08947 */ /* 0x001fea0003800000 */
[----:B------:R-:W0:Y:S01]  /*1340*/  S2UR UR9, SR_CgaCtaId ;  /* 0x00000000000979c3 */ /* 0x000e220000008800 */
[----:B------:R-:W-:Y:S01]  /*1350*/  SHF.R.S32.HI R37, RZ, 0x1f, R0 ;  /* 0x0000001fff257819 */ /* 0x000fe20000011400 */
[----:B------:R-:W-:Y:S01]  /*1360*/  UMOV UR5, 0x400 ;  /* 0x0000040000057882 */ /* 0x000fe20000000000 */
[----:B------:R-:W-:Y:S02]  /*1370*/  SHF.L.U32 R36, R0, 0x1, RZ ;  /* 0x0000000100247819 */ /* 0x000fe400000006ff */
[CC--:B------:R-:W-:Y:S02]  /*1380*/  LEA.HI R38, R37.reuse, R0.reuse, RZ, 0x2 ;  /* 0x0000000025267211 */ /* 0x0c0fe400078f10ff */
[----:B------:R-:W-:Y:S02]  /*1390*/  LEA.HI R40, R37, R0, RZ, 0x4 ;  /* 0x0000000025287211 */ /* 0x000fe400078f20ff */
[----:B------:R-:W-:Y:S02]  /*13a0*/  LOP3.LUT R39, R38, 0xfffffffc, RZ, 0xc0, !PT ;  /* 0xfffffffc26277812 */ /* 0x000fe400078ec0ff */
[----:B------:R-:W-:-:S02]  /*13b0*/  LOP3.LUT R37, R36, 0x18, RZ, 0xc0, !PT ;  /* 0x0000001824257812 */ /* 0x000fc400078ec0ff */
[----:B------:R-:W-:Y:S02]  /*13c0*/  SHF.R.U32.HI R41, RZ, 0x4, R40 ;  /* 0x00000004ff297819 */ /* 0x000fe40000011628 */
[----:B------:R-:W-:Y:S02]  /*13d0*/  IADD3 R38, -R39, R0, RZ ;  /* 0x0000000027267210 */ /* 0x000fe40007ffe1ff */
[C---:B------:R-:W-:Y:S02]  /*13e0*/  LOP3.LUT R39, R37.reuse, 0x8, RZ, 0x3c, !PT ;  /* 0x0000000825277812 */ /* 0x040fe400078e3cff */
[----:B------:R-:W-:Y:S02]  /*13f0*/  LOP3.LUT R38, R38, 0x3, R41, 0x78, !PT ;  /* 0x0000000326267812 */ /* 0x000fe400078e7829 */
[C---:B------:R-:W-:Y:S02]  /*1400*/  LOP3.LUT R41, R37.reuse, 0x10, RZ, 0x3c, !PT ;  /* 0x0000001025297812 */ /* 0x040fe400078e3cff */
[----:B------:R-:W-:Y:S01]  /*1410*/  LOP3.LUT R43, R37, 0x18, RZ, 0x3c, !PT ;  /* 0x00000018252b7812 */ /* 0x000fe200078e3cff */
[----:B0-----:R-:W-:-:S06]  /*1420*/  ULEA UR5, UR9, UR5, 0x18 ;  /* 0x0000000509057291 */ /* 0x001fcc000f8ec03f */
[----:B------:R-:W-:Y:S02]  /*1430*/  LEA R36, R0, UR5, 0x5 ;  /* 0x0000000500247c11 */ /* 0x000fe4000f8e28ff */
[----:B------:R-:W-:Y:S01]  /*1440*/  LEA R47, R2, UR5, 0x5 ;  /* 0x00000005022f7c11 */ /* 0x000fe2000f8e28ff */
[----:B------:R-:W-:Y:S01]  /*1450*/  USHF.R.U32.HI UR5, URZ, 0x1, UR6 ;  /* 0x000000013f057899 */ /* 0x000fe20008011606 */
[C---:B------:R-:W-:Y:S01]  /*1460*/  IADD3 R42, R36.reuse, R39, RZ ;  /* 0x00000027242a7210 */ /* 0x040fe20007ffe0ff */
[C---:B------:R-:W-:Y:S01]  /*1470*/  IMAD.IADD R40, R36.reuse, 0x1, R37 ;  /* 0x0000000124287824 */ /* 0x040fe200078e0225 */
[C---:B------:R-:W-:Y:S01]  /*1480*/  IADD3 R44, R36.reuse, R41, RZ ;  /* 0x00000029242c7210 */ /* 0x040fe20007ffe0ff */
[----:B------:R-:W-:Y:S01]  /*1490*/  IMAD.IADD R45, R36, 0x1, R43 ;  /* 0x00000001242d7824 */ /* 0x000fe200078e022b */
[-C--:B------:R-:W-:Y:S01]  /*14a0*/  LEA R36, R38, R47.reuse, 0x3 ;  /* 0x0000002f26247211 */ /* 0x080fe200078e18ff */
[----:B------:R-:W-:Y:S01]  /*14b0*/  IMAD R41, R5, 0x8, R47 ;  /* 0x0000000805297824 */ /* 0x000fe200078e022f */
[----:B------:R-:W-:Y:S01]  /*14c0*/  STS.64 [R40], R34 ;  /* 0x0000002228007388 */ /* 0x000fe20000000a00 */
[-C--:B------:R-:W-:Y:S01]  /*14d0*/  LEA R38, R4, R47.reuse, 0x3 ;  /* 0x0000002f04267211 */ /* 0x080fe200078e18ff */
[----:B------:R-:W-:Y:S01]  /*14e0*/  USHF.L.U32 UR5, UR5, 0x5, URZ ;  /* 0x0000000505057899 */ /* 0x000fe2000800063f */
[----:B------:R-:W-:Y:S01]  /*14f0*/  LEA R43, R6, R47, 0x3 ;  /* 0x0000002f062b7211 */ /* 0x000fe200078e18ff */
[----:B------:R-:W-:Y:S02]  /*1500*/  STS.64 [R42], R32 ;  /* 0x000000202a007388 */ /* 0x000fe40000000a00 */
[----:B------:R-:W-:-:S02]  /*1510*/  ULOP3.LUT UR5, UR5, 0xffffffe0, UR16, 0xe2, !UPT ;  /* 0xffffffe005057892 */ /* 0x000fc4000f8ee210 */
[----:B------:R-:W-:Y:S04]  /*1520*/  STS.64 [R44], R30 ;  /* 0x0000001e2c007388 */ /* 0x000fe80000000a00 */
[----:B------:R0:W-:Y:S01]  /*1530*/  STS.64 [R45], R28 ;  /* 0x0000001c2d007388 */ /* 0x0001e20000000a00 */
[----:B------:R-:W-:Y:S01]  /*1540*/  MOV R47, UR5 ;  /* 0x00000005002f7c02 */ /* 0x000fe20008000f00 */
[----:B------:R-:W-:Y:S04]  /*1550*/  BAR.SYNC.DEFER_BLOCKING 0x0 ;  /* 0x0000000000007b1d */ /* 0x000fe80000010000 */
[----:B------:R-:W-:-:S04]  /*1560*/  IMAD R47, R47, 0x280, R0 ;  /* 0x000002802f2f7824 */ /* 0x000fc800078e0200 */
[----:B------:R-:W-:Y:S01]  /*1570*/  VIADD R47, R47, UR11 ;  /* 0x0000000b2f2f7c36 */ /* 0x000fe20008000000 */
[----:B0-----:R-:W0:Y:S04]  /*1580*/  LDC.64 R44, c[0x0][0x260] ;  /* 0x00009800ff2c7b82 */ /* 0x001e280000000a00 */
[----:B------:R-:W-:Y:S01]  /*1590*/  SHF.L.U32 R47, R47, 0x1, RZ ;  /* 0x000000012f2f7819 */ /* 0x000fe200000006ff */
[----:B------:R-:W1:Y:S04]  /*15a0*/  LDS.64 R36, [R36] ;  /* 0x0000000024247984 */ /* 0x000e680000000a00 */
[----:B------:R-:W2:Y:S04]  /*15b0*/  LDS.64 R38, [R38+0xa00] ;  /* 0x000a000026267984 */ /* 0x000ea80000000a00 */
[----:B------:R-:W3:Y:S01]  /*15c0*/  LDS.64 R40, [R41+0x1400] ;  /* 0x0014000029287984 */ /* 0x000ee20000000a00 */
[----:B0-----:R-:W-:-:S03]  /*15d0*/  IMAD.WIDE.U32 R44, R47, 0x4, R44 ;  /* 0x000000042f2c7825 */ /* 0x001fc600078e002c */
[----:B------:R-:W0:Y:S01]  /*15e0*/  LDS.64 R42, [R43+0x1e00] ;  /* 0x001e00002b2a7984 */ /* 0x000e220000000a00 */
[----:B-1----:R-:W-:Y:S01]  /*15f0*/  FADD.FTZ R46, RZ, R37 ;  /* 0x00000025ff2e7221 */ /* 0x002fe20000010000 */
[----:B------:R-:W-:-:S03]  /*1600*/  FADD.FTZ R37, RZ, R36 ;  /* 0x00000024ff257221 */ /* 0x000fc60000010000 */
[----:B--2---:R-:W-:Y:S01]  /*1610*/  FADD.FTZ R46, R46, R39 ;  /* 0x000000272e2e7221 */ /* 0x004fe20000010000 */
[----:B------:R-:W-:-:S03]  /*1620*/  FADD.FTZ R37, R37, R38 ;  /* 0x0000002625257221 */ /* 0x000fc60000010000 */
[----:B---3--:R-:W-:Y:S01]  /*1630*/  FADD.FTZ R46, R46, R41 ;  /* 0x000000292e2e7221 */ /* 0x008fe20000010000 */
[----:B------:R-:W-:-:S03]  /*1640*/  FADD.FTZ R37, R37, R40 ;  /* 0x0000002825257221 */ /* 0x000fc60000010000 */
[----:B0-----:R-:W-:Y:S01]  /*1650*/  FADD.FTZ R43, R46, R43 ;  /* 0x0000002b2e2b7221 */ /* 0x001fe20000010000 */
[----:B------:R-:W-:-:S05]  /*1660*/  FADD.FTZ R42, R37, R42 ;  /* 0x0000002a252a7221 */ /* 0x000fca0000010000 */
[----:B------:R0:W-:Y:S02]  /*1670*/  STG.E.64 desc[UR12][R44.64+0xa000], R42 ;  /* 0x00a0002a2c007986 */ /* 0x0001e4000c101b0c */
.L_x_482:
[----:B------:R-:W-:Y:S01]  /*1680*/  BSSY B0, `(.L_x_483) ;  /* 0x0000063000007945 */ /* 0x000fe20003800000 */
[----:B------:R-:W-:-:S03]  /*1690*/  CS2R R46, SRZ ;  /* 0x00000000002e7805 */ /* 0x000fc6000001ff00 */
[----:B------:R-:W-:Y:S05]  /*16a0*/  @P1 BRA `(.L_x_484) ;  /* 0x0000000400801947 */ /* 0x000fea0003800000 */
[----:B------:R-:W-:Y:S01]  /*16b0*/  USHF.L.U32 UR5, UR10, 0x3, URZ ;  /* 0x000000030a057899 */ /* 0x000fe2000800063f */
[----:B------:R-:W-:Y:S01]  /*16c0*/  HFMA2.MMA R37, -RZ, RZ, 0, 2.384185791015625e-06 ;  /* 0x00000028ff257435 */ /* 0x000fe200000001ff */
[----:B------:R-:W-:Y:S02]  /*16d0*/  SHF.L.U32 R46, R0, 0x3, RZ ;  /* 0x00000003002e7819 */ /* 0x000fe400000006ff */
[----:B------:R-:W-:Y:S02]  /*16e0*/  ULOP3.LUT UR5, UR5, 0x8, URZ, 0xc0, !UPT ;  /* 0x0000000805057892 */ /* 0x000fe4000f8ec03f */
[----:B------:R-:W-:-:S04]  /*16f0*/  LOP3.LUT R46, R46, 0x18, RZ, 0xc0, !PT ;  /* 0x000000182e2e7812 */ /* 0x000fc800078ec0ff */
[----:B0-----:R-:W-:-:S05]  /*1700*/  LEA.HI R42, R0, UR5, RZ, 0x1e ;  /* 0x00000005002a7c11 */ /* 0x001fca000f8ff0ff */
[----:B------:R-:W-:-:S04]  /*1710*/  IMAD R42, R42, R37, -UR11 ;  /* 0x8000000b2a2a7e24 */ /* 0x000fc8000f8e0225 */
[C---:B------:R-:W-:Y:S01]  /*1720*/  VIADD R38, R42.reuse, 0x4 ;  /* 0x000000042a267836 */ /* 0x040fe20000000000 */
[----:B------:R-:W-:Y:S01]  /*1730*/  SHF.R.S32.HI R37, RZ, 0x1f, R42 ;  /* 0x0000001fff257819 */ /* 0x000fe2000001142a */
[C---:B------:R-:W-:Y:S01]  /*1740*/  VIADD R60, R42.reuse, 0x1c ;  /* 0x0000001c2a3c7836 */ /* 0x040fe20000000000 */
[C---:B------:R-:W-:Y:S01]  /*1750*/  IADD3 R44, R42.reuse, 0xc, RZ ;  /* 0x0000000c2a2c7810 */ /* 0x040fe20007ffe0ff */
[----:B------:R-:W-:Y:S01]  /*1760*/  VIADD R57, R42, 0x10 ;  /* 0x000000102a397836 */ /* 0x000fe20000000000 */
[----:B------:R-:W-:Y:S02]  /*1770*/  LEA.HI R37, R37, R42, RZ, 0x2 ;  /* 0x0000002a25257211 */ /* 0x000fe400078f10ff */
[----:B------:R-:W-:Y:S02]  /*1780*/  SHF.R.S32.HI R39, RZ, 0x1f, R38 ;  /* 0x0000001fff277819 */ /* 0x000fe40000011426 */
[----:B------:R-:W-:Y:S02]  /*1790*/  SHF.R.S32.HI R36, RZ, 0x2, R37 ;  /* 0x00000002ff247819 */ /* 0x000fe40000011425 */
[----:B------:R-:W-:-:S02]  /*17a0*/  LEA.HI R39, R39, R38, RZ, 0x2 ;  /* 0x0000002627277211 */ /* 0x000fc400078f10ff */
[----:B------:R-:W-:Y:S01]  /*17b0*/  IADD3 R38, R42, 0x8, RZ ;  /* 0x000000082a267810 */ /* 0x000fe20007ffe0ff */
[----:B------:R-:W-:Y:S01]  /*17c0*/  IMAD R37, R36, 0x28, R3 ;  /* 0x0000002824257824 */ /* 0x000fe200078e0203 */
[----:B------:R-:W-:Y:S02]  /*17d0*/  SHF.R.S32.HI R36, RZ, 0x2, R39 ;  /* 0x00000002ff247819 */ /* 0x000fe40000011427 */
[----:B------:R-:W-:Y:S02]  /*17e0*/  SHF.R.S32.HI R43, RZ, 0x1f, R38 ;  /* 0x0000001fff2b7819 */ /* 0x000fe40000011426 */
[----:B------:R-:W-:Y:S01]  /*17f0*/  IADD3 R37, R37, R46, RZ ;  /* 0x0000002e25257210 */ /* 0x000fe20007ffe0ff */
[----:B------:R-:W-:Y:S01]  /*1800*/  IMAD R39, R36, 0x28, R3 ;  /* 0x0000002824277824 */ /* 0x000fe200078e0203 */
[----:B------:R-:W-:Y:S02]  /*1810*/  SHF.R.S32.HI R45, RZ, 0x1f, R44 ;  /* 0x0000001fff2d7819 */ /* 0x000fe4000001142c */
[----:B------:R-:W-:Y:S01]  /*1820*/  LEA.HI R43, R43, R38, RZ, 0x2 ;  /* 0x000000262b2b7211 */ /* 0x000fe200078f10ff */
[----:B------:R-:W-:Y:S01]  /*1830*/  IMAD.IADD R39, R46, 0x1, R39 ;  /* 0x000000012e277824 */ /* 0x000fe200078e0227 */
[----:B------:R-:W0:Y:S01]  /*1840*/  LDS.64 R36, [R37] ;  /* 0x0000000025247984 */ /* 0x000e220000000a00 */
[----:B------:R-:W-:-:S02]  /*1850*/  IADD3 R58, R42, 0x18, RZ ;  /* 0x000000182a3a7810 */ /* 0x000fc40007ffe0ff */
[----:B------:R-:W-:Y:S01]  /*1860*/  LEA.HI R38, R45, R44, RZ, 0x2 ;  /* 0x0000002c2d267211 */ /* 0x000fe200078f10ff */
[----:B------:R1:W2:Y:S01]  /*1870*/  LDS.64 R40, [R39] ;  /* 0x0000000027287984 */ /* 0x0002a20000000a00 */
[----:B------:R-:W-:Y:S02]  /*1880*/  SHF.R.S32.HI R44, RZ, 0x2, R43 ;  /* 0x00000002ff2c7819 */ /* 0x000fe4000001142b */
[----:B------:R-:W-:Y:S02]  /*1890*/  SHF.R.S32.HI R38, RZ, 0x2, R38 ;  /* 0x00000002ff267819 */ /* 0x000fe40000011426 */
[----:B------:R-:W-:Y:S02]  /*18a0*/  SHF.R.S32.HI R43, RZ, 0x1f, R60 ;  /* 0x0000001fff2b7819 */ /* 0x000fe4000001143c */
[----:B------:R-:W-:Y:S02]  /*18b0*/  SHF.R.S32.HI R56, RZ, 0x1f, R57 ;  /* 0x0000001fff387819 */ /* 0x000fe40000011439 */
[----:B-1----:R-:W-:-:S02]  /*18c0*/  SHF.R.S32.HI R39, RZ, 0x1f, R58 ;  /* 0x0000001fff277819 */ /* 0x002fc4000001143a */
[----:B------:R-:W-:Y:S01]  /*18d0*/  LEA.HI R60, R43, R60, RZ, 0x2 ;  /* 0x0000003c2b3c7211 */ /* 0x000fe200078f10ff */
[--C-:B------:R-:W-:Y:S01]  /*18e0*/  IMAD R43, R38, 0x28, R3.reuse ;  /* 0x00000028262b7824 */ /* 0x100fe200078e0203 */
[----:B------:R-:W-:Y:S01]  /*18f0*/  LEA.HI R58, R39, R58, RZ, 0x2 ;  /* 0x0000003a273a7211 */ /* 0x000fe200078f10ff */
[----:B------:R-:W-:Y:S01]  /*1900*/  IMAD R39, R44, 0x28, R3 ;  /* 0x000000282c277824 */ /* 0x000fe200078e0203 */
[C---:B------:R-:W-:Y:S01]  /*1910*/  IADD3 R47, R42.reuse, 0x14, RZ ;  /* 0x000000142a2f7810 */ /* 0x040fe20007ffe0ff */
[----:B------:R-:W-:Y:S01]  /*1920*/  VIADD R44, R42, 0x20 ;  /* 0x000000202a2c7836 */ /* 0x000fe20000000000 */
[----:B------:R-:W-:Y:S02]  /*1930*/  LEA.HI R57, R56, R57, RZ, 0x2 ;  /* 0x0000003938397211 */ /* 0x000fe400078f10ff */
[----:B------:R-:W-:Y:S02]  /*1940*/  IADD3 R39, R46, R39, RZ ;  /* 0x000000272e277210 */ /* 0x000fe40007ffe0ff */
[----:B------:R-:W-:-:S02]  /*1950*/  SHF.R.S32.HI R56, RZ, 0x1f, R47 ;  /* 0x0000001fff387819 */ /* 0x000fc4000001142f */
[----:B------:R-:W-:Y:S02]  /*1960*/  IADD3 R43, R46, R43, RZ ;  /* 0x0000002b2e2b7210 */ /* 0x000fe40007ffe0ff */
[----:B------:R-:W1:Y:S01]  /*1970*/  LDS.64 R38, [R39] ;  /* 0x0000000027267984 */ /* 0x000e620000000a00 */
[----:B------:R-:W-:Y:S02]  /*1980*/  LEA.HI R47, R56, R47, RZ, 0x2 ;  /* 0x0000002f382f7211 */ /* 0x000fe400078f10ff */
[----:B------:R-:W-:Y:S02]  /*1990*/  IADD3 R56, R42, 0x24, RZ ;  /* 0x000000242a387810 */ /* 0x000fe40007ffe0ff */
[----:B------:R-:W3:Y:S01]  /*19a0*/  LDS.64 R42, [R43] ;  /* 0x000000002b2a7984 */ /* 0x000ee20000000a00 */
[----:B------:R-:W-:Y:S02]  /*19b0*/  SHF.R.S32.HI R59, RZ, 0x1f, R44 ;  /* 0x0000001fff3b7819 */ /* 0x000fe4000001142c */
[----:B------:R-:W-:-:S02]  /*19c0*/  SHF.R.S32.HI R57, RZ, 0x2, R57 ;  /* 0x00000002ff397819 */ /* 0x000fc40000011439 */
[----:B------:R-:W-:Y:S01]  /*19d0*/  LEA.HI R44, R59, R44, RZ, 0x2 ;  /* 0x0000002c3b2c7211 */ /* 0x000fe200078f10ff */
[----:B0-----:R-:W-:Y:S01]  /*19e0*/  FADD.FTZ R45, RZ, R36 ;  /* 0x00000024ff2d7221 */ /* 0x001fe20000010000 */
[----:B------:R-:W-:Y:S01]  /*19f0*/  SHF.R.S32.HI R59, RZ, 0x1f, R56 ;  /* 0x0000001fff3b7819 */ /* 0x000fe20000011438 */
[----:B------:R-:W-:Y:S01]  /*1a00*/  IMAD R57, R57, 0x28, R3 ;  /* 0x0000002839397824 */ /* 0x000fe200078e0203 */
[----:B------:R-:W-:Y:S01]  /*1a10*/  SHF.R.S32.HI R58, RZ, 0x2, R58 ;  /* 0x00000002ff3a7819 */ /* 0x000fe2000001143a */
[----:B--2---:R-:W-:Y:S01]  /*1a20*/  FADD.FTZ R45, R45, R40 ;  /* 0x000000282d2d7221 */ /* 0x004fe20000010000 */
[----:B------:R-:W-:Y:S01]  /*1a30*/  LEA.HI R56, R59, R56, RZ, 0x2 ;  /* 0x000000383b387211 */ /* 0x000fe200078f10ff */
[----:B------:R-:W-:Y:S01]  /*1a40*/  FADD.FTZ R36, RZ, R37 ;  /* 0x00000025ff247221 */ /* 0x000fe20000010000 */
[----:B------:R-:W-:Y:S02]  /*1a50*/  SHF.R.S32.HI R40, RZ, 0x2, R47 ;  /* 0x00000002ff287819 */ /* 0x000fe4000001142f */
[----:B------:R-:W-:-:S02]  /*1a60*/  SHF.R.S32.HI R60, RZ, 0x2, R60 ;  /* 0x00000002ff3c7819 */ /* 0x000fc4000001143c */
[----:B------:R-:W-:Y:S01]  /*1a70*/  SHF.R.S32.HI R44, RZ, 0x2, R44 ;  /* 0x00000002ff2c7819 */ /* 0x000fe2000001142c */
[--C-:B------:R-:W-:Y:S01]  /*1a80*/  IMAD R61, R40, 0x28, R3.reuse ;  /* 0x00000028283d7824 */ /* 0x100fe200078e0203 */
[----:B------:R-:W-:Y:S01]  /*1a90*/  SHF.R.S32.HI R56, RZ, 0x2, R56 ;  /* 0x00000002ff387819 */ /* 0x000fe20000011438 */
[--C-:B------:R-:W-:Y:S01]  /*1aa0*/  IMAD R40, R58, 0x28, R3.reuse ;  /* 0x000000283a287824 */ /* 0x100fe200078e0203 */
[----:B------:R-:W-:Y:S01]  /*1ab0*/  IADD3 R58, R46, R57, RZ ;  /* 0x000000392e3a7210 */ /* 0x000fe20007ffe0ff */
[----:B------:R-:W-:Y:S02]  /*1ac0*/  IMAD R47, R60, 0x28, R3 ;  /* 0x000000283c2f7824 */ /* 0x000fe400078e0203 */
[----:B------:R-:W-:Y:S01]  /*1ad0*/  FADD.FTZ R60, R36, R41 ;  /* 0x00000029243c7221 */ /* 0x000fe20000010000 */
[--C-:B------:R-:W-:Y:S01]  /*1ae0*/  IMAD R59, R44, 0x28, R3.reuse ;  /* 0x000000282c3b7824 */ /* 0x100fe200078e0203 */
[----:B------:R-:W-:Y:S01]  /*1af0*/  IADD3 R40, R46, R40, RZ ;  /* 0x000000282e287210 */ /* 0x000fe20007ffe0ff */
[----:B------:R-:W-:Y:S01]  /*1b00*/  IMAD R37, R56, 0x28, R3 ;  /* 0x0000002838257824 */ /* 0x000fe200078e0203 */
[C---:B------:R-:W-:Y:S01]  /*1b10*/  IADD3 R56, R46.reuse, R47, RZ ;  /* 0x0000002f2e387210 */ /* 0x040fe20007ffe0ff */
[----:B------:R-:W-:-:S02]  /*1b20*/  IMAD.IADD R57, R46, 0x1, R61 ;  /* 0x000000012e397824 */ /* 0x000fc400078e023d */
[C---:B------:R-:W-:Y:S01]  /*1b30*/  IMAD.IADD R44, R46.reuse, 0x1, R59 ;  /* 0x000000012e2c7824 */ /* 0x040fe200078e023b */
[----:B------:R-:W-:Y:S01]  /*1b40*/  IADD3 R46, R46, R37, RZ ;  /* 0x000000252e2e7210 */ /* 0x000fe20007ffe0ff */
[----:B------:R-:W-:Y:S01]  /*1b50*/  LDS.64 R40, [R40] ;  /* 0x0000000028287984 */ /* 0x000fe20000000a00 */
[----:B-1----:R-:W-:-:S03]  /*1b60*/  FADD.FTZ R45, R45, R38 ;  /* 0x000000262d2d7221 */ /* 0x002fc60000010000 */
[----:B------:R-:W0:Y:S01]  /*1b70*/  LDS.64 R36, [R58] ;  /* 0x000000003a247984 */ /* 0x000e220000000a00 */
[----:B------:R-:W-:-:S03]  /*1b80*/  FADD.FTZ R60, R60, R39 ;  /* 0x000000273c3c7221 */ /* 0x000fc60000010000 */
[----:B------:R-:W1:Y:S01]  /*1b90*/  LDS.64 R38, [R57] ;  /* 0x0000000039267984 */ /* 0x000e620000000a00 */
[----:B---3--:R-:W-:Y:S01]  /*1ba0*/  FADD.FTZ R59, R45, R42 ;  /* 0x0000002a2d3b7221 */ /* 0x008fe20000010000 */
[----:B------:R-:W-:Y:S02]  /*1bb0*/  FADD.FTZ R60, R60, R43 ;  /* 0x0000002b3c3c7221 */ /* 0x000fe40000010000 */
[----:B------:R-:W2:Y:S04]  /*1bc0*/  LDS.64 R42, [R56] ;  /* 0x00000000382a7984 */ /* 0x000ea80000000a00 */
[----:B------:R-:W3:Y:S04]  /*1bd0*/  LDS.64 R44, [R44] ;  /* 0x000000002c2c7984 */ /* 0x000ee80000000a00 */
[----:B------:R-:W4:Y:S01]  /*1be0*/  LDS.64 R46, [R46] ;  /* 0x000000002e2e7984 */ /* 0x000f220000000a00 */
[----:B0-----:R-:W-:Y:S01]  /*1bf0*/  FADD.FTZ R59, R59, R36 ;  /* 0x000000243b3b7221 */ /* 0x001fe20000010000 */
[----:B------:R-:W-:-:S03]  /*1c00*/  FADD.FTZ R60, R60, R37 ;  /* 0x000000253c3c7221 */ /* 0x000fc60000010000 */
[----:B-1----:R-:W-:Y:S01]  /*1c10*/  FADD.FTZ R59, R59, R38 ;  /* 0x000000263b3b7221 */ /* 0x002fe20000010000 */
[----:B------:R-:W-:-:S03]  /*1c20*/  FADD.FTZ R60, R60, R39 ;  /* 0x000000273c3c7221 */ /* 0x000fc60000010000 */
[----:B------:R-:W-:Y:S01]  /*1c30*/  FADD.FTZ R59, R59, R40 ;  /* 0x000000283b3b7221 */ /* 0x000fe20000010000 */
[----:B------:R-:W-:-:S03]  /*1c40*/  FADD.FTZ R60, R60, R41 ;  /* 0x000000293c3c7221 */ /* 0x000fc60000010000 */
[----:B--2---:R-:W-:Y:S01]  /*1c50*/  FADD.FTZ R59, R59, R42 ;  /* 0x0000002a3b3b7221 */ /* 0x004fe20000010000 */
[----:B------:R-:W-:-:S03]  /*1c60*/  FADD.FTZ R60, R60, R43 ;  /* 0x0000002b3c3c7221 */ /* 0x000fc60000010000 */
[----:B---3--:R-:W-:Y:S01]  /*1c70*/  FADD.FTZ R59, R59, R44 ;  /* 0x0000002c3b3b7221 */ /* 0x008fe20000010000 */
[----:B------:R-:W-:-:S03]  /*1c80*/  FADD.FTZ R60, R60, R45 ;  /* 0x0000002d3c3c7221 */ /* 0x000fc60000010000 */
[----:B----4-:R-:W-:Y:S01]  /*1c90*/  FADD.FTZ R46, R59, R46 ;  /* 0x0000002e3b2e7221 */ /* 0x010fe20000010000 */
[----:B------:R-:W-:-:S07]  /*1ca0*/  FADD.FTZ R47, R60, R47 ;  /* 0x0000002f3c2f7221 */ /* 0x000fce0000010000 */
.L_x_484:
[----:B------:R-:W-:Y:S05]  /*1cb0*/  BSYNC B0 ;  /* 0x0000000000007941 */ /* 0x000fea0003800000 */
.L_x_483:
[----:B------:R-:W1:Y:S01]  /*1cc0*/  SHFL.BFLY PT, R37, R46, 0x2, 0x1f ;  /* 0x0c401f002e257f89 */ /* 0x000e6200000e0000 */
[----:B------:R-:W-:Y:S01]  /*1cd0*/  LOP3.LUT P1, RZ, R0, 0xffffffe3, RZ, 0xc0, !PT ;  /* 0xffffffe300ff7812 */ /* 0x000fe2000782c0ff */
[----:B------:R-:W-:Y:S01]  /*1ce0*/  UIADD3 UR14, UR10, 0xa, URZ ;  /* 0x0000000a0a0e7890 */ /* 0x000fe2000fffe03f */
[----:B------:R-:W-:Y:S01]  /*1cf0*/  BSSY B0, `(.L_x_485) ;  /* 0x0000015000007945 */ /* 0x000fe20003800000 */
[----:B------:R-:W2:Y:S01]  /*1d00*/  SHFL.BFLY PT, R36, R47, 0x2, 0x1f ;  /* 0x0c401f002f247f89 */ /* 0x000ea200000e0000 */
[----:B-1----:R-:W-:Y:S01]  /*1d10*/  FADD.FTZ R38, R37, R46 ;  /* 0x0000002e25267221 */ /* 0x002fe20000010000 */
[----:B--2---:R-:W-:-:S04]  /*1d20*/  FADD.FTZ R39, R36, R47 ;  /* 0x0000002f24277221 */ /* 0x004fc80000010000 */
[----:B------:R-:W1:Y:S04]  /*1d30*/  SHFL.BFLY PT, R37, R38, 0x1, 0x1f ;  /* 0x0c201f0026257f89 */ /* 0x000e6800000e0000 */
[----:B------:R-:W2:Y:S01]  /*1d40*/  SHFL.BFLY PT, R40, R39, 0x1, 0x1f ;  /* 0x0c201f0027287f89 */ /* 0x000ea200000e0000 */
[----:B-1----:R-:W-:Y:S01]  /*1d50*/  FADD.FTZ R36, R38, R37 ;  /* 0x0000002526247221 */ /* 0x002fe20000010000 */
[----:B--2---:R-:W-:Y:S01]  /*1d60*/  FADD.FTZ R37, R39, R40 ;  /* 0x0000002827257221 */ /* 0x004fe20000010000 */
[----:B------:R-:W-:Y:S06]  /*1d70*/  @P1 BRA `(.L_x_486) ;  /* 0x0000000000301947 */ /* 0x000fec0003800000 */
[----:B------:R-:W1:Y:S01]  /*1d80*/  LDC.64 R38, c[0x0][0x260] ;  /* 0x00009800ff267b82 */ /* 0x000e620000000a00 */
[----:B------:R-:W-:Y:S01]  /*1d90*/  SHF.R.U32.HI R40, RZ, 0x2, R0 ;  /* 0x00000002ff287819 */ /* 0x000fe20000011600 */
[----:B------:R-:W-:Y:S01]  /*1da0*/  ULDC UR5, c[0x0][0x10] ;  /* 0x0000040000057ab9 */ /* 0x000fe20000000800 */
[----:B------:R-:W-:Y:S01]  /*1db0*/  MOV R41, UR16 ;  /* 0x0000001000297c02 */ /* 0x000fe20008000f00 */
[----:B------:R-:W-:Y:S02]  /*1dc0*/  UIMAD UR5, UR5, UR4, UR6 ;  /* 0x00000004050572a4 */ /* 0x000fe4000f8e0206 */
[----:B------:R-:W-:-:S05]  /*1dd0*/  IMAD.SHL.U32 R40, R40, 0x20, RZ ;  /* 0x0000002028287824 */ /* 0x000fca00078e00ff */
[----:B------:R-:W-:Y:S02]  /*1de0*/  LOP3.LUT R40, R40, 0xffffffe0, R41, 0xe2, !PT ;  /* 0xffffffe028287812 */ /* 0x000fe400078ee229 */
[----:B------:R-:W-:-:S04]  /*1df0*/  MOV R41, UR5 ;  /* 0x0000000500297c02 */ /* 0x000fc80008000f00 */
[----:B------:R-:W-:-:S05]  /*1e00*/  LEA R40, R41, R40, 0x8 ;  /* 0x0000002829287211 */ /* 0x000fca00078e40ff */
[----:B------:R-:W-:-:S04]  /*1e10*/  IMAD.SHL.U32 R41, R40, 0x2, RZ ;  /* 0x0000000228297824 */ /* 0x000fc800078e00ff */
[----:B-1----:R-:W-:-:S05]  /*1e20*/  IMAD.WIDE.U32 R38, R41, 0x4, R38 ;  /* 0x0000000429267825 */ /* 0x002fca00078e0026 */
[----:B------:R1:W-:Y:S02]  /*1e30*/  STG.E.64 desc[UR12][R38.64], R36 ;  /* 0x0000002426007986 */ /* 0x0003e4000c101b0c */
.L_x_486:
[----:B------:R-:W-:Y:S05]  /*1e40*/  BSYNC B0 ;  /* 0x0000000000007941 */ /* 0x000fea0003800000 */
.L_x_485:
[----:B------:R-:W-:Y:S01]  /*1e50*/  UISETP.GE.U32.AND UP0, UPT, UR14, UR15, UPT ;  /* 0x0000000f0e00728c */ /* 0x000fe2000bf06070 */
[----:B------:R-:W-:Y:S02]  /*1e60*/  PRMT R23, R24, 0x7632, R23 ;  /* 0x0000763218177816 */ /* 0x000fe40000000017 */
[----:B------:R-:W-:Y:S01]  /*1e70*/  PRMT R22, R21, 0x7632, R22 ;  /* 0x0000763215167816 */ /* 0x000fe20000000016 */
[----:B------:R-:W-:Y:S01]  /*1e80*/  UISETP.GE.AND.EX UP0, UPT, UR8, UR7, UPT, UP0 ;  /* 0x000000070800728c */ /* 0x000fe2000bf06300 */
[----:B------:R-:W-:Y:S02]  /*1e90*/  PRMT R18, R16, 0x7632, R18 ;  /* 0x0000763210127816 */ /* 0x000fe40000000012 */
[----:B-1----:R-:W-:Y:S02]  /*1ea0*/  PRMT R37, R25, 0x7632, R37 ;  /* 0x0000763219257816 */ /* 0x002fe40000000025 */
[----:B------:R-:W-:Y:S02]  /*1eb0*/  PRMT R24, R20, 0x7632, R24 ;  /* 0x0000763214187816 */ /* 0x000fe40000000018 */
[----:B------:R-:W-:-:S02]  /*1ec0*/  PLOP3.LUT P1, PT, PT, PT, UP0, 0x80, 0x0 ;  /* 0x000000000000781c */ /* 0x000fc40003f2f008 */
[----:B------:R-:W-:Y:S02]  /*1ed0*/  PRMT R21, R17, 0x7632, R21 ;  /* 0x0000763211157816 */ /* 0x000fe40000000015 */
[----:B------:R-:W-:Y:S02]  /*1ee0*/  PRMT R16, R19, 0x7632, R16 ;  /* 0x0000763213107816 */ /* 0x000fe40000000010 */
[----:B------:R-:W-:Y:S02]  /*1ef0*/  PRMT R36, R22, 0x7632, R36 ;  /* 0x0000763216247816 */ /* 0x000fe40000000024 */
[----:B------:R-:W-:Y:S02]  /*1f00*/  PRMT R25, R23, 0x7632, R25 ;  /* 0x0000763217197816 */ /* 0x000fe40000000019 */
[----:B------:R-:W-:Y:S02]  /*1f10*/  PRMT R17, R18, 0x7632, R17 ;  /* 0x0000763212117816 */ /* 0x000fe40000000011 */
[----:B------:R-:W-:-:S02]  /*1f20*/  PRMT R20, R14, 0x7632, R20 ;  /* 0x000076320e147816 */ /* 0x000fc40000000014 */
[----:B------:R-:W-:Y:S01]  /*1f30*/  PRMT R19, R15, 0x7632, R19 ;  /* 0x000076320f137816 */ /* 0x000fe20000000013 */
[----:B------:R-:W-:Y:S06]  /*1f40*/  @P1 BRA `(.L_x_487) ;  /* 0x0000000000581947 */ /* 0x000fec0003800000 */
[----:B------:R-:W-:Y:S01]  /*1f50*/  BAR.SYNC.DEFER_BLOCKING 0x0 ;  /* 0x0000000000007b1d */ /* 0x000fe20000010000 */
[----:B------:R-:W-:-:S13]  /*1f60*/  ISETP.NE.AND P1, PT, R0, RZ, PT ;  /* 0x000000ff0000720c */ /* 0x000fda0003f25270 */
[----:B------:R-:W-:Y:S05]  /*1f70*/  @P1 BRA `(.L_x_488) ;  /* 0x0000000000401947 */ /* 0x000fea0003800000 */
[----:B------:R-:W1:Y:S01]  /*1f80*/  LDC.64 R14, c[0x0][0x268] ;  /* 0x00009a00ff0e7b82 */ /* 0x000e620000000a00 */
[----:B------:R-:W-:Y:S02]  /*1f90*/  MOV R41, UR6 ;  /* 0x0000000600297c02 */ /* 0x000fe40008000f00 */
[----:B------:R-:W-:Y:S02]  /*1fa0*/  ISETP.NE.AND P1, PT, RZ, UR16, PT ;  /* 0x00000010ff007c0c */ /* 0x000fe4000bf25270 */
[----:B------:R-:W-:-:S04]  /*1fb0*/  MOV R39, 0x7fffffe1 ;  /* 0x7fffffe100277802 */ /* 0x000fc80000000f00 */
[----:B------:R-:W-:Y:S01]  /*1fc0*/  SEL R39, R39, 0x1, !P1 ;  /* 0x0000000127277807 */ /* 0x000fe20004800000 */
[----:B-1----:R-:W-:Y:S01]  /*1fd0*/  IMAD.WIDE.U32 R14, R41, 0x4, R14 ;  /* 0x00000004290e7825 */ /* 0x002fe200078e000e */
[----:B------:R-:W-:Y:S06]  /*1fe0*/  MEMBAR.ALL.GPU ;  /* 0x0000000000007992 */ /* 0x000fec000000a000 */
[----:B------:R-:W-:-:S00]  /*1ff0*/  ERRBAR ;  /* 0x00000000000079ab */ /* 0x000fc00000000000 */
[----:B------:R-:W-:Y:S06]  /*2000*/  CGAERRBAR ;  /* 0x00000000000075ab */ /* 0x000fec0000000000 */
[----:B------:R1:W5:Y:S02]  /*2010*/  ATOM.E.ADD.STRONG.GPU PT, R39, desc[UR12][R14.64], R39 ;  /* 0x000000270e27798a */ /* 0x00036400081ee1cc */
.L_x_489:
[----:B------:R-:W2:Y:S04]  /*2020*/  LD.E.STRONG.GPU R38, desc[UR12][R14.64] ;  /* 0x0000000c0e267980 */ /* 0x000ea8000c10f900 */
[----:B--2---:R-:W-:Y:S01]  /*2030*/  CCTL.IVALL ;  /* 0x00000000ff00798f */ /* 0x004fe20002000000 */
[----:B------:R-:W-:Y:S05]  /*2040*/  YIELD ;  /* 0x0000000000007946 */ /* 0x000fea0003800000 */
[----:B-----5:R-:W-:-:S04]  /*2050*/  LOP3.LUT R38, R38, R39, RZ, 0x3c, !PT ;  /* 0x0000002726267212 */ /* 0x020fc800078e3cff */
[----:B------:R-:W-:-:S13]  /*2060*/  ISETP.GT.AND P1, PT, R38, -0x1, PT ;  /* 0xffffffff2600780c */ /* 0x000fda0003f24270 */
[----:B------:R-:W-:Y:S05]  /*2070*/  @P1 BRA `(.L_x_489) ;  /* 0xfffffffc00e81947 */ /* 0x000fea000383ffff */
.L_x_488:
[----:B------:R-:W-:Y:S05]  /*2080*/  WARPSYNC.ALL ;  /* 0x0000000000007948 */ /* 0x000fea0003800000 */
[----:B------:R-:W-:Y:S06]  /*2090*/  BAR.SYNC.DEFER_BLOCKING 0x0 ;  /* 0x0000000000007b1d */ /* 0x000fec0000010000 */
[----:B------:R-:W-:Y:S05]  /*20a0*/  BRA `(.L_x_490) ;  /* 0x0000000000647947 */ /* 0x000fea0003800000 */
.L_x_487:
[----:B------:R-:W-:Y:S01]  /*20b0*/  BAR.SYNC.DEFER_BLOCKING 0x0 ;  /* 0x0000000000007b1d */ /* 0x000fe20000010000 */
[----:B------:R-:W-:-:S13]  /*20c0*/  ISETP.NE.AND P1, PT, R0, RZ, PT ;  /* 0x000000ff0000720c */ /* 0x000fda0003f25270 */
[----:B------:R-:W-:Y:S05]  /*20d0*/  @P1 BRA `(.L_x_491) ;  /* 0x0000000000501947 */ /* 0x000fea0003800000 */
[----:B------:R-:W1:Y:S01]  /*20e0*/  LDC.64 R14, c[0x0][0x268] ;  /* 0x00009a00ff0e7b82 */ /* 0x000e620000000a00 */
[----:B------:R-:W-:Y:S01]  /*20f0*/  USHF.R.U32.HI UR9, URZ, 0x1, UR6 ;  /* 0x000000013f097899 */ /* 0x000fe20008011606 */
[----:B------:R-:W-:Y:S01]  /*2100*/  MOV R39, 0x7fffff61 ;  /* 0x7fffff6100277802 */ /* 0x000fe20000000f00 */
[----:B------:R-:W-:-:S04]  /*2110*/  ULOP3.LUT UR5, UR6, 0x1, URZ, 0xc0, !UPT ;  /* 0x0000000106057892 */ /* 0x000fc8000f8ec03f */
[----:B------:R-:W-:Y:S01]  /*2120*/  ULOP3.LUT UR5, UR5, 0xa, URZ, 0xfc, !UPT ;  /* 0x0000000a05057892 */ /* 0x000fe2000f8efc3f */
[----:B------:R-:W-:-:S05]  /*2130*/  IMAD R38, RZ, RZ, -UR9 ;  /* 0x80000009ff267e24 */ /* 0x000fca000f8e02ff */
[----:B------:R-:W-:Y:S02]  /*2140*/  MOV R41, UR5 ;  /* 0x0000000500297c02 */ /* 0x000fe40008000f00 */
[----:B------:R-:W-:-:S04]  /*2150*/  ISETP.NE.AND P1, PT, R38, UR16, PT ;  /* 0x0000001026007c0c */ /* 0x000fc8000bf25270 */
[----:B------:R-:W-:Y:S01]  /*2160*/  SEL R39, R39, 0x1, !P1 ;  /* 0x0000000127277807 */ /* 0x000fe20004800000 */
[----:B-1----:R-:W-:Y:S01]  /*2170*/  IMAD.WIDE.U32 R14, R41, 0x4, R14 ;  /* 0x00000004290e7825 */ /* 0x002fe200078e000e */
[----:B------:R-:W-:Y:S06]  /*2180*/  MEMBAR.ALL.GPU ;  /* 0x0000000000007992 */ /* 0x000fec000000a000 */
[----:B------:R-:W-:-:S00]  /*2190*/  ERRBAR ;  /* 0x00000000000079ab */ /* 0x000fc00000000000 */
[----:B------:R-:W-:Y:S06]  /*21a0*/  CGAERRBAR ;  /* 0x00000000000075ab */ /* 0x000fec0000000000 */
[----:B------:R1:W5:Y:S02]  /*21b0*/  ATOM.E.ADD.STRONG.GPU PT, R39, desc[UR12][R14.64], R39 ;  /* 0x000000270e27798a */ /* 0x00036400081ee1cc */
.L_x_492:
[----:B------:R-:W2:Y:S04]  /*21c0*/  LD.E.STRONG.GPU R38, desc[UR12][R14.64] ;  /* 0x0000000c0e267980 */ /* 0x000ea8000c10f900 */
[----:B--2---:R-:W-:Y:S01]  /*21d0*/  CCTL.IVALL ;  /* 0x00000000ff00798f */ /* 0x004fe20002000000 */
[----:B------:R-:W-:Y:S05]  /*21e0*/  YIELD ;  /* 0x0000000000007946 */ /* 0x000fea0003800000 */
[----:B-----5:R-:W-:-:S04]  /*21f0*/  LOP3.LUT R38, R38, R39, RZ, 0x3c, !PT ;  /* 0x0000002726267212 */ /* 0x020fc800078e3cff */
[----:B------:R-:W-:-:S13]  /*2200*/  ISETP.GT.AND P1, PT, R38, -0x1, PT ;  /* 0xffffffff2600780c */ /* 0x000fda0003f24270 */
[----:B------:R-:W-:Y:S05]  /*2210*/  @P1 BRA `(.L_x_492) ;  /* 0xfffffffc00e81947 */ /* 0x000fea000383ffff */
.L_x_491:
[----:B------:R-:W-:Y:S05]  /*2220*/  WARPSYNC.ALL ;  /* 0x0000000000007948 */ /* 0x000fea0003800000 */
[----:B------:R-:W-:Y:S06]  /*2230*/  BAR.SYNC.DEFER_BLOCKING 0x0 ;  /* 0x0000000000007b1d */ /* 0x000fec0000010000 */
.L_x_490:
[----:B------:R-:W-:Y:S01]  /*2240*/  ISETP.GT.U32.AND P1, PT, R0, 0xff, PT ;  /* 0x000000ff0000780c */ /* 0x000fe20003f24070 */
[----:B------:R-:W-:-:S12]  /*2250*/  IMAD.U32 R39, RZ, RZ, UR4 ;  /* 0x00000004ff277e24 */ /* 0x000fd8000f8e00ff */
[----:B------:R-:W2:Y:S01]  /*2260*/  @!P1 LDC R38, c[0x0][0x10] ;  /* 0x00000400ff269b82 */ /* 0x000ea20000000800 */
[----:B------:R-:W-:-:S07]  /*2270*/  @!P1 LOP3.LUT R41, R0, 0x1f, RZ, 0xc0, !PT ;  /* 0x0000001f00299812 */ /* 0x000fce00078ec0ff */
[----:B-1----:R-:W1:Y:S01]  /*2280*/  @!P1 LDC.64 R14, c[0x0][0x260] ;  /* 0x00009800ff0e9b82 */ /* 0x002e620000000a00 */
[----:B--2---:R-:W-:Y:S01]  /*2290*/  @!P1 IMAD R38, R38, R39, UR6 ;  /* 0x0000000626269e24 */ /* 0x004fe2000f8e0227 */
[----:B------:R-:W-:-:S04]  /*22a0*/  @!P1 LOP3.LUT R39, R0, 0x7fffffe0, RZ, 0xc0, !PT ;  /* 0x7fffffe000279812 */ /* 0x000fc800078ec0ff */
[----:B------:R-:W-:-:S04]  /*22b0*/  @!P1 LEA R38, R38, R39, 0x8 ;  /* 0x0000002726269211 */ /* 0x000fc800078e40ff */
[----:B------:R-:W-:-:S05]  /*22c0*/  @!P1 IADD3 R38, R38, R41, RZ ;  /* 0x0000002926269210 */ /* 0x000fca0007ffe0ff */
[----:B------:R-:W-:-:S04]  /*22d0*/  @!P1 IMAD.SHL.U32 R39, R38, 0x2, RZ ;  /* 0x0000000226279824 */ /* 0x000fc800078e00ff */
[----:B-1----:R-:W-:-:S06]  /*22e0*/  @!P1 IMAD.WIDE.U32 R14, R39, 0x4, R14 ;  /* 0x00000004270e9825 */ /* 0x002fcc00078e000e */
[----:B------:R-:W2:Y:S01]  /*22f0*/  @!P1 LDG.E.64 R14, desc[UR12][R14.64] ;  /* 0x0000000c0e0e9981 */ /* 0x000ea2000c1e1b00 */
[----:B------:R-:W-:Y:S01]  /*2300*/  CS2R R38, SRZ ;  /* 0x0000000000267805 */ /* 0x000fe2000001ff00 */
[----:B------:R-:W1:Y:S01]  /*2310*/  S2UR UR9, SR_CgaCtaId ;  /* 0x00000000000979c3 */ /* 0x000e620000008800 */
[----:B------:R-:W-:Y:S01]  /*2320*/  IMAD.U32 R25, R25, 0x10000, RZ ;  /* 0x0001000019197824 */ /* 0x000fe200078e00ff */
[----:B------:R-:W-:Y:S01]  /*2330*/  UMOV UR5, 0x400 ;  /* 0x0000040000057882 */ /* 0x000fe20000000000 */
[----:B------:R-:W-:Y:S01]  /*2340*/  SHF.L.U32 R23, R23, 0x10, RZ ;  /* 0x0000001017177819 */ /* 0x000fe200000006ff */
[----:B------:R-:W-:Y:S01]  /*2350*/  UIADD3 UR5, UR5, 0x3480, URZ ;  /* 0x0000348005057890 */ /* 0x000fe2000fffe03f */
[----:B------:R-:W-:Y:S01]  /*2360*/  SHF.L.U32 R37, R37, 0x10, RZ ;  /* 0x0000001025257819 */ /* 0x000fe200000006ff */
[----:B------:R-:W-:Y:S01]  /*2370*/  USHF.L.U32 UR10, UR10, 0x3, URZ ;  /* 0x000000030a0a7899 */ /* 0x000fe2000800063f */
[----:B------:R-:W-:Y:S01]  /*2380*/  SHF.L.U32 R18, R18, 0x10, RZ ;  /* 0x0000001012127819 */ /* 0x000fe200000006ff */
[----:B------:R-:W-:Y:S01]  /*2390*/  IMAD.U32 R20, R20, 0x10000, RZ ;  /* 0x0001000014147824 */ /* 0x000fe200078e00ff */
[----:B------:R-:W-:Y:S01]  /*23a0*/  SHF.L.U32 R21, R21, 0x10, RZ ;  /* 0x0000001015157819 */ /* 0x000fe200000006ff */
[----:B------:R-:W-:Y:S01]  /*23b0*/  ULOP3.LUT UR10, UR10, 0x8, URZ, 0xc0, !UPT ;  /* 0x000000080a0a7892 */ /* 0x000fe2000f8ec03f */
[----:B------:R-:W-:Y:S01]  /*23c0*/  SHF.L.U32 R19, R19, 0x10, RZ ;  /* 0x0000001013137819 */ /* 0x000fe200000006ff */
[----:B------:R-:W-:-:S02]  /*23d0*/  ULOP3.LUT UR4, UR4, 0x1, URZ, 0x3c, !UPT ;  /* 0x0000000104047892 */ /* 0x000fc4000f8e3c3f */
[----:B-1----:R-:W-:Y:S01]  /*23e0*/  ULEA UR5, UR9, UR5, 0x18 ;  /* 0x0000000509057291 */ /* 0x002fe2000f8ec03f */
[----:B--2---:R-:W-:Y:S01]  /*23f0*/  @!P1 FADD.FTZ R39, RZ, R14 ;  /* 0x0000000eff279221 */ /* 0x004fe20000010000 */
        /* <DEDUP_REMOVED lines=9> */
[----:B------:R-:W-:Y:S02]  /*2490*/  SHF.L.U32 R39, R24, 0x10, RZ ;  /* 0x0000001018277819 */ /* 0x000fe400000006ff */
[----:B------:R-:W1:Y:S01]  /*24a0*/  SHFL.BFLY PT, R42, R41, 0x8, 0x1f ;  /* 0x0d001f00292a7f89 */ /* 0x000e6200000e0000 */
[----:B------:R-:W-:Y:S01]  /*24b0*/  FMUL.FTZ R24, R11, R36 ;  /* 0x000000240b187220 */ /* 0x000fe20000410000 */
        /* <DEDUP_REMOVED lines=10> */
[----:B------:R-:W-:Y:S02]  /*2560*/  IMAD.U32 R45, R17, 0x10000, RZ ;  /* 0x00010000112d7824 */ /* 0x000fe400078e00ff */
[----:B------:R-:W-:Y:S01]  /*2570*/  FADD.FTZ R14, -R26, R25 ;  /* 0x000000191a0e7221 */ /* 0x000fe20000010100 */
[----:B------:R-:W-:Y:S01]  /*2580*/  FFMA.FTZ R25, R24, R23, R39 ;  /* 0x0000001718197223 */ /* 0x000fe20000010027 */
[----:B-1----:R-:W-:Y:S01]  /*2590*/  FADD.FTZ R17, R15, R38 ;  /* 0x000000260f117221 */ /* 0x002fe20000010000 */
[----:B------:R-:W-:Y:S01]  /*25a0*/  FADD.FTZ R38, -R26, R45 ;  /* 0x0000002d1a267221 */ /* 0x000fe20000010100 */
[C---:B------:R-:W-:Y:S01]  /*25b0*/  FMUL.FTZ R22, R11.reuse, R14 ;  /* 0x0000000e0b167220 */ /* 0x040fe20000410000 */
[----:B------:R-:W0:Y:S01]  /*25c0*/  SHFL.BFLY PT, R45, R40, 0x1, 0x1f ;  /* 0x0c201f00282d7f89 */ /* 0x000e2200000e0000 */
[----:B------:R-:W-:Y:S01]  /*25d0*/  SHF.L.U32 R15, R16, 0x10, RZ ;  /* 0x00000010100f7819 */ /* 0x000fe200000006ff */
[----:B------:R-:W-:Y:S01]  /*25e0*/  FMUL.FTZ R38, R11, R38 ;  /* 0x000000260b267220 */ /* 0x000fe20000410000 */
[----:B------:R-:W-:Y:S01]  /*25f0*/  LEA R14, R48, UR11, 0x2 ;  /* 0x0000000b300e7c11 */ /* 0x000fe2000f8e10ff */
[----:B------:R-:W1:Y:S01]  /*2600*/  SHFL.BFLY PT, R46, R17, 0x1, 0x1f ;  /* 0x0c201f00112e7f89 */ /* 0x000e6200000e0000 */
[----:B------:R-:W-:Y:S01]  /*2610*/  FFMA.FTZ R36, R22, R37, R41 ;  /* 0x0000002516247223 */ /* 0x000fe20000010029 */
[----:B------:R-:W-:Y:S01]  /*2620*/  FADD.FTZ R26, -R26, R15 ;  /* 0x0000000f1a1a7221 */ /* 0x000fe20000010100 */
[----:B------:R-:W-:Y:S01]  /*2630*/  FFMA.FTZ R39, R23, R38, R39 ;  /* 0x0000002617277223 */ /* 0x000fe20000010027 */
[----:B------:R-:W-:-:S04]  /*2640*/  IMAD.WIDE.U32 R14, R14, -0x33333333, RZ ;  /* 0xcccccccd0e0e7825 */ /* 0x000fc800078e00ff */
[----:B------:R-:W-:Y:S01]  /*2650*/  FMUL.FTZ R43, R25, -1.4426950216293334961 ;  /* 0xbfb8aa3b192b7820 */ /* 0x000fe20000410000 */
[----:B------:R-:W-:Y:S01]  /*2660*/  FMUL.FTZ R26, R11, R26 ;  /* 0x0000001a0b1a7220 */ /* 0x000fe20000410000 */
[----:B------:R-:W-:Y:S01]  /*2670*/  FMUL.FTZ R44, R36, -1.4426950216293334961 ;  /* 0xbfb8aa3b242c7820 */ /* 0x000fe20000410000 */
[----:B------:R-:W-:Y:S01]  /*2680*/  FMUL.FTZ R16, R39, -1.4426950216293334961 ;  /* 0xbfb8aa3b27107820 */ /* 0x000fe20000410000 */
[----:B------:R-:W-:Y:S01]  /*2690*/  SHF.R.U32.HI R48, RZ, 0x5, R15 ;  /* 0x00000005ff307819 */ /* 0x000fe2000001160f */
[----:B------:R-:W-:Y:S01]  /*26a0*/  FFMA.FTZ R41, R37, R26, R41 ;  /* 0x0000001a25297223 */ /* 0x000fe20000010029 */
[----:B------:R-:W2:Y:S03]  /*26b0*/  MUFU.EX2 R43, R43 ;  /* 0x0000002b002b7308 */ /* 0x000ea60000000800 */
[----:B------:R-:W-:-:S05]  /*26c0*/  FMUL.FTZ R42, R41, -1.4426950216293334961 ;  /* 0xbfb8aa3b292a7820 */ /* 0x000fca0000410000 */
[----:B------:R-:W3:Y:S01]  /*26d0*/  MUFU.EX2 R44, R44 ;  /* 0x0000002c002c7308 */ /* 0x000ee20000000800 */
[----:B0-----:R-:W-:Y:S01]  /*26e0*/  FADD.FTZ R14, R40, R45 ;  /* 0x0000002d280e7221 */ /* 0x001fe20000010000 */
[----:B------:R-:W-:Y:S01]  /*26f0*/  @!P1 SHF.R.U32.HI R45, RZ, 0x2, R0 ;  /* 0x00000002ff2d9819 */ /* 0x000fe20000011600 */
[----:B-1----:R-:W-:-:S03]  /*2700*/  FADD.FTZ R15, R17, R46 ;  /* 0x0000002e110f7221 */ /* 0x002fc60000010000 */
[----:B------:R-:W-:Y:S01]  /*2710*/  @!P1 LOP3.LUT R45, R45, 0x3ffffff8, RZ, 0xc0, !PT ;  /* 0x3ffffff82d2d9812 */ /* 0x000fe200078ec0ff */
[----:B------:R-:W-:Y:S01]  /*2720*/  @!P1 FMUL.FTZ R14, R14, 9.7656251455191522837e-05 ;  /* 0x38cccccd0e0e9820 */ /* 0x000fe20000410000 */
[----:B------:R-:W0:Y:S01]  /*2730*/  MUFU.EX2 R16, R16 ;  /* 0x0000001000107308 */ /* 0x000e220000000800 */
[----:B------:R-:W-:Y:S01]  /*2740*/  @!P1 FMUL.FTZ R15, R15, 9.7656251455191522837e-05 ;  /* 0x38cccccd0f0f9820 */ /* 0x000fe20000410000 */
[----:B------:R-:W-:Y:S02]  /*2750*/  VIADD R17, R48, -UR10 ;  /* 0x8000000a30117c36 */ /* 0x000fe40008000000 */
[----:B--2---:R-:W-:Y:S01]  /*2760*/  FADD.FTZ R47, R43, 1 ;  /* 0x3f8000002b2f7421 */ /* 0x004fe20000010000 */
[----:B------:R-:W-:Y:S01]  /*2770*/  ULDC.64 UR10, c[0x0][0x210] ;  /* 0x00008400000a7ab9 */ /* 0x000fe20000000a00 */
[----:B------:R-:W-:Y:S01]  /*2780*/  @!P1 STS.64 [R45+UR5], R14 ;  /* 0x0000000e2d009988 */ /* 0x000fe20008000a05 */
[----:B------:R-:W-:Y:S01]  /*2790*/  LEA R17, R17, UR5, 0x3 ;  /* 0x0000000511117c11 */ /* 0x000fe2000f8e18ff */
[----:B------:R-:W1:Y:S01]  /*27a0*/  MUFU.EX2 R42, R42 ;  /* 0x0000002a002a7308 */ /* 0x000e620000000800 */
[----:B---3--:R-:W-:Y:S01]  /*27b0*/  FADD.FTZ R43, R44, 1 ;  /* 0x3f8000002c2b7421 */ /* 0x008fe20000010000 */
[----:B------:R-:W-:-:S06]  /*27c0*/  UMOV UR5, UR8 ;  /* 0x0000000800057c82 */ /* 0x000fcc0008000000 */
[----:B------:R-:W2:Y:S01]  /*27d0*/  MUFU.RCP R40, R47 ;  /* 0x0000002f00287308 */ /* 0x000ea20000001000 */
[----:B0-----:R-:W-:Y:S01]  /*27e0*/  FADD.FTZ R44, R16, 1 ;  /* 0x3f800000102c7421 */ /* 0x001fe20000010000 */
[----:B------:R-:W-:Y:S06]  /*27f0*/  BAR.SYNC.DEFER_BLOCKING 0x0 ;  /* 0x0000000000007b1d */ /* 0x000fec0000010000 */
[----:B------:R-:W0:Y:S01]  /*2800*/  MUFU.RCP R43, R43 ;  /* 0x0000002b002b7308 */ /* 0x000e220000001000 */
[----:B-1----:R-:W-:-:S07]  /*2810*/  FADD.FTZ R42, R42, 1 ;  /* 0x3f8000002a2a7421 */ /* 0x002fce0000010000 */
[----:B------:R-:W1:Y:S01]  /*2820*/  MUFU.RCP R44, R44 ;  /* 0x0000002c002c7308 */ /* 0x000e620000001000 */
[----:B--2---:R-:W-:-:S04]  /*2830*/  FADD.FTZ R46, -R40, 1 ;  /* 0x3f800000282e7421 */ /* 0x004fc80000010100 */
[----:B------:R-:W-:-:S03]  /*2840*/  FFMA.FTZ R25, R25, R46, 1 ;  /* 0x3f80000019197423 */ /* 0x000fc6000001002e */
[----:B------:R-:W2:Y:S01]  /*2850*/  MUFU.RCP R42, R42 ;  /* 0x0000002a002a7308 */ /* 0x000ea20000001000 */
[C---:B0-----:R-:W-:Y:S01]  /*2860*/  FADD.FTZ R47, -R43.reuse, 1 ;  /* 0x3f8000002b2f7421 */ /* 0x041fe20000010100 */
[----:B------:R-:W0:Y:S01]  /*2870*/  LDS.64 R16, [R17] ;  /* 0x0000000011107984 */ /* 0x000e220000000a00 */
[----:B------:R-:W-:Y:S02]  /*2880*/  FMUL.FTZ R25, R40, R25 ;  /* 0x0000001928197220 */ /* 0x000fe40000410000 */
[----:B------:R-:W-:Y:S02]  /*2890*/  FFMA.FTZ R36, R36, R47, 1 ;  /* 0x3f80000024247423 */ /* 0x000fe4000001002f */
[----:B------:R-:W-:Y:S01]  /*28a0*/  FMUL.FTZ R18, R18, R25 ;  /* 0x0000001912127220 */ /* 0x000fe20000410000 */
[----:B-1----:R-:W-:Y:S01]  /*28b0*/  FADD.FTZ R48, -R44, 1 ;  /* 0x3f8000002c307421 */ /* 0x002fe20000010100 */
[----:B------:R-:W-:-:S03]  /*28c0*/  FMUL.FTZ R36, R43, R36 ;  /* 0x000000242b247220 */ /* 0x000fc60000410000 */
[----:B------:R-:W-:Y:S01]  /*28d0*/  FFMA.FTZ R39, R39, R48, 1 ;  /* 0x3f80000027277423 */ /* 0x000fe20000010030 */
[----:B------:R-:W-:Y:S01]  /*28e0*/  FMUL.FTZ R21, R21, R36 ;  /* 0x0000002415157220 */ /* 0x000fe20000410000 */
[----:B--2---:R-:W-:Y:S02]  /*28f0*/  FADD.FTZ R56, -R42, 1 ;  /* 0x3f8000002a387421 */ /* 0x004fe40000010100 */
[----:B------:R-:W-:Y:S02]  /*2900*/  FMUL.FTZ R39, R44, R39 ;  /* 0x000000272c277220 */ /* 0x000fe40000410000 */
[----:B------:R-:W-:Y:S02]  /*2910*/  FFMA.FTZ R41, R41, R56, 1 ;  /* 0x3f80000029297423 */ /* 0x000fe40000010038 */
[----:B------:R-:W-:Y:S02]  /*2920*/  FMUL.FTZ R39, R20, R39 ;  /* 0x0000002714277220 */ /* 0x000fe40000410000 */
[----:B------:R-:W-:-:S04]  /*2930*/  FMUL.FTZ R42, R42, R41 ;  /* 0x000000292a2a7220 */ /* 0x000fc80000410000 */
[----:B------:R-:W-:Y:S01]  /*2940*/  FMUL.FTZ R19, R19, R42 ;  /* 0x0000002a13137220 */ /* 0x000fe20000410000 */
[C-C-:B0-----:R-:W-:Y:S01]  /*2950*/  FFMA.FTZ R14, R54.reuse, R53, -R16.reuse ;  /* 0x00000035360e7223 */ /* 0x141fe20000010810 */
[C-C-:B------:R-:W-:Y:S01]  /*2960*/  FFMA.FTZ R18, R23.reuse, R18, -R16.reuse ;  /* 0x0000001217127223 */ /* 0x140fe20000010810 */
[--C-:B------:R-:W-:Y:S01]  /*2970*/  FFMA.FTZ R13, R54, R13, -R16.reuse ;  /* 0x0000000d360d7223 */ /* 0x100fe20000010810 */
[--C-:B------:R-:W-:Y:S01]  /*2980*/  FFMA.FTZ R39, R23, R39, -R16.reuse ;  /* 0x0000002717277223 */ /* 0x100fe20000010810 */
[C-C-:B------:R-:W-:Y:S01]  /*2990*/  FFMA.FTZ R20, R52.reuse, R49, -R16.reuse ;  /* 0x0000003134147223 */ /* 0x140fe20000010810 */
[--C-:B------:R-:W-:Y:S01]  /*29a0*/  FFMA.FTZ R27, R52, R27, -R16.reuse ;  /* 0x0000001b341b7223 */ /* 0x100fe20000010810 */
[C-C-:B------:R-:W-:Y:S01]  /*29b0*/  FFMA.FTZ R21, R37.reuse, R21, -R16.reuse ;  /* 0x0000001525157223 */ /* 0x140fe20000010810 */
[----:B------:R-:W-:Y:S01]  /*29c0*/  FFMA.FTZ R36, R37, R19, -R16 ;  /* 0x0000001325247223 */ /* 0x000fe20000010810 */
[-C--:B------:R-:W-:Y:S01]  /*29d0*/  FFMA.FTZ R14, R55, -R17.reuse, R14 ;  /* 0x80000011370e7223 */ /* 0x080fe2000001000e */
[----:B------:R-:W-:Y:S01]  /*29e0*/  FFMA.FTZ R18, -R17, R24, R18 ;  /* 0x0000001811127223 */ /* 0x000fe20000010112 */
[-C--:B------:R-:W-:Y:S01]  /*29f0*/  FFMA.FTZ R20, R51, -R17.reuse, R20 ;  /* 0x8000001133147223 */ /* 0x080fe20000010014 */
[C---:B------:R-:W-:Y:S01]  /*2a00*/  FFMA.FTZ R22, -R17.reuse, R22, R21 ;  /* 0x0000001611167223 */ /* 0x040fe20000010115 */
[-C--:B------:R-:W-:Y:S01]  /*2a10*/  FFMA.FTZ R50, R50, -R17.reuse, R13 ;  /* 0x8000001132327223 */ /* 0x080fe2000001000d */
[C---:B------:R-:W-:Y:S01]  /*2a20*/  FFMA.FTZ R38, -R17.reuse, R38, R39 ;  /* 0x0000002611267223 */ /* 0x040fe20000010127 */
[----:B------:R-:W-:Y:S01]  /*2a30*/  FFMA.FTZ R16, R12, -R17, R27 ;  /* 0x800000110c107223 */ /* 0x000fe2000001001b */
[----:B------:R-:W-:Y:S01]  /*2a40*/  FFMA.FTZ R36, -R17, R26, R36 ;  /* 0x0000001a11247223 */ /* 0x000fe20000010124 */
[C---:B------:R-:W-:Y:S01]  /*2a50*/  FMUL.FTZ R14, R11.reuse, R14 ;  /* 0x0000000e0b0e7220 */ /* 0x040fe20000410000 */
[----:B------:R-:W-:Y:S01]  /*2a60*/  FMUL.FTZ R13, R11, R18 ;  /* 0x000000120b0d7220 */ /* 0x000fe20000410000 */
[----:B------:R-:W-:Y:S01]  /*2a70*/  IADD3 R12, P1, R7, UR10, RZ ;  /* 0x0000000a070c7c10 */ /* 0x000fe2000ff3e0ff */
[C---:B------:R-:W-:Y:S01]  /*2a80*/  FMUL.FTZ R20, R11.reuse, R20 ;  /* 0x000000140b147220 */ /* 0x040fe20000410000 */
[C---:B------:R-:W-:Y:S01]  /*2a90*/  FMUL.FTZ R15, R11.reuse, R22 ;  /* 0x000000160b0f7220 */ /* 0x040fe20000410000 */
[C---:B------:R-:W-:Y:S01]  /*2aa0*/  FMUL.FTZ R50, R11.reuse, R50 ;  /* 0x000000320b327220 */ /* 0x040fe20000410000 */
[C---:B------:R-:W-:Y:S01]  /*2ab0*/  FMUL.FTZ R7, R11.reuse, R38 ;  /* 0x000000260b077220 */ /* 0x040fe20000410000 */
[C---:B------:R-:W-:Y:S01]  /*2ac0*/  FMUL.FTZ R16, R11.reuse, R16 ;  /* 0x000000100b107220 */ /* 0x040fe20000410000 */
[----:B------:R-:W-:Y:S01]  /*2ad0*/  FMUL.FTZ R11, R11, R36 ;  /* 0x000000240b0b7220 */ /* 0x000fe20000410000 */
[----:B------:R-:W-:-:S02]  /*2ae0*/  F2FP.BF16.F32.PACK_AB R14, R13, R14 ;  /* 0x0000000e0d0e723e */ /* 0x000fc400000010ff */
[----:B------:R-:W-:Y:S02]  /*2af0*/  IADD3.X R13, R8, UR11, RZ, P1, !PT ;  /* 0x0000000b080d7c10 */ /* 0x000fe40008ffe4ff */
[----:B------:R-:W-:Y:S02]  /*2b00*/  F2FP.BF16.F32.PACK_AB R20, R15, R20 ;  /* 0x000000140f14723e */ /* 0x000fe400000010ff */
[----:B------:R-:W-:Y:S01]  /*2b10*/  IADD3 R8, P1, R9, UR10, RZ ;  /* 0x0000000a09087c10 */ /* 0x000fe2000ff3e0ff */
[----:B------:R1:W-:Y:S01]  /*2b20*/  STG.E.U16 desc[UR12][R12.64], R14 ;  /* 0x0000000e0c007986 */ /* 0x0003e2000c10150c */
[----:B------:R-:W-:Y:S01]  /*2b30*/  F2FP.BF16.F32.PACK_AB R50, R7, R50 ;  /* 0x000000320732723e */ /* 0x000fe200000010ff */
[----:B------:R-:W-:Y:S01]  /*2b40*/  UMOV UR10, UR14 ;  /* 0x0000000e000a7c82 */ /* 0x000fe20008000000 */
[----:B------:R-:W-:Y:S01]  /*2b50*/  F2FP.BF16.F32.PACK_AB R16, R11, R16 ;  /* 0x000000100b10723e */ /* 0x000fe200000010ff */
[----:B------:R1:W-:Y:S01]  /*2b60*/  STG.E.U16 desc[UR12][R12.64+0x4], R20 ;  /* 0x000004140c007986 */ /* 0x0003e2000c10150c */
[----:B------:R-:W-:-:S02]  /*2b70*/  PRMT R15, R14, 0x7632, R15 ;  /* 0x000076320e0f7816 */ /* 0x000fc4000000000f */
[----:B------:R-:W-:Y:S02]  /*2b80*/  PRMT R17, R20, 0x7632, R17 ;  /* 0x0000763214117816 */ /* 0x000fe40000000011 */
[----:B------:R-:W-:Y:S01]  /*2b90*/  IADD3.X R9, R10, UR11, RZ, P1, !PT ;  /* 0x0000000b0a097c10 */ /* 0x000fe20008ffe4ff */
[----:B------:R1:W-:Y:S01]  /*2ba0*/  STG.E.U16 desc[UR12][R12.64+0x2], R15 ;  /* 0x0000020f0c007986 */ /* 0x0003e2000c10150c */
[----:B------:R-:W-:Y:S02]  /*2bb0*/  PRMT R7, R50, 0x7632, R7 ;  /* 0x0000763232077816 */ /* 0x000fe40000000007 */
[----:B------:R-:W-:Y:S01]  /*2bc0*/  PRMT R10, R16, 0x7632, R10 ;  /* 0x00007632100a7816 */ /* 0x000fe2000000000a */
[----:B------:R1:W-:Y:S04]  /*2bd0*/  STG.E.U16 desc[UR12][R12.64+0x6], R17 ;  /* 0x000006110c007986 */ /* 0x0003e8000c10150c */
[----:B------:R1:W-:Y:S04]  /*2be0*/  STG.E.U16 desc[UR12][R8.64], R50 ;  /* 0x0000003208007986 */ /* 0x0003e8000c10150c */
[----:B------:R1:W-:Y:S04]  /*2bf0*/  STG.E.U16 desc[UR12][R8.64+0x2], R7 ;  /* 0x0000020708007986 */ /* 0x0003e8000c10150c */
[----:B------:R1:W-:Y:S04]  /*2c00*/  STG.E.U16 desc[UR12][R8.64+0x4], R16 ;  /* 0x0000041008007986 */ /* 0x0003e8000c10150c */
[----:B------:R1:W-:Y:S01]  /*2c10*/  STG.E.U16 desc[UR12][R8.64+0x6], R10 ;  /* 0x0000060a08007986 */ /* 0x0003e2000c10150c */
[----:B------:R-:W-:Y:S05]  /*2c20*/  @!P0 BRA `(.L_x_493) ;  /* 0xffffffd8000c8947 */ /* 0x000fea000383ffff */
.L_x_481:
[----:B------:R-:W-:Y:S02]  /*2c30*/  USHF.L.U32 UR8, UR6, 0x4, URZ ;  /* 0x0000000406087899 */ /* 0x000fe4000800063f */
[----:B------:R-:W-:Y:S02]  /*2c40*/  ULOP3.LUT UR14, UR6, 0x1, URZ, 0xc0, !UPT ;  /* 0x00000001060e7892 */ /* 0x000fe4000f8ec03f */
[----:B------:R-:W-:Y:S02]  /*2c50*/  ULOP3.LUT UR8, UR8, 0x7ffffe0, URZ, 0xc0, !UPT ;  /* 0x07ffffe008087892 */ /* 0x000fe4000f8ec03f */
[----:B------:R-:W-:Y:S02]  /*2c60*/  UIMAD UR9, UR14, 0x140, URZ ;  /* 0x000001400e0978a4 */ /* 0x000fe4000f8e023f */
[----:B------:R-:W-:Y:S02]  /*2c70*/  UIADD3 UR8, UR8, UR16, URZ ;  /* 0x0000001008087290 */ /* 0x000fe4000fffe03f */
[----:B------:R-:W-:-:S02]  /*2c80*/  UIADD3 UR11, UR9, 0x140, URZ ;  /* 0x00000140090b7890 */ /* 0x000fc4000fffe03f */
[----:B------:R-:W-:-:S04]  /*2c90*/  ULEA UR8, UR8, UR9, 0x5 ;  /* 0x0000000908087291 */ /* 0x000fc8000f8e283f */
[----:B------:R-:W-:-:S06]  /*2ca0*/  UISETP.GE.AND UP0, UPT, UR8, UR11, UPT ;  /* 0x0000000b0800728c */ /* 0x000fcc000bf06270 */
[----:B------:R-:W-:-:S13]  /*2cb0*/  PLOP3.LUT P0, PT, PT, PT, UP0, 0x80, 0x0 ;  /* 0x000000000000781c */ /* 0x000fda0003f0f008 */
[----:B------:R-:W-:Y:S05]  /*2cc0*/  @P0 EXIT ;  /* 0x000000000000094d */ /* 0x000fea0003800000 */
[----:B-1----:R-:W1:Y:S01]  /*2cd0*/  LDC.64 R16, c[0x0][0x258] ;  /* 0x00009600ff107b82 */ /* 0x002e620000000a00 */
[----:B------:R-:W0:Y:S01]  /*2ce0*/  S2R R0, SR_TID.X ;  /* 0x0000000000007919 */ /* 0x000e220000002100 */
[----:B------:R-:W-:Y:S01]  /*2cf0*/  IMAD.MOV.U32 R15, RZ, RZ, -0x1 ;  /* 0xffffffffff0f7424 */ /* 0x000fe200078e00ff */
[----:B------:R-:W-:Y:S01]  /*2d00*/  HFMA2.MMA R10, -RZ, RZ, 0, 1.1920928955078125e-06 ;  /* 0x00000014ff0a7435 */ /* 0x000fe200000001ff */
[----:B-1----:R-:W-:Y:S02]  /*2d10*/  LOP3.LUT R4, RZ, R16, RZ, 0x33, !PT ;  /* 0x00000010ff047212 */ /* 0x002fe400078e33ff */
[----:B------:R-:W-:Y:S02]  /*2d20*/  LOP3.LUT R5, RZ, R17, RZ, 0x33, !PT ;  /* 0x00000011ff057212 */ /* 0x000fe400078e33ff */
[----:B------:R-:W-:-:S04]  /*2d30*/  ISETP.GT.U32.AND P0, PT, R4, -0x6, PT ;  /* 0xfffffffa0400780c */ /* 0x000fc80003f04070 */
[C---:B------:R-:W-:Y:S02]  /*2d40*/  ISETP.GT.AND.EX P0, PT, R5.reuse, -0x1, PT, P0 ;  /* 0xffffffff0500780c */ /* 0x040fe40003f04300 */
[----:B0-----:R-:W-:Y:S02]  /*2d50*/  SHF.R.U32.HI R2, RZ, 0x5, R0 ;  /* 0x00000005ff027819 */ /* 0x001fe40000011600 */
        /* <DEDUP_REMOVED lines=9> */
[----:B------:R-:W-:-:S04]  /*2df0*/  IMAD.WIDE.U32 R6, R15, -0x33333333, RZ ;  /* 0xcccccccd0f067825 */ /* 0x000fc800078e00ff */
        /* <DEDUP_REMOVED lines=8> */
[----:B------:R-:W-:Y:S02]  /*2e80*/  ISETP.LT.AND.EX P0, PT, R17, RZ, PT, P0 ;  /* 0x000000ff1100720c */ /* 0x000fe40003f01300 */
[----:B------:R-:W-:Y:S01]  /*2e90*/  MOV R7, UR8 ;  /* 0x0000000800077c02 */ /* 0x000fe20008000f00 */
[----:B------:R-:W-:Y:S01]  /*2ea0*/  IMAD.WIDE.U32.X R10, R15, -0x33333334, R10, P1 ;  /* 0xcccccccc0f0a7825 */ /* 0x000fe200008e040a */
[----:B------:R-:W-:-:S02]  /*2eb0*/  SEL R49, R16, 0x5, P0 ;  /* 0x0000000510317807 */ /* 0x000fc40000000000 */
[----:B------:R-:W-:Y:S02]  /*2ec0*/  SEL R16, R17, RZ, P0 ;  /* 0x000000ff11107207 */ /* 0x000fe40000000000 */
[----:B------:R-:W-:Y:S02]  /*2ed0*/  SHF.R.U64 R50, R10, 0x3, R11 ;  /* 0x000000030a327819 */ /* 0x000fe4000000120b */
[----:B------:R-:W-:Y:S02]  /*2ee0*/  LEA.HI R48, R9, 0x1, RZ, 0x1c ;  /* 0x0000000109307811 */ /* 0x000fe400078fe0ff */
[----:B------:R-:W-:Y:S01]  /*2ef0*/  IADD3 R8, P0, R2, 0xa, RZ ;  /* 0x0000000a02087810 */ /* 0x000fe20007f1e0ff */
[----:B------:R-:W-:Y:S01]  /*2f00*/  VIADD R50, R50, 0x1 ;  /* 0x0000000132327836 */ /* 0x000fe20000000000 */
[C---:B------:R-:W-:Y:S02]  /*2f10*/  IADD3 R9, P1, R2.reuse, 0x14, RZ ;  /* 0x0000001402097810 */ /* 0x040fe40007f3e0ff */
        /* <DEDUP_REMOVED lines=9> */
.L_x_510:
[----:B------:R-:W-:Y:S01]  /*2fb0*/  ISETP.GT.U32.AND P0, PT, R49, R2, PT ;  /* 0x000000023100720c */ /* 0x000fe20003f04070 */
[----:B------:R-:W-:Y:S01]  /*2fc0*/  BSSY B0, `(.L_x_494) ;  /* 0x00000ae000007945 */ /* 0x000fe20003800000 */
[----:B0-----:R-:W-:Y:S01]  /*2fd0*/  MOV R51, RZ ;  /* 0x000000ff00337202 */ /* 0x001fe20000000f00 */
[----:B------:R-:W-:Y:S01]  /*2fe0*/  IMAD.MOV.U32 R56, RZ, RZ, RZ ;  /* 0x000000ffff387224 */ /* 0x000fe200078e00ff */
[----:B------:R-:W-:-:S13]  /*2ff0*/  ISETP.GT.AND.EX P0, PT, R15, RZ, PT, P0 ;  /* 0x000000ff0f00720c */ /* 0x000fda0003f04300 */
[----:B-123--:R-:W-:Y:S05]  /*3000*/  @!P0 BRA `(.L_x_495) ;  /* 0x0000000800a48947 */ /* 0x00efea0003800000 */
[----:B------:R-:W-:Y:S01]  /*3010*/  ISETP.NE.U32.AND P1, PT, R50, RZ, PT ;  /* 0x000000ff3200720c */ /* 0x000fe20003f25070 */
[----:B------:R-:W-:Y:S01]  /*3020*/  BSSY B1, `(.L_x_496) ;  /* 0x0000027000017945 */ /* 0x000fe20003800000 */
[--C-:B------:R-:W-:Y:S01]  /*3030*/  IADD3 R16, P2, P3, -R3, -0x21, -R2.reuse ;  /* 0xffffffdf03107810 */ /* 0x100fe20007b5e902 */
[----:B------:R-:W-:Y:S01]  /*3040*/  HFMA2.MMA R56, -RZ, RZ, 0, 0 ;  /* 0x00000000ff387435 */ /* 0x000fe200000001ff */
[----:B------:R-:W-:Y:S01]  /*3050*/  ISETP.NE.AND.EX P1, PT, RZ, RZ, PT, P1 ;  /* 0x000000ffff00720c */ /* 0x000fe20003f25310 */
[----:B------:R-:W-:Y:S01]  /*3060*/  HFMA2.MMA R51, -RZ, RZ, 0, 0 ;  /* 0x00000000ff337435 */ /* 0x000fe200000001ff */
[----:B------:R-:W-:Y:S01]  /*3070*/  MOV R17, 0xffffffff ;  /* 0xffffffff00117802 */ /* 0x000fe20000000f00 */
[----:B------:R-:W-:Y:S01]  /*3080*/  IMAD.MOV.U32 R54, RZ, RZ, R2 ;  /* 0x000000ffff367224 */ /* 0x000fe200078e0002 */
[----:B------:R-:W-:Y:S02]  /*3090*/  ISETP.GE.U32.AND P0, PT, R16, 0x1e, PT ;  /* 0x0000001e1000780c */ /* 0x000fe40003f06070 */
[----:B------:R-:W-:-:S02]  /*30a0*/  LOP3.LUT R16, R0, 0x1f, RZ, 0xc0, !PT ;  /* 0x0000001f00107812 */ /* 0x000fc400078ec0ff */
[----:B------:R-:W-:Y:S02]  /*30b0*/  IADD3.X R17, ~R4, -0x1, R17, P2, P3 ;  /* 0xffffffff04117810 */ /* 0x000fe400017e6511 */
[----:B------:R-:W-:Y:S02]  /*30c0*/  IADD3 R16, P2, R16, R7, RZ ;  /* 0x0000000710107210 */ /* 0x000fe40007f5e0ff */
[----:B------:R-:W-:Y:S02]  /*30d0*/  ISETP.GE.U32.AND.EX P0, PT, R17, RZ, PT, P0 ;  /* 0x000000ff1100720c */ /* 0x000fe40003f06100 */
[----:B------:R-:W-:Y:S02]  /*30e0*/  MOV R52, RZ ;  /* 0x000000ff00347202 */ /* 0x000fe40000000f00 */
        /* <DEDUP_REMOVED lines=20> */
[----:B------:R-:W-:Y:S02]  /*3230*/  @P1 MOV R54, R10 ;  /* 0x0000000a00361202 */ /* 0x000fe40000000f00 */
[----:B------:R-:W-:Y:S01]  /*3240*/  @P1 MOV R52, R14 ;  /* 0x0000000e00341202 */ /* 0x000fe20000000f00 */
[----:B--2---:R-:W-:Y:S01]  /*3250*/  FADD.FTZ R51, R51, R20 ;  /* 0x0000001433337221 */ /* 0x004fe20000010000 */
[----:B------:R-:W-:-:S03]  /*3260*/  FADD.FTZ R56, R56, R21 ;  /* 0x0000001538387221 */ /* 0x000fc60000010000 */
[----:B---3--:R-:W-:Y:S01]  /*3270*/  @P1 FADD.FTZ R51, R51, R22 ;  /* 0x0000001633331221 */ /* 0x008fe20000010000 */
[----:B------:R-:W-:-:S07]  /*3280*/  @P1 FADD.FTZ R56, R56, R23 ;  /* 0x0000001738381221 */ /* 0x000fce0000010000 */
.L_x_497:
[----:B------:R-:W-:Y:S05]  /*3290*/  BSYNC B1 ;  /* 0x0000000000017941 */ /* 0x000fea0003800000 */
.L_x_496:
[----:B------:R-:W-:Y:S05]  /*32a0*/  @!P0 BRA `(.L_x_495) ;  /* 0x0000000400fc8947 */ /* 0x000fea0003800000 */
[----:B------:R-:W-:Y:S01]  /*32b0*/  IADD3 R18, P2, -R54, R49, RZ ;  /* 0x0000003136127210 */ /* 0x000fe20007f5e1ff */
[----:B------:R-:W-:Y:S01]  /*32c0*/  IMAD R19, R52, 0x500, RZ ;  /* 0x0000050034137824 */ /* 0x000fe200078e02ff */
        /* <DEDUP_REMOVED lines=18> */
.L_x_500:
        /* <DEDUP_REMOVED lines=16> */
[----:B------:R-:W-:-:S04]  /*34f0*/  IADD3 R54, P1, R54, 0xa0, RZ ;  /* 0x000000a036367810 */ /* 0x000fc80007f3e0ff */
[----:B------:R-:W-:Y:S02]  /*3500*/  IADD3.X R52, RZ, R52, RZ, P1, !PT ;  /* 0x00000034ff347210 */ /* 0x000fe40000ffe4ff */
        /* <DEDUP_REMOVED lines=37> */
.L_x_499:
[----:B------:R-:W-:Y:S05]  /*3760*/  BSYNC B1 ;  /* 0x0000000000017941 */ /* 0x000fea0003800000 */
.L_x_498:
        /* <DEDUP_REMOVED lines=35> */
.L_x_502:
[----:B------:R-:W-:Y:S05]  /*39a0*/  BSYNC B1 ;  /* 0x0000000000017941 */ /* 0x000fea0003800000 */
.L_x_501:
        /* <DEDUP_REMOVED lines=15> */
.L_x_495:
[----:B------:R-:W-:Y:S05]  /*3aa0*/  BSYNC B0 ;  /* 0x0000000000007941 */ /* 0x000fea0003800000 */
.L_x_494:
        /* <DEDUP_REMOVED lines=14> */
[----:B0-----:R-:W-:-:S11]  /*3b90*/  MOV R16, R5 ;  /* 0x0000000500107202 */ /* 0x001fd60000000f00 */
        /* <DEDUP_REMOVED lines=35> */
.L_x_519:
        /* <DEDUP_REMOVED lines=28> */
[----:B------:R-:W-:Y:S01]  /*3f90*/  IMAD.MOV.U32 R34, RZ, RZ, 0xffff ;  /* 0x0000ffffff227424 */ /* 0x000fe200078e00ff */
[----:B-1----:R-:W1:Y:S01]  /*3fa0*/  SHFL.BFLY PT, R23, R16, 0x8, 0x101f ;  /* 0x0d101f0010177f89 */ /* 0x002e6200000e0000 */
[----:B------:R-:W-:Y:S02]  /*3fb0*/  MOV R31, 0xffff ;  /* 0x0000ffff001f7802 */ /* 0x000fe40000000f00 */
[----:B------:R-:W-:Y:S01]  /*3fc0*/  MOV R30, 0xffff ;  /* 0x0000ffff001e7802 */ /* 0x000fe20000000f00 */
[----:B0-2---:R-:W0:Y:S01]  /*3fd0*/  SHFL.BFLY PT, R22, R17, 0x8, 0x101f ;  /* 0x0d101f0011167f89 */ /* 0x005e2200000e0000 */
[----:B-1----:R-:W-:Y:S01]  /*3fe0*/  FADD.FTZ R23, R23, R16 ;  /* 0x0000001017177221 */ /* 0x002fe20000010000 */
[----:B0-----:R-:W-:-:S04]  /*3ff0*/  FADD.FTZ R22, R22, R17 ;  /* 0x0000001116167221 */ /* 0x001fc80000010000 */
[----:B------:R-:W0:Y:S01]  /*4000*/  SHFL.BFLY PT, R24, R23, 0x4, 0x101f ;  /* 0x0c901f0017187f89 */ /* 0x000e2200000e0000 */
[----:B------:R-:W-:-:S03]  /*4010*/  MOV R17, 0xffff ;  /* 0x0000ffff00117802 */ /* 0x000fc60000000f00 */
        /* <DEDUP_REMOVED lines=10> */
.L_x_529:
        /* <DEDUP_REMOVED lines=41> */
.L_x_539:
[----:B--2---:R-:W-:Y:S01]  /*4350*/  FADD.FTZ R17, R16, R32 ;  /* 0x0000002010117221 */ /* 0x004fe20000010000 */
[----:B------:R-:W-:-:S04]  /*4360*/  @!P1 F2FP.BF16.F32.PACK_AB R16, RZ, R26 ;  /* 0x0000001aff10923e */ /* 0x000fc800000010ff */
[----:B------:R-:W-:Y:S02]  /*4370*/  PRMT R22, R16, 0x7610, R22 ;  /* 0x0000761010167816 */ /* 0x000fe40000000016 */
[----:B------:R-:W-:Y:S02]  /*4380*/  @!P1 F2FP.BF16.F32.PACK_AB R17, RZ, R17 ;  /* 0x00000011ff11923e */ /* 0x000fe400000010ff */
[----:B------:R-:W-:Y:S01]  /*4390*/  LEA.HI R16, R0, 0x3c, RZ, 0x1c ;  /* 0x0000003c00107811 */ /* 0x000fe200078fe0ff */
[----:B------:R2:W-:Y:S04]  /*43a0*/  @!P1 STG.E.U16 desc[UR12][R18.64+0x50], R22 ;  /* 0x0000501612009986 */ /* 0x0005e8000c10150c */
[----:B------:R2:W-:Y:S02]  /*43b0*/  @!P1 STG.E.U16 desc[UR12][R20.64+0x50], R17 ;  /* 0x0000501114009986 */ /* 0x0005e4000c10150c */
.L_x_505:
[----:B------:R-:W-:Y:S05]  /*43c0*/  BSYNC B0 ;  /* 0x0000000000007941 */ /* 0x000fea0003800000 */
.L_x_504:
[----:B------:R-:W-:-:S13]  /*43d0*/  ISETP.GE.U32.AND P0, PT, R6, 0x3c, PT ;  /* 0x0000003c0600780c */ /* 0x000fda0003f06070 */
[----:B------:R-:W-:Y:S05]  /*43e0*/  @!P0 BRA `(.L_x_503) ;  /* 0x0000000800988947 */ /* 0x000fea0003800000 */
[----:B------:R-:W-:Y:S01]  /*43f0*/  ISETP.GT.U32.AND P0, PT, R11, 0x9, PT ;  /* 0x000000090b00780c */ /* 0x000fe20003f04070 */
[----:B012---:R-:W-:Y:S01]  /*4400*/  HFMA2.MMA R18, -RZ, RZ, 0, 0 ;  /* 0x00000000ff127435 */ /* 0x007fe200000001ff */
[----:B------:R-:W-:-:S11]  /*4410*/  UMOV UR5, 0xffff ;  /* 0x0000ffff00057882 */ /* 0x000fd60000000000 */
[C---:B------:R-:W-:Y:S01]  /*4420*/  @!P0 IMAD.SHL.U32 R17, R11.reuse, 0x2, RZ ;  /* 0x000000020b118824 */ /* 0x040fe200078e00ff */
[----:B------:R-:W-:-:S04]  /*4430*/  @!P0 LEA R20, R11, UR4, 0x7 ;  /* 0x000000040b148c11 */ /* 0x000fc8000f8e38ff */
[----:B------:R-:W-:-:S04]  /*4440*/  @!P0 LOP3.LUT R17, R16, R17, RZ, 0x3c, !PT ;  /* 0x0000001110118212 */ /* 0x000fc800078e3cff */
[----:B------:R-:W-:Y:S01]  /*4450*/  @!P0 LEA R19, R17, R20, 0x2 ;  /* 0x0000001411138211 */ /* 0x000fe200078e10ff */
[----:B------:R-:W-:-:S04]  /*4460*/  IMAD.MOV.U32 R17, RZ, RZ, RZ ;  /* 0x000000ffff117224 */ /* 0x000fc800078e00ff */
[----:B------:R0:W1:Y:S04]  /*4470*/  @!P0 LDS R18, [R19] ;  /* 0x0000000013128984 */ /* 0x0000680000000800 */
[----:B------:R0:W2:Y:S01]  /*4480*/  @!P0 LDS R17, [R19+0x500] ;  /* 0x0005000013118984 */ /* 0x0000a20000000800 */
[----:B------:R-:W-:Y:S05]  /*4490*/  BRA.DIV UR5, `(.L_x_509) ;  /* 0x0000001605307947 */ /* 0x000fea000b800000 */
[C---:B------:R-:W-:Y:S01]  /*44a0*/  @!P0 IMAD.SHL.U32 R26, R11.reuse, 0x2, RZ ;  /* 0x000000020b1a8824 */ /* 0x040fe200078e00ff */
[----:B------:R-:W-:Y:S01]  /*44b0*/  @!P0 SHF.L.U32 R22, R11, 0x1, RZ ;  /* 0x000000010b168819 */ /* 0x000fe200000006ff */
[----:B------:R-:W-:Y:S01]  /*44c0*/  IMAD.MOV.U32 R37, RZ, RZ, 0xffff ;  /* 0x0000ffffff257424 */ /* 0x000fe200078e00ff */
[C---:B------:R-:W-:Y:S01]  /*44d0*/  @!P0 IADD3 R21, R16.reuse, 0x14, RZ ;  /* 0x0000001410158810 */ /* 0x040fe20007ffe0ff */
[----:B------:R-:W-:Y:S01]  /*44e0*/  IMAD.MOV.U32 R28, RZ, RZ, 0xffff ;  /* 0x0000ffffff1c7424 */ /* 0x000fe200078e00ff */
[C---:B------:R-:W-:Y:S01]  /*44f0*/  @!P0 IADD3 R23, R16.reuse, 0x28, RZ ;  /* 0x0000002810178810 */ /* 0x040fe20007ffe0ff */
[----:B------:R-:W-:Y:S01]  /*4500*/  IMAD.MOV.U32 R30, RZ, RZ, 0xffff ;  /* 0x0000ffffff1e7424 */ /* 0x000fe200078e00ff */
[----:B------:R-:W-:Y:S01]  /*4510*/  @!P0 LOP3.LUT R21, R21, R22, RZ, 0x3c, !PT ;  /* 0x0000001615158212 */ /* 0x000fe200078e3cff */
[----:B------:R-:W-:Y:S01]  /*4520*/  IMAD.MOV.U32 R42, RZ, RZ, 0xffff ;  /* 0x0000ffffff2a7424 */ /* 0x000fe200078e00ff */
[----:B------:R-:W-:Y:S01]  /*4530*/  @!P0 LEA R24, R11, UR4, 0x7 ;  /* 0x000000040b188c11 */ /* 0x000fe2000f8e38ff */
[----:B------:R-:W-:Y:S01]  /*4540*/  IMAD.IADD R43, R16, 0x1, R7 ;  /* 0x00000001102b7824 */ /* 0x000fe200078e0207 */
[----:B------:R-:W-:-:S02]  /*4550*/  @!P0 LOP3.LUT R23, R23, R26, RZ, 0x3c, !PT ;  /* 0x0000001a17178212 */ /* 0x000fc400078e3cff */
[----:B------:R-:W-:Y:S02]  /*4560*/  @!P0 LEA R32, R11, UR4, 0x7 ;  /* 0x000000040b208c11 */ /* 0x000fe4000f8e38ff */
[----:B------:R-:W-:Y:S02]  /*4570*/  @!P0 LEA R21, R21, R24, 0x2 ;  /* 0x0000001815158211 */ /* 0x000fe400078e10ff */
[----:B------:R-:W-:Y:S01]  /*4580*/  @!P0 IADD3 R25, R16, 0x3c, RZ ;  /* 0x0000003c10198810 */ /* 0x000fe20007ffe0ff */
[--C-:B------:R-:W-:Y:S01]  /*4590*/  @!P0 IMAD R24, R23, 0x4, R32.reuse ;  /* 0x0000000417188824 */ /* 0x100fe200078e0220 */
[----:B------:R-:W-:Y:S01]  /*45a0*/  MOV R29, 0xffff ;  /* 0x0000ffff001d7802 */ /* 0x000fe20000000f00 */
[----:B------:R-:W3:Y:S01]  /*45b0*/  @!P0 LDS R22, [R21] ;  /* 0x0000000015168984 */ /* 0x000ee20000000800 */
[----:B------:R-:W-:Y:S01]  /*45c0*/  @!P0 LOP3.LUT R25, R25, R26, RZ, 0x3c, !PT ;  /* 0x0000001a19198212 */ /* 0x000fe200078e3cff */
[----:B------:R-:W-:Y:S01]  /*45d0*/  IMAD.MOV.U32 R26, RZ, RZ, RZ ;  /* 0x000000ffff1a7224 */ /* 0x000fe200078e00ff */
[----:B------:R-:W-:Y:S01]  /*45e0*/  MOV R34, RZ ;  /* 0x000000ff00227202 */ /* 0x000fe20000000f00 */
[----:B------:R-:W-:Y:S01]  /*45f0*/  @!P0 LDS R39, [R24+0x500] ;  /* 0x0005000018278984 */ /* 0x000fe20000000800 */
[----:B------:R-:W-:Y:S01]  /*4600*/  MOV R40, 0xffff ;  /* 0x0000ffff00287802 */ /* 0x000fe20000000f00 */
[----:B------:R-:W-:Y:S01]  /*4610*/  @!P0 IMAD R41, R25, 0x4, R32 ;  /* 0x0000000419298824 */ /* 0x000fe200078e0220 */
[----:B------:R-:W-:Y:S01]  /*4620*/  MOV R25, RZ ;  /* 0x000000ff00197202 */ /* 0x000fe20000000f00 */
[----:B------:R-:W-:Y:S01]  /*4630*/  @!P0 LDS R27, [R24] ;  /* 0x00000000181b8984 */ /* 0x000fe20000000800 */
[----:B------:R-:W-:-:S02]  /*4640*/  MOV R32, 0xffff ;  /* 0x0000ffff00207802 */ /* 0x000fc40000000f00 */
[----:B------:R-:W-:Y:S01]  /*4650*/  MOV R36, RZ ;  /* 0x000000ff00247202 */ /* 0x000fe20000000f00 */
[----:B------:R4:W-:Y:S01]  /*4660*/  @!P0 LDS R23, [R21+0x500] ;  /* 0x0005000015178984 */ /* 0x0009e20000000800 */
[----:B------:R-:W-:Y:S02]  /*4670*/  MOV R31, 0xffff ;  /* 0x0000ffff001f7802 */ /* 0x000fe40000000f00 */
[----:B------:R-:W-:Y:S01]  /*4680*/  MOV R45, 0xffff ;  /* 0x0000ffff002d7802 */ /* 0x000fe20000000f00 */
[----:B01----:R-:W0:Y:S04]  /*4690*/  SHFL.BFLY PT, R19, R18, 0x8, 0x101f ;  /* 0x0d101f0012137f89 */ /* 0x003e2800000e0000 */
[----:B--2---:R-:W1:Y:S01]  /*46a0*/  SHFL.BFLY PT, R32, R17, 0x8, 0x101f ;  /* 0x0d101f0011207f89 */ /* 0x004e6200000e0000 */
[----:B----4-:R-:W-:-:S03]  /*46b0*/  IMAD.MOV.U32 R21, RZ, RZ, RZ ;  /* 0x000000ffff157224 */ /* 0x010fc600078e00ff */
[----:B------:R-:W2:Y:S01]  /*46c0*/  @!P0 LDS R24, [R41] ;  /* 0x0000000029188984 */ /* 0x000ea20000000800 */
[----:B---3--:R-:W-:Y:S01]  /*46d0*/  @!P0 MOV R34, R22 ;  /* 0x0000001600228202 */ /* 0x008fe20000000f00 */
[----:B0-----:R-:W-:Y:S02]  /*46e0*/  FADD.FTZ R19, R19, R18 ;  /* 0x0000001213137221 */ /* 0x001fe40000010000 */
[----:B------:R0:W-:Y:S01]  /*46f0*/  @!P0 LDS R22, [R41+0x500] ;  /* 0x0005000029168984 */ /* 0x0001e20000000800 */
[----:B------:R-:W-:Y:S01]  /*4700*/  @!P0 MOV R25, R39 ;  /* 0x0000002700198202 */ /* 0x000fe20000000f00 */
[----:B-1----:R-:W-:Y:S02]  /*4710*/  FADD.FTZ R18, R32, R17 ;  /* 0x0000001120127221 */ /* 0x002fe40000010000 */
[----:B------:R-:W1:Y:S01]  /*4720*/  SHFL.BFLY PT, R33, R34, 0x8, 0x101f ;  /* 0x0d101f0022217f89 */ /* 0x000e6200000e0000 */
[----:B------:R-:W-:-:S03]  /*4730*/  @!P0 MOV R26, R27 ;  /* 0x0000001b001a8202 */ /* 0x000fc60000000f00 */
[----:B------:R-:W3:Y:S01]  /*4740*/  SHFL.BFLY PT, R40, R25, 0x8, 0x101f ;  /* 0x0d101f0019287f89 */ /* 0x000ee200000e0000 */
[----:B0-----:R-:W-:Y:S01]  /*4750*/  MOV R41, 0xffff ;  /* 0x0000ffff00297802 */ /* 0x001fe20000000f00 */
[----:B------:R-:W-:Y:S01]  /*4760*/  @!P0 IMAD.MOV.U32 R36, RZ, RZ, R23 ;  /* 0x000000ffff248224 */ /* 0x000fe200078e0017 */
[----:B------:R-:W-:Y:S01]  /*4770*/  MOV R23, RZ ;  /* 0x000000ff00177202 */ /* 0x000fe20000000f00 */
[----:B------:R-:W0:Y:S04]  /*4780*/  SHFL.BFLY PT, R27, R26, 0x8, 0x101f ;  /* 0x0d101f001a1b7f89 */ /* 0x000e2800000e0000 */
[----:B------:R-:W4:Y:S04]  /*4790*/  SHFL.BFLY PT, R35, R36, 0x8, 0x101f ;  /* 0x0d101f0024237f89 */ /* 0x000f2800000e0000 */
[----:B------:R-:W5:Y:S01]  /*47a0*/  SHFL.BFLY PT, R20, R19, 0x4, 0x101f ;  /* 0x0c901f0013147f89 */ /* 0x000f6200000e0000 */
[----:B--2---:R-:W-:-:S02]  /*47b0*/  @!P0 MOV R23, R24 ;  /* 0x0000001800178202 */ /* 0x004fc40000000f00 */
[----:B------:R-:W-:-:S03]  /*47c0*/  MOV R24, 0xffff ;  /* 0x0000ffff00187802 */ /* 0x000fc60000000f00 */
[----:B------:R-:W2:Y:S01]  /*47d0*/  SHFL.BFLY PT, R44, R23, 0x8, 0x101f ;  /* 0x0d101f00172c7f89 */ /* 0x000ea200000e0000 */
[----:B-1----:R-:W-:Y:S01]  /*47e0*/  FADD.FTZ R33, R33, R34 ;  /* 0x0000002221217221 */ /* 0x002fe20000010000 */
[----:B---3--:R-:W-:Y:S01]  /*47f0*/  FADD.FTZ R34, R40, R25 ;  /* 0x0000001928227221 */ /* 0x008fe20000010000 */
[----:B------:R-:W-:Y:S02]  /*4800*/  IMAD.MOV.U32 R25, RZ, RZ, 0xffff ;  /* 0x0000ffffff197424 */ /* 0x000fe400078e00ff */
[----:B0-----:R-:W-:Y:S01]  /*4810*/  FADD.FTZ R27, R27, R26 ;  /* 0x0000001a1b1b7221 */ /* 0x001fe20000010000 */
[----:B------:R-:W-:Y:S01]  /*4820*/  MOV R26, 0xffff ;  /* 0x0000ffff001a7802 */ /* 0x000fe20000000f00 */
[----:B------:R-:W0:Y:S01]  /*4830*/  SHFL.BFLY PT, R32, R18, 0x4, 0x101f ;  /* 0x0c901f0012207f89 */ /* 0x000e2200000e0000 */
[----:B------:R-:W-:Y:S01]  /*4840*/  @!P0 MOV R21, R22 ;  /* 0x0000001600158202 */ /* 0x000fe20000000f00 */
[----:B----4-:R-:W-:Y:S01]  /*4850*/  FADD.FTZ R35, R35, R36 ;  /* 0x0000002423237221 */ /* 0x010fe20000010000 */
[----:B------:R-:W-:Y:S01]  /*4860*/  MOV R22, 0xffff ;  /* 0x0000ffff00167802 */ /* 0x000fe20000000f00 */
[----:B------:R-:W1:Y:S01]  /*4870*/  SHFL.BFLY PT, R40, R27, 0x4, 0x101f ;  /* 0x0c901f001b287f89 */ /* 0x000e6200000e0000 */
[----:B-----5:R-:W-:Y:S01]  /*4880*/  FADD.FTZ R20, R19, R20 ;  /* 0x0000001413147221 */ /* 0x020fe20000010000 */
[----:B------:R-:W-:Y:S01]  /*4890*/  ISETP.NE.AND P0, PT, R11, RZ, PT ;  /* 0x000000ff0b00720c */ /* 0x000fe20003f05270 */
[----:B------:R-:W-:Y:S01]  /*48a0*/  IMAD.MOV.U32 R36, RZ, RZ, 0xffff ;  /* 0x0000ffffff247424 */ /* 0x000fe200078e00ff */
[----:B------:R-:W-:Y:S04]  /*48b0*/  SHFL.BFLY PT, R24, R21, 0x8, 0x101f ;  /* 0x0d101f0015187f89 */ /* 0x000fe800000e0000 */
[----:B------:R-:W3:Y:S01]  /*48c0*/  SHFL.BFLY PT, R22, R33, 0x4, 0x101f ;  /* 0x0c901f0021167f89 */ /* 0x000ee200000e0000 */
[----:B--2---:R-:W-:Y:S01]  /*48d0*/  FADD.FTZ R44, R44, R23 ;  /* 0x000000172c2c7221 */ /* 0x004fe20000010000 */
[----:B------:R-:W-:-:S02]  /*48e0*/  IMAD.MOV.U32 R23, RZ, RZ, 0xffff ;  /* 0x0000ffffff177424 */ /* 0x000fc400078e00ff */
[----:B------:R-:W2:Y:S04]  /*48f0*/  SHFL.BFLY PT, R38, R35, 0x4, 0x101f ;  /* 0x0c901f0023267f89 */ /* 0x000ea800000e0000 */
[----:B------:R-:W4:Y:S01]  /*4900*/  SHFL.BFLY PT, R39, R34, 0x4, 0x101f ;  /* 0x0c901f0022277f89 */ /* 0x000f2200000e0000 */
[----:B0-----:R-:W-:Y:S01]  /*4910*/  FADD.FTZ R17, R18, R32 ;  /* 0x0000002012117221 */ /* 0x001fe20000010000 */
[----:B------:R-:W-:Y:S02]  /*4920*/  MOV R32, 0xffff ;  /* 0x0000ffff00207802 */ /* 0x000fe40000000f00 */
[----:B------:R-:W0:Y:S01]  /*4930*/  SHFL.BFLY PT, R19, R20, 0x2, 0x101f ;  /* 0x0c501f0014137f89 */ /* 0x000e2200000e0000 */
[----:B-1----:R-:W-:-:S03]  /*4940*/  FADD.FTZ R40, R27, R40 ;  /* 0x000000281b287221 */ /* 0x002fc60000010000 */
[----:B------:R-:W1:Y:S04]  /*4950*/  SHFL.BFLY PT, R23, R44, 0x4, 0x101f ;  /* 0x0c901f002c177f89 */ /* 0x000e6800000e0000 */
[----:B------:R-:W5:Y:S01]  /*4960*/  SHFL.BFLY PT, R32, R17, 0x2, 0x101f ;  /* 0x0c501f0011207f89 */ /* 0x000f6200000e0000 */
[----:B---3--:R-:W-:Y:S01]  /*4970*/  FADD.FTZ R37, R33, R22 ;  /* 0x0000001621257221 */ /* 0x008fe20000010000 */
[----:B------:R-:W-:Y:S01]  /*4980*/  FADD.FTZ R33, R24, R21 ;  /* 0x0000001518217221 */ /* 0x000fe20000010000 */
[----:B------:R-:W-:Y:S01]  /*4990*/  MOV R22, 0xffff ;  /* 0x0000ffff00167802 */ /* 0x000fe20000000f00 */
[----:B------:R-:W3:Y:S01]  /*49a0*/  SHFL.BFLY PT, R25, R40, 0x2, 0x101f ;  /* 0x0c501f0028197f89 */ /* 0x000ee200000e0000 */
[----:B------:R-:W-:Y:S01]  /*49b0*/  MOV R21, 0xffff ;  /* 0x0000ffff00157802 */ /* 0x000fe20000000f00 */
[----:B--2---:R-:W-:Y:S01]  /*49c0*/  FADD.FTZ R38, R35, R38 ;  /* 0x0000002623267221 */ /* 0x004fe20000010000 */
[----:B------:R-:W-:Y:S01]  /*49d0*/  MOV R35, 0xffff ;  /* 0x0000ffff00237802 */ /* 0x000fe20000000f00 */
[----:B----4-:R-:W-:Y:S01]  /*49e0*/  FADD.FTZ R39, R34, R39 ;  /* 0x0000002722277221 */ /* 0x010fe20000010000 */
[----:B------:R-:W-:Y:S01]  /*49f0*/  MOV R34, 0xffff ;  /* 0x0000ffff00227802 */ /* 0x000fe20000000f00 */
[----:B------:R-:W2:Y:S01]  /*4a00*/  SHFL.BFLY PT, R22, R37, 0x2, 0x101f ;  /* 0x0c501f0025167f89 */ /* 0x000ea200000e0000 */
[----:B0-----:R-:W-:Y:S01]  /*4a10*/  FADD.FTZ R19, R20, R19 ;  /* 0x0000001314137221 */ /* 0x001fe20000010000 */
[----:B------:R-:W-:-:S02]  /*4a20*/  IMAD.MOV.U32 R20, RZ, RZ, 0xffff ;  /* 0x0000ffffff147424 */ /* 0x000fc400078e00ff */
[----:B------:R-:W0:Y:S01]  /*4a30*/  SHFL.BFLY PT, R21, R38, 0x2, 0x101f ;  /* 0x0c501f0026157f89 */ /* 0x000e2200000e0000 */
[----:B-1----:R-:W-:-:S03]  /*4a40*/  FADD.FTZ R44, R44, R23 ;  /* 0x000000172c2c7221 */ /* 0x002fc60000010000 */
[----:B------:R-:W1:Y:S01]  /*4a50*/  SHFL.BFLY PT, R26, R39, 0x2, 0x101f ;  /* 0x0c501f00271a7f89 */ /* 0x000e6200000e0000 */
[----:B-----5:R-:W-:Y:S01]  /*4a60*/  FADD.FTZ R18, R17, R32 ;  /* 0x0000002011127221 */ /* 0x020fe20000010000 */
[----:B------:R-:W-:Y:S02]  /*4a70*/  MOV R17, 0xffff ;  /* 0x0000ffff00117802 */ /* 0x000fe40000000f00 */
[----:B------:R-:W4:Y:S04]  /*4a80*/  SHFL.BFLY PT, R20, R19, 0x1, 0x101f ;  /* 0x0c301f0013147f89 */ /* 0x000f2800000e0000 */
[----:B------:R-:W5:Y:S01]  /*4a90*/  SHFL.BFLY PT, R34, R33, 0x4, 0x101f ;  /* 0x0c901f0021227f89 */ /* 0x000f6200000e0000 */
[----:B---3--:R-:W-:Y:S02]  /*4aa0*/  FADD.FTZ R40, R40, R25 ;  /* 0x0000001928287221 */ /* 0x008fe40000010000 */
[----:B------:R-:W3:Y:S01]  /*4ab0*/  @!P0 LDC.64 R24, c[0x0][0x220] ;  /* 0x00008800ff188b82 */ /* 0x000ee20000000a00 */
[----:B------:R-:W5:Y:S01]  /*4ac0*/  SHFL.BFLY PT, R17, R18, 0x1, 0x101f ;  /* 0x0c301f0012117f89 */ /* 0x000f6200000e0000 */
[----:B--2---:R-:W-:-:S03]  /*4ad0*/  FADD.FTZ R37, R37, R22 ;  /* 0x0000001625257221 */ /* 0x004fc60000010000 */
[----:B------:R-:W2:Y:S03]  /*4ae0*/  SHFL.BFLY PT, R41, R40, 0x1, 0x101f ;  /* 0x0c301f0028297f89 */ /* 0x000ea600000e0000 */
[----:B------:R-:W2:Y:S01]  /*4af0*/  @!P0 LDC.64 R22, c[0x0][0x218] ;  /* 0x00008600ff168b82 */ /* 0x000ea20000000a00 */
[----:B0-----:R-:W-:Y:S01]  /*4b00*/  FADD.FTZ R38, R38, R21 ;  /* 0x0000001526267221 */ /* 0x001fe20000010000 */
[----:B------:R-:W0:Y:S01]  /*4b10*/  SHFL.BFLY PT, R36, R37, 0x1, 0x101f ;  /* 0x0c301f0025247f89 */ /* 0x000e2200000e0000 */
[----:B-1----:R-:W-:-:S03]  /*4b20*/  FADD.FTZ R39, R39, R26 ;  /* 0x0000001a27277221 */ /* 0x002fc60000010000 */
[----:B------:R-:W1:Y:S02]  /*4b30*/  SHFL.BFLY PT, R35, R38, 0x1, 0x101f ;  /* 0x0c301f0026237f89 */ /* 0x000e6400000e0000 */
[----:B------:R-:W1:Y:S01]  /*4b40*/  @!P0 LDC.64 R26, c[0x0][0x218] ;  /* 0x00008600ff1a8b82 */ /* 0x000e620000000a00 */
[----:B----4-:R-:W-:Y:S01]  /*4b50*/  FADD.FTZ R19, R19, R20 ;  /* 0x0000001413137221 */ /* 0x010fe20000010000 */
[----:B------:R-:W4:Y:S01]  /*4b60*/  SHFL.BFLY PT, R42, R39, 0x1, 0x101f ;  /* 0x0c301f00272a7f89 */ /* 0x000f2200000e0000 */
[----:B-----5:R-:W-:Y:S01]  /*4b70*/  FADD.FTZ R33, R33, R34 ;  /* 0x0000002221217221 */ /* 0x020fe20000010000 */
[----:B------:R-:W-:Y:S02]  /*4b80*/  MOV R34, 0xffff ;  /* 0x0000ffff00227802 */ /* 0x000fe40000000f00 */
[----:B------:R-:W5:Y:S01]  /*4b90*/  SHFL.BFLY PT, R45, R44, 0x2, 0x101f ;  /* 0x0c501f002c2d7f89 */ /* 0x000f6200000e0000 */
[----:B------:R-:W-:Y:S01]  /*4ba0*/  @!P0 F2FP.BF16.F32.PACK_AB R32, RZ, R19 ;  /* 0x00000013ff20823e */ /* 0x000fe200000010ff */
[----:B------:R-:W-:Y:S01]  /*4bb0*/  FADD.FTZ R46, R18, R17 ;  /* 0x00000011122e7221 */ /* 0x000fe20000010000 */
[----:B------:R-:W5:Y:S01]  /*4bc0*/  @!P0 LDC.64 R20, c[0x0][0x220] ;  /* 0x00008800ff148b82 */ /* 0x000f620000000a00 */
[C---:B---3--:R-:W-:Y:S01]  /*4bd0*/  @!P0 IMAD.WIDE R24, R43.reuse, 0x2, R24 ;  /* 0x000000022b188825 */ /* 0x048fe200078e0218 */
[----:B------:R-:W3:Y:S03]  /*4be0*/  SHFL.BFLY PT, R34, R33, 0x2, 0x101f ;  /* 0x0c501f0021227f89 */ /* 0x000ee600000e0000 */
[----:B--2---:R-:W-:Y:S01]  /*4bf0*/  FADD.FTZ R40, R40, R41 ;  /* 0x0000002928287221 */ /* 0x004fe20000010000 */
[----:B------:R-:W-:Y:S01]  /*4c00*/  @!P0 F2FP.BF16.F32.PACK_AB R46, RZ, R46 ;  /* 0x0000002eff2e823e */ /* 0x000fe200000010ff */
[----:B------:R-:W-:Y:S01]  /*4c10*/  @!P0 IMAD.WIDE R22, R43, 0x2, R22 ;  /* 0x000000022b168825 */ /* 0x000fe200078e0216 */
[----:B------:R-:W2:Y:S03]  /*4c20*/  @!P0 LDC.64 R18, c[0x0][0x218] ;  /* 0x00008600ff128b82 */ /* 0x000ea60000000a00 */
[----:B0-----:R-:W-:Y:S01]  /*4c30*/  FADD.FTZ R36, R37, R36 ;  /* 0x0000002425247221 */ /* 0x001fe20000010000 */
[----:B------:R-:W-:Y:S01]  /*4c40*/  MOV R37, 0xffff ;  /* 0x0000ffff00257802 */ /* 0x000fe20000000f00 */
[----:B-1----:R-:W-:Y:S01]  /*4c50*/  FADD.FTZ R35, R38, R35 ;  /* 0x0000002326237221 */ /* 0x002fe20000010000 */
[----:B------:R-:W-:Y:S01]  /*4c60*/  @!P0 F2FP.BF16.F32.PACK_AB R28, RZ, R40 ;  /* 0x00000028ff1c823e */ /* 0x000fe200000010ff */
[----:B------:R-:W-:Y:S01]  /*4c70*/  @!P0 IMAD.WIDE R26, R43, 0x2, R26 ;  /* 0x000000022b1a8825 */ /* 0x000fe200078e021a */
[----:B------:R-:W0:Y:S03]  /*4c80*/  @!P0 LDC.64 R16, c[0x0][0x220] ;  /* 0x00008800ff108b82 */ /* 0x000e260000000a00 */
[----:B----4-:R-:W-:Y:S01]  /*4c90*/  FADD.FTZ R39, R39, R42 ;  /* 0x0000002a27277221 */ /* 0x010fe20000010000 */
[----:B------:R1:W-:Y:S01]  /*4ca0*/  @!P0 STG.E.U16 desc[UR12][R26.64], R32 ;  /* 0x000000201a008986 */ /* 0x0003e2000c10150c */
[----:B-----5:R-:W-:-:S03]  /*4cb0*/  FADD.FTZ R44, R44, R45 ;  /* 0x0000002d2c2c7221 */ /* 0x020fc60000010000 */
[----:B------:R4:W-:Y:S01]  /*4cc0*/  @!P0 STG.E.U16 desc[UR12][R24.64], R46 ;  /* 0x0000002e18008986 */ /* 0x0009e2000c10150c */
[----:B------:R-:W-:-:S04]  /*4cd0*/  @!P0 IMAD.WIDE R20, R43, 0x2, R20 ;  /* 0x000000022b148825 */ /* 0x000fc800078e0214 */
[----:B---3--:R-:W-:Y:S01]  /*4ce0*/  FADD.FTZ R33, R33, R34 ;  /* 0x0000002221217221 */ /* 0x008fe20000010000 */
[----:B------:R-:W3:Y:S01]  /*4cf0*/  SHFL.BFLY PT, R37, R44, 0x1, 0x101f ;  /* 0x0c301f002c257f89 */ /* 0x000ee200000e0000 */
[----:B-1----:R-:W-:Y:S01]  /*4d00*/  @!P0 F2FP.BF16.F32.PACK_AB R27, RZ, R35 ;  /* 0x00000023ff1b823e */ /* 0x002fe200000010ff */
[C---:B--2---:R-:W-:Y:S01]  /*4d10*/  @!P0 IMAD.WIDE R18, R43.reuse, 0x2, R18 ;  /* 0x000000022b128825 */ /* 0x044fe200078e0212 */
[----:B------:R-:W-:Y:S02]  /*4d20*/  MOV R32, 0xffff ;  /* 0x0000ffff00207802 */ /* 0x000fe40000000f00 */
[----:B----4-:R-:W-:Y:S02]  /*4d30*/  @!P0 F2FP.BF16.F32.PACK_AB R25, RZ, R36 ;  /* 0x00000024ff19823e */ /* 0x010fe400000010ff */
[----:B------:R-:W-:Y:S02]  /*4d40*/  @!P0 F2FP.BF16.F32.PACK_AB R35, RZ, R39 ;  /* 0x00000027ff23823e */ /* 0x000fe400000010ff */
[----:B------:R1:W2:Y:S01]  /*4d50*/  SHFL.BFLY PT, R32, R33, 0x1, 0x101f ;  /* 0x0c301f0021207f89 */ /* 0x0002a200000e0000 */
[----:B0-----:R-:W-:-:S03]  /*4d60*/  @!P0 IMAD.WIDE R16, R43, 0x2, R16 ;  /* 0x000000022b108825 */ /* 0x001fc600078e0210 */
[----:B------:R1:W-:Y:S04]  /*4d70*/  @!P0 STG.E.U16 desc[UR12][R22.64+0x28], R25 ;  /* 0x0000281916008986 */ /* 0x0003e8000c10150c */
[----:B------:R1:W-:Y:S04]  /*4d80*/  @!P0 STG.E.U16 desc[UR12][R20.64+0x28], R27 ;  /* 0x0000281b14008986 */ /* 0x0003e8000c10150c */
[----:B------:R1:W-:Y:S01]  /*4d90*/  @!P0 STG.E.U16 desc[UR12][R18.64+0x50], R28 ;  /* 0x0000501c12008986 */ /* 0x0003e2000c10150c */
[----:B---3--:R-:W-:-:S03]  /*4da0*/  FADD.FTZ R37, R44, R37 ;  /* 0x000000252c257221 */ /* 0x008fc60000010000 */
[----:B------:R1:W-:Y:S04]  /*4db0*/  @!P0 STG.E.U16 desc[UR12][R16.64+0x50], R35 ;  /* 0x0000502310008986 */ /* 0x0003e8000c10150c */
.L_x_573:
[----:B-1----:R-:W0:Y:S01]  /*4dc0*/  @!P0 LDC.64 R16, c[0x0][0x218] ;  /* 0x00008600ff108b82 */ /* 0x002e220000000a00 */
[----:B--2---:R-:W-:Y:S01]  /*4dd0*/  FADD.FTZ R21, R33, R32 ;  /* 0x0000002021157221 */ /* 0x004fe20000010000 */
[----:B------:R-:W-:-:S04]  /*4de0*/  @!P0 F2FP.BF16.F32.PACK_AB R20, RZ, R37 ;  /* 0x00000025ff14823e */ /* 0x000fc800000010ff */
[----:B------:R-:W-:Y:S02]  /*4df0*/  @!P0 F2FP.BF16.F32.PACK_AB R21, RZ, R21 ;  /* 0x00000015ff15823e */ /* 0x000fe400000010ff */
[----:B------:R-:W1:Y:S01]  /*4e00*/  @!P0 LDC.64 R18, c[0x0][0x220] ;  /* 0x00008800ff128b82 */ /* 0x000e620000000a00 */
[----:B0-----:R-:W-:-:S05]  /*4e10*/  @!P0 IMAD.WIDE R16, R43, 0x2, R16 ;  /* 0x000000022b108825 */ /* 0x001fca00078e0210 */
[----:B------:R3:W-:Y:S01]  /*4e20*/  @!P0 STG.E.U16 desc[UR12][R16.64+0x78], R20 ;  /* 0x0000781410008986 */ /* 0x0007e2000c10150c */
[----:B-1----:R-:W-:-:S05]  /*4e30*/  @!P0 IMAD.WIDE R18, R43, 0x2, R18 ;  /* 0x000000022b128825 */ /* 0x002fca00078e0212 */
[----:B------:R3:W-:Y:S02]  /*4e40*/  @!P0 STG.E.U16 desc[UR12][R18.64+0x78], R21 ;  /* 0x0000781512008986 */ /* 0x0007e4000c10150c */
.L_x_503:
[----:B------:R-:W-:Y:S05]  /*4e50*/  WARPSYNC.ALL ;  /* 0x0000000000007948 */ /* 0x000fea0003800000 */
[----:B------:R-:W-:Y:S01]  /*4e60*/  UMOV UR4, 0x140 ;  /* 0x0000014000047882 */ /* 0x000fe20000000000 */
[----:B------:R-:W-:Y:S01]  /*4e70*/  VIADD R7, R7, 0x1400 ;  /* 0x0000140007077836 */ /* 0x000fe20000000000 */
[----:B------:R-:W-:Y:S01]  /*4e80*/  UIMAD UR4, UR14, UR4, 0x140 ;  /* 0x000001400e0474a4 */ /* 0x000fe2000f8e0204 */
[----:B------:R-:W-:Y:S05]  /*4e90*/  BAR.SYNC.DEFER_BLOCKING 0x0 ;  /* 0x0000000000007b1d */ /* 0x000fea0000010000 */
[----:B------:R-:W-:-:S13]  /*4ea0*/  ISETP.GE.AND P0, PT, R7, UR4, PT ;  /* 0x0000000407007c0c */ /* 0x000fda000bf06270 */
[----:B------:R-:W-:Y:S05]  /*4eb0*/  @!P0 BRA `(.L_x_510) ;  /* 0xffffffe0003c8947 */ /* 0x000fea000383ffff */
[----:B------:R-:W-:Y:S05]  /*4ec0*/  EXIT ;  /* 0x000000000000794d */ /* 0x000fea0003800000 */
.L_x_506:
[----:B------:R-:W-:Y:S01]  /*4ed0*/  HFMA2.MMA R30, -RZ, RZ, 0, 4.76837158203125e-07 ;  /* 0x00000008ff1e7435 */ /* 0x000fe200000001ff */
[----:B-1----:R-:W-:Y:S01]  /*4ee0*/  MOV R31, R16 ;  /* 0x00000010001f7202 */ /* 0x002fe20000000f00 */
[----:B------:R-:W-:Y:S01]  /*4ef0*/  IMAD.MOV.U32 R29, RZ, RZ, 0x101f ;  /* 0x0000101fff1d7424 */ /* 0x000fe200078e00ff */
[----:B------:R-:W-:-:S08]  /*4f00*/  MOV R28, 0xffff ;  /* 0x0000ffff001c7802 */ /* 0x000fd00000000f00 */
[----:B0-2---:R-:W-:Y:S05]  /*4f10*/  WARPSYNC.COLLECTIVE R28, `(.L_x_511) ;  /* 0x000000001c087348 */ /* 0x005fea0003c00000 */
[----:B------:R1:W3:Y:S02]  /*4f20*/  SHFL.BFLY P2, R32, R31, R30, R29 ;  /* 0x0c00001e1f207389 */ /* 0x0002e4000004001d */
[----:B0123--:R-:W-:Y:S01]  /*4f30*/  ENDCOLLECTIVE ;  /* 0x000000000000791b */ /* 0x00ffe20003800000 */
.L_x_511:
[----:B------:R-:W-:Y:S01]  /*4f40*/  IMAD.MOV.U32 R31, RZ, RZ, R17 ;  /* 0x000000ffff1f7224 */ /* 0x000fe200078e0011 */
[----:B------:R-:W-:-:S07]  /*4f50*/  MOV R19, R32 ;  /* 0x0000002000137202 */ /* 0x000fce0000000f00 */
[----:B------:R-:W-:Y:S05]  /*4f60*/  WARPSYNC.COLLECTIVE R28, `(.L_x_512) ;  /* 0x000000001c087348 */ /* 0x000fea0003c00000 */
[----:B------:R0:W1:Y:S02]  /*4f70*/  SHFL.BFLY P2, R32, R31, R30, R29 ;  /* 0x0c00001e1f207389 */ /* 0x000064000004001d */
[----:B01----:R-:W-:Y:S01]  /*4f80*/  ENDCOLLECTIVE ;  /* 0x000000000000791b */ /* 0x003fe20003800000 */
.L_x_512:
[----:B------:R-:W-:-:S05]  /*4f90*/  FADD.FTZ R19, R19, R16 ;  /* 0x0000001013137221 */ /* 0x000fca0000010000 */
[----:B------:R-:W-:Y:S01]  /*4fa0*/  MOV R31, R19 ;  /* 0x00000013001f7202 */ /* 0x000fe20000000f00 */
[----:B------:R-:W-:Y:S01]  /*4fb0*/  IMAD.MOV.U32 R30, RZ, RZ, 0x4 ;  /* 0x00000004ff1e7424 */ /* 0x000fe200078e00ff */
[----:B------:R-:W-:-:S07]  /*4fc0*/  MOV R18, R32 ;  /* 0x0000002000127202 */ /* 0x000fce0000000f00 */
[----:B------:R-:W-:Y:S05]  /*4fd0*/  WARPSYNC.COLLECTIVE R28, `(.L_x_513) ;  /* 0x000000001c087348 */ /* 0x000fea0003c00000 */
[----:B------:R0:W1:Y:S02]  /*4fe0*/  SHFL.BFLY P2, R32, R31, R30, R29 ;  /* 0x0c00001e1f207389 */ /* 0x000064000004001d */
[----:B01----:R-:W-:Y:S01]  /*4ff0*/  ENDCOLLECTIVE ;  /* 0x000000000000791b */ /* 0x003fe20003800000 */
.L_x_513:
[----:B------:R-:W-:-:S05]  /*5000*/  FADD.FTZ R18, R18, R17 ;  /* 0x0000001112127221 */ /* 0x000fca0000010000 */
[----:B------:R-:W-:Y:S02]  /*5010*/  MOV R31, R18 ;  /* 0x00000012001f7202 */ /* 0x000fe40000000f00 */
[----:B------:R-:W-:-:S07]  /*5020*/  MOV R20, R32 ;  /* 0x0000002000147202 */ /* 0x000fce0000000f00 */
[----:B------:R-:W-:Y:S05]  /*5030*/  WARPSYNC.COLLECTIVE R28, `(.L_x_514) ;  /* 0x000000001c087348 */ /* 0x000fea0003c00000 */
[----:B------:R0:W1:Y:S02]  /*5040*/  SHFL.BFLY P2, R32, R31, R30, R29 ;  /* 0x0c00001e1f207389 */ /* 0x000064000004001d */
[----:B01----:R-:W-:Y:S01]  /*5050*/  ENDCOLLECTIVE ;  /* 0x000000000000791b */ /* 0x003fe20003800000 */
.L_x_514:
[----:B------:R-:W-:Y:S01]  /*5060*/  FADD.FTZ R20, R19, R20 ;  /* 0x0000001413147221 */ /* 0x000fe20000010000 */
[----:B------:R-:W-:-:S04]  /*5070*/  HFMA2.MMA R30, -RZ, RZ, 0, 1.1920928955078125e-07 ;  /* 0x00000002ff1e7435 */ /* 0x000fc800000001ff */
[----:B------:R-:W-:Y:S01]  /*5080*/  MOV R31, R20 ;  /* 0x00000014001f7202 */ /* 0x000fe20000000f00 */
[----:B------:R-:W-:-:S07]  /*5090*/  IMAD.MOV.U32 R21, RZ, RZ, R32 ;  /* 0x000000ffff157224 */ /* 0x000fce00078e0020 */
[----:B------:R-:W-:Y:S05]  /*50a0*/  WARPSYNC.COLLECTIVE R28, `(.L_x_515) ;  /* 0x000000001c087348 */ /* 0x000fea0003c00000 */
[----:B------:R0:W1:Y:S02]  /*50b0*/  SHFL.BFLY P2, R32, R31, R30, R29 ;  /* 0x0c00001e1f207389 */ /* 0x000064000004001d */
[----:B01----:R-:W-:Y:S01]  /*50c0*/  ENDCOLLECTIVE ;  /* 0x000000000000791b */ /* 0x003fe20003800000 */
.L_x_515:
[----:B------:R-:W-:-:S05]  /*50d0*/  FADD.FTZ R21, R18, R21 ;  /* 0x0000001512157221 */ /* 0x000fca0000010000 */
[----:B------:R-:W-:Y:S01]  /*50e0*/  MOV R31, R21 ;  /* 0x00000015001f7202 */ /* 0x000fe20000000f00 */
[----:B------:R-:W-:-:S07]  /*50f0*/  IMAD.MOV.U32 R23, RZ, RZ, R32 ;  /* 0x000000ffff177224 */ /* 0x000fce00078e0020 */
[----:B------:R-:W-:Y:S05]  /*5100*/  WARPSYNC.COLLECTIVE R28, `(.L_x_516) ;  /* 0x000000001c087348 */ /* 0x000fea0003c00000 */
[----:B------:R0:W1:Y:S02]  /*5110*/  SHFL.BFLY P2, R32, R31, R30, R29 ;  /* 0x0c00001e1f207389 */ /* 0x000064000004001d */
[----:B01----:R-:W-:Y:S01]  /*5120*/  ENDCOLLECTIVE ;  /* 0x000000000000791b */ /* 0x003fe20003800000 */
.L_x_516:
[----:B------:R-:W-:Y:S01]  /*5130*/  FADD.FTZ R23, R20, R23 ;  /* 0x0000001714177221 */ /* 0x000fe20000010000 */
[----:B------:R-:W-:-:S03]  /*5140*/  HFMA2.MMA R30, -RZ, RZ, 0, 5.9604644775390625e-08 ;  /* 0x00000001ff1e7435 */ /* 0x000fc600000001ff */
[----:B------:R-:W-:Y:S01]  /*5150*/  IMAD.MOV.U32 R31, RZ, RZ, R23 ;  /* 0x000000ffff1f7224 */ /* 0x000fe200078e0017 */
[----:B------:R-:W-:-:S07]  /*5160*/  MOV R16, R32 ;  /* 0x0000002000107202 */ /* 0x000fce0000000f00 */
[----:B------:R-:W-:Y:S05]  /*5170*/  WARPSYNC.COLLECTIVE R28, `(.L_x_517) ;  /* 0x000000001c087348 */ /* 0x000fea0003c00000 */
[----:B------:R0:W1:Y:S02]  /*5180*/  SHFL.BFLY P2, R32, R31, R30, R29 ;  /* 0x0c00001e1f207389 */ /* 0x000064000004001d */
[----:B01----:R-:W-:Y:S01]  /*5190*/  ENDCOLLECTIVE ;  /* 0x000000000000791b */ /* 0x003fe20003800000 */
.L_x_517:
[----:B------:R-:W-:-:S04]  /*51a0*/  FADD.FTZ R16, R21, R16 ;  /* 0x0000001015107221 */ /* 0x000fc80000010000 */
[----:B------:R-:W-:Y:S01]  /*51b0*/  IMAD.MOV.U32 R31, RZ, RZ, R16 ;  /* 0x000000ffff1f7224 */ /* 0x000fe200078e0010 */
[----:B------:R-:W-:-:S07]  /*51c0*/  MOV R22, R32 ;  /* 0x0000002000167202 */ /* 0x000fce0000000f00 */
[----:B------:R-:W-:Y:S05]  /*51d0*/  WARPSYNC.COLLECTIVE R28, `(.L_x_518) ;  /* 0x000000001c087348 */ /* 0x000fea0003c00000 */
[----:B------:R0:W1:Y:S02]  /*51e0*/  SHFL.BFLY P2, R32, R31, R30, R29 ;  /* 0x0c00001e1f207389 */ /* 0x000064000004001d */
[----:B01----:R-:W-:Y:S01]  /*51f0*/  ENDCOLLECTIVE ;  /* 0x000000000000791b */ /* 0x003fe20003800000 */
.L_x_518:
[----:B------:R-:W-:Y:S01]  /*5200*/  FADD.FTZ R22, R23, R22 ;  /* 0x0000001617167221 */ /* 0x000fe20000010000 */
[----:B------:R-:W-:Y:S06]  /*5210*/  BRA `(.L_x_519) ;  /* 0xffffffe800ec7947 */ /* 0x000fec000383ffff */
.L_x_507:
        /* <DEDUP_REMOVED lines=8> */
.L_x_521:
[----:B------:R-:W-:Y:S05]  /*52a0*/  BSYNC B1 ;  /* 0x0000000000017941 */ /* 0x000fea0003800000 */
.L_x_520:
        /* <DEDUP_REMOVED lines=8> */
.L_x_522:
[----:B------:R-:W-:-:S05]  /*5330*/  FADD.FTZ R23, R23, R16 ;  /* 0x0000001017177221 */ /* 0x000fca0000010000 */
[----:B------:R-:W-:Y:S01]  /*5340*/  MOV R31, R23 ;  /* 0x00000017001f7202 */ /* 0x000fe20000000f00 */
[----:B------:R-:W-:Y:S01]  /*5350*/  IMAD.MOV.U32 R30, RZ, RZ, 0x4 ;  /* 0x00000004ff1e7424 */ /* 0x000fe200078e00ff */
[----:B------:R-:W-:-:S07]  /*5360*/  MOV R22, R32 ;  /* 0x0000002000167202 */ /* 0x000fce0000000f00 */
[----:B------:R-:W-:Y:S05]  /*5370*/  WARPSYNC.COLLECTIVE R28, `(.L_x_523) ;  /* 0x000000001c087348 */ /* 0x000fea0003c00000 */
[----:B------:R0:W1:Y:S02]  /*5380*/  SHFL.BFLY P2, R32, R31, R30, R29 ;  /* 0x0c00001e1f207389 */ /* 0x000064000004001d */
[----:B01----:R-:W-:Y:S01]  /*5390*/  ENDCOLLECTIVE ;  /* 0x000000000000791b */ /* 0x003fe20003800000 */
.L_x_523:
[----:B------:R-:W-:-:S05]  /*53a0*/  FADD.FTZ R22, R22, R17 ;  /* 0x0000001116167221 */ /* 0x000fca0000010000 */
[----:B------:R-:W-:Y:S02]  /*53b0*/  MOV R31, R22 ;  /* 0x00000016001f7202 */ /* 0x000fe40000000f00 */
[----:B------:R-:W-:-:S07]  /*53c0*/  MOV R24, R32 ;  /* 0x0000002000187202 */ /* 0x000fce0000000f00 */
[----:B------:R-:W-:Y:S05]  /*53d0*/  WARPSYNC.COLLECTIVE R28, `(.L_x_524) ;  /* 0x000000001c087348 */ /* 0x000fea0003c00000 */
[----:B------:R0:W1:Y:S02]  /*53e0*/  SHFL.BFLY P2, R32, R31, R30, R29 ;  /* 0x0c00001e1f207389 */ /* 0x000064000004001d */
[----:B01----:R-:W-:Y:S01]  /*53f0*/  ENDCOLLECTIVE ;  /* 0x000000000000791b */ /* 0x003fe20003800000 */
.L_x_524:
[----:B------:R-:W-:Y:S01]  /*5400*/  FADD.FTZ R24, R23, R24 ;  /* 0x0000001817187221 */ /* 0x000fe20000010000 */
[----:B------:R-:W-:-:S04]  /*5410*/  HFMA2.MMA R30, -RZ, RZ, 0, 1.1920928955078125e-07 ;  /* 0x00000002ff1e7435 */ /* 0x000fc800000001ff */
[----:B------:R-:W-:Y:S01]  /*5420*/  MOV R31, R24 ;  /* 0x00000018001f7202 */ /* 0x000fe20000000f00 */
[----:B------:R-:W-:-:S07]  /*5430*/  IMAD.MOV.U32 R25, RZ, RZ, R32 ;  /* 0x000000ffff197224 */ /* 0x000fce00078e0020 */
[----:B------:R-:W-:Y:S05]  /*5440*/  WARPSYNC.COLLECTIVE R28, `(.L_x_525) ;  /* 0x000000001c087348 */ /* 0x000fea0003c00000 */
[----:B------:R0:W1:Y:S02]  /*5450*/  SHFL.BFLY P2, R32, R31, R30, R29 ;  /* 0x0c00001e1f207389 */ /* 0x000064000004001d */
[----:B01----:R-:W-:Y:S01]  /*5460*/  ENDCOLLECTIVE ;  /* 0x000000000000791b */ /* 0x003fe20003800000 */
.L_x_525:
[----:B------:R-:W-:-:S05]  /*5470*/  FADD.FTZ R25, R22, R25 ;  /* 0x0000001916197221 */ /* 0x000fca0000010000 */
[----:B------:R-:W-:Y:S01]  /*5480*/  MOV R31, R25 ;  /* 0x00000019001f7202 */ /* 0x000fe20000000f00 */
[----:B------:R-:W-:-:S07]  /*5490*/  IMAD.MOV.U32 R27, RZ, RZ, R32 ;  /* 0x000000ffff1b7224 */ /* 0x000fce00078e0020 */
[----:B------:R-:W-:Y:S05]  /*54a0*/  WARPSYNC.COLLECTIVE R28, `(.L_x_526) ;  /* 0x000000001c087348 */ /* 0x000fea0003c00000 */
[----:B------:R0:W1:Y:S02]  /*54b0*/  SHFL.BFLY P2, R32, R31, R30, R29 ;  /* 0x0c00001e1f207389 */ /* 0x000064000004001d */
[----:B01----:R-:W-:Y:S01]  /*54c0*/  ENDCOLLECTIVE ;  /* 0x000000000000791b */ /* 0x003fe20003800000 */
.L_x_526:
[----:B------:R-:W-:Y:S01]  /*54d0*/  FADD.FTZ R27, R24, R27 ;  /* 0x0000001b181b7221 */ /* 0x000fe20000010000 */
[----:B------:R-:W-:-:S03]  /*54e0*/  HFMA2.MMA R30, -RZ, RZ, 0, 5.9604644775390625e-08 ;  /* 0x00000001ff1e7435 */ /* 0x000fc600000001ff */
[----:B------:R-:W-:Y:S01]  /*54f0*/  IMAD.MOV.U32 R31, RZ, RZ, R27 ;  /* 0x000000ffff1f7224 */ /* 0x000fe200078e001b */
[----:B------:R-:W-:-:S07]  /*5500*/  MOV R16, R32 ;  /* 0x0000002000107202 */ /* 0x000fce0000000f00 */
[----:B------:R-:W-:Y:S05]  /*5510*/  WARPSYNC.COLLECTIVE R28, `(.L_x_527) ;  /* 0x000000001c087348 */ /* 0x000fea0003c00000 */
[----:B------:R0:W1:Y:S02]  /*5520*/  SHFL.BFLY P2, R32, R31, R30, R29 ;  /* 0x0c00001e1f207389 */ /* 0x000064000004001d */
[----:B01----:R-:W-:Y:S01]  /*5530*/  ENDCOLLECTIVE ;  /* 0x000000000000791b */ /* 0x003fe20003800000 */
.L_x_527:
[----:B------:R-:W-:-:S05]  /*5540*/  FADD.FTZ R16, R25, R16 ;  /* 0x0000001019107221 */ /* 0x000fca0000010000 */
[----:B------:R-:W-:Y:S02]  /*5550*/  MOV R31, R16 ;  /* 0x00000010001f7202 */ /* 0x000fe40000000f00 */
[----:B------:R-:W-:-:S07]  /*5560*/  MOV R26, R32 ;  /* 0x00000020001a7202 */ /* 0x000fce0000000f00 */
[----:B------:R-:W-:Y:S05]  /*5570*/  WARPSYNC.COLLECTIVE R28, `(.L_x_528) ;  /* 0x000000001c087348 */ /* 0x000fea0003c00000 */
[----:B------:R0:W1:Y:S02]  /*5580*/  SHFL.BFLY P2, R32, R31, R30, R29 ;  /* 0x0c00001e1f207389 */ /* 0x000064000004001d */
[----:B01----:R-:W-:Y:S01]  /*5590*/  ENDCOLLECTIVE ;  /* 0x000000000000791b */ /* 0x003fe20003800000 */
.L_x_528:
[----:B------:R-:W-:Y:S01]  /*55a0*/  FADD.FTZ R26, R27, R26 ;  /* 0x0000001a1b1a7221 */ /* 0x000fe20000010000 */
[----:B------:R-:W-:Y:S06]  /*55b0*/  BRA `(.L_x_529) ;  /* 0xffffffe800c07947 */ /* 0x000fec000383ffff */
.L_x_508:
        /* <DEDUP_REMOVED lines=8> */
.L_x_531:
[----:B------:R-:W-:Y:S05]  /*5640*/  BSYNC B1 ;  /* 0x0000000000017941 */ /* 0x000fea0003800000 */
.L_x_530:
        /* <DEDUP_REMOVED lines=8> */
.L_x_532:
[----:B------:R-:W-:Y:S01]  /*56d0*/  FADD.FTZ R23, R23, R16 ;  /* 0x0000001017177221 */ /* 0x000fe20000010000 */
[----:B------:R-:W-:-:S04]  /*56e0*/  HFMA2.MMA R30, -RZ, RZ, 0, 2.384185791015625e-07 ;  /* 0x00000004ff1e7435 */ /* 0x000fc800000001ff */
[----:B------:R-:W-:Y:S02]  /*56f0*/  MOV R31, R23 ;  /* 0x00000017001f7202 */ /* 0x000fe40000000f00 */
[----:B------:R-:W-:-:S07]  /*5700*/  MOV R22, R32 ;  /* 0x0000002000167202 */ /* 0x000fce0000000f00 */
[----:B------:R-:W-:Y:S05]  /*5710*/  WARPSYNC.COLLECTIVE R28, `(.L_x_533) ;  /* 0x000000001c087348 */ /* 0x000fea0003c00000 */
[----:B------:R0:W1:Y:S02]  /*5720*/  SHFL.BFLY P2, R32, R31, R30, R29 ;  /* 0x0c00001e1f207389 */ /* 0x000064000004001d */
[----:B01----:R-:W-:Y:S01]  /*5730*/  ENDCOLLECTIVE ;  /* 0x000000000000791b */ /* 0x003fe20003800000 */
.L_x_533:
[----:B------:R-:W-:-:S05]  /*5740*/  FADD.FTZ R22, R22, R17 ;  /* 0x0000001116167221 */ /* 0x000fca0000010000 */
[----:B------:R-:W-:Y:S01]  /*5750*/  MOV R31, R22 ;  /* 0x00000016001f7202 */ /* 0x000fe20000000f00 */
[----:B------:R-:W-:-:S07]  /*5760*/  IMAD.MOV.U32 R24, RZ, RZ, R32 ;  /* 0x000000ffff187224 */ /* 0x000fce00078e0020 */
[----:B------:R-:W-:Y:S05]  /*5770*/  WARPSYNC.COLLECTIVE R28, `(.L_x_534) ;  /* 0x000000001c087348 */ /* 0x000fea0003c00000 */
[----:B------:R0:W1:Y:S02]  /*5780*/  SHFL.BFLY P2, R32, R31, R30, R29 ;  /* 0x0c00001e1f207389 */ /* 0x000064000004001d */
[----:B01----:R-:W-:Y:S01]  /*5790*/  ENDCOLLECTIVE ;  /* 0x000000000000791b */ /* 0x003fe20003800000 */
.L_x_534:
[----:B------:R-:W-:-:S05]  /*57a0*/  FADD.FTZ R24, R23, R24 ;  /* 0x0000001817187221 */ /* 0x000fca0000010000 */
[----:B------:R-:W-:Y:S01]  /*57b0*/  MOV R31, R24 ;  /* 0x00000018001f7202 */ /* 0x000fe20000000f00 */
[----:B------:R-:W-:Y:S01]  /*57c0*/  IMAD.MOV.U32 R30, RZ, RZ, 0x2 ;  /* 0x00000002ff1e7424 */ /* 0x000fe200078e00ff */
[----:B------:R-:W-:-:S07]  /*57d0*/  MOV R25, R32 ;  /* 0x0000002000197202 */ /* 0x000fce0000000f00 */
[----:B------:R-:W-:Y:S05]  /*57e0*/  WARPSYNC.COLLECTIVE R28, `(.L_x_535) ;  /* 0x000000001c087348 */ /* 0x000fea0003c00000 */
[----:B------:R0:W1:Y:S02]  /*57f0*/  SHFL.BFLY P2, R32, R31, R30, R29 ;  /* 0x0c00001e1f207389 */ /* 0x000064000004001d */
[----:B01----:R-:W-:Y:S01]  /*5800*/  ENDCOLLECTIVE ;  /* 0x000000000000791b */ /* 0x003fe20003800000 */
.L_x_535:
[----:B------:R-:W-:-:S05]  /*5810*/  FADD.FTZ R25, R22, R25 ;  /* 0x0000001916197221 */ /* 0x000fca0000010000 */
[----:B------:R-:W-:Y:S02]  /*5820*/  MOV R31, R25 ;  /* 0x00000019001f7202 */ /* 0x000fe40000000f00 */
[----:B------:R-:W-:-:S07]  /*5830*/  MOV R27, R32 ;  /* 0x00000020001b7202 */ /* 0x000fce0000000f00 */
[----:B------:R-:W-:Y:S05]  /*5840*/  WARPSYNC.COLLECTIVE R28, `(.L_x_536) ;  /* 0x000000001c087348 */ /* 0x000fea0003c00000 */
[----:B------:R0:W1:Y:S02]  /*5850*/  SHFL.BFLY P2, R32, R31, R30, R29 ;  /* 0x0c00001e1f207389 */ /* 0x000064000004001d */
[----:B01----:R-:W-:Y:S01]  /*5860*/  ENDCOLLECTIVE ;  /* 0x000000000000791b */ /* 0x003fe20003800000 */
.L_x_536:
[----:B------:R-:W-:Y:S01]  /*5870*/  FADD.FTZ R27, R24, R27 ;  /* 0x0000001b181b7221 */ /* 0x000fe20000010000 */
[----:B------:R-:W-:-:S03]  /*5880*/  HFMA2.MMA R30, -RZ, RZ, 0, 5.9604644775390625e-08 ;  /* 0x00000001ff1e7435 */ /* 0x000fc600000001ff */
[----:B------:R-:W-:Y:S01]  /*5890*/  IMAD.MOV.U32 R31, RZ, RZ, R27 ;  /* 0x000000ffff1f7224 */ /* 0x000fe200078e001b */
[----:B------:R-:W-:-:S07]  /*58a0*/  MOV R16, R32 ;  /* 0x0000002000107202 */ /* 0x000fce0000000f00 */
[----:B------:R-:W-:Y:S05]  /*58b0*/  WARPSYNC.COLLECTIVE R28, `(.L_x_537) ;  /* 0x000000001c087348 */ /* 0x000fea0003c00000 */
[----:B------:R0:W1:Y:S02]  /*58c0*/  SHFL.BFLY P2, R32, R31, R30, R29 ;  /* 0x0c00001e1f207389 */ /* 0x000064000004001d */
[----:B01----:R-:W-:Y:S01]  /*58d0*/  ENDCOLLECTIVE ;  /* 0x000000000000791b */ /* 0x003fe20003800000 */
.L_x_537:
[----:B------:R-:W-:-:S05]  /*58e0*/  FADD.FTZ R16, R25, R16 ;  /* 0x0000001019107221 */ /* 0x000fca0000010000 */
[----:B------:R-:W-:Y:S02]  /*58f0*/  MOV R31, R16 ;  /* 0x00000010001f7202 */ /* 0x000fe40000000f00 */
[----:B------:R-:W-:-:S07]  /*5900*/  MOV R26, R32 ;  /* 0x00000020001a7202 */ /* 0x000fce0000000f00 */
[----:B------:R-:W-:Y:S05]  /*5910*/  WARPSYNC.COLLECTIVE R28, `(.L_x_538) ;  /* 0x000000001c087348 */ /* 0x000fea0003c00000 */
[----:B------:R0:W1:Y:S02]  /*5920*/  SHFL.BFLY P2, R32, R31, R30, R29 ;  /* 0x0c00001e1f207389 */ /* 0x000064000004001d */
[----:B01----:R-:W-:Y:S01]  /*5930*/  ENDCOLLECTIVE ;  /* 0x000000000000791b */ /* 0x003fe20003800000 */
.L_x_538:
[----:B------:R-:W-:Y:S01]  /*5940*/  FADD.FTZ R26, R27, R26 ;  /* 0x0000001a1b1a7221 */ /* 0x000fe20000010000 */
[----:B------:R-:W-:Y:S06]  /*5950*/  BRA `(.L_x_539) ;  /* 0xffffffe8007c7947 */ /* 0x000fec000383ffff */
.L_x_509:
[----:B------:R-:W-:Y:S01]  /*5960*/  BSSY B0, `(.L_x_540) ;  /* 0x0000008000007945 */ /* 0x000fe20003800000 */
[----:B-1----:R-:W-:Y:S01]  /*5970*/  IMAD.MOV.U32 R31, RZ, RZ, R18 ;  /* 0x000000ffff1f7224 */ /* 0x002fe200078e0012 */
[----:B------:R-:W-:Y:S02]  /*5980*/  MOV R30, 0x8 ;  /* 0x00000008001e7802 */ /* 0x000fe40000000f00 */
[----:B------:R-:W-:Y:S02]  /*5990*/  MOV R29, 0x101f ;  /* 0x0000101f001d7802 */ /* 0x000fe40000000f00 */
[----:B------:R-:W-:-:S07]  /*59a0*/  MOV R28, 0xffff ;  /* 0x0000ffff001c7802 */ /* 0x000fce0000000f00 */
[----:B0-2---:R-:W-:Y:S05]  /*59b0*/  WARPSYNC.COLLECTIVE R28, `(.L_x_541) ;  /* 0x000000001c087348 */ /* 0x005fea0003c00000 */
[----:B------:R1:W3:Y:S02]  /*59c0*/  SHFL.BFLY P2, R32, R31, R30, R29 ;  /* 0x0c00001e1f207389 */ /* 0x0002e4000004001d */
[----:B0123--:R-:W-:Y:S01]  /*59d0*/  ENDCOLLECTIVE ;  /* 0x000000000000791b */ /* 0x00ffe20003800000 */
.L_x_541:
[----:B------:R-:W-:Y:S05]  /*59e0*/  BSYNC B0 ;  /* 0x0000000000007941 */ /* 0x000fea0003800000 */
.L_x_540:
[----:B------:R-:W-:Y:S01]  /*59f0*/  HFMA2.MMA R30, -RZ, RZ, 0, 4.76837158203125e-07 ;  /* 0x00000008ff1e7435 */ /* 0x000fe200000001ff */
[----:B------:R-:W-:Y:S01]  /*5a00*/  MOV R31, R17 ;  /* 0x00000011001f7202 */ /* 0x000fe20000000f00 */
[----:B------:R-:W-:Y:S01]  /*5a10*/  IMAD.MOV.U32 R28, RZ, RZ, 0xffff ;  /* 0x0000ffffff1c7424 */ /* 0x000fe200078e00ff */
[----:B------:R-:W-:Y:S01]  /*5a20*/  MOV R29, 0x101f ;  /* 0x0000101f001d7802 */ /* 0x000fe20000000f00 */
[----:B------:R-:W-:Y:S01]  /*5a30*/  IMAD.MOV.U32 R19, RZ, RZ, R32 ;  /* 0x000000ffff137224 */ /* 0x000fe200078e0020 */
[----:B------:R-:W-:Y:S01]  /*5a40*/  @!P0 SHF.L.U32 R22, R11, 0x1, RZ ;  /* 0x000000010b168819 */ /* 0x000fe200000006ff */
[----:B------:R-:W-:Y:S01]  /*5a50*/  IMAD.MOV.U32 R34, RZ, RZ, RZ ;  /* 0x000000ffff227224 */ /* 0x000fe200078e00ff */
[----:B------:R-:W-:-:S07]  /*5a60*/  @!P0 IADD3 R21, R16, 0x14, RZ ;  /* 0x0000001410158810 */ /* 0x000fce0007ffe0ff */
[----:B------:R-:W-:Y:S05]  /*5a70*/  WARPSYNC.COLLECTIVE R28, `(.L_x_542) ;  /* 0x000000001c087348 */ /* 0x000fea0003c00000 */
[----:B------:R0:W1:Y:S02]  /*5a80*/  SHFL.BFLY P2, R32, R31, R30, R29 ;  /* 0x0c00001e1f207389 */ /* 0x000064000004001d */
[----:B01----:R-:W-:Y:S01]  /*5a90*/  ENDCOLLECTIVE ;  /* 0x000000000000791b */ /* 0x003fe20003800000 */
.L_x_542:
[----:B------:R-:W-:Y:S01]  /*5aa0*/  FADD.FTZ R19, R19, R18 ;  /* 0x0000001213137221 */ /* 0x000fe20000010000 */
[----:B------:R-:W-:Y:S01]  /*5ab0*/  @!P0 LEA R24, R11, UR4, 0x7 ;  /* 0x000000040b188c11 */ /* 0x000fe2000f8e38ff */
[----:B------:R-:W-:Y:S01]  /*5ac0*/  HFMA2.MMA R36, -RZ, RZ, 0, 0 ;  /* 0x00000000ff247435 */ /* 0x000fe200000001ff */
[----:B------:R-:W-:Y:S01]  /*5ad0*/  @!P0 LOP3.LUT R21, R21, R22, RZ, 0x3c, !PT ;  /* 0x0000001615158212 */ /* 0x000fe200078e3cff */
[----:B------:R-:W-:Y:S01]  /*5ae0*/  IMAD.MOV.U32 R25, RZ, RZ, RZ ;  /* 0x000000ffff197224 */ /* 0x000fe200078e00ff */
[----:B------:R-:W-:Y:S01]  /*5af0*/  @!P0 SHF.L.U32 R26, R11, 0x1, RZ ;  /* 0x000000010b1a8819 */ /* 0x000fe200000006ff */
[----:B------:R-:W-:Y:S01]  /*5b00*/  IMAD.IADD R43, R16, 0x1, R7 ;  /* 0x00000001102b7824 */ /* 0x000fe200078e0207 */
[----:B------:R-:W-:-:S05]  /*5b10*/  @!P0 LEA R21, R21, R24, 0x2 ;  /* 0x0000001815158211 */ /* 0x000fca00078e10ff */
[----:B------:R0:W1:Y:S01]  /*5b20*/  @!P0 LDS R22, [R21] ;  /* 0x0000000015168984 */ /* 0x0000620000000800 */
[----:B------:R-:W-:Y:S01]  /*5b30*/  HFMA2.MMA R30, -RZ, RZ, 0, 2.384185791015625e-07 ;  /* 0x00000004ff1e7435 */ /* 0x000fe200000001ff */
[----:B------:R-:W-:Y:S02]  /*5b40*/  MOV R31, R19 ;  /* 0x00000013001f7202 */ /* 0x000fe40000000f00 */
[----:B------:R0:W2:Y:S01]  /*5b50*/  @!P0 LDS R23, [R21+0x500] ;  /* 0x0005000015178984 */ /* 0x0000a20000000800 */
[----:B------:R-:W-:-:S07]  /*5b60*/  FADD.FTZ R18, R32, R17 ;  /* 0x0000001120127221 */ /* 0x000fce0000010000 */
[----:B012---:R-:W-:Y:S05]  /*5b70*/  WARPSYNC.COLLECTIVE R28, `(.L_x_543) ;  /* 0x000000001c087348 */ /* 0x007fea0003c00000 */
[----:B------:R3:W4:Y:S02]  /*5b80*/  SHFL.BFLY P2, R32, R31, R30, R29 ;  /* 0x0c00001e1f207389 */ /* 0x000724000004001d */
[----:B01234-:R-:W-:Y:S01]  /*5b90*/  ENDCOLLECTIVE ;  /* 0x000000000000791b */ /* 0x01ffe20003800000 */
.L_x_543:
[----:B------:R-:W-:Y:S01]  /*5ba0*/  MOV R31, R18 ;  /* 0x00000012001f7202 */ /* 0x000fe20000000f00 */
[----:B------:R-:W-:-:S07]  /*5bb0*/  IMAD.MOV.U32 R20, RZ, RZ, R32 ;  /* 0x000000ffff147224 */ /* 0x000fce00078e0020 */
[----:B------:R-:W-:Y:S05]  /*5bc0*/  WARPSYNC.COLLECTIVE R28, `(.L_x_544) ;  /* 0x000000001c087348 */ /* 0x000fea0003c00000 */
[----:B------:R0:W1:Y:S02]  /*5bd0*/  SHFL.BFLY P2, R32, R31, R30, R29 ;  /* 0x0c00001e1f207389 */ /* 0x000064000004001d */
[----:B01----:R-:W-:Y:S01]  /*5be0*/  ENDCOLLECTIVE ;  /* 0x000000000000791b */ /* 0x003fe20003800000 */
.L_x_544:
[----:B------:R-:W-:Y:S01]  /*5bf0*/  @!P0 MOV R34, R22 ;  /* 0x0000001600228202 */ /* 0x000fe20000000f00 */
[----:B------:R-:W-:Y:S01]  /*5c00*/  FADD.FTZ R20, R19, R20 ;  /* 0x0000001413147221 */ /* 0x000fe20000010000 */
[----:B------:R-:W-:Y:S01]  /*5c10*/  @!P0 MOV R36, R23 ;  /* 0x0000001700248202 */ /* 0x000fe20000000f00 */
[----:B------:R-:W-:-:S05]  /*5c20*/  @!P0 VIADD R23, R16, 0x28 ;  /* 0x0000002810178836 */ /* 0x000fca0000000000 */
[----:B------:R-:W-:Y:S01]  /*5c30*/  @!P0 LOP3.LUT R23, R23, R26, RZ, 0x3c, !PT ;  /* 0x0000001a17178212 */ /* 0x000fe200078e3cff */
[----:B------:R-:W-:Y:S02]  /*5c40*/  HFMA2.MMA R26, -RZ, RZ, 0, 0 ;  /* 0x00000000ff1a7435 */ /* 0x000fe400000001ff */
[----:B------:R-:W-:Y:S01]  /*5c50*/  HFMA2.MMA R30, -RZ, RZ, 0, 1.1920928955078125e-07 ;  /* 0x00000002ff1e7435 */ /* 0x000fe200000001ff */
[----:B------:R-:W-:Y:S02]  /*5c60*/  IMAD.MOV.U32 R31, RZ, RZ, R20 ;  /* 0x000000ffff1f7224 */ /* 0x000fe400078e0014 */
[----:B------:R-:W-:-:S08]  /*5c70*/  FADD.FTZ R17, R18, R32 ;  /* 0x0000002012117221 */ /* 0x000fd00000010000 */
[----:B------:R-:W-:Y:S05]  /*5c80*/  WARPSYNC.COLLECTIVE R28, `(.L_x_545) ;  /* 0x000000001c087348 */ /* 0x000fea0003c00000 */
[----:B------:R0:W1:Y:S02]  /*5c90*/  SHFL.BFLY P2, R32, R31, R30, R29 ;  /* 0x0c00001e1f207389 */ /* 0x000064000004001d */
[----:B01----:R-:W-:Y:S01]  /*5ca0*/  ENDCOLLECTIVE ;  /* 0x000000000000791b */ /* 0x003fe20003800000 */
.L_x_545:
[----:B------:R-:W-:Y:S02]  /*5cb0*/  MOV R31, R17 ;  /* 0x00000011001f7202 */ /* 0x000fe40000000f00 */
[----:B------:R-:W-:-:S07]  /*5cc0*/  MOV R19, R32 ;  /* 0x0000002000137202 */ /* 0x000fce0000000f00 */
[----:B------:R-:W-:Y:S05]  /*5cd0*/  WARPSYNC.COLLECTIVE R28, `(.L_x_546) ;  /* 0x000000001c087348 */ /* 0x000fea0003c00000 */
[----:B------:R0:W1:Y:S02]  /*5ce0*/  SHFL.BFLY P2, R32, R31, R30, R29 ;  /* 0x0c00001e1f207389 */ /* 0x000064000004001d */
[----:B01----:R-:W-:Y:S01]  /*5cf0*/  ENDCOLLECTIVE ;  /* 0x000000000000791b */ /* 0x003fe20003800000 */
.L_x_546:
[----:B------:R-:W-:Y:S01]  /*5d00*/  FADD.FTZ R19, R20, R19 ;  /* 0x0000001314137221 */ /* 0x000fe20000010000 */
[----:B------:R-:W-:-:S03]  /*5d10*/  HFMA2.MMA R30, -RZ, RZ, 0, 5.9604644775390625e-08 ;  /* 0x00000001ff1e7435 */ /* 0x000fc600000001ff */
[----:B------:R-:W-:Y:S02]  /*5d20*/  IMAD.MOV.U32 R31, RZ, RZ, R19 ;  /* 0x000000ffff1f7224 */ /* 0x000fe400078e0013 */
[----:B------:R-:W-:-:S07]  /*5d30*/  FADD.FTZ R18, R17, R32 ;  /* 0x0000002011127221 */ /* 0x000fce0000010000 */
[----:B------:R-:W-:Y:S05]  /*5d40*/  WARPSYNC.COLLECTIVE R28, `(.L_x_547) ;  /* 0x000000001c087348 */ /* 0x000fea0003c00000 */
[----:B------:R0:W1:Y:S02]  /*5d50*/  SHFL.BFLY P2, R32, R31, R30, R29 ;  /* 0x0c00001e1f207389 */ /* 0x000064000004001d */
[----:B01----:R-:W-:Y:S01]  /*5d60*/  ENDCOLLECTIVE ;  /* 0x000000000000791b */ /* 0x003fe20003800000 */
.L_x_547:
[----:B------:R-:W-:Y:S02]  /*5d70*/  MOV R31, R18 ;  /* 0x00000012001f7202 */ /* 0x000fe40000000f00 */
[----:B------:R-:W-:-:S07]  /*5d80*/  MOV R20, R32 ;  /* 0x0000002000147202 */ /* 0x000fce0000000f00 */
[----:B------:R-:W-:Y:S05]  /*5d90*/  WARPSYNC.COLLECTIVE R28, `(.L_x_548) ;  /* 0x000000001c087348 */ /* 0x000fea0003c00000 */
[----:B------:R0:W1:Y:S02]  /*5da0*/  SHFL.BFLY P2, R32, R31, R30, R29 ;  /* 0x0c00001e1f207389 */ /* 0x000064000004001d */
[----:B01----:R-:W-:Y:S01]  /*5db0*/  ENDCOLLECTIVE ;  /* 0x000000000000791b */ /* 0x003fe20003800000 */
.L_x_548:
[----:B------:R-:W-:Y:S01]  /*5dc0*/  FADD.FTZ R19, R19, R20 ;  /* 0x0000001413137221 */ /* 0x000fe20000010000 */
[----:B------:R-:W-:Y:S01]  /*5dd0*/  HFMA2.MMA R30, -RZ, RZ, 0, 4.76837158203125e-07 ;  /* 0x00000008ff1e7435 */ /* 0x000fe200000001ff */
[----:B------:R-:W-:Y:S01]  /*5de0*/  MOV R31, R34 ;  /* 0x00000022001f7202 */ /* 0x000fe20000000f00 */
[----:B------:R-:W-:-:S09]  /*5df0*/  IMAD.MOV.U32 R17, RZ, RZ, R32 ;  /* 0x000000ffff117224 */ /* 0x000fd200078e0020 */
[----:B------:R-:W-:Y:S05]  /*5e00*/  WARPSYNC.COLLECTIVE R28, `(.L_x_549) ;  /* 0x000000001c087348 */ /* 0x000fea0003c00000 */
[----:B------:R0:W1:Y:S02]  /*5e10*/  SHFL.BFLY P2, R32, R31, R30, R29 ;  /* 0x0c00001e1f207389 */ /* 0x000064000004001d */
[----:B01----:R-:W-:Y:S01]  /*5e20*/  ENDCOLLECTIVE ;  /* 0x000000000000791b */ /* 0x003fe20003800000 */
.L_x_549:
[----:B------:R-:W-:Y:S01]  /*5e30*/  FADD.FTZ R46, R18, R17 ;  /* 0x00000011122e7221 */ /* 0x000fe20000010000 */
[----:B------:R-:W-:Y:S01]  /*5e40*/  IMAD.MOV.U32 R31, RZ, RZ, R36 ;  /* 0x000000ffff1f7224 */ /* 0x000fe200078e0024 */
[----:B------:R-:W-:-:S07]  /*5e50*/  MOV R33, R32 ;  /* 0x0000002000217202 */ /* 0x000fce0000000f00 */
[----:B------:R-:W-:Y:S05]  /*5e60*/  WARPSYNC.COLLECTIVE R28, `(.L_x_550) ;  /* 0x000000001c087348 */ /* 0x000fea0003c00000 */
[----:B------:R0:W1:Y:S02]  /*5e70*/  SHFL.BFLY P2, R32, R31, R30, R29 ;  /* 0x0c00001e1f207389 */ /* 0x000064000004001d */
[----:B01----:R-:W-:Y:S01]  /*5e80*/  ENDCOLLECTIVE ;  /* 0x000000000000791b */ /* 0x003fe20003800000 */
.L_x_550:
[----:B------:R-:W-:-:S05]  /*5e90*/  FADD.FTZ R33, R33, R34 ;  /* 0x0000002221217221 */ /* 0x000fca0000010000 */
[----:B------:R-:W-:Y:S01]  /*5ea0*/  MOV R31, R33 ;  /* 0x00000021001f7202 */ /* 0x000fe20000000f00 */
[----:B------:R-:W-:Y:S01]  /*5eb0*/  IMAD.MOV.U32 R30, RZ, RZ, 0x4 ;  /* 0x00000004ff1e7424 */ /* 0x000fe200078e00ff */
[----:B------:R-:W-:-:S07]  /*5ec0*/  MOV R35, R32 ;  /* 0x0000002000237202 */ /* 0x000fce0000000f00 */
[----:B------:R-:W-:Y:S05]  /*5ed0*/  WARPSYNC.COLLECTIVE R28, `(.L_x_551) ;  /* 0x000000001c087348 */ /* 0x000fea0003c00000 */
[----:B------:R0:W1:Y:S02]  /*5ee0*/  SHFL.BFLY P2, R32, R31, R30, R29 ;  /* 0x0c00001e1f207389 */ /* 0x000064000004001d */
[----:B01----:R-:W-:Y:S01]  /*5ef0*/  ENDCOLLECTIVE ;  /* 0x000000000000791b */ /* 0x003fe20003800000 */
.L_x_551:
[----:B------:R-:W-:-:S05]  /*5f00*/  FADD.FTZ R35, R35, R36 ;  /* 0x0000002423237221 */ /* 0x000fca0000010000 */
[----:B------:R-:W-:Y:S02]  /*5f10*/  MOV R31, R35 ;  /* 0x00000023001f7202 */ /* 0x000fe40000000f00 */
[----:B------:R-:W-:-:S07]  /*5f20*/  MOV R22, R32 ;  /* 0x0000002000167202 */ /* 0x000fce0000000f00 */
[----:B------:R-:W-:Y:S05]  /*5f30*/  WARPSYNC.COLLECTIVE R28, `(.L_x_552) ;  /* 0x000000001c087348 */ /* 0x000fea0003c00000 */
[----:B------:R0:W1:Y:S02]  /*5f40*/  SHFL.BFLY P2, R32, R31, R30, R29 ;  /* 0x0c00001e1f207389 */ /* 0x000064000004001d */
[----:B01----:R-:W-:Y:S01]  /*5f50*/  ENDCOLLECTIVE ;  /* 0x000000000000791b */ /* 0x003fe20003800000 */
.L_x_552:
[----:B------:R-:W-:Y:S01]  /*5f60*/  FADD.FTZ R37, R33, R22 ;  /* 0x0000001621257221 */ /* 0x000fe20000010000 */
[----:B------:R-:W-:-:S04]  /*5f70*/  HFMA2.MMA R30, -RZ, RZ, 0, 1.1920928955078125e-07 ;  /* 0x00000002ff1e7435 */ /* 0x000fc800000001ff */
[----:B------:R-:W-:Y:S02]  /*5f80*/  MOV R31, R37 ;  /* 0x00000025001f7202 */ /* 0x000fe40000000f00 */
[----:B------:R-:W-:Y:S02]  /*5f90*/  MOV R38, R32 ;  /* 0x0000002000267202 */ /* 0x000fe40000000f00 */
[----:B------:R-:W-:-:S03]  /*5fa0*/  @!P0 LEA R32, R11, UR4, 0x7 ;  /* 0x000000040b208c11 */ /* 0x000fc6000f8e38ff */
[----:B------:R-:W-:Y:S01]  /*5fb0*/  FADD.FTZ R38, R35, R38 ;  /* 0x0000002623267221 */ /* 0x000fe20000010000 */
[----:B------:R-:W-:Y:S01]  /*5fc0*/  @!P0 LEA R24, R23, R32, 0x2 ;  /* 0x0000002017188211 */ /* 0x000fe200078e10ff */
[----:B------:R-:W-:-:S11]  /*5fd0*/  HFMA2.MMA R23, -RZ, RZ, 0, 0 ;  /* 0x00000000ff177435 */ /* 0x000fd600000001ff */
[----:B------:R-:W-:Y:S05]  /*5fe0*/  WARPSYNC.COLLECTIVE R28, `(.L_x_553) ;  /* 0x000000001c087348 */ /* 0x000fea0003c00000 */
[----:B------:R0:W1:Y:S02]  /*5ff0*/  SHFL.BFLY P2, R32, R31, R30, R29 ;  /* 0x0c00001e1f207389 */ /* 0x000064000004001d */
[----:B01----:R-:W-:Y:S01]  /*6000*/  ENDCOLLECTIVE ;  /* 0x000000000000791b */ /* 0x003fe20003800000 */
.L_x_553:
[----:B------:R0:W1:Y:S04]  /*6010*/  @!P0 LDS R27, [R24] ;  /* 0x00000000181b8984 */ /* 0x0000680000000800 */
[----:B------:R0:W2:Y:S01]  /*6020*/  @!P0 LDS R39, [R24+0x500] ;  /* 0x0005000018278984 */ /* 0x0000a20000000800 */
[----:B------:R-:W-:Y:S01]  /*6030*/  MOV R31, R38 ;  /* 0x00000026001f7202 */ /* 0x000fe20000000f00 */
[----:B------:R-:W-:-:S07]  /*6040*/  IMAD.MOV.U32 R22, RZ, RZ, R32 ;  /* 0x000000ffff167224 */ /* 0x000fce00078e0020 */
[----:B012---:R-:W-:Y:S05]  /*6050*/  WARPSYNC.COLLECTIVE R28, `(.L_x_554) ;  /* 0x000000001c087348 */ /* 0x007fea0003c00000 */
[----:B------:R3:W4:Y:S02]  /*6060*/  SHFL.BFLY P2, R32, R31, R30, R29 ;  /* 0x0c00001e1f207389 */ /* 0x000724000004001d */
[----:B01234-:R-:W-:Y:S01]  /*6070*/  ENDCOLLECTIVE ;  /* 0x000000000000791b */ /* 0x01ffe20003800000 */
.L_x_554:
[----:B------:R-:W-:-:S05]  /*6080*/  FADD.FTZ R37, R37, R22 ;  /* 0x0000001625257221 */ /* 0x000fca0000010000 */
[----:B------:R-:W-:Y:S01]  /*6090*/  MOV R31, R37 ;  /* 0x00000025001f7202 */ /* 0x000fe20000000f00 */
[----:B------:R-:W-:Y:S01]  /*60a0*/  IMAD.MOV.U32 R30, RZ, RZ, 0x1 ;  /* 0x00000001ff1e7424 */ /* 0x000fe200078e00ff */
[----:B------:R-:W-:Y:S02]  /*60b0*/  @!P0 MOV R26, R27 ;  /* 0x0000001b001a8202 */ /* 0x000fe40000000f00 */
[----:B------:R-:W-:Y:S02]  /*60c0*/  @!P0 MOV R25, R39 ;  /* 0x0000002700198202 */ /* 0x000fe40000000f00 */
[----:B------:R-:W-:-:S07]  /*60d0*/  MOV R21, R32 ;  /* 0x0000002000157202 */ /* 0x000fce0000000f00 */
[----:B------:R-:W-:Y:S05]  /*60e0*/  WARPSYNC.COLLECTIVE R28, `(.L_x_555) ;  /* 0x000000001c087348 */ /* 0x000fea0003c00000 */
[----:B------:R0:W1:Y:S02]  /*60f0*/  SHFL.BFLY P2, R32, R31, R30, R29 ;  /* 0x0c00001e1f207389 */ /* 0x000064000004001d */
[----:B01----:R-:W-:Y:S01]  /*6100*/  ENDCOLLECTIVE ;  /* 0x000000000000791b */ /* 0x003fe20003800000 */
.L_x_555:
[----:B------:R-:W-:Y:S01]  /*6110*/  FADD.FTZ R38, R38, R21 ;  /* 0x0000001526267221 */ /* 0x000fe20000010000 */
[----:B------:R-:W-:-:S04]  /*6120*/  IMAD.MOV.U32 R21, RZ, RZ, RZ ;  /* 0x000000ffff157224 */ /* 0x000fc800078e00ff */
[----:B------:R-:W-:Y:S02]  /*6130*/  MOV R31, R38 ;  /* 0x00000026001f7202 */ /* 0x000fe40000000f00 */
[----:B------:R-:W-:-:S07]  /*6140*/  MOV R36, R32 ;  /* 0x0000002000247202 */ /* 0x000fce0000000f00 */
[----:B------:R-:W-:Y:S05]  /*6150*/  WARPSYNC.COLLECTIVE R28, `(.L_x_556) ;  /* 0x000000001c087348 */ /* 0x000fea0003c00000 */
[----:B------:R0:W1:Y:S02]  /*6160*/  SHFL.BFLY P2, R32, R31, R30, R29 ;  /* 0x0c00001e1f207389 */ /* 0x000064000004001d */
[----:B01----:R-:W-:Y:S01]  /*6170*/  ENDCOLLECTIVE ;  /* 0x000000000000791b */ /* 0x003fe20003800000 */
.L_x_556:
[----:B------:R-:W-:Y:S01]  /*6180*/  FADD.FTZ R36, R37, R36 ;  /* 0x0000002425247221 */ /* 0x000fe20000010000 */
[----:B------:R-:W-:Y:S01]  /*6190*/  HFMA2.MMA R30, -RZ, RZ, 0, 4.76837158203125e-07 ;  /* 0x00000008ff1e7435 */ /* 0x000fe200000001ff */
[----:B------:R-:W-:Y:S01]  /*61a0*/  IMAD.MOV.U32 R31, RZ, RZ, R26 ;  /* 0x000000ffff1f7224 */ /* 0x000fe200078e001a */
[----:B------:R-:W-:-:S09]  /*61b0*/  MOV R35, R32 ;  /* 0x0000002000237202 */ /* 0x000fd20000000f00 */
[----:B------:R-:W-:Y:S05]  /*61c0*/  WARPSYNC.COLLECTIVE R28, `(.L_x_557) ;  /* 0x000000001c087348 */ /* 0x000fea0003c00000 */
[----:B------:R0:W1:Y:S02]  /*61d0*/  SHFL.BFLY P2, R32, R31, R30, R29 ;  /* 0x0c00001e1f207389 */ /* 0x000064000004001d */
[----:B01----:R-:W-:Y:S01]  /*61e0*/  ENDCOLLECTIVE ;  /* 0x000000000000791b */ /* 0x003fe20003800000 */
.L_x_557:
[----:B------:R-:W-:Y:S01]  /*61f0*/  FADD.FTZ R35, R38, R35 ;  /* 0x0000002326237221 */ /* 0x000fe20000010000 */
[----:B------:R-:W-:Y:S02]  /*6200*/  MOV R31, R25 ;  /* 0x00000019001f7202 */ /* 0x000fe40000000f00 */
[----:B------:R-:W-:-:S07]  /*6210*/  MOV R27, R32 ;  /* 0x00000020001b7202 */ /* 0x000fce0000000f00 */
[----:B------:R-:W-:Y:S05]  /*6220*/  WARPSYNC.COLLECTIVE R28, `(.L_x_558) ;  /* 0x000000001c087348 */ /* 0x000fea0003c00000 */
[----:B------:R0:W1:Y:S02]  /*6230*/  SHFL.BFLY P2, R32, R31, R30, R29 ;  /* 0x0c00001e1f207389 */ /* 0x000064000004001d */
[----:B01----:R-:W-:Y:S01]  /*6240*/  ENDCOLLECTIVE ;  /* 0x000000000000791b */ /* 0x003fe20003800000 */
.L_x_558:
[----:B------:R-:W-:Y:S01]  /*6250*/  FADD.FTZ R27, R27, R26 ;  /* 0x0000001a1b1b7221 */ /* 0x000fe20000010000 */
[----:B------:R-:W-:Y:S01]  /*6260*/  @!P0 SHF.L.U32 R26, R11, 0x1, RZ ;  /* 0x000000010b1a8819 */ /* 0x000fe200000006ff */
[----:B------:R-:W-:-:S03]  /*6270*/  HFMA2.MMA R30, -RZ, RZ, 0, 2.384185791015625e-07 ;  /* 0x00000004ff1e7435 */ /* 0x000fc600000001ff */
[----:B------:R-:W-:Y:S01]  /*6280*/  MOV R31, R27 ;  /* 0x0000001b001f7202 */ /* 0x000fe20000000f00 */
[----:B------:R-:W-:-:S07]  /*6290*/  IMAD.MOV.U32 R40, RZ, RZ, R32 ;  /* 0x000000ffff287224 */ /* 0x000fce00078e0020 */
[----:B------:R-:W-:Y:S05]  /*62a0*/  WARPSYNC.COLLECTIVE R28, `(.L_x_559) ;  /* 0x000000001c087348 */ /* 0x000fea0003c00000 */
[----:B------:R0:W1:Y:S02]  /*62b0*/  SHFL.BFLY P2, R32, R31, R30, R29 ;  /* 0x0c00001e1f207389 */ /* 0x000064000004001d */
[----:B01----:R-:W-:Y:S01]  /*62c0*/  ENDCOLLECTIVE ;  /* 0x000000000000791b */ /* 0x003fe20003800000 */
.L_x_559:
[----:B------:R-:W-:Y:S01]  /*62d0*/  FADD.FTZ R34, R40, R25 ;  /* 0x0000001928227221 */ /* 0x000fe20000010000 */
[----:B------:R-:W-:-:S04]  /*62e0*/  @!P0 IADD3 R25, R16, 0x3c, RZ ;  /* 0x0000003c10198810 */ /* 0x000fc80007ffe0ff */
[----:B------:R-:W-:Y:S02]  /*62f0*/  @!P0 LOP3.LUT R25, R25, R26, RZ, 0x3c, !PT ;  /* 0x0000001a19198212 */ /* 0x000fe400078e3cff */
[----:B------:R-:W-:Y:S01]  /*6300*/  MOV R31, R34 ;  /* 0x00000022001f7202 */ /* 0x000fe20000000f00 */
[----:B------:R-:W-:-:S07]  /*6310*/  IMAD.MOV.U32 R40, RZ, RZ, R32 ;  /* 0x000000ffff287224 */ /* 0x000fce00078e0020 */
[----:B------:R-:W-:Y:S05]  /*6320*/  WARPSYNC.COLLECTIVE R28, `(.L_x_560) ;  /* 0x000000001c087348 */ /* 0x000fea0003c00000 */
[----:B------:R0:W1:Y:S02]  /*6330*/  SHFL.BFLY P2, R32, R31, R30, R29 ;  /* 0x0c00001e1f207389 */ /* 0x000064000004001d */
[----:B01----:R-:W-:Y:S01]  /*6340*/  ENDCOLLECTIVE ;  /* 0x000000000000791b */ /* 0x003fe20003800000 */
.L_x_560:
[----:B------:R-:W-:Y:S01]  /*6350*/  FADD.FTZ R40, R27, R40 ;  /* 0x000000281b287221 */ /* 0x000fe20000010000 */
[----:B------:R-:W-:-:S04]  /*6360*/  HFMA2.MMA R30, -RZ, RZ, 0, 1.1920928955078125e-07 ;  /* 0x00000002ff1e7435 */ /* 0x000fc800000001ff */
[----:B------:R-:W-:Y:S02]  /*6370*/  MOV R31, R40 ;  /* 0x00000028001f7202 */ /* 0x000fe40000000f00 */
[----:B------:R-:W-:Y:S02]  /*6380*/  MOV R39, R32 ;  /* 0x0000002000277202 */ /* 0x000fe40000000f00 */
[----:B------:R-:W-:-:S03]  /*6390*/  @!P0 LEA R32, R11, UR4, 0x7 ;  /* 0x000000040b208c11 */ /* 0x000fc6000f8e38ff */
[----:B------:R-:W-:Y:S02]  /*63a0*/  FADD.FTZ R39, R34, R39 ;  /* 0x0000002722277221 */ /* 0x000fe40000010000 */
[----:B------:R-:W-:-:S07]  /*63b0*/  @!P0 IMAD R41, R25, 0x4, R32 ;  /* 0x0000000419298824 */ /* 0x000fce00078e0220 */
[----:B------:R-:W-:Y:S05]  /*63c0*/  WARPSYNC.COLLECTIVE R28, `(.L_x_561) ;  /* 0x000000001c087348 */ /* 0x000fea0003c00000 */
[----:B------:R0:W1:Y:S02]  /*63d0*/  SHFL.BFLY P2, R32, R31, R30, R29 ;  /* 0x0c00001e1f207389 */ /* 0x000064000004001d */
[----:B01----:R-:W-:Y:S01]  /*63e0*/  ENDCOLLECTIVE ;  /* 0x000000000000791b */ /* 0x003fe20003800000 */
.L_x_561:
[----:B------:R0:W1:Y:S04]  /*63f0*/  @!P0 LDS R24, [R41] ;  /* 0x0000000029188984 */ /* 0x0000680000000800 */
[----:B------:R0:W2:Y:S01]  /*6400*/  @!P0 LDS R22, [R41+0x500] ;  /* 0x0005000029168984 */ /* 0x0000a20000000800 */
[----:B------:R-:W-:Y:S01]  /*6410*/  IMAD.MOV.U32 R31, RZ, RZ, R39 ;  /* 0x000000ffff1f7224 */ /* 0x000fe200078e0027 */
[----:B------:R-:W-:-:S07]  /*6420*/  MOV R25, R32 ;  /* 0x0000002000197202 */ /* 0x000fce0000000f00 */
[----:B012---:R-:W-:Y:S05]  /*6430*/  WARPSYNC.COLLECTIVE R28, `(.L_x_562) ;  /* 0x000000001c087348 */ /* 0x007fea0003c00000 */
[----:B------:R3:W4:Y:S02]  /*6440*/  SHFL.BFLY P2, R32, R31, R30, R29 ;  /* 0x0c00001e1f207389 */ /* 0x000724000004001d */
[----:B01234-:R-:W-:Y:S01]  /*6450*/  ENDCOLLECTIVE ;  /* 0x000000000000791b */ /* 0x01ffe20003800000 */
.L_x_562:
[----:B------:R-:W-:Y:S01]  /*6460*/  FADD.FTZ R40, R40, R25 ;  /* 0x0000001928287221 */ /* 0x000fe20000010000 */
[----:B------:R-:W-:-:S04]  /*6470*/  HFMA2.MMA R30, -RZ, RZ, 0, 5.9604644775390625e-08 ;  /* 0x00000001ff1e7435 */ /* 0x000fc800000001ff */
[----:B------:R-:W-:Y:S02]  /*6480*/  MOV R31, R40 ;  /* 0x00000028001f7202 */ /* 0x000fe40000000f00 */
[----:B------:R-:W-:Y:S02]  /*6490*/  @!P0 MOV R23, R24 ;  /* 0x0000001800178202 */ /* 0x000fe40000000f00 */
[----:B------:R-:W-:Y:S02]  /*64a0*/  @!P0 MOV R21, R22 ;  /* 0x0000001600158202 */ /* 0x000fe40000000f00 */
[----:B------:R-:W-:-:S07]  /*64b0*/  MOV R26, R32 ;  /* 0x00000020001a7202 */ /* 0x000fce0000000f00 */
[----:B------:R-:W-:Y:S05]  /*64c0*/  WARPSYNC.COLLECTIVE R28, `(.L_x_563) ;  /* 0x000000001c087348 */ /* 0x000fea0003c00000 */
[----:B------:R0:W1:Y:S02]  /*64d0*/  SHFL.BFLY P2, R32, R31, R30, R29 ;  /* 0x0c00001e1f207389 */ /* 0x000064000004001d */
[----:B01----:R-:W-:Y:S01]  /*64e0*/  ENDCOLLECTIVE ;  /* 0x000000000000791b */ /* 0x003fe20003800000 */
.L_x_563:
[----:B------:R-:W-:Y:S01]  /*64f0*/  ISETP.NE.AND P0, PT, R11, RZ, PT ;  /* 0x000000ff0b00720c */ /* 0x000fe20003f05270 */
[----:B------:R-:W-:-:S04]  /*6500*/  FADD.FTZ R39, R39, R26 ;  /* 0x0000001a27277221 */ /* 0x000fc80000010000 */
[----:B------:R-:W-:-:S08]  /*6510*/  IMAD.MOV.U32 R31, RZ, RZ, R39 ;  /* 0x000000ffff1f7224 */ /* 0x000fd000078e0027 */
[----:B------:R-:W0:Y:S01]  /*6520*/  @!P0 LDC.64 R26, c[0x0][0x218] ;  /* 0x00008600ff1a8b82 */ /* 0x000e220000000a00 */
[----:B------:R-:W-:-:S07]  /*6530*/  @!P0 F2FP.BF16.F32.PACK_AB R46, RZ, R46 ;  /* 0x0000002eff2e823e */ /* 0x000fce00000010ff */
[----:B------:R-:W1:Y:S01]  /*6540*/  @!P0 LDC.64 R16, c[0x0][0x220] ;  /* 0x00008800ff108b82 */ /* 0x000e620000000a00 */
[----:B------:R-:W-:-:S07]  /*6550*/  MOV R41, R32 ;  /* 0x0000002000297202 */ /* 0x000fce0000000f00 */
[----:B01----:R-:W-:Y:S05]  /*6560*/  WARPSYNC.COLLECTIVE R28, `(.L_x_564) ;  /* 0x000000001c087348 */ /* 0x003fea0003c00000 */
[----:B------:R2:W3:Y:S02]  /*6570*/  SHFL.BFLY P2, R32, R31, R30, R29 ;  /* 0x0c00001e1f207389 */ /* 0x0004e4000004001d */
[----:B0123--:R-:W-:Y:S01]  /*6580*/  ENDCOLLECTIVE ;  /* 0x000000000000791b */ /* 0x00ffe20003800000 */
.L_x_564:
[----:B------:R-:W-:Y:S01]  /*6590*/  FADD.FTZ R40, R40, R41 ;  /* 0x0000002928287221 */ /* 0x000fe20000010000 */
[C---:B------:R-:W-:Y:S01]  /*65a0*/  @!P0 IMAD.WIDE R26, R43.reuse, 0x2, R26 ;  /* 0x000000022b1a8825 */ /* 0x040fe200078e021a */
[----:B------:R-:W-:Y:S01]  /*65b0*/  HFMA2.MMA R30, -RZ, RZ, 0, 4.76837158203125e-07 ;  /* 0x00000008ff1e7435 */ /* 0x000fe200000001ff */
[----:B------:R-:W-:Y:S02]  /*65c0*/  MOV R31, R23 ;  /* 0x00000017001f7202 */ /* 0x000fe40000000f00 */
[----:B------:R-:W-:Y:S01]  /*65d0*/  @!P0 IMAD.WIDE R16, R43, 0x2, R16 ;  /* 0x000000022b108825 */ /* 0x000fe200078e0210 */
[----:B------:R-:W-:-:S07]  /*65e0*/  MOV R42, R32 ;  /* 0x00000020002a7202 */ /* 0x000fce0000000f00 */
[----:B------:R-:W-:Y:S05]  /*65f0*/  WARPSYNC.COLLECTIVE R28, `(.L_x_565) ;  /* 0x000000001c087348 */ /* 0x000fea0003c00000 */
[----:B------:R0:W1:Y:S02]  /*6600*/  SHFL.BFLY P2, R32, R31, R30, R29 ;  /* 0x0c00001e1f207389 */ /* 0x000064000004001d */
[----:B01----:R-:W-:Y:S01]  /*6610*/  ENDCOLLECTIVE ;  /* 0x000000000000791b */ /* 0x003fe20003800000 */
.L_x_565:
[----:B------:R-:W-:Y:S01]  /*6620*/  FADD.FTZ R39, R39, R42 ;  /* 0x0000002a27277221 */ /* 0x000fe20000010000 */
[----:B------:R-:W-:Y:S01]  /*6630*/  MOV R31, R21 ;  /* 0x00000015001f7202 */ /* 0x000fe20000000f00 */
[----:B------:R-:W-:-:S07]  /*6640*/  IMAD.MOV.U32 R44, RZ, RZ, R32 ;  /* 0x000000ffff2c7224 */ /* 0x000fce00078e0020 */
[----:B------:R-:W-:Y:S05]  /*6650*/  WARPSYNC.COLLECTIVE R28, `(.L_x_566) ;  /* 0x000000001c087348 */ /* 0x000fea0003c00000 */
[----:B------:R0:W1:Y:S02]  /*6660*/  SHFL.BFLY P2, R32, R31, R30, R29 ;  /* 0x0c00001e1f207389 */ /* 0x000064000004001d */
[----:B01----:R-:W-:Y:S01]  /*6670*/  ENDCOLLECTIVE ;  /* 0x000000000000791b */ /* 0x003fe20003800000 */
.L_x_566:
[----:B------:R-:W-:Y:S01]  /*6680*/  FADD.FTZ R44, R44, R23 ;  /* 0x000000172c2c7221 */ /* 0x000fe20000010000 */
[----:B------:R-:W-:-:S03]  /*6690*/  HFMA2.MMA R30, -RZ, RZ, 0, 2.384185791015625e-07 ;  /* 0x00000004ff1e7435 */ /* 0x000fc600000001ff */
[----:B------:R-:W-:Y:S01]  /*66a0*/  IMAD.MOV.U32 R31, RZ, RZ, R44 ;  /* 0x000000ffff1f7224 */ /* 0x000fe200078e002c */
[----:B------:R-:W-:-:S07]  /*66b0*/  MOV R24, R32 ;  /* 0x0000002000187202 */ /* 0x000fce0000000f00 */
[----:B------:R-:W-:Y:S05]  /*66c0*/  WARPSYNC.COLLECTIVE R28, `(.L_x_567) ;  /* 0x000000001c087348 */ /* 0x000fea0003c00000 */
[----:B------:R0:W1:Y:S02]  /*66d0*/  SHFL.BFLY P2, R32, R31, R30, R29 ;  /* 0x0c00001e1f207389 */ /* 0x000064000004001d */
[----:B01----:R-:W-:Y:S01]  /*66e0*/  ENDCOLLECTIVE ;  /* 0x000000000000791b */ /* 0x003fe20003800000 */
.L_x_567:
[----:B------:R-:W-:Y:S02]  /*66f0*/  FADD.FTZ R33, R24, R21 ;  /* 0x0000001518217221 */ /* 0x000fe40000010000 */
[----:B------:R-:W0:Y:S08]  /*6700*/  @!P0 LDC.64 R24, c[0x0][0x220] ;  /* 0x00008800ff188b82 */ /* 0x000e300000000a00 */
[----:B------:R-:W1:Y:S01]  /*6710*/  @!P0 LDC.64 R20, c[0x0][0x220] ;  /* 0x00008800ff148b82 */ /* 0x000e620000000a00 */
[----:B------:R-:W-:-:S02]  /*6720*/  MOV R31, R33 ;  /* 0x00000021001f7202 */ /* 0x000fc40000000f00 */
[----:B------:R-:W-:-:S07]  /*6730*/  MOV R23, R32 ;  /* 0x0000002000177202 */ /* 0x000fce0000000f00 */
[----:B01----:R-:W-:Y:S05]  /*6740*/  WARPSYNC.COLLECTIVE R28, `(.L_x_568) ;  /* 0x000000001c087348 */ /* 0x003fea0003c00000 */
[----:B------:R2:W3:Y:S02]  /*6750*/  SHFL.BFLY P2, R32, R31, R30, R29 ;  /* 0x0c00001e1f207389 */ /* 0x0004e4000004001d */
[----:B0123--:R-:W-:Y:S01]  /*6760*/  ENDCOLLECTIVE ;  /* 0x000000000000791b */ /* 0x00ffe20003800000 */
.L_x_568:
[----:B------:R-:W-:Y:S01]  /*6770*/  FADD.FTZ R44, R44, R23 ;  /* 0x000000172c2c7221 */ /* 0x000fe20000010000 */
[C---:B------:R-:W-:Y:S01]  /*6780*/  @!P0 IMAD.WIDE R24, R43.reuse, 0x2, R24 ;  /* 0x000000022b188825 */ /* 0x040fe200078e0218 */
[----:B------:R-:W0:Y:S03]  /*6790*/  @!P0 LDC.64 R22, c[0x0][0x218] ;  /* 0x00008600ff168b82 */ /* 0x000e260000000a00 */
[----:B------:R-:W-:Y:S01]  /*67a0*/  @!P0 IMAD.WIDE R20, R43, 0x2, R20 ;  /* 0x000000022b148825 */ /* 0x000fe200078e0214 */
[----:B------:R-:W-:Y:S01]  /*67b0*/  HFMA2.MMA R30, -RZ, RZ, 0, 1.1920928955078125e-07 ;  /* 0x00000002ff1e7435 */ /* 0x000fe200000001ff */
[----:B------:R-:W-:Y:S02]  /*67c0*/  MOV R31, R44 ;  /* 0x0000002c001f7202 */ /* 0x000fe40000000f00 */
[----:B------:R-:W-:-:S08]  /*67d0*/  IMAD.MOV.U32 R34, RZ, RZ, R32 ;  /* 0x000000ffff227224 */ /* 0x000fd000078e0020 */
[----:B0-----:R-:W-:Y:S05]  /*67e0*/  WARPSYNC.COLLECTIVE R28, `(.L_x_569) ;  /* 0x000000001c087348 */ /* 0x001fea0003c00000 */
[----:B------:R1:W2:Y:S02]  /*67f0*/  SHFL.BFLY P2, R32, R31, R30, R29 ;  /* 0x0c00001e1f207389 */ /* 0x0002a4000004001d */
[----:B012---:R-:W-:Y:S01]  /*6800*/  ENDCOLLECTIVE ;  /* 0x000000000000791b */ /* 0x007fe20003800000 */
.L_x_569:
[----:B------:R-:W-:Y:S01]  /*6810*/  FADD.FTZ R33, R33, R34 ;  /* 0x0000002221217221 */ /* 0x000fe20000010000 */
[----:B------:R-:W-:-:S04]  /*6820*/  @!P0 IMAD.WIDE R22, R43, 0x2, R22 ;  /* 0x000000022b168825 */ /* 0x000fc800078e0216 */
[----:B------:R-:W-:Y:S02]  /*6830*/  MOV R31, R33 ;  /* 0x00000021001f7202 */ /* 0x000fe40000000f00 */
[----:B------:R-:W-:Y:S02]  /*6840*/  MOV R45, R32 ;  /* 0x00000020002d7202 */ /* 0x000fe40000000f00 */
[----:B------:R-:W-:Y:S02]  /*6850*/  @!P0 F2FP.BF16.F32.PACK_AB R32, RZ, R19 ;  /* 0x00000013ff20823e */ /* 0x000fe400000010ff */
[----:B------:R-:W0:Y:S01]  /*6860*/  @!P0 LDC.64 R18, c[0x0][0x218] ;  /* 0x00008600ff128b82 */ /* 0x000e220000000a00 */
[----:B------:R-:W-:Y:S01]  /*6870*/  FADD.FTZ R44, R44, R45 ;  /* 0x0000002d2c2c7221 */ /* 0x000fe20000010000 */
[----:B------:R-:W-:-:S07]  /*6880*/  PRMT R47, R32, 0x7610, R47 ;  /* 0x00007610202f7816 */ /* 0x000fce000000002f */
[----:B0-----:R-:W-:Y:S05]  /*6890*/  WARPSYNC.COLLECTIVE R28, `(.L_x_570) ;  /* 0x000000001c087348 */ /* 0x001fea0003c00000 */
[----:B------:R1:W2:Y:S02]  /*68a0*/  SHFL.BFLY P2, R32, R31, R30, R29 ;  /* 0x0c00001e1f207389 */ /* 0x0002a4000004001d */
[----:B012---:R-:W-:Y:S01]  /*68b0*/  ENDCOLLECTIVE ;  /* 0x000000000000791b */ /* 0x007fe20003800000 */
.L_x_570:
[----:B------:R0:W-:Y:S04]  /*68c0*/  @!P0 STG.E.U16 desc[UR12][R26.64], R47 ;  /* 0x0000002f1a008986 */ /* 0x0001e8000c10150c */
[----:B------:R1:W-:Y:S01]  /*68d0*/  @!P0 STG.E.U16 desc[UR12][R24.64], R46 ;  /* 0x0000002e18008986 */ /* 0x0003e2000c10150c */
[----:B------:R-:W-:Y:S01]  /*68e0*/  @!P0 F2FP.BF16.F32.PACK_AB R28, RZ, R40 ;  /* 0x00000028ff1c823e */ /* 0x000fe200000010ff */
[----:B------:R-:W-:Y:S01]  /*68f0*/  IMAD.MOV.U32 R30, RZ, RZ, 0x1 ;  /* 0x00000001ff1e7424 */ /* 0x000fe200078e00ff */
[----:B------:R-:W-:Y:S02]  /*6900*/  MOV R31, R44 ;  /* 0x0000002c001f7202 */ /* 0x000fe40000000f00 */
[----:B0-----:R-:W-:Y:S02]  /*6910*/  @!P0 F2FP.BF16.F32.PACK_AB R27, RZ, R35 ;  /* 0x00000023ff1b823e */ /* 0x001fe400000010ff */
[----:B-1----:R-:W-:Y:S01]  /*6920*/  PRMT R24, R28, 0x7610, R24 ;  /* 0x000076101c187816 */ /* 0x002fe20000000018 */
[----:B------:R-:W-:Y:S01]  /*6930*/  @!P0 IMAD.WIDE R18, R43, 0x2, R18 ;  /* 0x000000022b128825 */ /* 0x000fe200078e0212 */
[----:B------:R-:W-:-:S02]  /*6940*/  MOV R28, 0xffff ;  /* 0x0000ffff001c7802 */ /* 0x000fc40000000f00 */
[----:B------:R-:W-:Y:S02]  /*6950*/  MOV R34, R32 ;  /* 0x0000002000227202 */ /* 0x000fe40000000f00 */
[----:B------:R-:W-:-:S07]  /*6960*/  @!P0 F2FP.BF16.F32.PACK_AB R25, RZ, R36 ;  /* 0x00000024ff19823e */ /* 0x000fce00000010ff */
[----:B------:R-:W-:Y:S05]  /*6970*/  WARPSYNC.COLLECTIVE R28, `(.L_x_571) ;  /* 0x000000001c087348 */ /* 0x000fea0003c00000 */
[----:B------:R0:W1:Y:S02]  /*6980*/  SHFL.BFLY P2, R32, R31, R30, R29 ;  /* 0x0c00001e1f207389 */ /* 0x000064000004001d */
[----:B01----:R-:W-:Y:S01]  /*6990*/  ENDCOLLECTIVE ;  /* 0x000000000000791b */ /* 0x003fe20003800000 */
.L_x_571:
[----:B------:R-:W-:Y:S01]  /*69a0*/  @!P0 F2FP.BF16.F32.PACK_AB R35, RZ, R39 ;  /* 0x00000027ff23823e */ /* 0x000fe200000010ff */
[----:B------:R-:W-:Y:S01]  /*69b0*/  FADD.FTZ R33, R33, R34 ;  /* 0x0000002221217221 */ /* 0x000fe20000010000 */
        /* <DEDUP_REMOVED lines=9> */
.L_x_572:
[----:B------:R-:W-:Y:S01]  /*6a50*/  FADD.FTZ R37, R44, R37 ;  /* 0x000000252c257221 */ /* 0x000fe20000010000 */
[----:B------:R-:W-:Y:S06]  /*6a60*/  BRA `(.L_x_573) ;  /* 0xffffffe000d47947 */ /* 0x000fec000383ffff */
.L_x_574:
        /* <DEDUP_REMOVED lines=9> */
.L_x_2230:


//--------------------- .text._ZN13group_norm_v218gn_bwd_cuda_kernelI13__nv_bfloat16Li320ELi1ELi16ELi40ELi256ELb1ELb1ELi16ELi320ELi320ELi4ELb1ELi8ELb0ELb0ELNS_15WgradSyncMethodE3ENS_16CompileConditionILi900EEEEEvPT_S6_S6_PKS5_S8_S8_S8_PKfflPfPj --------------------------
	.section	.text._ZN13group_norm_v218gn_bwd_cuda_kernelI13__nv_bfloat16Li320ELi1ELi16ELi40ELi256ELb1ELb1ELi16ELi320ELi320ELi4ELb1ELi8ELb0ELb0ELNS_15WgradSyncMethodE3ENS_16CompileConditionILi900EEEEEvPT_S6_S6_PKS5_S8_S8_S8_PKfflPfPj,"ax",@progbits
	.align	128
        .global         _ZN13group_norm_v218gn_bwd_cuda_kernelI13__nv_bfloat16Li320ELi1ELi16ELi40ELi256ELb1ELb1ELi16ELi320ELi320ELi4ELb1ELi8ELb0ELb0ELNS_15WgradSyncMethodE3ENS_16CompileConditionILi900EEEEEvPT_S6_S6_PKS5_S8_S8_S8_PKfflPfPj
        .type           _ZN13group_norm_v218gn_bwd_cuda_kernelI13__nv_bfloat16Li320ELi1ELi16ELi40ELi256ELb1ELb1ELi16ELi320ELi320ELi4ELb1ELi8ELb0ELb0ELNS_15WgradSyncMethodE3ENS_16CompileConditionILi900EEEEEvPT_S6_S6_PKS5_S8_S8_S8_PKfflPfPj,@function
        .size           _ZN13group_norm_v218gn_bwd_cuda_kernelI13__nv_bfloat16Li320ELi1ELi16ELi40ELi256ELb1ELb1ELi16ELi320ELi320ELi4ELb1ELi8ELb0ELb0ELNS_15WgradSyncMethodE3ENS_16CompileConditionILi900EEEEEvPT_S6_S6_PKS5_S8_S8_S8_PKfflPfPj,(.L_x_2231 - _ZN13group_norm_v218gn_bwd_cuda_kernelI13__nv_bfloat16Li320ELi1ELi16ELi40ELi256ELb1ELb1ELi16ELi320ELi320ELi4ELb1ELi8ELb0ELb0ELNS_15WgradSyncMethodE3ENS_16CompileConditionILi900EEEEEvPT_S6_S6_PKS5_S8_S8_S8_PKfflPfPj)
        .other          _ZN13group_norm_v218gn_bwd_cuda_kernelI13__nv_bfloat16Li320ELi1ELi16ELi40ELi256ELb1ELb1ELi16ELi320ELi320ELi4ELb1ELi8ELb0ELb0ELNS_15WgradSyncMethodE3ENS_16CompileConditionILi900EEEEEvPT_S6_S6_PKS5_S8_S8_S8_PKfflPfPj,@"STO_CUDA_ENTRY STV_DEFAULT"
_ZN13group_norm_v218gn_bwd_cuda_kernelI13__nv_bfloat16Li320ELi1ELi16ELi40ELi256ELb1ELb1ELi16ELi320ELi320ELi4ELb1ELi8ELb0ELb0ELNS_15WgradSyncMethodE3ENS_16CompileConditionILi900EEEEEvPT_S6_S6_PKS5_S8_S8_S8_PKfflPfPj:
.text._ZN13group_norm_v218gn_bwd_cuda_kernelI13__nv_bfloat16Li320ELi1ELi16ELi40ELi256ELb1ELb1ELi16ELi320ELi320ELi4ELb1ELi8ELb0ELb0ELNS_15WgradSyncMethodE3ENS_16CompileConditionILi900EEEEEvPT_S6_S6_PKS5_S8_S8_S8_PKfflPfPj:
        /* <DEDUP_REMOVED lines=9> */
[----:B0-----:R-:W-:Y:S02]  /*0090*/  ISETP.LT.U32.AND P0, PT, R88, UR11, PT ;  /* 0x0000000b58007c0c */ /* 0x001fe4000bf01070 */
[----:B------:R-:W-:Y:S02]  /*00a0*/  MOV R85, R88 ;  /* 0x0000005800557202 */ /* 0x000fe40000000f00 */
[----:B------:R-:W-:Y:S02]  /*00b0*/  ISETP.GT.AND.EX P0, PT, R0, RZ, PT, P0 ;  /* 0x000000ff0000720c */ /* 0x000fe40003f04300 */
[----:B------:R-:W-:-:S11]  /*00c0*/  LOP3.LUT R0, R88, 0x1, RZ, 0xc0, !PT ;  /* 0x0000000158007812 */ /* 0x000fd600078ec0ff */
[----:B-1----:R-:W-:Y:S05]  /*00d0*/  @P0 BRA `(.L_x_575) ;  /* 0x0000000000640947 */ /* 0x002fea0003800000 */
[----:B------:R-:W0:Y:S01]  /*00e0*/  S2R R2, SR_TID.X ;  /* 0x0000000000027919 */ /* 0x000e220000002100 */
[----:B------:R-:W-:Y:S01]  /*00f0*/  BAR.SYNC.DEFER_BLOCKING 0x0 ;  /* 0x0000000000007b1d */ /* 0x000fe20000010000 */
[----:B0-----:R-:W-:-:S13]  /*0100*/  ISETP.NE.AND P0, PT, R2, RZ, PT ;  /* 0x000000ff0200720c */ /* 0x001fda0003f05270 */
[----:B------:R-:W-:Y:S05]  /*0110*/  @P0 BRA `(.L_x_576) ;  /* 0x0000000000480947 */ /* 0x000fea0003800000 */
[----:B------:R-:W0:Y:S01]  /*0120*/  LDC.64 R2, c[0x0][0x268] ;  /* 0x00009a00ff027b82 */ /* 0x000e220000000a00 */
[----:B------:R-:W-:Y:S02]  /*0130*/  SHF.R.U32.HI R85, RZ, 0x1, R85 ;  /* 0x00000001ff557819 */ /* 0x000fe40000011655 */
[----:B------:R-:W-:Y:S01]  /*0140*/  LOP3.LUT R5, R0, 0x8, RZ, 0xfc, !PT ;  /* 0x0000000800057812 */ /* 0x000fe200078efcff */
[----:B------:R-:W-:Y:S01]  /*0150*/  IMAD.MOV.U32 R0, RZ, RZ, 0x7fffffc1 ;  /* 0x7fffffc1ff007424 */ /* 0x000fe200078e00ff */
[----:B------:R-:W-:-:S04]  /*0160*/  IADD3 R4, -R85, RZ, RZ ;  /* 0x000000ff55047210 */ /* 0x000fc80007ffe1ff */
[----:B------:R-:W-:Y:S01]  /*0170*/  ISETP.NE.AND P0, PT, R87, R4, PT ;  /* 0x000000045700720c */ /* 0x000fe20003f05270 */
[----:B0-----:R-:W-:-:S03]  /*0180*/  IMAD.WIDE.U32 R2, R5, 0x4, R2 ;  /* 0x0000000405027825 */ /* 0x001fc600078e0002 */
[----:B------:R-:W-:Y:S01]  /*0190*/  SEL R5, R0, 0x1, !P0 ;  /* 0x0000000100057807 */ /* 0x000fe20004000000 */
[----:B------:R-:W-:Y:S06]  /*01a0*/  MEMBAR.ALL.GPU ;  /* 0x0000000000007992 */ /* 0x000fec000000a000 */
[----:B------:R-:W-:-:S00]  /*01b0*/  ERRBAR ;  /* 0x00000000000079ab */ /* 0x000fc00000000000 */
[----:B------:R-:W-:Y:S06]  /*01c0*/  CGAERRBAR ;  /* 0x00000000000075ab */ /* 0x000fec0000000000 */
[----:B------:R0:W5:Y:S02]  /*01d0*/  ATOM.E.ADD.STRONG.GPU PT, R5, desc[UR8][R2.64], R5 ;  /* 0x000000050205798a */ /* 0x00016400081ee1c8 */
.L_x_577:
[----:B------:R-:W2:Y:S04]  /*01e0*/  LD.E.STRONG.GPU R0, desc[UR8][R2.64] ;  /* 0x0000000802007980 */ /* 0x000ea8000c10f900 */
[----:B--2---:R-:W-:Y:S01]  /*01f0*/  CCTL.IVALL ;  /* 0x00000000ff00798f */ /* 0x004fe20002000000 */
[----:B------:R-:W-:Y:S05]  /*0200*/  YIELD ;  /* 0x0000000000007946 */ /* 0x000fea0003800000 */
[----:B-----5:R-:W-:-:S04]  /*0210*/  LOP3.LUT R0, R0, R5, RZ, 0x3c, !PT ;  /* 0x0000000500007212 */ /* 0x020fc800078e3cff */
[----:B------:R-:W-:-:S13]  /*0220*/  ISETP.GT.AND P0, PT, R0, -0x1, PT ;  /* 0xffffffff0000780c */ /* 0x000fda0003f04270 */
[----:B------:R-:W-:Y:S05]  /*0230*/  @P0 BRA `(.L_x_577) ;  /* 0xfffffffc00e80947 */ /* 0x000fea000383ffff */
.L_x_576:
[----:B------:R-:W-:Y:S05]  /*0240*/  WARPSYNC.ALL ;  /* 0x0000000000007948 */ /* 0x000fea0003800000 */
[----:B------:R-:W-:Y:S06]  /*0250*/  BAR.SYNC.DEFER_BLOCKING 0x0 ;  /* 0x0000000000007b1d */ /* 0x000fec0000010000 */
[----:B------:R-:W-:Y:S05]  /*0260*/  BRA `(.L_x_578) ;  /* 0x0000003800407947 */ /* 0x000fea0003800000 */
.L_x_575:
[----:B------:R-:W0:Y:S01]  /*0270*/  S2R R86, SR_TID.X ;  /* 0x0000000000567919 */ /* 0x000e220000002100 */
[----:B------:R-:W-:Y:S01]  /*0280*/  MOV R83, 0x400 ;  /* 0x0000040000537802 */ /* 0x000fe20000000f00 */
[----:B------:R-:W1:Y:S01]  /*0290*/  LDC.64 R16, c[0x0][0x268] ;  /* 0x00009a00ff107b82 */ /* 0x000e620000000a00 */
[----:B------:R-:W-:Y:S01]  /*02a0*/  SHF.R.U32.HI R5, RZ, 0x1, R85 ;  /* 0x00000001ff057819 */ /* 0x000fe20000011655 */
[----:B------:R-:W2:Y:S01]  /*02b0*/  S2R R4, SR_CgaCtaId ;  /* 0x0000000000047919 */ /* 0x000ea20000008800 */
[----:B------:R-:W-:Y:S02]  /*02c0*/  IADD3 R84, R83, 0x2800, RZ ;  /* 0x0000280053547810 */ /* 0x000fe40007ffe0ff */
[----:B------:R-:W-:Y:S02]  /*02d0*/  CS2R R34, SRZ ;  /* 0x0000000000227805 */ /* 0x000fe4000001ff00 */
[----:B------:R-:W-:Y:S02]  /*02e0*/  LOP3.LUT R81, R87, 0xf, RZ, 0xc0, !PT ;  /* 0x0000000f57517812 */ /* 0x000fe400078ec0ff */
[----:B------:R-:W-:-:S02]  /*02f0*/  CS2R R36, SRZ ;  /* 0x0000000000247805 */ /* 0x000fc4000001ff00 */
[C---:B------:R-:W-:Y:S01]  /*0300*/  SHF.L.U32 R8, R5.reuse, 0x4, RZ ;  /* 0x0000000405087819 */ /* 0x040fe200000006ff */
[----:B------:R-:W-:Y:S01]  /*0310*/  UMOV UR4, URZ ;  /* 0x0000003f00047c82 */ /* 0x000fe20008000000 */
[----:B------:R-:W-:Y:S01]  /*0320*/  MOV R71, 0x7fffffc1 ;  /* 0x7fffffc100477802 */ /* 0x000fe20000000f00 */
[----:B0-----:R-:W-:Y:S01]  /*0330*/  IMAD.WIDE.U32 R2, R86, -0x33333333, RZ ;  /* 0xcccccccd56027825 */ /* 0x001fe200078e00ff */
[--C-:B------:R-:W-:Y:S02]  /*0340*/  SHF.R.U32.HI R82, RZ, 0x2, R86.reuse ;  /* 0x00000002ff527819 */ /* 0x100fe40000011656 */
[----:B------:R-:W-:Y:S02]  /*0350*/  IADD3 R2, -R5, RZ, RZ ;  /* 0x000000ff05027210 */ /* 0x000fe40007ffe1ff */
[----:B------:R-:W-:Y:S02]  /*0360*/  SHF.R.U32.HI R15, RZ, 0x6, R3 ;  /* 0x00000006ff0f7819 */ /* 0x000fe40000011603 */
[----:B------:R-:W-:-:S02]  /*0370*/  SHF.R.S32.HI R3, RZ, 0x1f, R86 ;  /* 0x0000001fff037819 */ /* 0x000fc40000011456 */
[C---:B--2---:R-:W-:Y:S01]  /*0380*/  LEA R83, R4.reuse, R83, 0x18 ;  /* 0x0000005304537211 */ /* 0x044fe200078ec0ff */
[----:B------:R-:W-:Y:S01]  /*0390*/  IMAD R79, R15, -0x50, R86 ;  /* 0xffffffb00f4f7824 */ /* 0x000fe200078e0256 */
[----:B------:R-:W-:Y:S02]  /*03a0*/  LEA R84, R4, R84, 0x18 ;  /* 0x0000005404547211 */ /* 0x000fe400078ec0ff */
[----:B------:R-:W-:Y:S02]  /*03b0*/  LEA.HI R4, R3, R86, RZ, 0x2 ;  /* 0x0000005603047211 */ /* 0x000fe400078f10ff */
[----:B------:R-:W-:Y:S01]  /*03c0*/  SHF.L.U32 R6, R82, 0x4, RZ ;  /* 0x0000000452067819 */ /* 0x000fe200000006ff */
[----:B------:R-:W-:Y:S01]  /*03d0*/  IMAD R78, R79, 0x28, R84 ;  /* 0x000000284f4e7824 */ /* 0x000fe200078e0254 */
[----:B------:R-:W-:Y:S02]  /*03e0*/  SHF.R.S32.HI R80, RZ, 0x2, R4 ;  /* 0x00000002ff507819 */ /* 0x000fe40000011404 */
[--C-:B------:R-:W-:Y:S01]  /*03f0*/  LOP3.LUT R5, R8, 0xfffffff0, R81.reuse, 0xe2, !PT ;  /* 0xfffffff008057812 */ /* 0x100fe200078ee251 */
[----:B------:R-:W-:Y:S01]  /*0400*/  IMAD R78, R15, 0x8, R78 ;  /* 0x000000080f4e7824 */ /* 0x000fe200078e024e */
[----:B------:R-:W-:Y:S01]  /*0410*/  LOP3.LUT R81, R6, 0xfffffff0, R81, 0xe2, !PT ;  /* 0xfffffff006517812 */ /* 0x000fe200078ee251 */
[----:B------:R-:W0:Y:S01]  /*0420*/  LDC.64 R8, c[0x0][0x268] ;  /* 0x00009a00ff087b82 */ /* 0x000e220000000a00 */
[C---:B------:R-:W-:Y:S01]  /*0430*/  IADD3 R6, R80.reuse, 0x50, RZ ;  /* 0x0000005050067810 */ /* 0x040fe20007ffe0ff */
[----:B------:R-:W-:Y:S01]  /*0440*/  IMAD R70, R5, 0x280, R86 ;  /* 0x0000028005467824 */ /* 0x000fe200078e0256 */
[----:B------:R-:W-:-:S02]  /*0450*/  IADD3 R11, R80, 0xa0, RZ ;  /* 0x000000a0500b7810 */ /* 0x000fc40007ffe0ff */
[----:B------:R-:W-:Y:S02]  /*0460*/  SHF.R.S32.HI R7, RZ, 0x1f, R6 ;  /* 0x0000001fff077819 */ /* 0x000fe40000011406 */
[----:B------:R-:W-:Y:S02]  /*0470*/  SHF.R.S32.HI R12, RZ, 0x1f, R11 ;  /* 0x0000001fff0c7819 */ /* 0x000fe4000001140b */
[----:B------:R-:W-:Y:S02]  /*0480*/  LEA.HI R10, R7, R6, RZ, 0x2 ;  /* 0x00000006070a7211 */ /* 0x000fe400078f10ff */
[----:B------:R-:W-:Y:S02]  /*0490*/  LEA.HI R7, R3, R86, RZ, 0x4 ;  /* 0x0000005603077211 */ /* 0x000fe400078f20ff */
[----:B------:R-:W-:Y:S02]  /*04a0*/  IADD3 R13, R80, 0xf0, RZ ;  /* 0x000000f0500d7810 */ /* 0x000fe40007ffe0ff */
[----:B------:R-:W-:-:S02]  /*04b0*/  LOP3.LUT R3, R4, 0xfffffffc, RZ, 0xc0, !PT ;  /* 0xfffffffc04037812 */ /* 0x000fc400078ec0ff */
[----:B------:R-:W-:Y:S02]  /*04c0*/  LEA.HI R12, R12, R11, RZ, 0x2 ;  /* 0x0000000b0c0c7211 */ /* 0x000fe400078f10ff */
[----:B------:R-:W-:Y:S02]  /*04d0*/  LOP3.LUT R11, R0, 0x8, RZ, 0xfc, !PT ;  /* 0x00000008000b7812 */ /* 0x000fe400078efcff */
[----:B------:R-:W-:Y:S02]  /*04e0*/  SHF.R.S32.HI R14, RZ, 0x1f, R13 ;  /* 0x0000001fff0e7819 */ /* 0x000fe4000001140d */
[----:B------:R-:W-:Y:S01]  /*04f0*/  SHF.R.U32.HI R0, RZ, 0x4, R7 ;  /* 0x00000004ff007819 */ /* 0x000fe20000011607 */
[----:B0-----:R-:W-:Y:S01]  /*0500*/  IMAD.WIDE.U32 R8, R11, 0x4, R8 ;  /* 0x000000040b087825 */ /* 0x001fe200078e0008 */
[----:B------:R-:W-:Y:S02]  /*0510*/  IADD3 R3, -R3, R86, RZ ;  /* 0x0000005603037210 */ /* 0x000fe40007ffe1ff */
[C---:B------:R-:W-:Y:S01]  /*0520*/  ISETP.NE.AND P1, PT, R87.reuse, R2, PT ;  /* 0x000000025700720c */ /* 0x040fe20003f25270 */
[----:B------:R-:W-:Y:S01]  /*0530*/  IMAD.SHL.U32 R2, R87, 0x10, RZ ;  /* 0x0000001057027824 */ /* 0x000fe200078e00ff */
[----:B------:R-:W-:-:S02]  /*0540*/  LEA.HI R14, R14, R13, RZ, 0x2 ;  /* 0x0000000d0e0e7211 */ /* 0x000fc400078f10ff */
[----:B------:R-:W-:Y:S02]  /*0550*/  LOP3.LUT R77, R3, 0x3, R0, 0x78, !PT ;  /* 0x00000003034d7812 */ /* 0x000fe400078e7800 */
[----:B------:R-:W-:Y:S02]  /*0560*/  SHF.L.U32 R0, R86, 0x1, RZ ;  /* 0x0000000156007819 */ /* 0x000fe400000006ff */
[----:B------:R-:W-:Y:S02]  /*0570*/  LOP3.LUT R2, R2, 0xf0, RZ, 0xc0, !PT ;  /* 0x000000f002027812 */ /* 0x000fe400078ec0ff */
[----:B------:R-:W-:Y:S02]  /*0580*/  SHF.R.U32.HI R10, RZ, 0x2, R10 ;  /* 0x00000002ff0a7819 */ /* 0x000fe4000001160a */
[----:B------:R-:W-:Y:S02]  /*0590*/  SHF.R.U32.HI R12, RZ, 0x2, R12 ;  /* 0x00000002ff0c7819 */ /* 0x000fe4000001160c */
[----:B------:R-:W-:-:S02]  /*05a0*/  SHF.R.U32.HI R14, RZ, 0x2, R14 ;  /* 0x00000002ff0e7819 */ /* 0x000fc4000001160e */
[----:B------:R-:W-:Y:S02]  /*05b0*/  LOP3.LUT R73, R0, 0x18, RZ, 0xc0, !PT ;  /* 0x0000001800497812 */ /* 0x000fe400078ec0ff */
[----:B------:R-:W-:Y:S02]  /*05c0*/  IADD3 R2, R2, R15, RZ ;  /* 0x0000000f02027210 */ /* 0x000fe40007ffe0ff */
[C---:B------:R-:W-:Y:S02]  /*05d0*/  LOP3.LUT R76, R3.reuse, 0x3, R10, 0x78, !PT ;  /* 0x00000003034c7812 */ /* 0x040fe400078e780a */
[----:B------:R-:W-:Y:S02]  /*05e0*/  CS2R R10, SRZ ;  /* 0x00000000000a7805 */ /* 0x000fe4000001ff00 */
[----:B------:R-:W-:Y:S02]  /*05f0*/  LOP3.LUT R75, R3, 0x3, R12, 0x78, !PT ;  /* 0x00000003034b7812 */ /* 0x000fe400078e780c */
[----:B------:R-:W-:-:S02]  /*0600*/  CS2R R12, SRZ ;  /* 0x00000000000c7805 */ /* 0x000fc4000001ff00 */
[----:B------:R-:W-:Y:S01]  /*0610*/  LOP3.LUT R74, R3, 0x3, R14, 0x78, !PT ;  /* 0x00000003034a7812 */ /* 0x000fe200078e780e */
[----:B------:R-:W-:Y:S01]  /*0620*/  IMAD R67, R2, 0x280, RZ ;  /* 0x0000028002437824 */ /* 0x000fe200078e02ff */
[----:B------:R-:W-:Y:S02]  /*0630*/  LOP3.LUT R69, R0, 0x18, RZ, 0xc, !PT ;  /* 0x0000001800457812 */ /* 0x000fe400078e0cff */
[----:B------:R-:W-:Y:S02]  /*0640*/  LEA R72, R86, R83, 0x5 ;  /* 0x0000005356487211 */ /* 0x000fe400078e28ff */
[----:B-1----:R-:W-:Y:S02]  /*0650*/  LEA R6, P0, R85, R16, 0x2 ;  /* 0x0000001055067211 */ /* 0x002fe400078010ff */
[----:B------:R-:W-:Y:S01]  /*0660*/  LOP3.LUT R3, R73, 0x10, RZ, 0x3c, !PT ;  /* 0x0000001049037812 */ /* 0x000fe200078e3cff */
[----:B------:R-:W-:Y:S01]  /*0670*/  IMAD.IADD R69, R72, 0x1, R69 ;  /* 0x0000000148457824 */ /* 0x000fe200078e0245 */
[----:B------:R-:W-:-:S02]  /*0680*/  LEA.HI.X R7, R85, R17, R101, 0x2, P0 ;  /* 0x0000001155077211 */ /* 0x000fc400000f1465 */
[----:B------:R-:W-:Y:S02]  /*0690*/  SEL R71, R71, 0x1, !P1 ;  /* 0x0000000147477807 */ /* 0x000fe40004800000 */
[C---:B------:R-:W-:Y:S02]  /*06a0*/  IADD3 R68, R72.reuse, R73, RZ ;  /* 0x0000004948447210 */ /* 0x040fe40007ffe0ff */
[----:B------:R-:W-:-:S07]  /*06b0*/  IADD3 R66, R72, R3, RZ ;  /* 0x0000000348427210 */ /* 0x000fce0007ffe0ff */
.L_x_588:
[----:B------:R-:W-:Y:S01]  /*06c0*/  LOP3.LUT R48, R85, 0x1, RZ, 0xc0, !PT ;  /* 0x0000000155307812 */ /* 0x000fe200078ec0ff */
[----:B0-----:R-:W0:Y:S01]  /*06d0*/  LDC.64 R16, c[0x0][0x238] ;  /* 0x00008e00ff107b82 */ /* 0x001e220000000a00 */
[----:B------:R-:W-:Y:S01]  /*06e0*/  SHF.R.U32.HI R15, RZ, 0x1, R101 ;  /* 0x00000001ff0f7819 */ /* 0x000fe20000011665 */
[----:B------:R-:W-:Y:S01]  /*06f0*/  ULDC.64 UR12, c[0x0][0x248] ;  /* 0x00009200000c7ab9 */ /* 0x000fe20000000a00 */
[----:B------:R-:W-:Y:S01]  /*0700*/  ULDC UR5, c[0x0][0x250] ;  /* 0x0000940000057ab9 */ /* 0x000fe20000000800 */
[----:B------:R-:W-:Y:S02]  /*0710*/  IMAD R48, R48, 0x140, RZ ;  /* 0x0000014030307824 */ /* 0x000fe400078e02ff */
[----:B------:R-:W-:Y:S02]  /*0720*/  IMAD R23, R15, 0x28000, RZ ;  /* 0x000280000f177824 */ /* 0x000fe400078e02ff */
[----:B------:R-:W1:Y:S01]  /*0730*/  LDC.64 R20, c[0x0][0x240] ;  /* 0x00009000ff147b82 */ /* 0x000e620000000a00 */
[----:B------:R-:W-:-:S04]  /*0740*/  LEA R18, R79, R48, 0x2 ;  /* 0x000000304f127211 */ /* 0x000fc800078e10ff */
[----:B------:R-:W-:Y:S01]  /*0750*/  SHF.R.S32.HI R19, RZ, 0x1f, R18 ;  /* 0x0000001fff137819 */ /* 0x000fe20000011412 */
[----:B--2---:R-:W-:Y:S01]  /*0760*/  IMAD.WIDE.U32 R2, R18, -0x33333333, RZ ;  /* 0xcccccccd12027825 */ /* 0x004fe200078e00ff */
[----:B------:R-:W-:-:S04]  /*0770*/  SHF.R.U64 R2, R85, 0x1, R101 ;  /* 0x0000000155027819 */ /* 0x000fc80000001265 */
[----:B------:R-:W-:Y:S01]  /*0780*/  SHF.R.U32.HI R65, RZ, 0x5, R3 ;  /* 0x00000005ff417819 */ /* 0x000fe20000011603 */
[----:B------:R-:W-:-:S03]  /*0790*/  IMAD.WIDE.U32 R4, R2, 0x28000, R18 ;  /* 0x0002800002047825 */ /* 0x000fc600078e0012 */
[C---:B------:R-:W-:Y:S02]  /*07a0*/  LEA R0, P0, R2.reuse, R65, 0x4 ;  /* 0x0000004102007211 */ /* 0x040fe400078020ff */
[----:B------:R-:W-:Y:S02]  /*07b0*/  IADD3 R24, R5, R23, RZ ;  /* 0x0000001705187210 */ /* 0x000fe40007ffe0ff */
[C---:B------:R-:W-:Y:S02]  /*07c0*/  IADD3 R63, P1, R67.reuse, R4, RZ ;  /* 0x00000004433f7210 */ /* 0x040fe40007f3e0ff */
[----:B------:R-:W-:Y:S02]  /*07d0*/  LEA.HI.X R3, R2, RZ, R15, 0x4, P0 ;  /* 0x000000ff02037211 */ /* 0x000fe400000f240f */
[----:B------:R-:W-:Y:S01]  /*07e0*/  LEA R2, P0, R0, UR12, 0x3 ;  /* 0x0000000c00027c11 */ /* 0x000fe2000f8018ff */
[----:B------:R-:W-:Y:S01]  /*07f0*/  IMAD.X R64, RZ, RZ, R24, P1 ;  /* 0x000000ffff407224 */ /* 0x000fe200008e0618 */
[----:B------:R-:W-:-:S02]  /*0800*/  IADD3 R5, R67, 0xa00, RZ ;  /* 0x00000a0043057810 */ /* 0x000fc40007ffe0ff */
[----:B------:R-:W-:Y:S01]  /*0810*/  LEA.HI.X R3, R0, UR13, R3, 0x3, P0 ;  /* 0x0000000d00037c11 */ /* 0x000fe200080f1c03 */
[----:B------:R-:W-:Y:S01]  /*0820*/  ULDC.64 UR12, c[0x0][0x230] ;  /* 0x00008c00000c7ab9 */ /* 0x000fe20000000a00 */
[C---:B------:R-:W-:Y:S02]  /*0830*/  SHF.L.U64.HI R64, R63.reuse, 0x1, R64 ;  /* 0x000000013f407819 */ /* 0x040fe40000010240 */
[----:B------:R-:W-:Y:S02]  /*0840*/  SHF.L.U32 R63, R63, 0x1, RZ ;  /* 0x000000013f3f7819 */ /* 0x000fe400000006ff */
[----:B------:R-:W-:Y:S01]  /*0850*/  IADD3 R5, P1, R5, R4, RZ ;  /* 0x0000000405057210 */ /* 0x000fe20007f3e0ff */
[----:B------:R-:W2:Y:S01]  /*0860*/  LDG.E.64.CONSTANT R2, desc[UR8][R2.64] ;  /* 0x0000000802027981 */ /* 0x000ea2000c1e9b00 */
[----:B------:R-:W-:Y:S02]  /*0870*/  IADD3 R14, P0, R63, UR12, RZ ;  /* 0x0000000c3f0e7c10 */ /* 0x000fe4000ff1e0ff */
[----:B------:R-:W-:-:S02]  /*0880*/  IADD3.X R0, RZ, R24, RZ, P1, !PT ;  /* 0x00000018ff007210 */ /* 0x000fc40000ffe4ff */
[C---:B------:R-:W-:Y:S01]  /*0890*/  SHF.L.U32 R62, R5.reuse, 0x1, RZ ;  /* 0x00000001053e7819 */ /* 0x040fe200000006ff */
[----:B0-----:R-:W-:Y:S01]  /*08a0*/  IMAD.WIDE R16, R18, 0x2, R16 ;  /* 0x0000000212107825 */ /* 0x001fe200078e0210 */
[----:B------:R-:W-:Y:S02]  /*08b0*/  IADD3.X R15, R64, UR13, RZ, P0, !PT ;  /* 0x0000000d400f7c10 */ /* 0x000fe400087fe4ff */
[----:B------:R-:W-:Y:S01]  /*08c0*/  SHF.L.U64.HI R61, R5, 0x1, R0 ;  /* 0x00000001053d7819 */ /* 0x000fe20000010200 */
[----:B-1----:R-:W-:Y:S01]  /*08d0*/  IMAD.WIDE R18, R18, 0x2, R20 ;  /* 0x0000000212127825 */ /* 0x002fe200078e0214 */
[----:B------:R-:W-:Y:S01]  /*08e0*/  IADD3 R20, P0, R62, UR12, RZ ;  /* 0x0000000c3e147c10 */ /* 0x000fe2000ff1e0ff */
[----:B------:R-:W3:Y:S02]  /*08f0*/  LDG.E.64.CONSTANT R16, desc[UR8][R16.64] ;  /* 0x0000000810107981 */ /* 0x000ee4000c1e9b00 */
[----:B------:R-:W-:Y:S01]  /*0900*/  VIADD R5, R67, 0x1400 ;  /* 0x0000140043057836 */ /* 0x000fe20000000000 */
[----:B------:R-:W-:Y:S01]  /*0910*/  IADD3.X R21, R61, UR13, RZ, P0, !PT ;  /* 0x0000000d3d157c10 */ /* 0x000fe200087fe4ff */
[----:B------:R-:W4:Y:S03]  /*0920*/  LDG.E.64.CONSTANT R14, desc[UR8][R14.64] ;  /* 0x000000080e0e7981 */ /* 0x000f26000c1e9b00 */
[----:B------:R-:W-:Y:S01]  /*0930*/  IADD3 R5, P0, R5, R4, RZ ;  /* 0x0000000405057210 */ /* 0x000fe20007f1e0ff */
[----:B------:R-:W5:Y:S03]  /*0940*/  LDG.E.64.CONSTANT R18, desc[UR8][R18.64] ;  /* 0x0000000812127981 */ /* 0x000f66000c1e9b00 */
[----:B------:R-:W-:Y:S01]  /*0950*/  IADD3.X R0, RZ, R24, RZ, P0, !PT ;  /* 0x00000018ff007210 */ /* 0x000fe200007fe4ff */
[----:B------:R-:W5:Y:S01]  /*0960*/  LDG.E.64.CONSTANT R20, desc[UR8][R20.64] ;  /* 0x0000000814147981 */ /* 0x000f62000c1e9b00 */
[----:B------:R-:W-:-:S02]  /*0970*/  SHF.L.U32 R60, R5, 0x1, RZ ;  /* 0x00000001053c7819 */ /* 0x000fc400000006ff */
[----:B------:R-:W-:Y:S02]  /*0980*/  SHF.L.U64.HI R59, R5, 0x1, R0 ;  /* 0x00000001053b7819 */ /* 0x000fe40000010200 */
[----:B------:R-:W-:-:S04]  /*0990*/  IADD3 R22, P0, R60, UR12, RZ ;  /* 0x0000000c3c167c10 */ /* 0x000fc8000ff1e0ff */
[----:B------:R-:W-:-:S06]  /*09a0*/  IADD3.X R23, R59, UR13, RZ, P0, !PT ;  /* 0x0000000d3b177c10 */ /* 0x000fcc00087fe4ff */
[----:B------:R-:W5:Y:S01]  /*09b0*/  LDG.E.64.CONSTANT R22, desc[UR8][R22.64] ;  /* 0x0000000816167981 */ /* 0x000f62000c1e9b00 */
[----:B------:R-:W-:-:S04]  /*09c0*/  IADD3 R5, R67, 0x1e00, RZ ;  /* 0x00001e0043057810 */ /* 0x000fc80007ffe0ff */
[----:B------:R-:W-:-:S04]  /*09d0*/  IADD3 R5, P0, R5, R4, RZ ;  /* 0x0000000405057210 */ /* 0x000fc80007f1e0ff */
[----:B------:R-:W-:Y:S01]  /*09e0*/  IADD3.X R4, RZ, R24, RZ, P0, !PT ;  /* 0x00000018ff047210 */ /* 0x000fe200007fe4ff */
[----:B------:R-:W-:-:S03]  /*09f0*/  IMAD.SHL.U32 R58, R5, 0x2, RZ ;  /* 0x00000002053a7824 */ /* 0x000fc600078e00ff */
[----:B------:R-:W-:Y:S02]  /*0a00*/  SHF.L.U64.HI R4, R5, 0x1, R4 ;  /* 0x0000000105047819 */ /* 0x000fe40000010204 */
[----:B------:R-:W-:-:S04]  /*0a10*/  IADD3 R24, P0, R58, UR12, RZ ;  /* 0x0000000c3a187c10 */ /* 0x000fc8000ff1e0ff */
[----:B------:R-:W-:Y:S01]  /*0a20*/  IADD3.X R25, R4, UR13, RZ, P0, !PT ;  /* 0x0000000d04197c10 */ /* 0x000fe200087fe4ff */
[----:B------:R-:W-:Y:S02]  /*0a30*/  ULDC.64 UR12, c[0x0][0x228] ;  /* 0x00008a00000c7ab9 */ /* 0x000fe40000000a00 */
[----:B------:R-:W-:-:S03]  /*0a40*/  IADD3 R26, P0, R63, UR12, RZ ;  /* 0x0000000c3f1a7c10 */ /* 0x000fc6000ff1e0ff */
[----:B------:R-:W5:Y:S01]  /*0a50*/  LDG.E.64.CONSTANT R24, desc[UR8][R24.64] ;  /* 0x0000000818187981 */ /* 0x000f62000c1e9b00 */
[----:B------:R-:W-:-:S06]  /*0a60*/  IADD3.X R27, R64, UR13, RZ, P0, !PT ;  /* 0x0000000d401b7c10 */ /* 0x000fcc00087fe4ff */
[----:B------:R-:W5:Y:S01]  /*0a70*/  LDG.E.64.CONSTANT R26, desc[UR8][R26.64] ;  /* 0x000000081a1a7981 */ /* 0x000f62000c1e9b00 */
[----:B------:R-:W-:-:S04]  /*0a80*/  IADD3 R28, P0, R62, UR12, RZ ;  /* 0x0000000c3e1c7c10 */ /* 0x000fc8000ff1e0ff */
        /* <DEDUP_REMOVED lines=8> */
[----:B--2---:R-:W-:-:S06]  /*0b10*/  FADD.FTZ R99, R3, UR5 ;  /* 0x0000000503637e21 */ /* 0x004fcc0008010000 */
[----:B------:R-:W0:Y:S01]  /*0b20*/  MUFU.RSQ R99, R99 ;  /* 0x0000006300637308 */ /* 0x000e220000001400 */
[----:B----4-:R-:W-:Y:S02]  /*0b30*/  SHF.L.U32 R3, R14, 0x10, RZ ;  /* 0x000000100e037819 */ /* 0x010fe400000006ff */
[----:B------:R-:W-:-:S03]  /*0b40*/  SHF.L.U32 R39, R15, 0x10, RZ ;  /* 0x000000100f277819 */ /* 0x000fc600000006ff */
[----:B------:R-:W-:Y:S01]  /*0b50*/  FADD.FTZ R0, -R2, R3 ;  /* 0x0000000302007221 */ /* 0x000fe20000010100 */
[----:B---3--:R-:W-:Y:S01]  /*0b60*/  SHF.L.U32 R5, R16, 0x10, RZ ;  /* 0x0000001010057819 */ /* 0x008fe200000006ff */
[----:B------:R-:W-:Y:S01]  /*0b70*/  FADD.FTZ R38, -R2, R39 ;  /* 0x0000002702267221 */ /* 0x000fe20000010100 */
[----:B-----5:R-:W-:Y:S01]  /*0b80*/  SHF.L.U32 R40, R18, 0x10, RZ ;  /* 0x0000001012287819 */ /* 0x020fe200000006ff */
[----:B0-----:R-:W-:Y:S01]  /*0b90*/  FMUL.FTZ R3, R99, R0 ;  /* 0x0000000063037220 */ /* 0x001fe20000410000 */
[----:B------:R-:W-:Y:S02]  /*0ba0*/  SHF.L.U32 R45, R21, 0x10, RZ ;  /* 0x00000010152d7819 */ /* 0x000fe400000006ff */
[----:B------:R-:W-:Y:S01]  /*0bb0*/  SHF.L.U32 R39, R20, 0x10, RZ ;  /* 0x0000001014277819 */ /* 0x000fe200000006ff */
[----:B------:R-:W-:Y:S01]  /*0bc0*/  IMAD.U32 R110, R17, 0x10000, RZ ;  /* 0x00010000116e7824 */ /* 0x000fe200078e00ff */
[----:B------:R-:W-:Y:S01]  /*0bd0*/  SHF.L.U32 R57, R19, 0x10, RZ ;  /* 0x0000001013397819 */ /* 0x000fe200000006ff */
[----:B------:R-:W-:Y:S01]  /*0be0*/  FMUL.FTZ R97, R99, R38 ;  /* 0x0000002663617220 */ /* 0x000fe20000410000 */
[----:B------:R-:W-:Y:S01]  /*0bf0*/  FFMA.FTZ R41, R3, R5, R40 ;  /* 0x0000000503297223 */ /* 0x000fe20000010028 */
[C---:B------:R-:W-:Y:S01]  /*0c00*/  FADD.FTZ R106, -R2.reuse, R45 ;  /* 0x0000002d026a7221 */ /* 0x040fe20000010100 */
[----:B------:R-:W-:Y:S01]  /*0c10*/  FADD.FTZ R108, -R2, R39 ;  /* 0x00000027026c7221 */ /* 0x000fe20000010100 */
[----:B------:R-:W-:Y:S01]  /*0c20*/  FFMA.FTZ R39, R97, R110, R57 ;  /* 0x0000006e61277223 */ /* 0x000fe20000010039 */
[----:B------:R-:W-:-:S02]  /*0c30*/  PRMT R42, R14, 0x7632, R42 ;  /* 0x000076320e2a7816 */ /* 0x000fc4000000002a */
[----:B------:R-:W-:Y:S01]  /*0c40*/  SHF.L.U32 R45, R22, 0x10, RZ ;  /* 0x00000010162d7819 */ /* 0x000fe200000006ff */
[----:B------:R-:W-:Y:S01]  /*0c50*/  FMUL.FTZ R43, R41, -1.4426950216293334961 ;  /* 0xbfb8aa3b292b7820 */ /* 0x000fe20000410000 */
[----:B------:R-:W-:-:S03]  /*0c60*/  FMUL.FTZ R46, R39, -1.4426950216293334961 ;  /* 0xbfb8aa3b272e7820 */ /* 0x000fc60000410000 */
[----:B------:R-:W-:Y:S01]  /*0c70*/  FADD.FTZ R104, -R2, R45 ;  /* 0x0000002d02687221 */ /* 0x000fe20000010100 */
[----:B------:R-:W-:Y:S01]  /*0c80*/  IMAD.U32 R45, R42, 0x10000, RZ ;  /* 0x000100002a2d7824 */ /* 0x000fe200078e00ff */
[----:B------:R0:W1:Y:S01]  /*0c90*/  MUFU.EX2 R44, R43 ;  /* 0x0000002b002c7308 */ /* 0x0000620000000800 */
[----:B------:R-:W-:Y:S02]  /*0ca0*/  PRMT R0, R16, 0x7632, R0 ;  /* 0x0000763210007816 */ /* 0x000fe40000000000 */
[----:B------:R-:W-:-:S05]  /*0cb0*/  PRMT R51, R18, 0x7632, R51 ;  /* 0x0000763212337816 */ /* 0x000fca0000000033 */
[----:B------:R2:W3:Y:S01]  /*0cc0*/  MUFU.EX2 R91, R46 ;  /* 0x0000002e005b7308 */ /* 0x0004e20000000800 */
[----:B0-----:R-:W-:Y:S02]  /*0cd0*/  PRMT R43, R15, 0x7632, R43 ;  /* 0x000076320f2b7816 */ /* 0x001fe4000000002b */
[----:B------:R-:W-:Y:S02]  /*0ce0*/  SHF.L.U32 R0, R0, 0x10, RZ ;  /* 0x0000001000007819 */ /* 0x000fe400000006ff */
[----:B------:R-:W-:Y:S01]  /*0cf0*/  SHF.L.U32 R43, R43, 0x10, RZ ;  /* 0x000000102b2b7819 */ /* 0x000fe200000006ff */
[----:B--2---:R-:W-:Y:S01]  /*0d00*/  FADD.FTZ R46, -R2, R45 ;  /* 0x0000002d022e7221 */ /* 0x004fe20000010100 */
[----:B------:R-:W-:-:S03]  /*0d10*/  SHF.L.U32 R51, R51, 0x10, RZ ;  /* 0x0000001033337819 */ /* 0x000fc600000006ff */
[----:B------:R-:W-:Y:S01]  /*0d20*/  FMUL.FTZ R89, R99, R46 ;  /* 0x0000002e63597220 */ /* 0x000fe20000410000 */
[----:B------:R-:W-:Y:S01]  /*0d30*/  PRMT R38, R17, 0x7632, R38 ;  /* 0x0000763211267816 */ /* 0x000fe20000000026 */
[----:B------:R-:W-:Y:S01]  /*0d40*/  FADD.FTZ R46, -R2, R43 ;  /* 0x0000002b022e7221 */ /* 0x000fe20000010100 */
[----:B------:R-:W-:Y:S01]  /*0d50*/  PRMT R47, R19, 0x7632, R47 ;  /* 0x00007632132f7816 */ /* 0x000fe2000000002f */
[----:B------:R-:W-:Y:S01]  /*0d60*/  FFMA.FTZ R53, R89, R0, R51 ;  /* 0x0000000059357223 */ /* 0x000fe20000010033 */
[----:B------:R-:W-:Y:S01]  /*0d70*/  SHF.L.U32 R38, R38, 0x10, RZ ;  /* 0x0000001026267819 */ /* 0x000fe200000006ff */
[----:B------:R-:W-:Y:S02]  /*0d80*/  FMUL.FTZ R45, R99, R46 ;  /* 0x0000002e632d7220 */ /* 0x000fe40000410000 */
[----:B------:R-:W-:Y:S02]  /*0d90*/  IMAD.U32 R47, R47, 0x10000, RZ ;  /* 0x000100002f2f7824 */ /* 0x000fe400078e00ff */
[----:B------:R-:W-:-:S02]  /*0da0*/  FMUL.FTZ R46, R53, -1.4426950216293334961 ;  /* 0xbfb8aa3b352e7820 */ /* 0x000fc40000410000 */
[----:B------:R-:W-:-:S04]  /*0db0*/  FFMA.FTZ R54, R45, R38, R47 ;  /* 0x000000262d367223 */ /* 0x000fc8000001002f */
[----:B------:R-:W0:Y:S01]  /*0dc0*/  MUFU.EX2 R46, R46 ;  /* 0x0000002e002e7308 */ /* 0x000e220000000800 */
[----:B------:R-:W-:Y:S01]  /*0dd0*/  FMUL.FTZ R92, R54, -1.4426950216293334961 ;  /* 0xbfb8aa3b365c7820 */ /* 0x000fe20000410000 */
[----:B-1----:R-:W-:-:S06]  /*0de0*/  FADD.FTZ R44, R44, 1 ;  /* 0x3f8000002c2c7421 */ /* 0x002fcc0000010000 */
[----:B------:R-:W1:Y:S01]  /*0df0*/  MUFU.EX2 R92, R92 ;  /* 0x0000005c005c7308 */ /* 0x000e620000000800 */
[----:B---3--:R-:W-:-:S07]  /*0e00*/  FADD.FTZ R91, R91, 1 ;  /* 0x3f8000005b5b7421 */ /* 0x008fce0000010000 */
[----:B------:R2:W3:Y:S01]  /*0e10*/  MUFU.RCP R52, R44 ;  /* 0x0000002c00347308 */ /* 0x0004e20000001000 */
[----:B0-----:R-:W-:Y:S01]  /*0e20*/  FADD.FTZ R94, R46, 1 ;  /* 0x3f8000002e5e7421 */ /* 0x001fe20000010000 */
[----:B------:R-:W-:Y:S02]  /*0e30*/  SHF.L.U32 R95, R23, 0x10, RZ ;  /* 0x00000010175f7819 */ /* 0x000fe400000006ff */
[----:B------:R-:W-:-:S04]  /*0e40*/  PRMT R43, R20, 0x7632, R43 ;  /* 0x00007632142b7816 */ /* 0x000fc8000000002b */
[----:B------:R0:W4:Y:S01]  /*0e50*/  MUFU.RCP R93, R91 ;  /* 0x0000005b005d7308 */ /* 0x0001220000001000 */
[----:B------:R-:W-:Y:S01]  /*0e60*/  FADD.FTZ R102, -R2, R95 ;  /* 0x0000005f02667221 */ /* 0x000fe20000010100 */
[----:B-1----:R-:W-:Y:S01]  /*0e70*/  FADD.FTZ R95, R92, 1 ;  /* 0x3f8000005c5f7421 */ /* 0x002fe20000010000 */
[----:B------:R-:W-:Y:S02]  /*0e80*/  SHF.L.U32 R103, R43, 0x10, RZ ;  /* 0x000000102b677819 */ /* 0x000fe400000006ff */
[----:B--2---:R-:W-:-:S03]  /*0e90*/  PRMT R44, R21, 0x7632, R44 ;  /* 0x00007632152c7816 */ /* 0x004fc6000000002c */
[----:B------:R-:W1:Y:S01]  /*0ea0*/  MUFU.RCP R94, R94 ;  /* 0x0000005e005e7308 */ /* 0x000e620000001000 */
[C---:B------:R-:W-:Y:S01]  /*0eb0*/  FMUL.FTZ R106, R99.reuse, R106 ;  /* 0x0000006a636a7220 */ /* 0x040fe20000410000 */
[----:B---3--:R-:W-:Y:S01]  /*0ec0*/  FADD.FTZ R92, -R52, 1 ;  /* 0x3f800000345c7421 */ /* 0x008fe20000010100 */
[----:B------:R-:W-:Y:S01]  /*0ed0*/  FADD.FTZ R96, -R2, R103 ;  /* 0x0000006702607221 */ /* 0x000fe20000010100 */
[----:B------:R-:W-:Y:S01]  /*0ee0*/  FMUL.FTZ R108, R99, R108 ;  /* 0x0000006c636c7220 */ /* 0x000fe20000410000 */
[----:B0-----:R-:W-:Y:S01]  /*0ef0*/  SHF.L.U32 R91, R44, 0x10, RZ ;  /* 0x000000102c5b7819 */ /* 0x001fe200000006ff */
[----:B------:R-:W-:Y:S02]  /*0f00*/  FFMA.FTZ R56, R110, R106, R57 ;  /* 0x0000006a6e387223 */ /* 0x000fe40000010039 */
[----:B------:R-:W0:Y:S01]  /*0f10*/  MUFU.RCP R95, R95 ;  /* 0x0000005f005f7308 */ /* 0x000e220000001000 */
[----:B------:R-:W-:Y:S01]  /*0f20*/  FFMA.FTZ R103, R41, R92, 1 ;  /* 0x3f80000029677423 */ /* 0x000fe2000001005c */
[----:B------:R-:W-:Y:S01]  /*0f30*/  FMUL.FTZ R41, R99, R96 ;  /* 0x0000006063297220 */ /* 0x000fe20000410000 */
[----:B------:R-:W-:Y:S01]  /*0f40*/  FFMA.FTZ R90, R5, R108, R40 ;  /* 0x0000006c055a7223 */ /* 0x000fe20000010028 */
[----:B----4-:R-:W-:Y:S01]  /*0f50*/  FADD.FTZ R92, -R93, 1 ;  /* 0x3f8000005d5c7421 */ /* 0x010fe20000010100 */
[----:B------:R-:W-:Y:S01]  /*0f60*/  FADD.FTZ R96, -R2, R91 ;  /* 0x0000005b02607221 */ /* 0x000fe20000010100 */
[----:B------:R-:W-:Y:S01]  /*0f70*/  FMUL.FTZ R50, R56, -1.4426950216293334961 ;  /* 0xbfb8aa3b38327820 */ /* 0x000fe20000410000 */
[----:B------:R-:W-:Y:S01]  /*0f80*/  FFMA.FTZ R91, R0, R41, R51 ;  /* 0x00000029005b7223 */ /* 0x000fe20000010033 */
[----:B------:R-:W-:Y:S01]  /*0f90*/  FMUL.FTZ R49, R90, -1.4426950216293334961 ;  /* 0xbfb8aa3b5a317820 */ /* 0x000fe20000410000 */
[----:B------:R-:W-:Y:S01]  /*0fa0*/  FFMA.FTZ R98, R39, R92, 1 ;  /* 0x3f80000027627423 */ /* 0x000fe2000001005c */
[----:B------:R-:W-:Y:S01]  /*0fb0*/  FMUL.FTZ R39, R99, R96 ;  /* 0x0000006063277220 */ /* 0x000fe20000410000 */
[----:B------:R-:W-:Y:S01]  /*0fc0*/  FMUL.FTZ R103, R52, R103 ;  /* 0x0000006734677220 */ /* 0x000fe20000410000 */
[----:B-1----:R-:W-:Y:S01]  /*0fd0*/  FADD.FTZ R96, -R94, 1 ;  /* 0x3f8000005e607421 */ /* 0x002fe20000010100 */
[----:B------:R-:W-:Y:S01]  /*0fe0*/  SHF.L.U32 R105, R24, 0x10, RZ ;  /* 0x0000001018697819 */ /* 0x000fe200000006ff */
[----:B------:R-:W-:Y:S01]  /*0ff0*/  FMUL.FTZ R52, R91, -1.4426950216293334961 ;  /* 0xbfb8aa3b5b347820 */ /* 0x000fe20000410000 */
[----:B------:R-:W1:Y:S01]  /*1000*/  MUFU.EX2 R50, R50 ;  /* 0x0000003200327308 */ /* 0x000e620000000800 */
[----:B------:R-:W-:-:S02]  /*1010*/  FFMA.FTZ R53, R53, R96, 1 ;  /* 0x3f80000035357423 */ /* 0x000fc40000010060 */
[----:B------:R-:W-:Y:S01]  /*1020*/  FADD.FTZ R100, -R2, R105 ;  /* 0x0000006902647221 */ /* 0x000fe20000010100 */
[----:B0-----:R-:W-:-:S04]  /*1030*/  FADD.FTZ R105, -R95, 1 ;  /* 0x3f8000005f697421 */ /* 0x001fc80000010100 */
[----:B------:R-:W0:Y:S01]  /*1040*/  MUFU.EX2 R49, R49 ;  /* 0x0000003100317308 */ /* 0x000e220000000800 */
[----:B------:R-:W-:Y:S01]  /*1050*/  FMUL.FTZ R94, R94, R53 ;  /* 0x000000355e5e7220 */ /* 0x000fe20000410000 */
[----:B------:R-:W-:Y:S01]  /*1060*/  FFMA.FTZ R92, R38, R39, R47 ;  /* 0x00000027265c7223 */ /* 0x000fe2000001002f */
[----:B------:R-:W-:Y:S01]  /*1070*/  PRMT R53, R26, 0x7632, R53 ;  /* 0x000076321a357816 */ /* 0x000fe20000000035 */
[----:B------:R-:W-:-:S04]  /*1080*/  FFMA.FTZ R54, R54, R105, 1 ;  /* 0x3f80000036367423 */ /* 0x000fc80000010069 */
[----:B------:R-:W2:Y:S01]  /*1090*/  MUFU.EX2 R52, R52 ;  /* 0x0000003400347308 */ /* 0x000ea20000000800 */
[----:B------:R-:W-:Y:S01]  /*10a0*/  FMUL.FTZ R96, R93, R98 ;  /* 0x000000625d607220 */ /* 0x000fe20000410000 */
[----:B------:R-:W-:Y:S01]  /*10b0*/  FMUL.FTZ R107, R92, -1.4426950216293334961 ;  /* 0xbfb8aa3b5c6b7820 */ /* 0x000fe20000410000 */
[----:B------:R-:W-:Y:S01]  /*10c0*/  IMAD.U32 R98, R26, 0x10000, RZ ;  /* 0x000100001a627824 */ /* 0x000fe200078e00ff */
[----:B------:R-:W-:Y:S01]  /*10d0*/  SHF.L.U32 R53, R53, 0x10, RZ ;  /* 0x0000001035357819 */ /* 0x000fe200000006ff */
[----:B------:R-:W-:Y:S01]  /*10e0*/  FMUL.FTZ R112, R95, R54 ;  /* 0x000000365f707220 */ /* 0x000fe20000410000 */
[C---:B------:R-:W-:Y:S01]  /*10f0*/  SHF.L.U32 R95, R27.reuse, 0x10, RZ ;  /* 0x000000101b5f7819 */ /* 0x040fe200000006ff */
[----:B------:R-:W-:Y:S01]  /*1100*/  FMUL.FTZ R98, R98, R103 ;  /* 0x0000006762627220 */ /* 0x000fe20000410000 */
[----:B------:R2:W3:Y:S01]  /*1110*/  MUFU.EX2 R54, R107 ;  /* 0x0000006b00367308 */ /* 0x0004e20000000800 */
[----:B------:R-:W-:Y:S01]  /*1120*/  PRMT R93, R27, 0x7632, R93 ;  /* 0x000076321b5d7816 */ /* 0x000fe2000000005d */
[----:B------:R-:W-:Y:S01]  /*1130*/  FMUL.FTZ R103, R53, R94 ;  /* 0x0000005e35677220 */ /* 0x000fe20000410000 */
[----:B-1----:R-:W-:Y:S01]  /*1140*/  FADD.FTZ R94, R50, 1 ;  /* 0x3f800000325e7421 */ /* 0x002fe20000010000 */
[----:B0-----:R-:W-:Y:S01]  /*1150*/  FADD.FTZ R105, R49, 1 ;  /* 0x3f80000031697421 */ /* 0x001fe20000010000 */
[----:B------:R-:W-:Y:S01]  /*1160*/  SHF.L.U32 R49, R93, 0x10, RZ ;  /* 0x000000105d317819 */ /* 0x000fe200000006ff */
[----:B------:R-:W-:Y:S01]  /*1170*/  FMUL.FTZ R95, R95, R96 ;  /* 0x000000605f5f7220 */ /* 0x000fe20000410000 */
[CC--:B------:R-:W-:Y:S01]  /*1180*/  FFMA.FTZ R53, R5.reuse, R98.reuse, RZ ;  /* 0x0000006205357223 */ /* 0x0c0fe200000100ff */
[----:B------:R-:W-:Y:S01]  /*1190*/  FMUL.FTZ R96, R5, R98 ;  /* 0x0000006205607220 */ /* 0x000fe20000410000 */
[----:B------:R-:W-:Y:S01]  /*11a0*/  SHF.L.U32 R109, R25, 0x10, RZ ;  /* 0x00000010196d7819 */ /* 0x000fe200000006ff */
[----:B------:R-:W-:Y:S01]  /*11b0*/  FMUL.FTZ R104, R99, R104 ;  /* 0x0000006863687220 */ /* 0x000fe20000410000 */
[----:B--2---:R-:W-:Y:S01]  /*11c0*/  FADD.FTZ R107, R52, 1 ;  /* 0x3f800000346b7421 */ /* 0x004fe20000010000 */
[----:B------:R-:W-:Y:S01]  /*11d0*/  PRMT R50, R22, 0x7632, R50 ;  /* 0x0000763216327816 */ /* 0x000fe20000000032 */
[----:B------:R-:W0:Y:S01]  /*11e0*/  MUFU.RCP R94, R94 ;  /* 0x0000005e005e7308 */ /* 0x000e220000001000 */
[-C--:B------:R-:W-:Y:S01]  /*11f0*/  FFMA.FTZ R34, R89, R103.reuse, R34 ;  /* 0x0000006759227223 */ /* 0x080fe20000010022 */
[----:B------:R-:W-:Y:S01]  /*1200*/  FADD.FTZ R35, R103, R35 ;  /* 0x0000002367237221 */ /* 0x000fe20000010000 */
[CC--:B------:R-:W-:Y:S01]  /*1210*/  FFMA.FTZ R53, R0.reuse, R103.reuse, R53 ;  /* 0x0000006700357223 */ /* 0x0c0fe20000010035 */
[----:B------:R-:W-:Y:S01]  /*1220*/  FMUL.FTZ R49, R49, R112 ;  /* 0x0000007031317220 */ /* 0x000fe20000410000 */
[----:B------:R-:W-:Y:S01]  /*1230*/  FFMA.FTZ R96, R3, R96, RZ ;  /* 0x0000006003607223 */ /* 0x000fe200000100ff */
[----:B------:R-:W-:Y:S01]  /*1240*/  FMUL.FTZ R103, R0, R103 ;  /* 0x0000006700677220 */ /* 0x000fe20000410000 */
[----:B------:R-:W-:Y:S01]  /*1250*/  FFMA.FTZ R42, R5, R104, R40 ;  /* 0x00000068052a7223 */ /* 0x000fe20000010028 */
[----:B------:R1:W2:Y:S01]  /*1260*/  MUFU.RCP R93, R105 ;  /* 0x00000069005d7308 */ /* 0x0002a20000001000 */
[----:B------:R-:W-:Y:S01]  /*1270*/  FADD.FTZ R112, -R2, R109 ;  /* 0x0000006d02707221 */ /* 0x000fe20000010100 */
[----:B------:R-:W-:Y:S01]  /*1280*/  FMUL.FTZ R102, R99, R102 ;  /* 0x0000006663667220 */ /* 0x000fe20000410000 */
[----:B------:R-:W-:Y:S01]  /*1290*/  FFMA.FTZ R52, R89, R103, R96 ;  /* 0x0000006759347223 */ /* 0x000fe20000010060 */
[----:B------:R-:W-:Y:S01]  /*12a0*/  FMUL.FTZ R55, R42, -1.4426950216293334961 ;  /* 0xbfb8aa3b2a377820 */ /* 0x000fe20000410000 */
[----:B------:R-:W-:-:S03]  /*12b0*/  FMUL.FTZ R96, R99, R112 ;  /* 0x0000007063607220 */ /* 0x000fc60000410000 */
[----:B------:R-:W4:Y:S01]  /*12c0*/  MUFU.RCP R107, R107 ;  /* 0x0000006b006b7308 */ /* 0x000f220000001000 */
[----:B-1----:R-:W-:Y:S02]  /*12d0*/  IMAD.U32 R105, R50, 0x10000, RZ ;  /* 0x0001000032697824 */ /* 0x002fe400078e00ff */
[----:B------:R-:W-:Y:S01]  /*12e0*/  FFMA.FTZ R43, R110, R102, R57 ;  /* 0x000000666e2b7223 */ /* 0x000fe20000010039 */
[----:B------:R-:W-:Y:S01]  /*12f0*/  PRMT R50, R23, 0x7632, R50 ;  /* 0x0000763217327816 */ /* 0x000fe20000000032 */
[----:B---3--:R-:W-:Y:S01]  /*1300*/  FADD.FTZ R111, R54, 1 ;  /* 0x3f800000366f7421 */ /* 0x008fe20000010000 */
[----:B------:R-:W-:Y:S01]  /*1310*/  FADD.FTZ R112, -R2, R105 ;  /* 0x0000006902707221 */ /* 0x000fe20000010100 */
[C---:B------:R-:W-:Y:S01]  /*1320*/  FFMA.FTZ R54, R110.reuse, R96, R57 ;  /* 0x000000606e367223 */ /* 0x040fe20000010039 */
[----:B------:R-:W-:Y:S01]  /*1330*/  FMUL.FTZ R46, R43, -1.4426950216293334961 ;  /* 0xbfb8aa3b2b2e7820 */ /* 0x000fe20000410000 */
[----:B------:R-:W-:Y:S01]  /*1340*/  FMUL.FTZ R89, R110, R95 ;  /* 0x0000005f6e597220 */ /* 0x000fe20000410000 */
[----:B------:R-:W-:Y:S01]  /*1350*/  SHF.L.U32 R57, R50, 0x10, RZ ;  /* 0x0000001032397819 */ /* 0x000fe200000006ff */
[----:B------:R-:W1:Y:S01]  /*1360*/  MUFU.EX2 R55, R55 ;  /* 0x0000003700377308 */ /* 0x000e620000000800 */
[----:B------:R-:W-:Y:S01]  /*1370*/  FMUL.FTZ R50, R99, R112 ;  /* 0x0000007063327220 */ /* 0x000fe20000410000 */
[----:B------:R-:W-:Y:S01]  /*1380*/  FFMA.FTZ R52, R97, R89, R52 ;  /* 0x0000005961347223 */ /* 0x000fe20000010034 */
[----:B------:R-:W-:Y:S01]  /*1390*/  FMUL.FTZ R105, R38, R49 ;  /* 0x0000003126697220 */ /* 0x000fe20000410000 */
[----:B0-----:R-:W-:Y:S01]  /*13a0*/  FADD.FTZ R109, -R94, 1 ;  /* 0x3f8000005e6d7421 */ /* 0x001fe20000010100 */
[----:B------:R-:W-:-:S03]  /*13b0*/  FFMA.FTZ R89, R0, R50, R51 ;  /* 0x0000003200597223 */ /* 0x000fc60000010033 */
[----:B------:R-:W0:Y:S01]  /*13c0*/  MUFU.RCP R111, R111 ;  /* 0x0000006f006f7308 */ /* 0x000e220000001000 */
[----:B------:R-:W-:Y:S01]  /*13d0*/  FADD.FTZ R112, -R2, R57 ;  /* 0x0000003902707221 */ /* 0x000fe20000010100 */
[----:B--2---:R-:W-:Y:S01]  /*13e0*/  FADD.FTZ R103, -R93, 1 ;  /* 0x3f8000005d677421 */ /* 0x004fe20000010100 */
[----:B------:R-:W-:Y:S01]  /*13f0*/  FFMA.FTZ R105, R45, R105, R52 ;  /* 0x000000692d697223 */ /* 0x000fe20000010034 */
[----:B------:R-:W-:Y:S01]  /*1400*/  FMUL.FTZ R114, R89, -1.4426950216293334961 ;  /* 0xbfb8aa3b59727820 */ /* 0x000fe20000410000 */
[----:B------:R-:W-:-:S03]  /*1410*/  FFMA.FTZ R109, R56, R109, 1 ;  /* 0x3f800000386d7423 */ /* 0x000fc6000001006d */
[----:B------:R-:W2:Y:S01]  /*1420*/  MUFU.EX2 R46, R46 ;  /* 0x0000002e002e7308 */ /* 0x000ea20000000800 */
[----:B------:R-:W-:Y:S01]  /*1430*/  FMUL.FTZ R113, R54, -1.4426950216293334961 ;  /* 0xbfb8aa3b36717820 */ /* 0x000fe20000410000 */
[----:B------:R-:W-:Y:S01]  /*1440*/  FMUL.FTZ R52, R99, R112 ;  /* 0x0000007063347220 */ /* 0x000fe20000410000 */
[----:B----4-:R-:W-:Y:S01]  /*1450*/  FADD.FTZ R56, -R107, 1 ;  /* 0x3f8000006b387421 */ /* 0x010fe20000010100 */
[----:B------:R-:W-:Y:S02]  /*1460*/  FFMA.FTZ R112, R90, R103, 1 ;  /* 0x3f8000005a707423 */ /* 0x000fe40000010067 */
[----:B------:R-:W-:Y:S01]  /*1470*/  FFMA.FTZ R90, R38, R52, R47 ;  /* 0x00000034265a7223 */ /* 0x000fe2000001002f */
[----:B------:R-:W-:Y:S01]  /*1480*/  FFMA.FTZ R56, R91, R56, 1 ;  /* 0x3f8000005b387423 */ /* 0x000fe20000010038 */
[----:B------:R-:W3:Y:S01]  /*1490*/  MUFU.EX2 R103, R114 ;  /* 0x0000007200677308 */ /* 0x000ee20000000800 */
[----:B------:R-:W-:Y:S01]  /*14a0*/  FMUL.FTZ R93, R93, R112 ;  /* 0x000000705d5d7220 */ /* 0x000fe20000410000 */
[----:B------:R-:W-:Y:S01]  /*14b0*/  FMUL.FTZ R116, R90, -1.4426950216293334961 ;  /* 0xbfb8aa3b5a747820 */ /* 0x000fe20000410000 */
[----:B------:R-:W-:Y:S01]  /*14c0*/  FMUL.FTZ R112, R107, R56 ;  /* 0x000000386b707220 */ /* 0x000fe20000410000 */
[----:B-1----:R-:W-:-:S04]  /*14d0*/  FADD.FTZ R91, R55, 1 ;  /* 0x3f800000375b7421 */ /* 0x002fc80000010000 */
[----:B------:R1:W-:Y:S01]  /*14e0*/  MUFU.EX2 R57, R113 ;  /* 0x0000007100397308 */ /* 0x0003e20000000800 */
[----:B------:R-:W-:Y:S01]  /*14f0*/  PRMT R55, R28, 0x7632, R55 ;  /* 0x000076321c377816 */ /* 0x000fe20000000037 */
[----:B0-----:R-:W-:Y:S01]  /*1500*/  FADD.FTZ R115, -R111, 1 ;  /* 0x3f8000006f737421 */ /* 0x001fe20000010100 */
[----:B------:R-:W-:Y:S01]  /*1510*/  SHF.L.U32 R56, R29, 0x10, RZ ;  /* 0x000000101d387819 */ /* 0x000fe200000006ff */
[----:B-1----:R-:W-:Y:S01]  /*1520*/  FMUL.FTZ R113, R94, R109 ;  /* 0x0000006d5e717220 */ /* 0x002fe20000410000 */
[----:B------:R-:W-:-:S03]  /*1530*/  SHF.L.U32 R94, R28, 0x10, RZ ;  /* 0x000000101c5e7819 */ /* 0x000fc600000006ff */
[----:B------:R-:W0:Y:S01]  /*1540*/  MUFU.EX2 R109, R116 ;  /* 0x00000074006d7308 */ /* 0x000e220000000800 */
[----:B------:R-:W-:Y:S01]  /*1550*/  SHF.L.U32 R55, R55, 0x10, RZ ;  /* 0x0000001037377819 */ /* 0x000fe200000006ff */
[----:B--2---:R-:W-:Y:S01]  /*1560*/  FADD.FTZ R107, R46, 1 ;  /* 0x3f8000002e6b7421 */ /* 0x004fe20000010000 */
[----:B------:R-:W-:Y:S01]  /*1570*/  FMUL.FTZ R94, R94, R93 ;  /* 0x0000005d5e5e7220 */ /* 0x000fe20000410000 */
[----:B------:R-:W-:Y:S01]  /*1580*/  FFMA.FTZ R92, R92, R115, 1 ;  /* 0x3f8000005c5c7423 */ /* 0x000fe20000010073 */
[----:B------:R-:W-:Y:S01]  /*1590*/  FMUL.FTZ R93, R56, R113 ;  /* 0x00000071385d7220 */ /* 0x000fe20000410000 */
[----:B------:R-:W-:Y:S01]  /*15a0*/  PRMT R46, R24, 0x7632, R46 ;  /* 0x00007632182e7816 */ /* 0x000fe2000000002e */
[----:B------:R-:W-:Y:S01]  /*15b0*/  FMUL.FTZ R56, R5, R94 ;  /* 0x0000005e05387220 */ /* 0x000fe20000410000 */
[----:B------:R-:W-:Y:S01]  /*15c0*/  FMUL.FTZ R92, R111, R92 ;  /* 0x0000005c6f5c7220 */ /* 0x000fe20000410000 */
[----:B------:R-:W-:Y:S02]  /*15d0*/  FMUL.FTZ R55, R55, R112 ;  /* 0x0000007037377220 */ /* 0x000fe40000410000 */
[----:B------:R-:W-:Y:S01]  /*15e0*/  FFMA.FTZ R112, R108, R56, R105 ;  /* 0x000000386c707223 */ /* 0x000fe20000010069 */
[----:B------:R-:W-:-:S02]  /*15f0*/  IMAD.U32 R111, R46, 0x10000, RZ ;  /* 0x000100002e6f7824 */ /* 0x000fc400078e00ff */
[----:B---3--:R-:W-:Y:S01]  /*1600*/  FADD.FTZ R105, R103, 1 ;  /* 0x3f80000067697421 */ /* 0x008fe20000010000 */
[----:B------:R-:W-:Y:S01]  /*1610*/  PRMT R56, R25, 0x7632, R56 ;  /* 0x0000763219387816 */ /* 0x000fe20000000038 */
[----:B------:R-:W-:Y:S01]  /*1620*/  FMUL.FTZ R100, R99, R100 ;  /* 0x0000006463647220 */ /* 0x000fe20000410000 */
[----:B------:R-:W-:Y:S01]  /*1630*/  PRMT R46, R29, 0x7632, R46 ;  /* 0x000076321d2e7816 */ /* 0x000fe2000000002e */
[----:B------:R-:W-:Y:S01]  /*1640*/  FADD.FTZ R114, -R2, R111 ;  /* 0x0000006f02727221 */ /* 0x000fe20000010100 */
[----:B------:R-:W1:Y:S01]  /*1650*/  MUFU.RCP R91, R91 ;  /* 0x0000005b005b7308 */ /* 0x000e620000001000 */
[----:B------:R-:W-:Y:S01]  /*1660*/  SHF.L.U32 R115, R56, 0x10, RZ ;  /* 0x0000001038737819 */ /* 0x000fe200000006ff */
[----:B------:R-:W-:Y:S01]  /*1670*/  FFMA.FTZ R40, R5, R100, R40 ;  /* 0x0000006405287223 */ /* 0x000fe20000010028 */
[----:B------:R-:W-:Y:S01]  /*1680*/  FMUL.FTZ R103, R0, R55 ;  /* 0x0000003700677220 */ /* 0x000fe20000410000 */
[----:B------:R-:W-:Y:S01]  /*1690*/  FMUL.FTZ R56, R99, R114 ;  /* 0x0000007263387220 */ /* 0x000fe20000410000 */
[----:B------:R-:W-:-:S03]  /*16a0*/  SHF.L.U32 R113, R46, 0x10, RZ ;  /* 0x000000102e717819 */ /* 0x000fc600000006ff */
[----:B------:R-:W2:Y:S01]  /*16b0*/  MUFU.RCP R107, R107 ;  /* 0x0000006b006b7308 */ /* 0x000ea20000001000 */
[----:B0-----:R-:W-:Y:S01]  /*16c0*/  FADD.FTZ R109, R109, 1 ;  /* 0x3f8000006d6d7421 */ /* 0x001fe20000010000 */
[----:B------:R-:W-:Y:S01]  /*16d0*/  FADD.FTZ R46, -R2, R115 ;  /* 0x00000073022e7221 */ /* 0x000fe20000010100 */
[----:B------:R-:W-:Y:S01]  /*16e0*/  FMUL.FTZ R44, R40, -1.4426950216293334961 ;  /* 0xbfb8aa3b282c7820 */ /* 0x000fe20000410000 */
[----:B------:R-:W-:-:S04]  /*16f0*/  FFMA.FTZ R111, R41, R103, R112 ;  /* 0x00000067296f7223 */ /* 0x000fc80000010070 */
[----:B------:R-:W0:Y:S01]  /*1700*/  MUFU.RCP R105, R105 ;  /* 0x0000006900697308 */ /* 0x000e220000001000 */
[----:B------:R-:W-:Y:S01]  /*1710*/  FFMA.FTZ R103, R0, R56, R51 ;  /* 0x0000003800677223 */ /* 0x000fe20000010033 */
[----:B------:R-:W-:Y:S01]  /*1720*/  FMUL.FTZ R112, R110, R93 ;  /* 0x0000005d6e707220 */ /* 0x000fe20000410000 */
[----:B------:R-:W-:Y:S01]  /*1730*/  FMUL.FTZ R51, R113, R92 ;  /* 0x0000005c71337220 */ /* 0x000fe20000410000 */
[----:B------:R-:W-:Y:S02]  /*1740*/  FMUL.FTZ R46, R99, R46 ;  /* 0x0000002e632e7220 */ /* 0x000fe40000410000 */
[----:B------:R-:W-:Y:S01]  /*1750*/  FFMA.FTZ R112, R106, R112, R111 ;  /* 0x000000706a707223 */ /* 0x000fe2000001006f */
[C---:B------:R-:W-:Y:S01]  /*1760*/  FMUL.FTZ R92, R38.reuse, R51 ;  /* 0x00000033265c7220 */ /* 0x040fe20000410000 */
[----:B------:R-:W3:Y:S01]  /*1770*/  MUFU.RCP R109, R109 ;  /* 0x0000006d006d7308 */ /* 0x000ee20000001000 */
[----:B------:R-:W-:Y:S01]  /*1780*/  FFMA.FTZ R47, R38, R46, R47 ;  /* 0x0000002e262f7223 */ /* 0x000fe2000001002f */
[----:B------:R-:W-:Y:S01]  /*1790*/  FMUL.FTZ R115, R103, -1.4426950216293334961 ;  /* 0xbfb8aa3b67737820 */ /* 0x000fe20000410000 */
[----:B------:R-:W-:Y:S01]  /*17a0*/  FFMA.FTZ R36, R45, R49, R36 ;  /* 0x000000312d247223 */ /* 0x000fe20000010024 */
[----:B------:R-:W-:-:S04]  /*17b0*/  FFMA.FTZ R45, R39, R92, R112 ;  /* 0x0000005c272d7223 */ /* 0x000fc80000010070 */
[----:B------:R-:W4:Y:S01]  /*17c0*/  MUFU.EX2 R44, R44 ;  /* 0x0000002c002c7308 */ /* 0x000f220000000800 */
[----:B-1----:R-:W-:Y:S01]  /*17d0*/  FADD.FTZ R113, -R91, 1 ;  /* 0x3f8000005b717421 */ /* 0x002fe20000010100 */
[----:B------:R-:W-:Y:S01]  /*17e0*/  FMUL.FTZ R112, R47, -1.4426950216293334961 ;  /* 0xbfb8aa3b2f707820 */ /* 0x000fe20000410000 */
[----:B--2---:R-:W-:Y:S01]  /*17f0*/  FADD.FTZ R114, -R107, 1 ;  /* 0x3f8000006b727421 */ /* 0x004fe20000010100 */
[----:B0-----:R-:W-:Y:S01]  /*1800*/  FADD.FTZ R92, -R105, 1 ;  /* 0x3f800000695c7421 */ /* 0x001fe20000010100 */
[----:B------:R-:W-:-:S03]  /*1810*/  FFMA.FTZ R42, R42, R113, 1 ;  /* 0x3f8000002a2a7423 */ /* 0x000fc60000010071 */
[----:B------:R-:W0:Y:S01]  /*1820*/  MUFU.EX2 R111, R115 ;  /* 0x00000073006f7308 */ /* 0x000e220000000800 */
[----:B------:R-:W-:Y:S01]  /*1830*/  FFMA.FTZ R116, R43, R114, 1 ;  /* 0x3f8000002b747423 */ /* 0x000fe20000010072 */
[----:B------:R-:W-:Y:S01]  /*1840*/  FFMA.FTZ R114, R89, R92, 1 ;  /* 0x3f80000059727423 */ /* 0x000fe2000001005c */
[C---:B------:R-:W-:Y:S01]  /*1850*/  PRMT R43, R30.reuse, 0x7632, R43 ;  /* 0x000076321e2b7816 */ /* 0x040fe2000000002b */
[----:B------:R-:W-:Y:S01]  /*1860*/  FMUL.FTZ R113, R91, R42 ;  /* 0x0000002a5b717220 */ /* 0x000fe20000410000 */
[----:B------:R-:W-:-:S03]  /*1870*/  SHF.L.U32 R92, R30, 0x10, RZ ;  /* 0x000000101e5c7819 */ /* 0x000fc600000006ff */
[----:B------:R-:W1:Y:S01]  /*1880*/  MUFU.EX2 R112, R112 ;  /* 0x0000007000707308 */ /* 0x000e620000000800 */
[----:B---3--:R-:W-:Y:S01]  /*1890*/  FADD.FTZ R89, -R109, 1 ;  /* 0x3f8000006d597421 */ /* 0x008fe20000010100 */
[----:B------:R-:W-:Y:S01]  /*18a0*/  SHF.L.U32 R43, R43, 0x10, RZ ;  /* 0x000000102b2b7819 */ /* 0x000fe200000006ff */
[----:B----4-:R-:W-:Y:S01]  /*18b0*/  FADD.FTZ R42, R44, 1 ;  /* 0x3f8000002c2a7421 */ /* 0x010fe20000010000 */
[----:B------:R-:W-:Y:S01]  /*18c0*/  FMUL.FTZ R114, R105, R114 ;  /* 0x0000007269727220 */ /* 0x000fe20000410000 */
[----:B------:R-:W-:Y:S01]  /*18d0*/  FMUL.FTZ R92, R92, R113 ;  /* 0x000000715c5c7220 */ /* 0x000fe20000410000 */
[----:B------:R-:W-:Y:S01]  /*18e0*/  FADD.FTZ R44, R57, 1 ;  /* 0x3f800000392c7421 */ /* 0x000fe20000010000 */
[----:B------:R-:W-:Y:S01]  /*18f0*/  PRMT R57, R31, 0x7632, R57 ;  /* 0x000076321f397816 */ /* 0x000fe20000000039 */
[----:B------:R-:W-:Y:S01]  /*1900*/  FFMA.FTZ R90, R90, R89, 1 ;  /* 0x3f8000005a5a7423 */ /* 0x000fe20000010059 */
[----:B------:R-:W-:Y:S01]  /*1910*/  FMUL.FTZ R43, R43, R114 ;  /* 0x000000722b2b7220 */ /* 0x000fe20000410000 */
[----:B------:R-:W-:Y:S01]  /*1920*/  FMUL.FTZ R89, R5, R92 ;  /* 0x0000005c05597220 */ /* 0x000fe20000410000 */
[----:B------:R-:W-:Y:S01]  /*1930*/  FMUL.FTZ R91, R107, R116 ;  /* 0x000000746b5b7220 */ /* 0x000fe20000410000 */
[----:B------:R-:W2:Y:S01]  /*1940*/  MUFU.RCP R42, R42 ;  /* 0x0000002a002a7308 */ /* 0x000ea20000001000 */
[----:B------:R-:W-:Y:S01]  /*1950*/  SHF.L.U32 R105, R57, 0x10, RZ ;  /* 0x0000001039697819 */ /* 0x000fe200000006ff */
[----:B------:R-:W-:Y:S01]  /*1960*/  FMUL.FTZ R116, R109, R90 ;  /* 0x0000005a6d747220 */ /* 0x000fe20000410000 */
[----:B0-----:R-:W-:Y:S01]  /*1970*/  FADD.FTZ R111, R111, 1 ;  /* 0x3f8000006f6f7421 */ /* 0x001fe20000010000 */
[----:B------:R-:W-:Y:S01]  /*1980*/  FFMA.FTZ R89, R104, R89, R45 ;  /* 0x0000005968597223 */ /* 0x000fe2000001002d */
[----:B------:R-:W-:Y:S01]  /*1990*/  FMUL.FTZ R90, R0, R43 ;  /* 0x0000002b005a7220 */ /* 0x000fe20000410000 */
[----:B------:R-:W-:-:S02]  /*19a0*/  IMAD.U32 R114, R31, 0x10000, RZ ;  /* 0x000100001f727824 */ /* 0x000fc400078e00ff */
[----:B------:R-:W-:Y:S01]  /*19b0*/  FMUL.FTZ R45, R105, R116 ;  /* 0x00000074692d7220 */ /* 0x000fe20000410000 */
[----:B------:R-:W0:Y:S01]  /*19c0*/  MUFU.RCP R57, R111 ;  /* 0x0000006f00397308 */ /* 0x000e220000001000 */
[----:B-1----:R-:W-:Y:S01]  /*19d0*/  FADD.FTZ R109, R112, 1 ;  /* 0x3f800000706d7421 */ /* 0x002fe20000010000 */
[----:B------:R-:W-:Y:S01]  /*19e0*/  FFMA.FTZ R105, R50, R90, R89 ;  /* 0x0000005a32697223 */ /* 0x000fe20000010059 */
[----:B------:R-:W-:Y:S01]  /*19f0*/  FFMA.FTZ R89, R110, R95, R53 ;  /* 0x0000005f6e597223 */ /* 0x000fe20000010035 */
[----:B------:R-:W-:-:S04]  /*1a00*/  FMUL.FTZ R91, R114, R91 ;  /* 0x0000005b725b7220 */ /* 0x000fc80000410000 */
[----:B------:R-:W1:Y:S01]  /*1a10*/  MUFU.RCP R44, R44 ;  /* 0x0000002c002c7308 */ /* 0x000e620000001000 */
[----:B------:R-:W-:Y:S01]  /*1a20*/  FFMA.FTZ R90, R38, R49, R89 ;  /* 0x00000031265a7223 */ /* 0x000fe20000010059 */
[----:B------:R-:W-:Y:S01]  /*1a30*/  FMUL.FTZ R107, R110, R91 ;  /* 0x0000005b6e6b7220 */ /* 0x000fe20000410000 */
[----:B------:R-:W-:-:S05]  /*1a40*/  FADD.FTZ R112, R49, R37 ;  /* 0x0000002531707221 */ /* 0x000fca0000010000 */
[----:B------:R-:W3:Y:S01]  /*1a50*/  MUFU.RCP R53, R109 ;  /* 0x0000006d00357308 */ /* 0x000ee20000001000 */
[----:B------:R-:W-:Y:S01]  /*1a60*/  FFMA.FTZ R49, R5, R94, R90 ;  /* 0x0000005e05317223 */ /* 0x000fe2000001005a */
[----:B------:R-:W-:Y:S01]  /*1a70*/  FFMA.FTZ R37, R102, R107, R105 ;  /* 0x0000006b66257223 */ /* 0x000fe20000010069 */
[----:B--2---:R-:W-:Y:S01]  /*1a80*/  FADD.FTZ R105, -R42, 1 ;  /* 0x3f8000002a697421 */ /* 0x004fe20000010100 */
[----:B------:R-:W-:Y:S01]  /*1a90*/  FMUL.FTZ R89, R38, R45 ;  /* 0x0000002d26597220 */ /* 0x000fe20000410000 */
[-C--:B------:R-:W-:Y:S01]  /*1aa0*/  FFMA.FTZ R49, R0, R55.reuse, R49 ;  /* 0x0000003700317223 */ /* 0x080fe20000010031 */
[----:B------:R-:W-:Y:S01]  /*1ab0*/  FFMA.FTZ R41, R41, R55, R34 ;  /* 0x0000003729297223 */ /* 0x000fe20000010022 */
[----:B------:R-:W-:Y:S01]  /*1ac0*/  FFMA.FTZ R105, R40, R105, 1 ;  /* 0x3f80000028697423 */ /* 0x000fe20000010069 */
[----:B0-----:R-:W-:Y:S01]  /*1ad0*/  FADD.FTZ R34, -R57, 1 ;  /* 0x3f80000039227421 */ /* 0x001fe20000010100 */
[----:B------:R-:W-:Y:S01]  /*1ae0*/  FFMA.FTZ R49, R110, R93, R49 ;  /* 0x0000005d6e317223 */ /* 0x000fe20000010031 */
[----:B------:R-:W-:Y:S01]  /*1af0*/  FFMA.FTZ R37, R52, R89, R37 ;  /* 0x0000005934257223 */ /* 0x000fe20000010025 */
[----:B-1----:R-:W-:Y:S01]  /*1b00*/  FADD.FTZ R89, -R44, 1 ;  /* 0x3f8000002c597421 */ /* 0x002fe20000010100 */
[----:B------:R-:W-:Y:S01]  /*1b10*/  FMUL.FTZ R105, R42, R105 ;  /* 0x000000692a697220 */ /* 0x000fe20000410000 */
[----:B------:R-:W-:Y:S01]  /*1b20*/  FFMA.FTZ R40, R103, R34, 1 ;  /* 0x3f80000067287423 */ /* 0x000fe20000010022 */
[----:B------:R-:W-:Y:S01]  /*1b30*/  FFMA.FTZ R34, R38, R51, R49 ;  /* 0x0000003326227223 */ /* 0x000fe20000010031 */
[----:B---3--:R-:W-:Y:S01]  /*1b40*/  FADD.FTZ R42, -R53, 1 ;  /* 0x3f800000352a7421 */ /* 0x008fe20000010100 */
[----:B------:R-:W-:Y:S01]  /*1b50*/  FFMA.FTZ R89, R54, R89, 1 ;  /* 0x3f80000036597423 */ /* 0x000fe20000010059 */
[----:B------:R-:W-:-:S02]  /*1b60*/  SHF.L.U32 R90, R32, 0x10, RZ ;  /* 0x00000010205a7819 */ /* 0x000fc400000006ff */
[----:B------:R-:W-:Y:S01]  /*1b70*/  FFMA.FTZ R54, R47, R42, 1 ;  /* 0x3f8000002f367423 */ /* 0x000fe2000001002a */
[--C-:B------:R-:W-:Y:S01]  /*1b80*/  FFMA.FTZ R47, R5, R92, R34.reuse ;  /* 0x0000005c052f7223 */ /* 0x100fe20000010022 */
[----:B------:R-:W-:Y:S01]  /*1b90*/  PRMT R34, R32, 0x7632, R34 ;  /* 0x0000763220227816 */ /* 0x000fe20000000022 */
[----:B------:R-:W-:Y:S01]  /*1ba0*/  FMUL.FTZ R90, R90, R105 ;  /* 0x000000695a5a7220 */ /* 0x000fe20000410000 */
[----:B------:R-:W-:Y:S01]  /*1bb0*/  FMUL.FTZ R57, R57, R40 ;  /* 0x0000002839397220 */ /* 0x000fe20000410000 */
[----:B------:R-:W-:Y:S01]  /*1bc0*/  FFMA.FTZ R47, R0, R43, R47 ;  /* 0x0000002b002f7223 */ /* 0x000fe2000001002f */
[----:B------:R-:W-:Y:S01]  /*1bd0*/  SHF.L.U32 R34, R34, 0x10, RZ ;  /* 0x0000001022227819 */ /* 0x000fe200000006ff */
[----:B------:R-:W-:Y:S01]  /*1be0*/  FMUL.FTZ R44, R44, R89 ;  /* 0x000000592c2c7220 */ /* 0x000fe20000410000 */
[----:B------:R-:W-:Y:S01]  /*1bf0*/  SHF.L.U32 R89, R33, 0x10, RZ ;  /* 0x0000001021597819 */ /* 0x000fe200000006ff */
[----:B------:R-:W-:Y:S01]  /*1c00*/  FFMA.FTZ R49, R110, R91, R47 ;  /* 0x0000005b6e317223 */ /* 0x000fe2000001002f */
[----:B------:R-:W-:Y:S01]  /*1c10*/  FMUL.FTZ R42, R5, R90 ;  /* 0x0000005a052a7220 */ /* 0x000fe20000410000 */
[----:B------:R-:W-:Y:S01]  /*1c20*/  FMUL.FTZ R47, R34, R57 ;  /* 0x00000039222f7220 */ /* 0x000fe20000410000 */
[----:B------:R-:W-:Y:S01]  /*1c30*/  PRMT R34, R33, 0x7632, R34 ;  /* 0x0000763221227816 */ /* 0x000fe20000000022 */
[----:B------:R-:W-:Y:S01]  /*1c40*/  FFMA.FTZ R40, R38, R45, R49 ;  /* 0x0000002d26287223 */ /* 0x000fe20000010031 */
[----:B------:R-:W-:Y:S01]  /*1c50*/  FFMA.FTZ R49, R100, R42, R37 ;  /* 0x0000002a64317223 */ /* 0x000fe20000010025 */
[----:B------:R-:W-:Y:S01]  /*1c60*/  FMUL.FTZ R89, R89, R44 ;  /* 0x0000002c59597220 */ /* 0x000fe20000410000 */
[----:B------:R-:W-:Y:S01]  /*1c70*/  FMUL.FTZ R42, R0, R47 ;  /* 0x0000002f002a7220 */ /* 0x000fe20000410000 */
[----:B------:R-:W-:-:S02]  /*1c80*/  IMAD.U32 R44, R34, 0x10000, RZ ;  /* 0x00010000222c7824 */ /* 0x000fc400078e00ff */
[----:B------:R-:W-:Y:S01]  /*1c90*/  FMUL.FTZ R53, R53, R54 ;  /* 0x0000003635357220 */ /* 0x000fe20000410000 */
[----:B------:R-:W-:Y:S01]  /*1ca0*/  FFMA.FTZ R37, R5, R90, R40 ;  /* 0x0000005a05257223 */ /* 0x000fe20000010028 */
[----:B------:R-:W-:Y:S01]  /*1cb0*/  FFMA.FTZ R49, R56, R42, R49 ;  /* 0x0000002a38317223 */ /* 0x000fe20000010031 */
[----:B------:R-:W-:Y:S01]  /*1cc0*/  FMUL.FTZ R34, R110, R89 ;  /* 0x000000596e227220 */ /* 0x000fe20000410000 */
[----:B------:R-:W-:Y:S01]  /*1cd0*/  FMUL.FTZ R53, R44, R53 ;  /* 0x000000352c357220 */ /* 0x000fe20000410000 */
[----:B------:R-:W-:Y:S01]  /*1ce0*/  FFMA.FTZ R37, R0, R47, R37 ;  /* 0x0000002f00257223 */ /* 0x000fe20000010025 */
[----:B------:R-:W-:Y:S01]  /*1cf0*/  FADD.FTZ R0, R35, R55 ;  /* 0x0000003723007221 */ /* 0x000fe20000010000 */
[----:B------:R-:W-:Y:S01]  /*1d00*/  FFMA.FTZ R49, R96, R34, R49 ;  /* 0x0000002260317223 */ /* 0x000fe20000010031 */
[----:B------:R-:W-:Y:S01]  /*1d10*/  FMUL.FTZ R34, R38, R53 ;  /* 0x0000003526227220 */ /* 0x000fe20000410000 */
[----:B------:R-:W-:Y:S01]  /*1d20*/  FFMA.FTZ R35, R39, R51, R36 ;  /* 0x0000003327237223 */ /* 0x000fe20000010024 */
[----:B------:R-:W-:-:S02]  /*1d30*/  FADD.FTZ R0, R0, R43 ;  /* 0x0000002b00007221 */ /* 0x000fc40000010000 */
[----:B------:R-:W-:Y:S01]  /*1d40*/  FFMA.FTZ R39, R46, R34, R49 ;  /* 0x000000222e277223 */ /* 0x000fe20000010031 */
[----:B------:R-:W-:Y:S01]  /*1d50*/  FFMA.FTZ R49, R52, R45, R35 ;  /* 0x0000002d34317223 */ /* 0x000fe20000010023 */
[----:B------:R-:W-:Y:S01]  /*1d60*/  FADD.FTZ R35, R0, R47 ;  /* 0x0000002f00237221 */ /* 0x000fe20000010000 */
[----:B------:R-:W-:Y:S01]  /*1d70*/  IADD3 R0, P0, R85, 0x8, RZ ;  /* 0x0000000855007810 */ /* 0x000fe20007f1e0ff */
[----:B------:R-:W-:-:S03]  /*1d80*/  FFMA.FTZ R37, R110, R89, R37 ;  /* 0x000000596e257223 */ /* 0x000fc60000010025 */
[----:B------:R-:W-:Y:S02]  /*1d90*/  IADD3.X R101, RZ, R101, RZ, P0, !PT ;  /* 0x00000065ff657210 */ /* 0x000fe400007fe4ff */
[----:B------:R-:W-:Y:S01]  /*1da0*/  ISETP.GE.U32.AND P0, PT, R0, UR11, PT ;  /* 0x0000000b00007c0c */ /* 0x000fe2000bf06070 */
[----:B------:R-:W-:Y:S01]  /*1db0*/  FFMA.FTZ R38, R38, R53, R37 ;  /* 0x0000003526267223 */ /* 0x000fe20000010025 */
[----:B------:R-:W-:Y:S02]  /*1dc0*/  FFMA.FTZ R37, R50, R43, R41 ;  /* 0x0000002b32257223 */ /* 0x000fe40000010029 */
[----:B------:R-:W-:Y:S01]  /*1dd0*/  ISETP.GE.AND.EX P0, PT, R101, UR7, PT, P0 ;  /* 0x0000000765007c0c */ /* 0x000fe2000bf06300 */
[----:B------:R-:W-:Y:S01]  /*1de0*/  FFMA.FTZ R41, R3, R98, R10 ;  /* 0x0000006203297223 */ /* 0x000fe2000001000a */
[----:B------:R-:W-:Y:S01]  /*1df0*/  FADD.FTZ R11, R98, R11 ;  /* 0x0000000b620b7221 */ /* 0x000fe20000010000 */
[----:B------:R-:W-:Y:S01]  /*1e00*/  FFMA.FTZ R43, R97, R95, R12 ;  /* 0x0000005f612b7223 */ /* 0x000fe2000001000c */
[----:B------:R-:W-:Y:S01]  /*1e10*/  FADD.FTZ R10, R95, R13 ;  /* 0x0000000d5f0a7221 */ /* 0x000fe20000010000 */
[----:B------:R-:W-:Y:S01]  /*1e20*/  FADD.FTZ R112, R112, R51 ;  /* 0x0000003370707221 */ /* 0x000fe20000010000 */
[----:B------:R-:W-:Y:S01]  /*1e30*/  FFMA.FTZ R41, R108, R94, R41 ;  /* 0x0000005e6c297223 */ /* 0x000fe20000010029 */
[----:B------:R-:W-:Y:S01]  /*1e40*/  FADD.FTZ R11, R11, R94 ;  /* 0x0000005e0b0b7221 */ /* 0x000fe20000010000 */
[----:B------:R-:W-:Y:S01]  /*1e50*/  FFMA.FTZ R43, R106, R93, R43 ;  /* 0x0000005d6a2b7223 */ /* 0x000fe2000001002b */
[----:B------:R-:W-:Y:S01]  /*1e60*/  FADD.FTZ R10, R10, R93 ;  /* 0x0000005d0a0a7221 */ /* 0x000fe20000010000 */
[----:B------:R0:W-:Y:S01]  /*1e70*/  STS.64 [R78], R38 ;  /* 0x000000264e007388 */ /* 0x0001e20000000a00 */
[----:B------:R-:W-:Y:S01]  /*1e80*/  FADD.FTZ R112, R112, R45 ;  /* 0x0000002d70707221 */ /* 0x000fe20000010000 */
[----:B------:R-:W-:Y:S01]  /*1e90*/  FFMA.FTZ R41, R104, R92, R41 ;  /* 0x0000005c68297223 */ /* 0x000fe20000010029 */
[----:B------:R-:W-:Y:S01]  /*1ea0*/  FADD.FTZ R11, R11, R92 ;  /* 0x0000005c0b0b7221 */ /* 0x000fe20000010000 */
[----:B------:R-:W-:Y:S01]  /*1eb0*/  FFMA.FTZ R43, R102, R91, R43 ;  /* 0x0000005b662b7223 */ /* 0x000fe2000001002b */
[----:B------:R-:W-:Y:S01]  /*1ec0*/  FFMA.FTZ R34, R56, R47, R37 ;  /* 0x0000002f38227223 */ /* 0x000fe20000010025 */
[----:B------:R-:W-:Y:S01]  /*1ed0*/  FFMA.FTZ R36, R46, R53, R49 ;  /* 0x000000352e247223 */ /* 0x000fe20000010031 */
[----:B------:R-:W-:Y:S01]  /*1ee0*/  FADD.FTZ R37, R112, R53 ;  /* 0x0000003570257221 */ /* 0x000fe20000010000 */
[----:B------:R-:W-:Y:S01]  /*1ef0*/  BAR.SYNC.DEFER_BLOCKING 0x0 ;  /* 0x0000000000007b1d */ /* 0x000fe20000010000 */
[----:B0-----:R-:W-:Y:S01]  /*1f00*/  FADD.FTZ R38, R10, R91 ;  /* 0x0000005b0a267221 */ /* 0x001fe20000010000 */
[----:B------:R-:W-:-:S02]  /*1f10*/  ISETP.GT.U32.AND P2, PT, R86, 0x1f, PT ;  /* 0x0000001f5600780c */ /* 0x000fc40003f44070 */
[----:B------:R-:W-:Y:S02]  /*1f20*/  CS2R R56, SRZ ;  /* 0x0000000000387805 */ /* 0x000fe4000001ff00 */
[----:B------:R-:W-:Y:S01]  /*1f30*/  LOP3.LUT P1, RZ, R86, 0xffffffe3, RZ, 0xc0, !PT ;  /* 0xffffffe356ff7812 */ /* 0x000fe2000782c0ff */
[----:B------:R-:W-:Y:S01]  /*1f40*/  FFMA.FTZ R10, R100, R90, R41 ;  /* 0x0000005a640a7223 */ /* 0x000fe20000010029 */
[----:B------:R-:W-:Y:S01]  /*1f50*/  FADD.FTZ R11, R11, R90 ;  /* 0x0000005a0b0b7221 */ /* 0x000fe20000010000 */
[----:B------:R-:W-:Y:S01]  /*1f60*/  FFMA.FTZ R12, R96, R89, R43 ;  /* 0x00000059600c7223 */ /* 0x000fe2000001002b */
[----:B------:R-:W-:Y:S01]  /*1f70*/  FADD.FTZ R13, R38, R89 ;  /* 0x00000059260d7221 */ /* 0x000fe20000010000 */
[----:B------:R-:W-:Y:S08]  /*1f80*/  @!P0 BRA `(.L_x_579) ;  /* 0x0000000000748947 */ /* 0x000ff00003800000 */
[----:B------:R-:W-:Y:S01]  /*1f90*/  LOP3.LUT R39, R73, 0x8, RZ, 0x3c, !PT ;  /* 0x0000000849277812 */ /* 0x000fe200078e3cff */
[----:B------:R-:W-:Y:S01]  /*1fa0*/  STS.64 [R68], R10 ;  /* 0x0000000a44007388 */ /* 0x000fe20000000a00 */
[----:B------:R-:W-:Y:S01]  /*1fb0*/  LEA R38, R80, R83, 0x5 ;  /* 0x0000005350267211 */ /* 0x000fe200078e28ff */
[----:B------:R-:W0:Y:S01]  /*1fc0*/  LDC.64 R46, c[0x0][0x260] ;  /* 0x00009800ff2e7b82 */ /* 0x000e220000000a00 */
[----:B------:R-:W-:Y:S02]  /*1fd0*/  IADD3 R49, R72, R39, RZ ;  /* 0x0000002748317210 */ /* 0x000fe40007ffe0ff */
[-C--:B------:R-:W-:Y:S01]  /*1fe0*/  LEA R40, R77, R38.reuse, 0x3 ;  /* 0x000000264d287211 */ /* 0x080fe200078e18ff */
[----:B------:R-:W-:Y:S01]  /*1ff0*/  IMAD R42, R76, 0x8, R38 ;  /* 0x000000084c2a7824 */ /* 0x000fe200078e0226 */
[-C--:B------:R-:W-:Y:S01]  /*2000*/  LEA R44, R75, R38.reuse, 0x3 ;  /* 0x000000264b2c7211 */ /* 0x080fe200078e18ff */
[----:B------:R1:W-:Y:S01]  /*2010*/  STS.64 [R49], R34 ;  /* 0x0000002231007388 */ /* 0x0003e20000000a00 */
[----:B------:R-:W-:-:S03]  /*2020*/  LEA R38, R74, R38, 0x3 ;  /* 0x000000264a267211 */ /* 0x000fc600078e18ff */
[----:B------:R-:W-:Y:S04]  /*2030*/  STS.64 [R66], R12 ;  /* 0x0000000c42007388 */ /* 0x000fe80000000a00 */
[----:B------:R-:W-:Y:S01]  /*2040*/  STS.64 [R69], R36 ;  /* 0x0000002445007388 */ /* 0x000fe20000000a00 */
[----:B------:R-:W-:Y:S01]  /*2050*/  BAR.SYNC.DEFER_BLOCKING 0x0 ;  /* 0x0000000000007b1d */ /* 0x000fe20000010000 */
[----:B-1----:R-:W-:-:S04]  /*2060*/  IADD3 R49, R70, R48, RZ ;  /* 0x0000003046317210 */ /* 0x002fc80007ffe0ff */
[----:B------:R-:W-:-:S05]  /*2070*/  SHF.L.U32 R49, R49, 0x1, RZ ;  /* 0x0000000131317819 */ /* 0x000fca00000006ff */
[----:B0-----:R-:W-:Y:S01]  /*2080*/  IMAD.WIDE.U32 R46, R49, 0x4, R46 ;  /* 0x00000004312e7825 */ /* 0x001fe200078e002e */
[----:B------:R-:W0:Y:S04]  /*2090*/  LDS.64 R40, [R40] ;  /* 0x0000000028287984 */ /* 0x000e280000000a00 */
[----:B------:R-:W1:Y:S04]  /*20a0*/  LDS.64 R42, [R42+0xa00] ;  /* 0x000a00002a2a7984 */ /* 0x000e680000000a00 */
[----:B------:R-:W2:Y:S04]  /*20b0*/  LDS.64 R44, [R44+0x1400] ;  /* 0x001400002c2c7984 */ /* 0x000ea80000000a00 */
[----:B------:R-:W3:Y:S01]  /*20c0*/  LDS.64 R38, [R38+0x1e00] ;  /* 0x001e000026267984 */ /* 0x000ee20000000a00 */
[----:B0-----:R-:W-:Y:S01]  /*20d0*/  FADD.FTZ R50, RZ, R41 ;  /* 0x00000029ff327221 */ /* 0x001fe20000010000 */
[----:B------:R-:W-:-:S03]  /*20e0*/  FADD.FTZ R41, RZ, R40 ;  /* 0x00000028ff297221 */ /* 0x000fc60000010000 */
[----:B-1----:R-:W-:Y:S01]  /*20f0*/  FADD.FTZ R50, R50, R43 ;  /* 0x0000002b32327221 */ /* 0x002fe20000010000 */
[----:B------:R-:W-:-:S03]  /*2100*/  FADD.FTZ R41, R41, R42 ;  /* 0x0000002a29297221 */ /* 0x000fc60000010000 */
[----:B--2---:R-:W-:Y:S01]  /*2110*/  FADD.FTZ R50, R50, R45 ;  /* 0x0000002d32327221 */ /* 0x004fe20000010000 */
[----:B------:R-:W-:-:S03]  /*2120*/  FADD.FTZ R41, R41, R44 ;  /* 0x0000002c29297221 */ /* 0x000fc60000010000 */
[----:B---3--:R-:W-:Y:S01]  /*2130*/  FADD.FTZ R39, R50, R39 ;  /* 0x0000002732277221 */ /* 0x008fe20000010000 */
[----:B------:R-:W-:-:S05]  /*2140*/  FADD.FTZ R38, R41, R38 ;  /* 0x0000002629267221 */ /* 0x000fca0000010000 */
[----:B------:R0:W-:Y:S02]  /*2150*/  STG.E.64 desc[UR8][R46.64+0x4000], R38 ;  /* 0x004000262e007986 */ /* 0x0001e4000c101b08 */
.L_x_579:
[----:B------:R-:W-:Y:S04]  /*2160*/  BSSY B0, `(.L_x_580) ;  /* 0x0000061000007945 */ /* 0x000fe80003800000 */
[----:B------:R-:W-:Y:S05]  /*2170*/  @P2 BRA `(.L_x_581) ;  /* 0x00000004007c2947 */ /* 0x000fea0003800000 */
[----:B0-----:R-:W-:Y:S02]  /*2180*/  IMAD.SHL.U32 R38, R85, 0x8, RZ ;  /* 0x0000000855267824 */ /* 0x001fe400078e00ff */
[----:B------:R-:W-:-:S03]  /*2190*/  IMAD.SHL.U32 R54, R86, 0x8, RZ ;  /* 0x0000000856367824 */ /* 0x000fc600078e00ff */
[----:B------:R-:W-:Y:S02]  /*21a0*/  LOP3.LUT R39, R38, 0x8, RZ, 0xc0, !PT ;  /* 0x0000000826277812 */ /* 0x000fe400078ec0ff */
[----:B------:R-:W-:Y:S02]  /*21b0*/  LOP3.LUT R54, R54, 0x18, RZ, 0xc0, !PT ;  /* 0x0000001836367812 */ /* 0x000fe400078ec0ff */
[----:B------:R-:W-:-:S05]  /*21c0*/  IADD3 R39, R82, R39, RZ ;  /* 0x0000002752277210 */ /* 0x000fca0007ffe0ff */
[----:B------:R-:W-:-:S04]  /*21d0*/  IMAD R39, R39, 0x28, -R48 ;  /* 0x0000002827277824 */ /* 0x000fc800078e0a30 */
[C---:B------:R-:W-:Y:S01]  /*21e0*/  VIADD R44, R39.reuse, 0x10 ;  /* 0x00000010272c7836 */ /* 0x040fe20000000000 */
[C---:B------:R-:W-:Y:S02]  /*21f0*/  IADD3 R38, R39.reuse, 0x4, RZ ;  /* 0x0000000427267810 */ /* 0x040fe40007ffe0ff */
[C---:B------:R-:W-:Y:S02]  /*2200*/  IADD3 R43, R39.reuse, 0xc, RZ ;  /* 0x0000000c272b7810 */ /* 0x040fe40007ffe0ff */
[----:B------:R-:W-:Y:S02]  /*2210*/  SHF.R.S32.HI R41, RZ, 0x1f, R38 ;  /* 0x0000001fff297819 */ /* 0x000fe40000011426 */
[----:B------:R-:W-:Y:S02]  /*2220*/  IADD3 R42, R39, 0x8, RZ ;  /* 0x00000008272a7810 */ /* 0x000fe40007ffe0ff */
[----:B------:R-:W-:Y:S02]  /*2230*/  LEA.HI R40, R41, R38, RZ, 0x2 ;  /* 0x0000002629287211 */ /* 0x000fe400078f10ff */
[----:B------:R-:W-:-:S02]  /*2240*/  SHF.R.S32.HI R47, RZ, 0x1f, R44 ;  /* 0x0000001fff2f7819 */ /* 0x000fc4000001142c */
[----:B------:R-:W-:Y:S02]  /*2250*/  SHF.R.S32.HI R38, RZ, 0x1f, R43 ;  /* 0x0000001fff267819 */ /* 0x000fe4000001142b */
[----:B------:R-:W-:Y:S02]  /*2260*/  SHF.R.S32.HI R41, RZ, 0x1f, R42 ;  /* 0x0000001fff297819 */ /* 0x000fe4000001142a */
[----:B------:R-:W-:Y:S02]  /*2270*/  LEA.HI R47, R47, R44, RZ, 0x2 ;  /* 0x0000002c2f2f7211 */ /* 0x000fe400078f10ff */
[C---:B------:R-:W-:Y:S02]  /*2280*/  IADD3 R46, R39.reuse, 0x14, RZ ;  /* 0x00000014272e7810 */ /* 0x040fe40007ffe0ff */
[----:B------:R-:W-:Y:S02]  /*2290*/  LEA.HI R45, R38, R43, RZ, 0x2 ;  /* 0x0000002b262d7211 */ /* 0x000fe400078f10ff */
[----:B------:R-:W-:-:S02]  /*22a0*/  IADD3 R44, R39, 0x18, RZ ;  /* 0x00000018272c7810 */ /* 0x000fc40007ffe0ff */
[----:B------:R-:W-:Y:S02]  /*22b0*/  SHF.R.S32.HI R38, RZ, 0x1f, R39 ;  /* 0x0000001fff267819 */ /* 0x000fe40000011427 */
[----:B------:R-:W-:Y:S02]  /*22c0*/  LEA.HI R42, R41, R42, RZ, 0x2 ;  /* 0x0000002a292a7211 */ /* 0x000fe400078f10ff */
[----:B------:R-:W-:Y:S02]  /*22d0*/  SHF.R.S32.HI R49, RZ, 0x1f, R46 ;  /* 0x0000001fff317819 */ /* 0x000fe4000001142e */
[----:B------:R-:W-:Y:S02]  /*22e0*/  SHF.R.S32.HI R41, RZ, 0x1f, R44 ;  /* 0x0000001fff297819 */ /* 0x000fe4000001142c */
[----:B------:R-:W-:Y:S02]  /*22f0*/  LEA.HI R38, R38, R39, RZ, 0x2 ;  /* 0x0000002726267211 */ /* 0x000fe400078f10ff */
[----:B------:R-:W-:-:S02]  /*2300*/  LEA.HI R49, R49, R46, RZ, 0x2 ;  /* 0x0000002e31317211 */ /* 0x000fc400078f10ff */
[----:B------:R-:W-:Y:S02]  /*2310*/  LEA.HI R44, R41, R44, RZ, 0x2 ;  /* 0x0000002c292c7211 */ /* 0x000fe400078f10ff */
[C---:B------:R-:W-:Y:S02]  /*2320*/  IADD3 R46, R39.reuse, 0x1c, RZ ;  /* 0x0000001c272e7810 */ /* 0x040fe40007ffe0ff */
[----:B------:R-:W-:Y:S02]  /*2330*/  SHF.R.S32.HI R41, RZ, 0x2, R38 ;  /* 0x00000002ff297819 */ /* 0x000fe40000011426 */
[----:B------:R-:W-:Y:S02]  /*2340*/  IADD3 R48, R39, 0x20, RZ ;  /* 0x0000002027307810 */ /* 0x000fe40007ffe0ff */
[----:B------:R-:W-:Y:S01]  /*2350*/  SHF.R.S32.HI R43, RZ, 0x1f, R46 ;  /* 0x0000001fff2b7819 */ /* 0x000fe2000001142e */
[----:B------:R-:W-:Y:S01]  /*2360*/  IMAD R41, R41, 0x28, R84 ;  /* 0x0000002829297824 */ /* 0x000fe200078e0254 */
[----:B------:R-:W-:-:S02]  /*2370*/  IADD3 R50, R39, 0x24, RZ ;  /* 0x0000002427327810 */ /* 0x000fc40007ffe0ff */
[----:B------:R-:W-:Y:S02]  /*2380*/  SHF.R.S32.HI R39, RZ, 0x2, R40 ;  /* 0x00000002ff277819 */ /* 0x000fe40000011428 */
[----:B------:R-:W-:Y:S02]  /*2390*/  LEA.HI R46, R43, R46, RZ, 0x2 ;  /* 0x0000002e2b2e7211 */ /* 0x000fe400078f10ff */
[----:B------:R-:W-:Y:S01]  /*23a0*/  SHF.R.S32.HI R43, RZ, 0x2, R42 ;  /* 0x00000002ff2b7819 */ /* 0x000fe2000001142a */
[--C-:B------:R-:W-:Y:S01]  /*23b0*/  IMAD R39, R39, 0x28, R84.reuse ;  /* 0x0000002827277824 */ /* 0x100fe200078e0254 */
[----:B------:R-:W-:Y:S02]  /*23c0*/  IADD3 R38, R41, R54, RZ ;  /* 0x0000003629267210 */ /* 0x000fe40007ffe0ff */
[----:B------:R-:W-:Y:S01]  /*23d0*/  SHF.R.S32.HI R45, RZ, 0x2, R45 ;  /* 0x00000002ff2d7819 */ /* 0x000fe2000001142d */
[----:B------:R-:W-:Y:S01]  /*23e0*/  IMAD R43, R43, 0x28, R84 ;  /* 0x000000282b2b7824 */ /* 0x000fe200078e0254 */
[----:B------:R-:W-:-:S02]  /*23f0*/  SHF.R.S32.HI R51, RZ, 0x1f, R48 ;  /* 0x0000001fff337819 */ /* 0x000fc40000011430 */
[C---:B------:R-:W-:Y:S01]  /*2400*/  IADD3 R40, R54.reuse, R39, RZ ;  /* 0x0000002736287210 */ /* 0x040fe20007ffe0ff */
[--C-:B------:R-:W-:Y:S01]  /*2410*/  IMAD R45, R45, 0x28, R84.reuse ;  /* 0x000000282d2d7824 */ /* 0x100fe200078e0254 */
[----:B------:R-:W0:Y:S01]  /*2420*/  LDS.64 R38, [R38] ;  /* 0x0000000026267984 */ /* 0x000e220000000a00 */
[----:B------:R-:W-:Y:S02]  /*2430*/  SHF.R.S32.HI R47, RZ, 0x2, R47 ;  /* 0x00000002ff2f7819 */ /* 0x000fe4000001142f */
[----:B------:R-:W-:Y:S01]  /*2440*/  LEA.HI R48, R51, R48, RZ, 0x2 ;  /* 0x0000003033307211 */ /* 0x000fe200078f10ff */
[----:B------:R-:W1:Y:S01]  /*2450*/  LDS.64 R40, [R40] ;  /* 0x0000000028287984 */ /* 0x000e620000000a00 */
[C---:B------:R-:W-:Y:S01]  /*2460*/  IADD3 R43, R54.reuse, R43, RZ ;  /* 0x0000002b362b7210 */ /* 0x040fe20007ffe0ff */
[----:B------:R-:W-:Y:S01]  /*2470*/  IMAD R47, R47, 0x28, R84 ;  /* 0x000000282f2f7824 */ /* 0x000fe200078e0254 */
[----:B------:R-:W-:Y:S01]  /*2480*/  SHF.R.S32.HI R51, RZ, 0x1f, R50 ;  /* 0x0000001fff337819 */ /* 0x000fe20000011432 */
[----:B------:R-:W-:Y:S01]  /*2490*/  IMAD.IADD R45, R54, 0x1, R45 ;  /* 0x00000001362d7824 */ /* 0x000fe200078e022d */
[----:B------:R-:W-:-:S02]  /*24a0*/  SHF.R.S32.HI R49, RZ, 0x2, R49 ;  /* 0x00000002ff317819 */ /* 0x000fc40000011431 */
[----:B------:R-:W-:Y:S01]  /*24b0*/  LEA.HI R50, R51, R50, RZ, 0x2 ;  /* 0x0000003233327211 */ /* 0x000fe200078f10ff */
[----:B------:R-:W2:Y:S01]  /*24c0*/  LDS.64 R42, [R43] ;  /* 0x000000002b2a7984 */ /* 0x000ea20000000a00 */
[----:B------:R-:W-:Y:S01]  /*24d0*/  SHF.R.S32.HI R51, RZ, 0x2, R44 ;  /* 0x00000002ff337819 */ /* 0x000fe2000001142c */
[----:B------:R-:W-:Y:S01]  /*24e0*/  IMAD R49, R49, 0x28, R84 ;  /* 0x0000002831317824 */ /* 0x000fe200078e0254 */
[C---:B------:R-:W-:Y:S01]  /*24f0*/  IADD3 R47, R54.reuse, R47, RZ ;  /* 0x0000002f362f7210 */ /* 0x040fe20007ffe0ff */
[----:B------:R-:W3:Y:S01]  /*2500*/  LDS.64 R44, [R45] ;  /* 0x000000002d2c7984 */ /* 0x000ee20000000a00 */
[----:B------:R-:W-:Y:S01]  /*2510*/  SHF.R.S32.HI R53, RZ, 0x2, R46 ;  /* 0x00000002ff357819 */ /* 0x000fe2000001142e */
[----:B------:R-:W-:Y:S01]  /*2520*/  IMAD R51, R51, 0x28, R84 ;  /* 0x0000002833337824 */ /* 0x000fe200078e0254 */
[C---:B------:R-:W-:Y:S02]  /*2530*/  IADD3 R49, R54.reuse, R49, RZ ;  /* 0x0000003136317210 */ /* 0x040fe40007ffe0ff */
[----:B------:R-:W4:Y:S01]  /*2540*/  LDS.64 R46, [R47] ;  /* 0x000000002f2e7984 */ /* 0x000f220000000a00 */
[----:B------:R-:W-:Y:S01]  /*2550*/  SHF.R.S32.HI R55, RZ, 0x2, R48 ;  /* 0x00000002ff377819 */ /* 0x000fe20000011430 */
[----:B------:R-:W-:Y:S01]  /*2560*/  IMAD R53, R53, 0x28, R84 ;  /* 0x0000002835357824 */ /* 0x000fe200078e0254 */
[C---:B------:R-:W-:Y:S01]  /*2570*/  IADD3 R51, R54.reuse, R51, RZ ;  /* 0x0000003336337210 */ /* 0x040fe20007ffe0ff */
[----:B------:R-:W5:Y:S01]  /*2580*/  LDS.64 R48, [R49] ;  /* 0x0000000031307984 */ /* 0x000f620000000a00 */
[----:B------:R-:W-:Y:S01]  /*2590*/  SHF.R.S32.HI R57, RZ, 0x2, R50 ;  /* 0x00000002ff397819 */ /* 0x000fe20000011432 */
[----:B------:R-:W-:Y:S01]  /*25a0*/  IMAD R55, R55, 0x28, R84 ;  /* 0x0000002837377824 */ /* 0x000fe200078e0254 */
[----:B------:R-:W-:-:S02]  /*25b0*/  IADD3 R53, R54, R53, RZ ;  /* 0x0000003536357210 */ /* 0x000fc40007ffe0ff */
[----:B------:R-:W5:Y:S01]  /*25c0*/  LDS.64 R50, [R51] ;  /* 0x0000000033327984 */ /* 0x000f620000000a00 */
[----:B------:R-:W-:Y:S02]  /*25d0*/  IMAD R57, R57, 0x28, R84 ;  /* 0x0000002839397824 */ /* 0x000fe400078e0254 */
[C---:B------:R-:W-:Y:S01]  /*25e0*/  IMAD.IADD R55, R54.reuse, 0x1, R55 ;  /* 0x0000000136377824 */ /* 0x040fe200078e0237 */
[----:B------:R-:W5:Y:S02]  /*25f0*/  LDS.64 R52, [R53] ;  /* 0x0000000035347984 */ /* 0x000f640000000a00 */
[----:B------:R-:W-:-:S03]  /*2600*/  IADD3 R57, R54, R57, RZ ;  /* 0x0000003936397210 */ /* 0x000fc60007ffe0ff */
[----:B------:R-:W5:Y:S01]  /*2610*/  LDS.64 R54, [R55] ;  /* 0x0000000037367984 */ /* 0x000f620000000a00 */
[----:B0-----:R-:W-:Y:S01]  /*2620*/  FADD.FTZ R103, RZ, R38 ;  /* 0x00000026ff677221 */ /* 0x001fe20000010000 */
[----:B------:R-:W-:Y:S02]  /*2630*/  FADD.FTZ R38, RZ, R39 ;  /* 0x00000027ff267221 */ /* 0x000fe40000010000 */
[----:B------:R-:W0:Y:S01]  /*2640*/  LDS.64 R56, [R57] ;  /* 0x0000000039387984 */ /* 0x000e220000000a00 */
        /* <DEDUP_REMOVED lines=16> */
[----:B0-----:R-:W-:Y:S01]  /*2750*/  FADD.FTZ R56, R103, R56 ;  /* 0x0000003867387221 */ /* 0x001fe20000010000 */
[----:B------:R-:W-:-:S07]  /*2760*/  FADD.FTZ R57, R38, R57 ;  /* 0x0000003926397221 */ /* 0x000fce0000010000 */
.L_x_581:
[----:B------:R-:W-:Y:S05]  /*2770*/  BSYNC B0 ;  /* 0x0000000000007941 */ /* 0x000fea0003800000 */
.L_x_580:
[----:B0-----:R-:W0:Y:S01]  /*2780*/  SHFL.BFLY PT, R39, R56, 0x2, 0x1f ;  /* 0x0c401f0038277f89 */ /* 0x001e2200000e0000 */
[----:B------:R-:W1:Y:S01]  /*2790*/  @!P1 LDC R45, c[0x0][0x10] ;  /* 0x00000400ff2d9b82 */ /* 0x000e620000000800 */
[----:B------:R-:W-:Y:S02]  /*27a0*/  PRMT R21, R17, 0x7632, R21 ;  /* 0x0000763211157816 */ /* 0x000fe40000000015 */
[----:B------:R-:W2:Y:S01]  /*27b0*/  SHFL.BFLY PT, R38, R57, 0x2, 0x1f ;  /* 0x0c401f0039267f89 */ /* 0x000ea200000e0000 */
        /* <DEDUP_REMOVED lines=9> */
[----:B------:R-:W-:Y:S01]  /*2850*/  PRMT R28, R28, 0x7632, R28 ;  /* 0x000076321c1c7816 */ /* 0x000fe2000000001c */
[----:B0-----:R-:W-:Y:S01]  /*2860*/  FADD.FTZ R42, R39, R56 ;  /* 0x00000038272a7221 */ /* 0x001fe20000010000 */
[----:B-1----:R-:W-:Y:S01]  /*2870*/  @!P1 IMAD R40, R45, UR4, R88 ;  /* 0x000000042d289c24 */ /* 0x002fe2000f8e0258 */
[----:B------:R-:W-:Y:S01]  /*2880*/  PRMT R29, R29, 0x7632, R29 ;  /* 0x000076321d1d7816 */ /* 0x000fe2000000001d */
[----:B--2---:R-:W-:-:S02]  /*2890*/  FADD.FTZ R43, R38, R57 ;  /* 0x00000039262b7221 */ /* 0x004fc40000010000 */
[----:B------:R-:W0:Y:S01]  /*28a0*/  SHFL.BFLY PT, R41, R42, 0x1, 0x1f ;  /* 0x0c201f002a297f89 */ /* 0x000e2200000e0000 */
[----:B------:R-:W1:Y:S01]  /*28b0*/  @!P1 LDC.64 R38, c[0x0][0x260] ;  /* 0x00009800ff269b82 */ /* 0x000e620000000a00 */
[----:B------:R-:W-:Y:S02]  /*28c0*/  @!P1 LEA R40, R40, R81, 0x7 ;  /* 0x0000005128289211 */ /* 0x000fe400078e38ff */
[----:B------:R-:W2:Y:S01]  /*28d0*/  SHFL.BFLY PT, R44, R43, 0x1, 0x1f ;  /* 0x0c201f002b2c7f89 */ /* 0x000ea200000e0000 */
[----:B------:R-:W-:Y:S02]  /*28e0*/  PRMT R17, R22, 0x7632, R17 ;  /* 0x0000763216117816 */ /* 0x000fe40000000011 */
[----:B------:R-:W-:Y:S02]  /*28f0*/  @!P1 SHF.L.U32 R45, R40, 0x1, RZ ;  /* 0x00000001282d9819 */ /* 0x000fe400000006ff */
[----:B------:R-:W-:Y:S02]  /*2900*/  PRMT R16, R23, 0x7632, R16 ;  /* 0x0000763217107816 */ /* 0x000fe40000000010 */
[----:B------:R-:W-:-:S02]  /*2910*/  PRMT R30, R30, 0x7632, R30 ;  /* 0x000076321e1e7816 */ /* 0x000fc4000000001e */
[----:B------:R-:W-:Y:S02]  /*2920*/  PRMT R31, R31, 0x7632, R31 ;  /* 0x000076321f1f7816 */ /* 0x000fe4000000001f */
[----:B------:R-:W-:Y:S02]  /*2930*/  PRMT R24, R24, 0x7632, R24 ;  /* 0x0000763218187816 */ /* 0x000fe40000000018 */
[----:B------:R-:W-:Y:S02]  /*2940*/  PRMT R25, R25, 0x7632, R25 ;  /* 0x0000763219197816 */ /* 0x000fe40000000019 */
[----:B------:R-:W-:Y:S02]  /*2950*/  PRMT R32, R32, 0x7632, R32 ;  /* 0x0000763220207816 */ /* 0x000fe40000000020 */
[----:B------:R-:W-:Y:S01]  /*2960*/  PRMT R33, R33, 0x7632, R33 ;  /* 0x0000763221217816 */ /* 0x000fe20000000021 */
[----:B0-----:R-:W-:Y:S01]  /*2970*/  FADD.FTZ R40, R42, R41 ;  /* 0x000000292a287221 */ /* 0x001fe20000010000 */
[----:B-1----:R-:W-:-:S04]  /*2980*/  @!P1 IMAD.WIDE.U32 R38, R45, 0x4, R38 ;  /* 0x000000042d269825 */ /* 0x002fc800078e0026 */
[----:B--2---:R-:W-:-:S05]  /*2990*/  FADD.FTZ R41, R43, R44 ;  /* 0x0000002c2b297221 */ /* 0x004fca0000010000 */
[----:B------:R0:W-:Y:S01]  /*29a0*/  @!P1 STG.E.64 desc[UR8][R38.64], R40 ;  /* 0x0000002826009986 */ /* 0x0001e2000c101b08 */
[----:B------:R-:W-:-:S04]  /*29b0*/  ISETP.GE.U32.AND P1, PT, R0, UR11, PT ;  /* 0x0000000b00007c0c */ /* 0x000fc8000bf26070 */
[----:B------:R-:W-:-:S13]  /*29c0*/  ISETP.GE.AND.EX P1, PT, R101, UR7, PT, P1 ;  /* 0x0000000765007c0c */ /* 0x000fda000bf26310 */
[----:B0-----:R-:W-:Y:S05]  /*29d0*/  @P1 BRA `(.L_x_582) ;  /* 0x00000000004c1947 */ /* 0x001fea0003800000 */
[----:B------:R-:W-:Y:S01]  /*29e0*/  BAR.SYNC.DEFER_BLOCKING 0x0 ;  /* 0x0000000000007b1d */ /* 0x000fe20000010000 */
[----:B------:R-:W-:-:S13]  /*29f0*/  ISETP.NE.AND P1, PT, R86, RZ, PT ;  /* 0x000000ff5600720c */ /* 0x000fda0003f25270 */
[----:B------:R-:W-:Y:S05]  /*2a00*/  @P1 BRA `(.L_x_583) ;  /* 0x0000000000341947 */ /* 0x000fea0003800000 */
[----:B------:R-:W-:Y:S02]  /*2a10*/  ISETP.NE.AND P1, PT, R87, RZ, PT ;  /* 0x000000ff5700720c */ /* 0x000fe40003f25270 */
[----:B------:R-:W-:-:S04]  /*2a20*/  MOV R15, 0x7ffffff1 ;  /* 0x7ffffff1000f7802 */ /* 0x000fc80000000f00 */
[----:B------:R-:W-:Y:S01]  /*2a30*/  SEL R15, R15, 0x1, !P1 ;  /* 0x000000010f0f7807 */ /* 0x000fe20004800000 */
[----:B------:R-:W-:Y:S06]  /*2a40*/  MEMBAR.ALL.GPU ;  /* 0x0000000000007992 */ /* 0x000fec000000a000 */
[----:B------:R-:W-:-:S00]  /*2a50*/  ERRBAR ;  /* 0x00000000000079ab */ /* 0x000fc00000000000 */
[----:B------:R-:W-:Y:S06]  /*2a60*/  CGAERRBAR ;  /* 0x00000000000075ab */ /* 0x000fec0000000000 */
[----:B------:R0:W5:Y:S02]  /*2a70*/  ATOM.E.ADD.STRONG.GPU PT, R15, desc[UR8][R6.64], R15 ;  /* 0x0000000f060f798a */ /* 0x00016400081ee1c8 */
.L_x_584:
[----:B------:R-:W2:Y:S04]  /*2a80*/  LD.E.STRONG.GPU R14, desc[UR8][R6.64] ;  /* 0x00000008060e7980 */ /* 0x000ea8000c10f900 */
[----:B--2---:R-:W-:Y:S01]  /*2a90*/  CCTL.IVALL ;  /* 0x00000000ff00798f */ /* 0x004fe20002000000 */
[----:B------:R-:W-:Y:S05]  /*2aa0*/  YIELD ;  /* 0x0000000000007946 */ /* 0x000fea0003800000 */
[----:B-----5:R-:W-:-:S04]  /*2ab0*/  LOP3.LUT R14, R14, R15, RZ, 0x3c, !PT ;  /* 0x0000000f0e0e7212 */ /* 0x020fc800078e3cff */
[----:B------:R-:W-:-:S13]  /*2ac0*/  ISETP.GT.AND P1, PT, R14, -0x1, PT ;  /* 0xffffffff0e00780c */ /* 0x000fda0003f24270 */
[----:B------:R-:W-:Y:S05]  /*2ad0*/  @P1 BRA `(.L_x_584) ;  /* 0xfffffffc00e81947 */ /* 0x000fea000383ffff */
.L_x_583:
[----:B------:R-:W-:Y:S05]  /*2ae0*/  WARPSYNC.ALL ;  /* 0x0000000000007948 */ /* 0x000fea0003800000 */
[----:B------:R-:W-:Y:S06]  /*2af0*/  BAR.SYNC.DEFER_BLOCKING 0x0 ;  /* 0x0000000000007b1d */ /* 0x000fec0000010000 */
[----:B------:R-:W-:Y:S05]  /*2b00*/  BRA `(.L_x_585) ;  /* 0x00000000003c7947 */ /* 0x000fea0003800000 */
.L_x_582:
[----:B------:R-:W-:Y:S01]  /*2b10*/  BAR.SYNC.DEFER_BLOCKING 0x0 ;  /* 0x0000000000007b1d */ /* 0x000fe20000010000 */
[----:B------:R-:W-:-:S13]  /*2b20*/  ISETP.NE.AND P1, PT, R86, RZ, PT ;  /* 0x000000ff5600720c */ /* 0x000fda0003f25270 */
[----:B------:R-:W-:Y:S05]  /*2b30*/  @P1 BRA `(.L_x_586) ;  /* 0x0000000000281947 */ /* 0x000fea0003800000 */
[----:B------:R-:W-:Y:S06]  /*2b40*/  MEMBAR.ALL.GPU ;  /* 0x0000000000007992 */ /* 0x000fec000000a000 */
[----:B------:R-:W-:-:S00]  /*2b50*/  ERRBAR ;  /* 0x00000000000079ab */ /* 0x000fc00000000000 */
[----:B------:R-:W-:Y:S06]  /*2b60*/  CGAERRBAR ;  /* 0x00000000000075ab */ /* 0x000fec0000000000 */
[----:B------:R0:W5:Y:S02]  /*2b70*/  ATOM.E.ADD.STRONG.GPU PT, R14, desc[UR8][R8.64], R71 ;  /* 0x00000047080e798a */ /* 0x00016400081ee1c8 */
.L_x_587:
[----:B------:R-:W2:Y:S04]  /*2b80*/  LD.E.STRONG.GPU R15, desc[UR8][R8.64] ;  /* 0x00000008080f7980 */ /* 0x000ea8000c10f900 */
[----:B--2---:R-:W-:Y:S01]  /*2b90*/  CCTL.IVALL ;  /* 0x00000000ff00798f */ /* 0x004fe20002000000 */
[----:B------:R-:W-:Y:S05]  /*2ba0*/  YIELD ;  /* 0x0000000000007946 */ /* 0x000fea0003800000 */
[----:B-----5:R-:W-:-:S04]  /*2bb0*/  LOP3.LUT R15, R15, R14, RZ, 0x3c, !PT ;  /* 0x0000000e0f0f7212 */ /* 0x020fc800078e3cff */
[----:B------:R-:W-:-:S13]  /*2bc0*/  ISETP.GT.AND P1, PT, R15, -0x1, PT ;  /* 0xffffffff0f00780c */ /* 0x000fda0003f24270 */
[----:B------:R-:W-:Y:S05]  /*2bd0*/  @P1 BRA `(.L_x_587) ;  /* 0xfffffffc00e81947 */ /* 0x000fea000383ffff */
.L_x_586:
[----:B------:R-:W-:Y:S05]  /*2be0*/  WARPSYNC.ALL ;  /* 0x0000000000007948 */ /* 0x000fea0003800000 */
[----:B------:R-:W-:Y:S06]  /*2bf0*/  BAR.SYNC.DEFER_BLOCKING 0x0 ;  /* 0x0000000000007b1d */ /* 0x000fec0000010000 */
.L_x_585:
[----:B------:R-:W-:Y:S01]  /*2c00*/  ISETP.GT.U32.AND P1, PT, R86, 0x7f, PT ;  /* 0x0000007f5600780c */ /* 0x000fe20003f24070 */
[----:B------:R-:W-:Y:S01]  /*2c10*/  IMAD.U32 R43, R18, 0x10000, RZ ;  /* 0x00010000122b7824 */ /* 0x000fe200078e00ff */
[----:B------:R-:W-:Y:S02]  /*2c20*/  SHF.L.U32 R17, R17, 0x10, RZ ;  /* 0x0000001011117819 */ /* 0x000fe400000006ff */
[----:B------:R-:W-:Y:S02]  /*2c30*/  SHF.L.U32 R25, R25, 0x10, RZ ;  /* 0x0000001019197819 */ /* 0x000fe400000006ff */
[----:B------:R-:W-:Y:S02]  /*2c40*/  SHF.L.U32 R23, R23, 0x10, RZ ;  /* 0x0000001017177819 */ /* 0x000fe400000006ff */
[----:B------:R-:W-:Y:S02]  /*2c50*/  SHF.L.U32 R19, R19, 0x10, RZ ;  /* 0x0000001013137819 */ /* 0x000fe400000006ff */
[----:B------:R-:W-:-:S02]  /*2c60*/  SHF.L.U32 R48, R48, 0x10, RZ ;  /* 0x0000001030307819 */ /* 0x000fc400000006ff */
[----:B------:R-:W-:Y:S01]  /*2c70*/  SHF.L.U32 R21, R21, 0x10, RZ ;  /* 0x0000001015157819 */ /* 0x000fe200000006ff */
[----:B------:R-:W1:Y:S01]  /*2c80*/  @!P1 LDC R39, c[0x0][0x10] ;  /* 0x00000400ff279b82 */ /* 0x000e620000000800 */
[----:B------:R-:W-:Y:S02]  /*2c90*/  @!P1 LOP3.LUT R41, R86, 0xf, RZ, 0xc0, !PT ;  /* 0x0000000f56299812 */ /* 0x000fe400078ec0ff */
[----:B------:R-:W-:-:S05]  /*2ca0*/  SHF.L.U32 R50, R50, 0x10, RZ ;  /* 0x0000001032327819 */ /* 0x000fca00000006ff */
[----:B------:R-:W2:Y:S01]  /*2cb0*/  S2UR UR6, SR_CgaCtaId ;  /* 0x00000000000679c3 */ /* 0x000ea20000008800 */
[----:B------:R-:W-:Y:S01]  /*2cc0*/  UMOV UR5, 0x400 ;  /* 0x0000040000057882 */ /* 0x000fe20000000000 */
[----:B------:R-:W-:Y:S01]  /*2cd0*/  SHF.L.U32 R26, R26, 0x10, RZ ;  /* 0x000000101a1a7819 */ /* 0x000fe200000006ff */
[----:B------:R-:W-:Y:S01]  /*2ce0*/  IMAD.U32 R27, R27, 0x10000, RZ ;  /* 0x000100001b1b7824 */ /* 0x000fe200078e00ff */
[----:B------:R-:W-:Y:S01]  /*2cf0*/  SHF.L.U32 R28, R28, 0x10, RZ ;  /* 0x000000101c1c7819 */ /* 0x000fe200000006ff */
[----:B------:R-:W-:Y:S01]  /*2d00*/  IMAD.U32 R32, R32, 0x10000, RZ ;  /* 0x0001000020207824 */ /* 0x000fe200078e00ff */
[----:B------:R-:W-:Y:S01]  /*2d10*/  SHF.L.U32 R29, R29, 0x10, RZ ;  /* 0x000000101d1d7819 */ /* 0x000fe200000006ff */
[----:B------:R-:W-:Y:S01]  /*2d20*/  ULDC.64 UR12, c[0x0][0x210] ;  /* 0x00008400000c7ab9 */ /* 0x000fe20000000a00 */
[----:B------:R-:W3:Y:S01]  /*2d30*/  @!P1 LDC.64 R14, c[0x0][0x260] ;  /* 0x00009800ff0e9b82 */ /* 0x000ee20000000a00 */
[----:B-1----:R-:W-:Y:S01]  /*2d40*/  @!P1 IMAD R38, R39, UR4, R88 ;  /* 0x0000000427269c24 */ /* 0x002fe2000f8e0258 */
[----:B------:R-:W-:-:S05]  /*2d50*/  @!P1 LOP3.LUT R39, R86, 0x7ffffff0, RZ, 0xc0, !PT ;  /* 0x7ffffff056279812 */ /* 0x000fca00078ec0ff */
[----:B------:R-:W-:-:S05]  /*2d60*/  @!P1 IMAD R38, R38, 0x80, R39 ;  /* 0x0000008026269824 */ /* 0x000fca00078e0227 */
[----:B------:R-:W-:-:S04]  /*2d70*/  @!P1 IADD3 R38, R38, R41, RZ ;  /* 0x0000002926269210 */ /* 0x000fc80007ffe0ff */
[----:B------:R-:W-:-:S05]  /*2d80*/  @!P1 SHF.L.U32 R39, R38, 0x1, RZ ;  /* 0x0000000126279819 */ /* 0x000fca00000006ff */
[----:B---3--:R-:W-:-:S06]  /*2d90*/  @!P1 IMAD.WIDE.U32 R14, R39, 0x4, R14 ;  /* 0x00000004270e9825 */ /* 0x008fcc00078e000e */
[----:B------:R-:W3:Y:S01]  /*2da0*/  @!P1 LDG.E.64 R14, desc[UR8][R14.64] ;  /* 0x000000080e0e9981 */ /* 0x000ee2000c1e1b00 */
[----:B------:R-:W-:Y:S01]  /*2db0*/  HFMA2.MMA R41, -RZ, RZ, 0, 0 ;  /* 0x00000000ff297435 */ /* 0x000fe200000001ff */
[----:B------:R-:W-:Y:S01]  /*2dc0*/  MOV R39, RZ ;  /* 0x000000ff00277202 */ /* 0x000fe20000000f00 */
[----:B------:R-:W-:Y:S01]  /*2dd0*/  FADD.FTZ R18, -R2, R43 ;  /* 0x0000002b02127221 */ /* 0x000fe20000010100 */
[----:B------:R-:W-:Y:S01]  /*2de0*/  SHF.L.U32 R43, R20, 0x10, RZ ;  /* 0x00000010142b7819 */ /* 0x000fe200000006ff */
[----:B------:R-:W-:Y:S01]  /*2df0*/  FADD.FTZ R112, -R2, R25 ;  /* 0x0000001902707221 */ /* 0x000fe20000010100 */
[----:B------:R-:W-:Y:S01]  /*2e00*/  UIADD3 UR5, UR5, 0x3480, URZ ;  /* 0x0000348005057890 */ /* 0x000fe2000fffe03f */
[----:B------:R-:W-:Y:S01]  /*2e10*/  FMUL.FTZ R18, R99, R18 ;  /* 0x0000001263127220 */ /* 0x000fe20000410000 */
[----:B------:R-:W-:Y:S01]  /*2e20*/  SHF.L.U32 R30, R30, 0x10, RZ ;  /* 0x000000101e1e7819 */ /* 0x000fe200000006ff */
[----:B------:R-:W-:Y:S01]  /*2e30*/  FADD.FTZ R38, -R2, R43 ;  /* 0x0000002b02267221 */ /* 0x000fe20000010100 */
[----:B------:R-:W-:-:S02]  /*2e40*/  IMAD.U32 R43, R24, 0x10000, RZ ;  /* 0x00010000182b7824 */ /* 0x000fc400078e00ff */
[----:B------:R-:W-:Y:S01]  /*2e50*/  FFMA.FTZ R20, R18, R19, R48 ;  /* 0x0000001312147223 */ /* 0x000fe20000010030 */
[----:B--2---:R-:W-:Y:S01]  /*2e60*/  ULEA UR5, UR6, UR5, 0x18 ;  /* 0x0000000506057291 */ /* 0x004fe2000f8ec03f */
[----:B------:R-:W-:Y:S01]  /*2e70*/  FMUL.FTZ R38, R99, R38 ;  /* 0x0000002663267220 */ /* 0x000fe20000410000 */
[----:B------:R-:W-:Y:S01]  /*2e80*/  FADD.FTZ R46, -R2, R43 ;  /* 0x0000002b022e7221 */ /* 0x000fe20000010100 */
[----:B------:R-:W-:Y:S01]  /*2e90*/  SHF.L.U32 R31, R31, 0x10, RZ ;  /* 0x000000101f1f7819 */ /* 0x000fe200000006ff */
[----:B------:R-:W-:Y:S01]  /*2ea0*/  ULOP3.LUT UR4, UR4, 0x1, URZ, 0x3c, !UPT ;  /* 0x0000000104047892 */ /* 0x000fe2000f8e3c3f */
[----:B------:R-:W-:Y:S01]  /*2eb0*/  SHF.L.U32 R33, R33, 0x10, RZ ;  /* 0x0000001021217819 */ /* 0x000fe200000006ff */
[----:B------:R-:W-:Y:S01]  /*2ec0*/  FMUL.FTZ R46, R99, R46 ;  /* 0x0000002e632e7220 */ /* 0x000fe20000410000 */
[----:B---3--:R-:W-:Y:S01]  /*2ed0*/  @!P1 FADD.FTZ R41, RZ, R14 ;  /* 0x0000000eff299221 */ /* 0x008fe20000010000 */
[----:B------:R-:W-:Y:S01]  /*2ee0*/  @!P1 FADD.FTZ R39, RZ, R15 ;  /* 0x0000000fff279221 */ /* 0x000fe20000010000 */
[----:B------:R-:W-:-:S02]  /*2ef0*/  IMAD.U32 R15, R22, 0x10000, RZ ;  /* 0x00010000160f7824 */ /* 0x000fc400078e00ff */
[----:B------:R-:W-:Y:S01]  /*2f00*/  FFMA.FTZ R22, R38, R21, R50 ;  /* 0x0000001526167223 */ /* 0x000fe20000010032 */
[----:B------:R-:W-:Y:S01]  /*2f10*/  FMUL.FTZ R14, R20, -1.4426950216293334961 ;  /* 0xbfb8aa3b140e7820 */ /* 0x000fe20000410000 */
[----:B------:R-:W1:Y:S01]  /*2f20*/  SHFL.BFLY PT, R42, R41, 0x8, 0x1f ;  /* 0x0d001f00292a7f89 */ /* 0x000e6200000e0000 */
[----:B------:R-:W-:Y:S01]  /*2f30*/  FADD.FTZ R40, -R2, R15 ;  /* 0x0000000f02287221 */ /* 0x000fe20000010100 */
[----:B------:R-:W-:Y:S01]  /*2f40*/  FMUL.FTZ R15, R22, -1.4426950216293334961 ;  /* 0xbfb8aa3b160f7820 */ /* 0x000fe20000410000 */
[----:B------:R-:W-:Y:S01]  /*2f50*/  LOP3.LUT P1, RZ, R86, 0xffffff8f, RZ, 0xc0, !PT ;  /* 0xffffff8f56ff7812 */ /* 0x000fe2000782c0ff */
[----:B------:R-:W2:Y:S01]  /*2f60*/  SHFL.BFLY PT, R44, R39, 0x8, 0x1f ;  /* 0x0d001f00272c7f89 */ /* 0x000ea200000e0000 */
[----:B------:R-:W-:Y:S01]  /*2f70*/  FMUL.FTZ R40, R99, R40 ;  /* 0x0000002863287220 */ /* 0x000fe20000410000 */
[----:B------:R-:W3:Y:S08]  /*2f80*/  MUFU.EX2 R14, R14 ;  /* 0x0000000e000e7308 */ /* 0x000ef00000000800 */
[----:B------:R-:W4:Y:S01]  /*2f90*/  MUFU.EX2 R15, R15 ;  /* 0x0000000f000f7308 */ /* 0x000f220000000800 */
[----:B-1----:R-:W-:Y:S01]  /*2fa0*/  FADD.FTZ R45, R42, R41 ;  /* 0x000000292a2d7221 */ /* 0x002fe20000010000 */
[----:B------:R-:W-:Y:S01]  /*2fb0*/  FADD.FTZ R42, -R2, R23 ;  /* 0x00000017022a7221 */ /* 0x000fe20000010100 */
[----:B------:R-:W-:Y:S01]  /*2fc0*/  FFMA.FTZ R23, R19, R40, R48 ;  /* 0x0000002813177223 */ /* 0x000fe20000010030 */
[----:B--2---:R-:W-:-:S02]  /*2fd0*/  FADD.FTZ R47, R44, R39 ;  /* 0x000000272c2f7221 */ /* 0x004fc40000010000 */
[----:B------:R-:W1:Y:S01]  /*2fe0*/  SHFL.BFLY PT, R54, R45, 0x4, 0x1f ;  /* 0x0c801f002d367f89 */ /* 0x000e6200000e0000 */
[----:B------:R-:W-:Y:S01]  /*2ff0*/  FADD.FTZ R44, -R2, R17 ;  /* 0x00000011022c7221 */ /* 0x000fe20000010100 */
[----:B------:R-:W-:Y:S01]  /*3000*/  SHF.L.U32 R39, R16, 0x10, RZ ;  /* 0x0000001010277819 */ /* 0x000fe200000006ff */
[C---:B------:R-:W-:Y:S01]  /*3010*/  FMUL.FTZ R42, R99.reuse, R42 ;  /* 0x0000002a632a7220 */ /* 0x040fe20000410000 */
[----:B------:R-:W2:Y:S01]  /*3020*/  SHFL.BFLY PT, R56, R47, 0x4, 0x1f ;  /* 0x0c801f002f387f89 */ /* 0x000ea200000e0000 */
[----:B------:R-:W-:Y:S01]  /*3030*/  FMUL.FTZ R44, R99, R44 ;  /* 0x0000002c632c7220 */ /* 0x000fe20000410000 */
[----:B------:R-:W-:Y:S01]  /*3040*/  FMUL.FTZ R49, R23, -1.4426950216293334961 ;  /* 0xbfb8aa3b17317820 */ /* 0x000fe20000410000 */
[----:B------:R-:W-:Y:S01]  /*3050*/  FADD.FTZ R16, -R2, R39 ;  /* 0x0000002702107221 */ /* 0x000fe20000010100 */
[C-C-:B------:R-:W-:Y:S01]  /*3060*/  FFMA.FTZ R2, R19.reuse, R46, R48.reuse ;  /* 0x0000002e13027223 */ /* 0x140fe20000010030 */
[----:B------:R-:W-:Y:S01]  /*3070*/  FFMA.FTZ R39, R19, R44, R48 ;  /* 0x0000002c13277223 */ /* 0x000fe20000010030 */
[----:B------:R-:W-:Y:S01]  /*3080*/  FMUL.FTZ R48, R99, R112 ;  /* 0x0000007063307220 */ /* 0x000fe20000410000 */
[--C-:B------:R-:W-:Y:S01]  /*3090*/  FFMA.FTZ R41, R21, R42, R50.reuse ;  /* 0x0000002a15297223 */ /* 0x100fe20000010032 */
[----:B------:R-:W-:Y:S01]  /*30a0*/  FMUL.FTZ R24, R99, R16 ;  /* 0x0000001063187220 */ /* 0x000fe20000410000 */
[----:B------:R-:W-:Y:S01]  /*30b0*/  FMUL.FTZ R55, R2, -1.4426950216293334961 ;  /* 0xbfb8aa3b02377820 */ /* 0x000fe20000410000 */
[--C-:B------:R-:W-:Y:S01]  /*30c0*/  FFMA.FTZ R25, R21, R48, R50.reuse ;  /* 0x0000003015197223 */ /* 0x100fe20000010032 */
[----:B------:R-:W-:Y:S01]  /*30d0*/  FMUL.FTZ R17, R41, -1.4426950216293334961 ;  /* 0xbfb8aa3b29117820 */ /* 0x000fe20000410000 */
[----:B------:R-:W-:Y:S01]  /*30e0*/  FFMA.FTZ R43, R21, R24, R50 ;  /* 0x00000018152b7223 */ /* 0x000fe20000010032 */
[----:B------:R-:W-:Y:S01]  /*30f0*/  FMUL.FTZ R16, R39, -1.4426950216293334961 ;  /* 0xbfb8aa3b27107820 */ /* 0x000fe20000410000 */
[----:B------:R-:W5:Y:S02]  /*3100*/  MUFU.EX2 R49, R49 ;  /* 0x0000003100317308 */ /* 0x000f640000000800 */
[----:B------:R-:W-:Y:S01]  /*3110*/  FMUL.FTZ R52, R43, -1.4426950216293334961 ;  /* 0xbfb8aa3b2b347820 */ /* 0x000fe20000410000 */
[----:B-1----:R-:W-:Y:S01]  /*3120*/  FADD.FTZ R51, R45, R54 ;  /* 0x000000362d337221 */ /* 0x002fe20000010000 */
[----:B---3--:R-:W-:-:S04]  /*3130*/  FADD.FTZ R45, R14, 1 ;  /* 0x3f8000000e2d7421 */ /* 0x008fc80000010000 */
[----:B------:R-:W1:Y:S01]  /*3140*/  MUFU.EX2 R17, R17 ;  /* 0x0000001100117308 */ /* 0x000e620000000800 */
[----:B------:R-:W-:Y:S01]  /*3150*/  FMUL.FTZ R54, R25, -1.4426950216293334961 ;  /* 0xbfb8aa3b19367820 */ /* 0x000fe20000410000 */
[----:B--2---:R-:W-:Y:S01]  /*3160*/  FADD.FTZ R56, R47, R56 ;  /* 0x000000382f387221 */ /* 0x004fe20000010000 */
[----:B------:R-:W2:Y:S01]  /*3170*/  SHFL.BFLY PT, R112, R51, 0x2, 0x1f ;  /* 0x0c401f0033707f89 */ /* 0x000ea200000e0000 */
[----:B----4-:R-:W-:-:S03]  /*3180*/  FADD.FTZ R47, R15, 1 ;  /* 0x3f8000000f2f7421 */ /* 0x010fc60000010000 */
[----:B------:R-:W3:Y:S01]  /*3190*/  SHFL.BFLY PT, R53, R56, 0x2, 0x1f ;  /* 0x0c401f0038357f89 */ /* 0x000ee200000e0000 */
[----:B------:R-:W4:Y:S01]  /*31a0*/  MUFU.EX2 R52, R52 ;  /* 0x0000003400347308 */ /* 0x000f220000000800 */
[----:B-----5:R-:W-:-:S07]  /*31b0*/  FADD.FTZ R49, R49, 1 ;  /* 0x3f80000031317421 */ /* 0x020fce0000010000 */
[----:B------:R-:W5:Y:S01]  /*31c0*/  MUFU.EX2 R55, R55 ;  /* 0x0000003700377308 */ /* 0x000f620000000800 */
[----:B-1----:R-:W-:-:S07]  /*31d0*/  FADD.FTZ R50, R17, 1 ;  /* 0x3f80000011327421 */ /* 0x002fce0000010000 */
[----:B------:R-:W1:Y:S01]  /*31e0*/  MUFU.EX2 R16, R16 ;  /* 0x0000001000107308 */ /* 0x000e620000000800 */
[----:B--2---:R-:W-:Y:S01]  /*31f0*/  FADD.FTZ R112, R51, R112 ;  /* 0x0000007033707221 */ /* 0x004fe20000010000 */
[----:B---3--:R-:W-:-:S04]  /*3200*/  FADD.FTZ R14, R56, R53 ;  /* 0x00000035380e7221 */ /* 0x008fc80000010000 */
[----:B------:R-:W2:Y:S01]  /*3210*/  SHFL.BFLY PT, R15, R112, 0x1, 0x1f ;  /* 0x0c201f00700f7f89 */ /* 0x000ea200000e0000 */
[----:B----4-:R-:W-:Y:S01]  /*3220*/  FADD.FTZ R53, R52, 1 ;  /* 0x3f80000034357421 */ /* 0x010fe20000010000 */
[----:B-----5:R-:W-:Y:S01]  /*3230*/  FADD.FTZ R52, R55, 1 ;  /* 0x3f80000037347421 */ /* 0x020fe20000010000 */
[----:B------:R-:W-:Y:S01]  /*3240*/  SHF.L.U32 R56, R85, 0x3, RZ ;  /* 0x0000000355387819 */ /* 0x000fe200000006ff */
[----:B------:R-:W3:Y:S01]  /*3250*/  SHFL.BFLY PT, R17, R14, 0x1, 0x1f ;  /* 0x0c201f000e117f89 */ /* 0x000ee200000e0000 */
[----:B------:R-:W4:Y:S01]  /*3260*/  MUFU.EX2 R54, R54 ;  /* 0x0000003600367308 */ /* 0x000f220000000800 */
[----:B------:R-:W-:Y:S02]  /*3270*/  MOV R85, R0 ;  /* 0x0000000000557202 */ /* 0x000fe40000000f00 */
[----:B------:R-:W-:Y:S01]  /*3280*/  LOP3.LUT R56, R56, 0x8, RZ, 0xc0, !PT ;  /* 0x0000000838387812 */ /* 0x000fe200078ec0ff */
[----:B-1----:R-:W-:-:S03]  /*3290*/  FADD.FTZ R16, R16, 1 ;  /* 0x3f80000010107421 */ /* 0x002fc60000010000 */
[----:B------:R-:W-:Y:S01]  /*32a0*/  IADD3 R65, -R56, R65, RZ ;  /* 0x0000004138417210 */ /* 0x000fe20007ffe1ff */
[----:B------:R1:W-:Y:S08]  /*32b0*/  MUFU.RCP R51, R16 ;  /* 0x0000001000337308 */ /* 0x0003f00000001000 */
[----:B------:R-:W5:Y:S01]  /*32c0*/  MUFU.RCP R45, R45 ;  /* 0x0000002d002d7308 */ /* 0x000f620000001000 */
[----:B-1----:R-:W-:Y:S01]  /*32d0*/  LEA R16, R65, UR5, 0x3 ;  /* 0x0000000541107c11 */ /* 0x002fe2000f8e18ff */
[----:B----4-:R-:W-:Y:S01]  /*32e0*/  FADD.FTZ R54, R54, 1 ;  /* 0x3f80000036367421 */ /* 0x010fe20000010000 */
[----:B--2---:R-:W-:Y:S01]  /*32f0*/  FADD.FTZ R112, R112, R15 ;  /* 0x0000000f70707221 */ /* 0x004fe20000010000 */
[----:B------:R-:W-:Y:S01]  /*3300*/  @!P1 SHF.R.U32.HI R15, RZ, 0x1, R86 ;  /* 0x00000001ff0f9819 */ /* 0x000fe20000011656 */
[----:B---3--:R-:W-:-:S03]  /*3310*/  FADD.FTZ R17, R14, R17 ;  /* 0x000000110e117221 */ /* 0x008fc60000010000 */
[----:B------:R-:W-:Y:S01]  /*3320*/  @!P1 LOP3.LUT R55, R15, 0x7ffffff8, RZ, 0xc0, !PT ;  /* 0x7ffffff80f379812 */ /* 0x000fe200078ec0ff */
[----:B------:R-:W-:Y:S01]  /*3330*/  @!P1 FMUL.FTZ R14, R112, 9.7656251455191522837e-05 ;  /* 0x38cccccd700e9820 */ /* 0x000fe20000410000 */
[----:B------:R-:W1:Y:S01]  /*3340*/  MUFU.RCP R47, R47 ;  /* 0x0000002f002f7308 */ /* 0x000e620000001000 */
[----:B------:R-:W-:-:S05]  /*3350*/  @!P1 FMUL.FTZ R15, R17, 9.7656251455191522837e-05 ;  /* 0x38cccccd110f9820 */ /* 0x000fca0000410000 */
[----:B------:R2:W-:Y:S01]  /*3360*/  @!P1 STS.64 [R55+UR5], R14 ;  /* 0x0000000e37009988 */ /* 0x0005e20008000a05 */
[----:B-----5:R-:W-:Y:S01]  /*3370*/  FADD.FTZ R57, -R45, 1 ;  /* 0x3f8000002d397421 */ /* 0x020fe20000010100 */
[----:B------:R-:W3:Y:S01]  /*3380*/  MUFU.RCP R52, R52 ;  /* 0x0000003400347308 */ /* 0x000ee20000001000 */
[----:B------:R-:W-:Y:S02]  /*3390*/  BAR.SYNC.DEFER_BLOCKING 0x0 ;  /* 0x0000000000007b1d */ /* 0x000fe40000010000 */
[----:B------:R-:W-:-:S04]  /*33a0*/  FFMA.FTZ R20, R20, R57, 1 ;  /* 0x3f80000014147423 */ /* 0x000fc80000010039 */
[----:B------:R-:W-:Y:S01]  /*33b0*/  FMUL.FTZ R45, R45, R20 ;  /* 0x000000142d2d7220 */ /* 0x000fe20000410000 */
[----:B------:R-:W4:Y:S01]  /*33c0*/  MUFU.RCP R49, R49 ;  /* 0x0000003100317308 */ /* 0x000f220000001000 */
[----:B-1----:R-:W-:Y:S01]  /*33d0*/  FADD.FTZ R65, -R47, 1 ;  /* 0x3f8000002f417421 */ /* 0x002fe20000010100 */
[----:B--2---:R-:W-:Y:S01]  /*33e0*/  FADD.FTZ R14, -R51, 1 ;  /* 0x3f800000330e7421 */ /* 0x004fe20000010100 */
[----:B------:R-:W-:Y:S02]  /*33f0*/  FMUL.FTZ R26, R26, R45 ;  /* 0x0000002d1a1a7220 */ /* 0x000fe40000410000 */
[----:B------:R-:W-:Y:S01]  /*3400*/  FFMA.FTZ R22, R22, R65, 1 ;  /* 0x3f80000016167423 */ /* 0x000fe20000010041 */
[----:B------:R-:W-:Y:S02]  /*3410*/  FFMA.FTZ R14, R39, R14, 1 ;  /* 0x3f800000270e7423 */ /* 0x000fe4000001000e */
[----:B------:R-:W1:Y:S01]  /*3420*/  MUFU.RCP R50, R50 ;  /* 0x0000003200327308 */ /* 0x000e620000001000 */
[----:B---3--:R-:W-:Y:S01]  /*3430*/  FADD.FTZ R15, -R52, 1 ;  /* 0x3f800000340f7421 */ /* 0x008fe20000010100 */
[----:B------:R-:W-:Y:S01]  /*3440*/  FMUL.FTZ R22, R47, R22 ;  /* 0x000000162f167220 */ /* 0x000fe20000410000 */
[----:B------:R-:W-:-:S02]  /*3450*/  FMUL.FTZ R51, R51, R14 ;  /* 0x0000000e33337220 */ /* 0x000fc40000410000 */
[----:B------:R-:W-:Y:S01]  /*3460*/  FFMA.FTZ R15, R2, R15, 1 ;  /* 0x3f800000020f7423 */ /* 0x000fe2000001000f */
[----:B------:R-:W-:Y:S01]  /*3470*/  FMUL.FTZ R22, R27, R22 ;  /* 0x000000161b167220 */ /* 0x000fe20000410000 */
[----:B------:R-:W-:Y:S01]  /*3480*/  FMUL.FTZ R51, R30, R51 ;  /* 0x000000331e337220 */ /* 0x000fe20000410000 */
[----:B------:R-:W2:Y:S01]  /*3490*/  MUFU.RCP R54, R54 ;  /* 0x0000003600367308 */ /* 0x000ea20000001000 */
[----:B----4-:R-:W-:Y:S01]  /*34a0*/  FADD.FTZ R56, -R49, 1 ;  /* 0x3f80000031387421 */ /* 0x010fe20000010100 */
[----:B------:R-:W3:Y:S01]  /*34b0*/  LDS.64 R16, [R16] ;  /* 0x0000000010107984 */ /* 0x000ee20000000a00 */
[----:B------:R-:W-:Y:S02]  /*34c0*/  FMUL.FTZ R15, R52, R15 ;  /* 0x0000000f340f7220 */ /* 0x000fe40000410000 */
[----:B------:R-:W-:Y:S02]  /*34d0*/  FFMA.FTZ R56, R23, R56, 1 ;  /* 0x3f80000017387423 */ /* 0x000fe40000010038 */
[----:B------:R-:W-:Y:S01]  /*34e0*/  FMUL.FTZ R27, R32, R15 ;  /* 0x0000000f201b7220 */ /* 0x000fe20000410000 */
[----:B------:R-:W4:Y:S01]  /*34f0*/  MUFU.RCP R53, R53 ;  /* 0x0000003500357308 */ /* 0x000f220000001000 */
[----:B-1----:R-:W-:Y:S01]  /*3500*/  FADD.FTZ R112, -R50, 1 ;  /* 0x3f80000032707421 */ /* 0x002fe20000010100 */
[----:B------:R-:W-:-:S03]  /*3510*/  FMUL.FTZ R49, R49, R56 ;  /* 0x0000003831317220 */ /* 0x000fc60000410000 */
[----:B------:R-:W-:Y:S01]  /*3520*/  FFMA.FTZ R41, R41, R112, 1 ;  /* 0x3f80000029297423 */ /* 0x000fe20000010070 */
[----:B------:R-:W-:Y:S01]  /*3530*/  FMUL.FTZ R49, R28, R49 ;  /* 0x000000311c317220 */ /* 0x000fe20000410000 */
[----:B--2---:R-:W-:Y:S02]  /*3540*/  FADD.FTZ R114, -R54, 1 ;  /* 0x3f80000036727421 */ /* 0x004fe40000010100 */
[----:B------:R-:W-:Y:S02]  /*3550*/  FMUL.FTZ R50, R50, R41 ;  /* 0x0000002932327220 */ /* 0x000fe40000410000 */
[----:B------:R-:W-:Y:S02]  /*3560*/  FFMA.FTZ R25, R25, R114, 1 ;  /* 0x3f80000019197423 */ /* 0x000fe40000010072 */
[----:B------:R-:W-:Y:S01]  /*3570*/  FMUL.FTZ R29, R29, R50 ;  /* 0x000000321d1d7220 */ /* 0x000fe20000410000 */
[----:B----4-:R-:W-:Y:S01]  /*3580*/  FADD.FTZ R112, -R53, 1 ;  /* 0x3f80000035707421 */ /* 0x010fe20000010100 */
[----:B------:R-:W-:-:S03]  /*3590*/  FMUL.FTZ R54, R54, R25 ;  /* 0x0000001936367220 */ /* 0x000fc60000410000 */
[----:B------:R-:W-:Y:S01]  /*35a0*/  FFMA.FTZ R112, R43, R112, 1 ;  /* 0x3f8000002b707423 */ /* 0x000fe20000010070 */
[----:B------:R-:W-:-:S03]  /*35b0*/  FMUL.FTZ R33, R33, R54 ;  /* 0x0000003621217220 */ /* 0x000fc60000410000 */
[----:B------:R-:W-:-:S04]  /*35c0*/  FMUL.FTZ R112, R53, R112 ;  /* 0x0000007035707220 */ /* 0x000fc80000410000 */
[----:B------:R-:W-:Y:S01]  /*35d0*/  FMUL.FTZ R31, R31, R112 ;  /* 0x000000701f1f7220 */ /* 0x000fe20000410000 */
[C-C-:B---3--:R-:W-:Y:S01]  /*35e0*/  FFMA.FTZ R98, R5.reuse, R98, -R16.reuse ;  /* 0x0000006205627223 */ /* 0x148fe20000010810 */
[C-C-:B------:R-:W-:Y:S01]  /*35f0*/  FFMA.FTZ R15, R5.reuse, R94, -R16.reuse ;  /* 0x0000005e050f7223 */ /* 0x140fe20000010810 */
[C-C-:B------:R-:W-:Y:S01]  /*3600*/  FFMA.FTZ R23, R5.reuse, R92, -R16.reuse ;  /* 0x0000005c05177223 */ /* 0x140fe20000010810 */
[--C-:B------:R-:W-:Y:S01]  /*3610*/  FFMA.FTZ R25, R5, R90, -R16.reuse ;  /* 0x0000005a05197223 */ /* 0x100fe20000010810 */
[--C-:B------:R-:W-:Y:S01]  /*3620*/  FFMA.FTZ R26, R19, R26, -R16.reuse ;  /* 0x0000001a131a7223 */ /* 0x100fe20000010810 */
[C-C-:B------:R-:W-:Y:S01]  /*3630*/  FFMA.FTZ R2, R110.reuse, R95, -R16.reuse ;  /* 0x0000005f6e027223 */ /* 0x140fe20000010810 */
[--C-:B------:R-:W-:Y:S01]  /*3640*/  FFMA.FTZ R5, R21, R22, -R16.reuse ;  /* 0x0000001615057223 */ /* 0x100fe20000010810 */
[----:B------:R-:W-:Y:S01]  /*3650*/  FFMA.FTZ R49, R19, R49, -R16 ;  /* 0x0000003113317223 */ /* 0x000fe20000010810 */
[-C--:B------:R-:W-:Y:S01]  /*3660*/  FFMA.FTZ R98, R3, -R17.reuse, R98 ;  /* 0x8000001103627223 */ /* 0x080fe20000010062 */
[----:B------:R-:W-:Y:S01]  /*3670*/  FFMA.FTZ R26, -R17, R18, R26 ;  /* 0x00000012111a7223 */ /* 0x000fe2000001011a */
[----:B------:R-:W-:Y:S01]  /*3680*/  FFMA.FTZ R2, R97, -R17, R2 ;  /* 0x8000001161027223 */ /* 0x000fe20000010002 */
[----:B------:R-:W-:Y:S01]  /*3690*/  FFMA.FTZ R38, -R17, R38, R5 ;  /* 0x0000002611267223 */ /* 0x000fe20000010105 */
[--C-:B------:R-:W-:Y:S01]  /*36a0*/  FFMA.FTZ R93, R110, R93, -R16.reuse ;  /* 0x0000005d6e5d7223 */ /* 0x100fe20000010810 */
[--C-:B------:R-:W-:Y:S01]  /*36b0*/  FFMA.FTZ R29, R21, R29, -R16.reuse ;  /* 0x0000001d151d7223 */ /* 0x100fe20000010810 */
[----:B------:R-:W-:Y:S01]  /*36c0*/  FFMA.FTZ R108, R108, -R17, R15 ;  /* 0x800000116c6c7223 */ /* 0x000fe2000001000f */
[----:B------:R-:W-:Y:S01]  /*36d0*/  FFMA.FTZ R40, -R17, R40, R49 ;  /* 0x0000002811287223 */ /* 0x000fe20000010131 */
[C-C-:B------:R-:W-:Y:S01]  /*36e0*/  FFMA.FTZ R51, R19.reuse, R51, -R16.reuse ;  /* 0x0000003313337223 */ /* 0x140fe20000010810 */
[--C-:B------:R-:W-:Y:S01]  /*36f0*/  FFMA.FTZ R27, R19, R27, -R16.reuse ;  /* 0x0000001b131b7223 */ /* 0x100fe20000010810 */
[C-C-:B------:R-:W-:Y:S01]  /*3700*/  FFMA.FTZ R91, R110.reuse, R91, -R16.reuse ;  /* 0x0000005b6e5b7223 */ /* 0x140fe20000010810 */
[--C-:B------:R-:W-:Y:S01]  /*3710*/  FFMA.FTZ R89, R110, R89, -R16.reuse ;  /* 0x000000596e597223 */ /* 0x100fe20000010810 */
[--C-:B------:R-:W-:Y:S01]  /*3720*/  FFMA.FTZ R31, R21, R31, -R16.reuse ;  /* 0x0000001f151f7223 */ /* 0x100fe20000010810 */
[C---:B------:R-:W-:Y:S01]  /*3730*/  FMUL.FTZ R98, R99.reuse, R98 ;  /* 0x0000006263627220 */ /* 0x040fe20000410000 */
[C---:B------:R-:W-:Y:S01]  /*3740*/  FMUL.FTZ R3, R99.reuse, R26 ;  /* 0x0000001a63037220 */ /* 0x040fe20000410000 */
[C---:B------:R-:W-:Y:S01]  /*3750*/  FMUL.FTZ R5, R99.reuse, R2 ;  /* 0x0000000263057220 */ /* 0x040fe20000410000 */
[----:B------:R-:W-:Y:S01]  /*3760*/  FMUL.FTZ R38, R99, R38 ;  /* 0x0000002663267220 */ /* 0x000fe20000410000 */
[----:B------:R-:W-:Y:S01]  /*3770*/  FFMA.FTZ R16, R21, R33, -R16 ;  /* 0x0000002115107223 */ /* 0x000fe20000010810 */
[-C--:B------:R-:W-:Y:S01]  /*3780*/  FFMA.FTZ R106, R106, -R17.reuse, R93 ;  /* 0x800000116a6a7223 */ /* 0x080fe2000001005d */
[----:B------:R-:W-:Y:S01]  /*3790*/  FFMA.FTZ R42, -R17, R42, R29 ;  /* 0x0000002a112a7223 */ /* 0x000fe2000001011d */
[----:B------:R-:W-:Y:S01]  /*37a0*/  IADD3 R2, P1, R63, UR12, RZ ;  /* 0x0000000c3f027c10 */ /* 0x000fe2000ff3e0ff */
[C---:B------:R-:W-:Y:S01]  /*37b0*/  FMUL.FTZ R108, R99.reuse, R108 ;  /* 0x0000006c636c7220 */ /* 0x040fe20000410000 */
[----:B------:R-:W-:Y:S01]  /*37c0*/  FMUL.FTZ R15, R99, R40 ;  /* 0x00000028630f7220 */ /* 0x000fe20000410000 */
[-C--:B------:R-:W-:Y:S01]  /*37d0*/  FFMA.FTZ R104, R104, -R17.reuse, R23 ;  /* 0x8000001168687223 */ /* 0x080fe20000010017 */
[C---:B------:R-:W-:Y:S01]  /*37e0*/  FFMA.FTZ R44, -R17.reuse, R44, R51 ;  /* 0x0000002c112c7223 */ /* 0x040fe20000010133 */
[-C--:B------:R-:W-:Y:S01]  /*37f0*/  FFMA.FTZ R102, R102, -R17.reuse, R91 ;  /* 0x8000001166667223 */ /* 0x080fe2000001005b */
[C---:B------:R-:W-:Y:S01]  /*3800*/  FFMA.FTZ R24, -R17.reuse, R24, R31 ;  /* 0x0000001811187223 */ /* 0x040fe2000001011f */
[-C--:B------:R-:W-:Y:S01]  /*3810*/  FFMA.FTZ R100, R100, -R17.reuse, R25 ;  /* 0x8000001164647223 */ /* 0x080fe20000010019 */
[C---:B------:R-:W-:Y:S01]  /*3820*/  FFMA.FTZ R46, -R17.reuse, R46, R27 ;  /* 0x0000002e112e7223 */ /* 0x040fe2000001011b */
[----:B------:R-:W-:Y:S01]  /*3830*/  FFMA.FTZ R96, R96, -R17, R89 ;  /* 0x8000001160607223 */ /* 0x000fe20000010059 */
[----:B------:R-:W-:Y:S01]  /*3840*/  FFMA.FTZ R16, -R17, R48, R16 ;  /* 0x0000003011107223 */ /* 0x000fe20000010110 */
[----:B------:R-:W-:Y:S01]  /*3850*/  F2FP.BF16.F32.PACK_AB R98, R3, R98 ;  /* 0x000000620362723e */ /* 0x000fe200000010ff */
[C---:B------:R-:W-:Y:S01]  /*3860*/  FMUL.FTZ R106, R99.reuse, R106 ;  /* 0x0000006a636a7220 */ /* 0x040fe20000410000 */
[----:B------:R-:W-:Y:S01]  /*3870*/  F2FP.BF16.F32.PACK_AB R5, R38, R5 ;  /* 0x000000052605723e */ /* 0x000fe200000010ff */
[C---:B------:R-:W-:Y:S01]  /*3880*/  FMUL.FTZ R17, R99.reuse, R42 ;  /* 0x0000002a63117220 */ /* 0x040fe20000410000 */
[----:B------:R-:W-:Y:S01]  /*3890*/  IADD3.X R3, R64, UR13, RZ, P1, !PT ;  /* 0x0000000d40037c10 */ /* 0x000fe20008ffe4ff */
[C---:B------:R-:W-:Y:S01]  /*38a0*/  FMUL.FTZ R104, R99.reuse, R104 ;  /* 0x0000006863687220 */ /* 0x040fe20000410000 */
[----:B------:R-:W-:Y:S01]  /*38b0*/  IADD3 R62, P1, R62, UR12, RZ ;  /* 0x0000000c3e3e7c10 */ /* 0x000fe2000ff3e0ff */
[----:B------:R-:W-:Y:S01]  /*38c0*/  FMUL.FTZ R19, R99, R44 ;  /* 0x0000002c63137220 */ /* 0x000fe20000410000 */
[----:B------:R-:W-:Y:S01]  /*38d0*/  F2FP.BF16.F32.PACK_AB R108, R15, R108 ;  /* 0x0000006c0f6c723e */ /* 0x000fe200000010ff */
[C---:B------:R-:W-:Y:S01]  /*38e0*/  FMUL.FTZ R102, R99.reuse, R102 ;  /* 0x0000006663667220 */ /* 0x040fe20000410000 */
[----:B------:R-:W-:Y:S01]  /*38f0*/  PRMT R14, R98, 0x7632, R14 ;  /* 0x00007632620e7816 */ /* 0x000fe2000000000e */
[----:B------:R-:W-:Y:S01]  /*3900*/  FMUL.FTZ R21, R99, R24 ;  /* 0x0000001863157220 */ /* 0x000fe20000410000 */
[----:B------:R-:W-:Y:S01]  /*3910*/  PRMT R15, R5, 0x7632, R15 ;  /* 0x00007632050f7816 */ /* 0x000fe2000000000f */
[C---:B------:R-:W-:Y:S01]  /*3920*/  FMUL.FTZ R100, R99.reuse, R100 ;  /* 0x0000006463647220 */ /* 0x040fe20000410000 */
[C---:B------:R-:W-:Y:S01]  /*3930*/  FMUL.FTZ R23, R99.reuse, R46 ;  /* 0x0000002e63177220 */ /* 0x040fe20000410000 */
[----:B------:R-:W-:Y:S01]  /*3940*/  FMUL.FTZ R96, R99, R96 ;  /* 0x0000006063607220 */ /* 0x000fe20000410000 */
[----:B------:R-:W-:Y:S01]  /*3950*/  IADD3.X R63, R61, UR13, RZ, P1, !PT ;  /* 0x0000000d3d3f7c10 */ /* 0x000fe20008ffe4ff */
[----:B------:R-:W-:Y:S01]  /*3960*/  FMUL.FTZ R99, R99, R16 ;  /* 0x0000001063637220 */ /* 0x000fe20000410000 */
[----:B------:R-:W-:Y:S01]  /*3970*/  F2FP.BF16.F32.PACK_AB R106, R17, R106 ;  /* 0x0000006a116a723e */ /* 0x000fe200000010ff */
[----:B------:R-:W-:Y:S01]  /*3980*/  STG.E.U16 desc[UR8][R2.64], R98 ;  /* 0x0000006202007986 */ /* 0x000fe2000c101508 */
[----:B------:R-:W-:-:S02]  /*3990*/  IADD3 R60, P1, R60, UR12, RZ ;  /* 0x0000000c3c3c7c10 */ /* 0x000fc4000ff3e0ff */
[----:B------:R-:W-:Y:S01]  /*39a0*/  F2FP.BF16.F32.PACK_AB R104, R19, R104 ;  /* 0x000000681368723e */ /* 0x000fe200000010ff */
[----:B------:R-:W-:Y:S01]  /*39b0*/  STG.E.U16 desc[UR8][R2.64+0x2], R14 ;  /* 0x0000020e02007986 */ /* 0x000fe2000c101508 */
[----:B------:R-:W-:Y:S02]  /*39c0*/  F2FP.BF16.F32.PACK_AB R102, R21, R102 ;  /* 0x000000661566723e */ /* 0x000fe400000010ff */
[----:B------:R-:W-:Y:S01]  /*39d0*/  IADD3.X R61, R59, UR13, RZ, P1, !PT ;  /* 0x0000000d3b3d7c10 */ /* 0x000fe20008ffe4ff */
[----:B------:R-:W-:Y:S01]  /*39e0*/  STG.E.U16 desc[UR8][R2.64+0x4], R5 ;  /* 0x0000040502007986 */ /* 0x000fe2000c101508 */
[----:B------:R-:W-:Y:S02]  /*39f0*/  IADD3 R58, P1, R58, UR12, RZ ;  /* 0x0000000c3a3a7c10 */ /* 0x000fe4000ff3e0ff */
[----:B------:R-:W-:Y:S01]  /*3a00*/  F2FP.BF16.F32.PACK_AB R100, R23, R100 ;  /* 0x000000641764723e */ /* 0x000fe200000010ff */
[----:B------:R1:W-:Y:S01]  /*3a10*/  STG.E.U16 desc[UR8][R2.64+0x6], R15 ;  /* 0x0000060f02007986 */ /* 0x0003e2000c101508 */
[----:B------:R-:W-:-:S02]  /*3a20*/  F2FP.BF16.F32.PACK_AB R96, R99, R96 ;  /* 0x000000606360723e */ /* 0x000fc400000010ff */
[----:B------:R-:W-:Y:S01]  /*3a30*/  PRMT R31, R108, 0x7632, R31 ;  /* 0x000076326c1f7816 */ /* 0x000fe2000000001f */
[----:B------:R-:W-:Y:S01]  /*3a40*/  STG.E.U16 desc[UR8][R62.64], R108 ;  /* 0x0000006c3e007986 */ /* 0x000fe2000c101508 */
[----:B------:R-:W-:Y:S02]  /*3a50*/  PRMT R30, R104, 0x7632, R30 ;  /* 0x00007632681e7816 */ /* 0x000fe4000000001e */
[----:B------:R-:W-:Y:S01]  /*3a60*/  IADD3.X R59, R4, UR13, RZ, P1, !PT ;  /* 0x0000000d043b7c10 */ /* 0x000fe20008ffe4ff */
[----:B------:R-:W-:Y:S01]  /*3a70*/  STG.E.U16 desc[UR8][R62.64+0x2], R31 ;  /* 0x0000021f3e007986 */ /* 0x000fe2000c101508 */
[----:B------:R-:W-:Y:S02]  /*3a80*/  PRMT R29, R100, 0x7632, R29 ;  /* 0x00007632641d7816 */ /* 0x000fe4000000001d */
[----:B-1----:R-:W-:Y:S01]  /*3a90*/  PRMT R3, R106, 0x7632, R3 ;  /* 0x000076326a037816 */ /* 0x002fe20000000003 */
[----:B------:R-:W-:Y:S01]  /*3aa0*/  STG.E.U16 desc[UR8][R62.64+0x4], R106 ;  /* 0x0000046a3e007986 */ /* 0x000fe2000c101508 */
[----:B------:R-:W-:-:S03]  /*3ab0*/  PRMT R2, R102, 0x7632, R2 ;  /* 0x0000763266027816 */ /* 0x000fc60000000002 */
[----:B------:R1:W-:Y:S04]  /*3ac0*/  STG.E.U16 desc[UR8][R62.64+0x6], R3 ;  /* 0x000006033e007986 */ /* 0x0003e8000c101508 */
[----:B------:R2:W-:Y:S04]  /*3ad0*/  STG.E.U16 desc[UR8][R60.64], R104 ;  /* 0x000000683c007986 */ /* 0x0005e8000c101508 */
[----:B------:R2:W-:Y:S01]  /*3ae0*/  STG.E.U16 desc[UR8][R60.64+0x2], R30 ;  /* 0x0000021e3c007986 */ /* 0x0005e2000c101508 */
[----:B-1----:R-:W-:-:S03]  /*3af0*/  PRMT R3, R96, 0x7632, R3 ;  /* 0x0000763260037816 */ /* 0x002fc60000000003 */
[----:B------:R2:W-:Y:S04]  /*3b00*/  STG.E.U16 desc[UR8][R60.64+0x4], R102 ;  /* 0x000004663c007986 */ /* 0x0005e8000c101508 */
[----:B------:R2:W-:Y:S04]  /*3b10*/  STG.E.U16 desc[UR8][R60.64+0x6], R2 ;  /* 0x000006023c007986 */ /* 0x0005e8000c101508 */
[----:B------:R2:W-:Y:S04]  /*3b20*/  STG.E.U16 desc[UR8][R58.64], R100 ;  /* 0x000000643a007986 */ /* 0x0005e8000c101508 */
[----:B------:R2:W-:Y:S04]  /*3b30*/  STG.E.U16 desc[UR8][R58.64+0x2], R29 ;  /* 0x0000021d3a007986 */ /* 0x0005e8000c101508 */
[----:B------:R2:W-:Y:S04]  /*3b40*/  STG.E.U16 desc[UR8][R58.64+0x4], R96 ;  /* 0x000004603a007986 */ /* 0x0005e8000c101508 */
[----:B------:R2:W-:Y:S01]  /*3b50*/  STG.E.U16 desc[UR8][R58.64+0x6], R3 ;  /* 0x000006033a007986 */ /* 0x0005e2000c101508 */
[----:B------:R-:W-:Y:S05]  /*3b60*/  @!P0 BRA `(.L_x_588) ;  /* 0xffffffc800d48947 */ /* 0x000fea000383ffff */
.L_x_578:
[----:B------:R-:W1:Y:S02]  /*3b70*/  S2UR UR6, SR_CTAID.Y ;  /* 0x00000000000679c3 */ /* 0x000e640000002600 */
[----:B-1----:R-:W-:Y:S02]  /*3b80*/  USHF.L.U32 UR5, UR6, 0x3, URZ ;  /* 0x0000000306057899 */ /* 0x002fe4000800063f */
[----:B------:R-:W-:Y:S02]  /*3b90*/  ULOP3.LUT UR6, UR6, 0x1, URZ, 0xc0, !UPT ;  /* 0x0000000106067892 */ /* 0x000fe4000f8ec03f */
[----:B------:R-:W-:Y:S02]  /*3ba0*/  ULOP3.LUT UR5, UR5, 0x7fffff0, URZ, 0xc0, !UPT ;  /* 0x07fffff005057892 */ /* 0x000fe4000f8ec03f */
[----:B------:R-:W-:-:S04]  /*3bb0*/  UIMAD UR6, UR6, 0x140, URZ ;  /* 0x00000140060678a4 */ /* 0x000fc8000f8e023f */
[----:B------:R-:W-:Y:S01]  /*3bc0*/  IADD3 R87, R87, UR5, RZ ;  /* 0x0000000557577c10 */ /* 0x000fe2000fffe0ff */
[----:B------:R-:W-:-:S03]  /*3bd0*/  UIADD3 UR10, UR6, 0x140, URZ ;  /* 0x00000140060a7890 */ /* 0x000fc6000fffe03f */
[----:B------:R-:W-:-:S04]  /*3be0*/  LEA R87, R87, UR6, 0x5 ;  /* 0x0000000657577c11 */ /* 0x000fc8000f8e28ff */
[----:B------:R-:W-:-:S13]  /*3bf0*/  ISETP.GE.AND P0, PT, R87, UR10, PT ;  /* 0x0000000a57007c0c */ /* 0x000fda000bf06270 */
[----:B------:R-:W-:Y:S05]  /*3c00*/  @P0 EXIT ;  /* 0x000000000000094d */ /* 0x000fea0003800000 */
[----:B------:R-:W1:Y:S01]  /*3c10*/  LDC.64 R20, c[0x0][0x258] ;  /* 0x00009600ff147b82 */ /* 0x000e620000000a00 */
[----:B------:R-:W0:Y:S01]  /*3c20*/  S2R R0, SR_TID.X ;  /* 0x0000000000007919 */ /* 0x000e220000002100 */
[----:B------:R-:W-:-:S06]  /*3c30*/  UMOV UR4, 0x400 ;  /* 0x0000040000047882 */ /* 0x000fcc0000000000 */
[----:B------:R-:W3:Y:S01]  /*3c40*/  S2UR UR5, SR_CgaCtaId ;  /* 0x00000000000579c3 */ /* 0x000ee20000008800 */
[----:B-1----:R-:W-:Y:S02]  /*3c50*/  LOP3.LUT R4, RZ, R20, RZ, 0x33, !PT ;  /* 0x00000014ff047212 */ /* 0x002fe400078e33ff */
[----:B------:R-:W-:Y:S02]  /*3c60*/  LOP3.LUT R5, RZ, R21, RZ, 0x33, !PT ;  /* 0x00000015ff057212 */ /* 0x000fe400078e33ff */
[----:B------:R-:W-:-:S04]  /*3c70*/  ISETP.GT.U32.AND P0, PT, R4, -0x5, PT ;  /* 0xfffffffb0400780c */ /* 0x000fc80003f04070 */
[C---:B------:R-:W-:Y:S01]  /*3c80*/  ISETP.GT.AND.EX P0, PT, R5.reuse, -0x1, PT, P0 ;  /* 0xffffffff0500780c */ /* 0x040fe20003f04300 */
[----:B---3--:R-:W-:Y:S01]  /*3c90*/  ULEA UR6, UR5, UR4, 0x18 ;  /* 0x0000000405067291 */ /* 0x008fe2000f8ec03f */
[----:B0-2---:R-:W-:Y:S02]  /*3ca0*/  SHF.R.U32.HI R2, RZ, 0x5, R0 ;  /* 0x00000005ff027819 */ /* 0x005fe40000011600 */
[----:B------:R-:W-:Y:S01]  /*3cb0*/  SEL R4, R4, 0xfffffffb, P0 ;  /* 0xfffffffb04047807 */ /* 0x000fe20000000000 */
[----:B------:R-:W-:Y:S01]  /*3cc0*/  ULDC.64 UR4, c[0x0][0x260] ;  /* 0x0000980000047ab9 */ /* 0x000fe20000000a00 */
[----:B------:R-:W-:Y:S01]  /*3cd0*/  SEL R5, R5, 0xffffffff, P0 ;  /* 0xffffffff05057807 */ /* 0x000fe20000000000 */
[----:B------:R-:W-:Y:S01]  /*3ce0*/  UIADD3 UR4, UP0, UR4, 0x1d000, URZ ;  /* 0x0001d00004047890 */ /* 0x000fe2000ff1e03f */
[C---:B------:R-:W-:Y:S02]  /*3cf0*/  SHF.L.U32 R3, R4.reuse, 0x4, RZ ;  /* 0x0000000404037819 */ /* 0x040fe400000006ff */
[----:B------:R-:W-:Y:S01]  /*3d00*/  SHF.L.U64.HI R4, R4, 0x4, R5 ;  /* 0x0000000404047819 */ /* 0x000fe20000010205 */
[----:B------:R-:W-:Y:S01]  /*3d10*/  IMAD.MOV.U32 R5, RZ, RZ, -0x1 ;  /* 0xffffffffff057424 */ /* 0x000fe200078e00ff */
[----:B------:R-:W-:Y:S01]  /*3d20*/  IADD3 R3, P0, P1, -R3, -0x11, -R2 ;  /* 0xffffffef03037810 */ /* 0x000fe2000791e902 */
[----:B------:R-:W-:Y:S01]  /*3d30*/  UIADD3.X UR5, URZ, UR5, URZ, UP0, !UPT ;  /* 0x000000053f057290 */ /* 0x000fe200087fe43f */
[----:B------:R-:W-:-:S02]  /*3d40*/  SHF.L.U32 R7, R2, 0x1, RZ ;  /* 0x0000000102077819 */ /* 0x000fc400000006ff */
[----:B------:R-:W-:Y:S02]  /*3d50*/  IADD3.X R4, ~R4, -0x1, R5, P0, P1 ;  /* 0xffffffff04047810 */ /* 0x000fe400007e2505 */
[--C-:B------:R-:W-:Y:S02]  /*3d60*/  SHF.R.U32.HI R5, RZ, 0x4, R0.reuse ;  /* 0x00000004ff057819 */ /* 0x100fe40000011600 */
[----:B------:R-:W-:Y:S01]  /*3d70*/  LEA R12, R2, UR6, 0x7 ;  /* 0x00000006020c7c11 */ /* 0x000fe2000f8e38ff */
[----:B------:R-:W-:Y:S01]  /*3d80*/  IMAD.WIDE.U32 R8, R4, -0x33333333, RZ ;  /* 0xcccccccd04087825 */ /* 0x000fe200078e00ff */
[----:B------:R-:W-:Y:S02]  /*3d90*/  IADD3 R6, R5, 0x14, RZ ;  /* 0x0000001405067810 */ /* 0x000fe40007ffe0ff */
[----:B------:R-:W-:Y:S02]  /*3da0*/  LOP3.LUT R7, R7, 0x1f, R0, 0x78, !PT ;  /* 0x0000001f07077812 */ /* 0x000fe400078e7800 */
[----:B------:R-:W-:Y:S01]  /*3db0*/  LOP3.LUT R14, RZ, R5, RZ, 0x33, !PT ;  /* 0x00000005ff0e7212 */ /* 0x000fe200078e33ff */
[----:B------:R-:W-:Y:S01]  /*3dc0*/  IMAD.WIDE.U32 R10, P0, R3, -0x33333334, R8 ;  /* 0xcccccccc030a7825 */ /* 0x000fe20007800008 */
[----:B------:R-:W-:-:S02]  /*3dd0*/  VIMNMX.U32 R13, R6, 0x20, !PT ;  /* 0x00000020060d7848 */ /* 0x000fc40007fe0000 */
[----:B------:R-:W-:Y:S01]  /*3de0*/  LEA R7, R7, R12, 0x2 ;  /* 0x0000000c07077211 */ /* 0x000fe200078e10ff */
[----:B------:R-:W-:Y:S01]  /*3df0*/  IMAD.WIDE.U32 R8, R3, -0x33333333, RZ ;  /* 0xcccccccd03087825 */ /* 0x000fe200078e00ff */
[----:B------:R-:W-:Y:S02]  /*3e00*/  IADD3.X R17, RZ, RZ, RZ, P0, !PT ;  /* 0x000000ffff117210 */ /* 0x000fe400007fe4ff */
[----:B------:R-:W-:Y:S01]  /*3e10*/  MOV R16, R11 ;  /* 0x0000000b00107202 */ /* 0x000fe20000000f00 */
[----:B------:R-:W-:Y:S01]  /*3e20*/  IMAD.IADD R8, R13, 0x1, R14 ;  /* 0x000000010d087824 */ /* 0x000fe200078e020e */
[----:B------:R-:W-:Y:S02]  /*3e30*/  IADD3 RZ, P1, R9, R10, RZ ;  /* 0x0000000a09ff7210 */ /* 0x000fe40007f3e0ff */
[----:B------:R-:W-:Y:S01]  /*3e40*/  SHF.L.U32 R12, R0, 0x7, RZ ;  /* 0x00000007000c7819 */ /* 0x000fe200000006ff */
[----:B------:R-:W-:Y:S01]  /*3e50*/  IMAD.WIDE.U32 R14, R8, -0x33333333, RZ ;  /* 0xcccccccd080e7825 */ /* 0x000fe200078e00ff */
[----:B------:R-:W-:-:S02]  /*3e60*/  SHF.L.U32 R13, R0, 0x1, RZ ;  /* 0x00000001000d7819 */ /* 0x000fc400000006ff */
[----:B------:R-:W-:Y:S01]  /*3e70*/  ISETP.LT.U32.AND P0, PT, R20, 0x4, PT ;  /* 0x000000041400780c */ /* 0x000fe20003f01070 */
[----:B------:R-:W-:Y:S01]  /*3e80*/  IMAD.WIDE.U32.X R16, R4, -0x33333334, R16, P1 ;  /* 0xcccccccc04107825 */ /* 0x000fe200008e0410 */
[----:B------:R-:W-:Y:S02]  /*3e90*/  LOP3.LUT R12, R12, 0x780, RZ, 0xc0, !PT ;  /* 0x000007800c0c7812 */ /* 0x000fe400078ec0ff */
[----:B------:R-:W-:Y:S02]  /*3ea0*/  LOP3.LUT R10, R13, 0x1e, RZ, 0xc0, !PT ;  /* 0x0000001e0d0a7812 */ /* 0x000fe400078ec0ff */
[----:B------:R-:W-:Y:S01]  /*3eb0*/  ISETP.LT.AND.EX P0, PT, R21, RZ, PT, P0 ;  /* 0x000000ff1500720c */ /* 0x000fe20003f01300 */
[----:B------:R-:W-:Y:S01]  /*3ec0*/  VIADD R18, R12, UR6 ;  /* 0x000000060c127c36 */ /* 0x000fe20008000000 */
[----:B------:R-:W-:Y:S02]  /*3ed0*/  IADD3 R9, R5, 0x28, RZ ;  /* 0x0000002805097810 */ /* 0x000fe40007ffe0ff */
[----:B------:R-:W-:-:S02]  /*3ee0*/  SHF.R.U64 R24, R16, 0x3, R17 ;  /* 0x0000000310187819 */ /* 0x000fc40000001211 */
[-C--:B------:R-:W-:Y:S02]  /*3ef0*/  LOP3.LUT R13, R6, R10.reuse, RZ, 0x3c, !PT ;  /* 0x0000000a060d7212 */ /* 0x080fe400078e3cff */
[----:B------:R-:W-:Y:S02]  /*3f00*/  SEL R23, R20, 0x4, P0 ;  /* 0x0000000414177807 */ /* 0x000fe40000000000 */
[----:B------:R-:W-:Y:S02]  /*3f10*/  SEL R26, R21, RZ, P0 ;  /* 0x000000ff151a7207 */ /* 0x000fe40000000000 */
[-C--:B------:R-:W-:Y:S02]  /*3f20*/  LOP3.LUT R11, R5, R10.reuse, RZ, 0x3c, !PT ;  /* 0x0000000a050b7212 */ /* 0x080fe400078e3cff */
[----:B------:R-:W-:Y:S02]  /*3f30*/  LOP3.LUT R19, R9, R10, RZ, 0x3c, !PT ;  /* 0x0000000a09137212 */ /* 0x000fe400078e3cff */
[----:B------:R-:W-:-:S02]  /*3f40*/  IADD3 R16, P0, R2, 0xa, RZ ;  /* 0x0000000a02107810 */ /* 0x000fc40007f1e0ff */
[----:B------:R-:W-:Y:S02]  /*3f50*/  LEA.HI R22, R15, 0x1, RZ, 0x1c ;  /* 0x000000010f167811 */ /* 0x000fe400078fe0ff */
[C---:B------:R-:W-:Y:S02]  /*3f60*/  IADD3 R17, P1, R2.reuse, 0x14, RZ ;  /* 0x0000001402117810 */ /* 0x040fe40007f3e0ff */
[----:B------:R-:W-:Y:S02]  /*3f70*/  IADD3 R49, P2, R2, 0x1e, RZ ;  /* 0x0000001e02317810 */ /* 0x000fe40007f5e0ff */
[----:B------:R-:W-:Y:S02]  /*3f80*/  IADD3 R24, R24, 0x1, RZ ;  /* 0x0000000118187810 */ /* 0x000fe40007ffe0ff */
[-C--:B------:R-:W-:Y:S02]  /*3f90*/  LEA R12, R13, R18.reuse, 0x2 ;  /* 0x000000120d0c7211 */ /* 0x080fe400078e10ff */
[----:B------:R-:W-:-:S02]  /*3fa0*/  LEA R11, R11, R18, 0x2 ;  /* 0x000000120b0b7211 */ /* 0x000fc400078e10ff */
[----:B------:R-:W-:Y:S01]  /*3fb0*/  LEA R13, R19, R18, 0x2 ;  /* 0x00000012130d7211 */ /* 0x000fe200078e10ff */
[----:B------:R-:W-:Y:S01]  /*3fc0*/  IMAD.X R19, RZ, RZ, RZ, P0 ;  /* 0x000000ffff137224 */ /* 0x000fe200000e06ff */
[----:B------:R-:W-:Y:S02]  /*3fd0*/  SHF.L.U64.HI R21, R23, 0x4, R26 ;  /* 0x0000000417157819 */ /* 0x000fe4000001021a */
[----:B------:R-:W-:Y:S02]  /*3fe0*/  MOV R14, R87 ;  /* 0x00000057000e7202 */ /* 0x000fe40000000f00 */
[C---:B------:R-:W-:Y:S02]  /*3ff0*/  LOP3.LUT R15, R0.reuse, 0x1f, RZ, 0xc0, !PT ;  /* 0x0000001f000f7812 */ /* 0x040fe400078ec0ff */
[----:B------:R-:W-:Y:S02]  /*4000*/  LOP3.LUT R47, R0, 0xf, RZ, 0xc0, !PT ;  /* 0x0000000f002f7812 */ /* 0x000fe400078ec0ff */
[----:B------:R-:W-:-:S02]  /*4010*/  IADD3 R18, R5, 0x3c, RZ ;  /* 0x0000003c05127810 */ /* 0x000fc40007ffe0ff */
[----:B------:R-:W-:Y:S02]  /*4020*/  IADD3.X R20, RZ, RZ, RZ, P1, !PT ;  /* 0x000000ffff147210 */ /* 0x000fe40000ffe4ff */
[----:B------:R-:W-:Y:S02]  /*4030*/  IADD3.X R53, RZ, RZ, RZ, P2, !PT ;  /* 0x000000ffff357210 */ /* 0x000fe400017fe4ff */
[----:B------:R-:W-:Y:S02]  /*4040*/  SHF.L.U32 R23, R23, 0x4, RZ ;  /* 0x0000000417177819 */ /* 0x000fe400000006ff */
[----:B------:R-:W-:Y:S02]  /*4050*/  LOP3.LUT R22, R22, 0x3, RZ, 0xc0, !PT ;  /* 0x0000000316167812 */ /* 0x000fe400078ec0ff */
[----:B------:R-:W-:-:S07]  /*4060*/  LOP3.LUT R24, R24, 0x3, RZ, 0xc0, !PT ;  /* 0x0000000318187812 */ /* 0x000fce00078ec0ff */
.L_x_605:
[----:B------:R-:W-:Y:S01]  /*4070*/  ISETP.GT.U32.AND P0, PT, R23, R2, PT ;  /* 0x000000021700720c */ /* 0x000fe20003f04070 */
[----:B------:R-:W-:Y:S01]  /*4080*/  BSSY B0, `(.L_x_589) ;  /* 0x00000a7000007945 */ /* 0x000fe20003800000 */
[----:B0-2-4-:R-:W-:Y:S01]  /*4090*/  HFMA2.MMA R25, -RZ, RZ, 0, 0 ;  /* 0x00000000ff197435 */ /* 0x015fe200000001ff */
[----:B------:R-:W-:Y:S01]  /*40a0*/  IMAD.MOV.U32 R52, RZ, RZ, RZ ;  /* 0x000000ffff347224 */ /* 0x000fe200078e00ff */
[----:B------:R-:W-:-:S13]  /*40b0*/  ISETP.GT.AND.EX P0, PT, R21, RZ, PT, P0 ;  /* 0x000000ff1500720c */ /* 0x000fda0003f04300 */
[----:B-1-3--:R-:W-:Y:S05]  /*40c0*/  @!P0 BRA `(.L_x_590) ;  /* 0x0000000800888947 */ /* 0x00afea0003800000 */
[----:B------:R-:W-:Y:S01]  /*40d0*/  ISETP.NE.U32.AND P1, PT, R24, RZ, PT ;  /* 0x000000ff1800720c */ /* 0x000fe20003f25070 */
[----:B------:R-:W-:Y:S01]  /*40e0*/  BSSY B1, `(.L_x_591) ;  /* 0x0000023000017945 */ /* 0x000fe20003800000 */
[----:B------:R-:W-:Y:S02]  /*40f0*/  ISETP.GE.U32.AND P0, PT, R3, 0x1e, PT ;  /* 0x0000001e0300780c */ /* 0x000fe40003f06070 */
[----:B------:R-:W-:Y:S02]  /*4100*/  ISETP.NE.AND.EX P1, PT, RZ, RZ, PT, P1 ;  /* 0x000000ffff00720c */ /* 0x000fe40003f25310 */
[----:B------:R-:W-:Y:S02]  /*4110*/  IADD3 R26, P2, R15, R14, RZ ;  /* 0x0000000e0f1a7210 */ /* 0x000fe40007f5e0ff */
[----:B------:R-:W-:Y:S02]  /*4120*/  ISETP.GE.U32.AND.EX P0, PT, R4, RZ, PT, P0 ;  /* 0x000000ff0400720c */ /* 0x000fe40003f06100 */
[----:B------:R-:W-:-:S02]  /*4130*/  MOV R52, RZ ;  /* 0x000000ff00347202 */ /* 0x000fc40000000f00 */
[----:B------:R-:W-:Y:S02]  /*4140*/  MOV R48, R2 ;  /* 0x0000000200307202 */ /* 0x000fe40000000f00 */
[----:B------:R-:W-:Y:S02]  /*4150*/  MOV R46, RZ ;  /* 0x000000ff002e7202 */ /* 0x000fe40000000f00 */
[----:B------:R-:W-:Y:S02]  /*4160*/  MOV R25, RZ ;  /* 0x000000ff00197202 */ /* 0x000fe40000000f00 */
[----:B------:R-:W-:Y:S01]  /*4170*/  LEA.HI.X.SX32 R27, R14, RZ, 0x1, P2 ;  /* 0x000000ff0e1b7211 */ /* 0x000fe200010f0eff */
[----:B------:R-:W-:Y:S06]  /*4180*/  @!P1 BRA `(.L_x_592) ;  /* 0x0000000000609947 */ /* 0x000fec0003800000 */
        /* <DEDUP_REMOVED lines=16> */
[----:B------:R-:W-:Y:S02]  /*4290*/  MOV R48, R17 ;  /* 0x0000001100307202 */ /* 0x000fe40000000f00 */
[----:B------:R-:W-:Y:S02]  /*42a0*/  MOV R46, R20 ;  /* 0x00000014002e7202 */ /* 0x000fe40000000f00 */
[----:B------:R-:W-:Y:S02]  /*42b0*/  @P1 MOV R48, R49 ;  /* 0x0000003100301202 */ /* 0x000fe40000000f00 */
[----:B------:R-:W-:Y:S01]  /*42c0*/  @P1 MOV R46, R53 ;  /* 0x00000035002e1202 */ /* 0x000fe20000000f00 */
[----:B--2---:R-:W-:Y:S01]  /*42d0*/  FADD.FTZ R25, R25, R30 ;  /* 0x0000001e19197221 */ /* 0x004fe20000010000 */
[----:B------:R-:W-:-:S03]  /*42e0*/  FADD.FTZ R52, R52, R31 ;  /* 0x0000001f34347221 */ /* 0x000fc60000010000 */
[----:B---3--:R-:W-:Y:S01]  /*42f0*/  @P1 FADD.FTZ R25, R25, R32 ;  /* 0x0000002019191221 */ /* 0x008fe20000010000 */
[----:B------:R-:W-:-:S07]  /*4300*/  @P1 FADD.FTZ R52, R52, R33 ;  /* 0x0000002134341221 */ /* 0x000fce0000010000 */
.L_x_592:
[----:B------:R-:W-:Y:S05]  /*4310*/  BSYNC B1 ;  /* 0x0000000000017941 */ /* 0x000fea0003800000 */
.L_x_591:
[----:B------:R-:W-:Y:S05]  /*4320*/  @!P0 BRA `(.L_x_590) ;  /* 0x0000000400f08947 */ /* 0x000fea0003800000 */
[----:B------:R-:W-:Y:S01]  /*4330*/  SHF.L.U64.HI R29, R26, 0x1, R27 ;  /* 0x000000011a1d7819 */ /* 0x000fe2000001021b */
[----:B------:R-:W-:Y:S01]  /*4340*/  IMAD R27, R46, 0x500, RZ ;  /* 0x000005002e1b7824 */ /* 0x000fe200078e02ff */
[----:B------:R-:W-:Y:S01]  /*4350*/  SHF.L.U32 R28, R26, 0x1, RZ ;  /* 0x000000011a1c7819 */ /* 0x000fe200000006ff */
[----:B------:R-:W-:Y:S01]  /*4360*/  BSSY B1, `(.L_x_593) ;  /* 0x0000045000017945 */ /* 0x000fe20003800000 */
[----:B------:R-:W-:-:S03]  /*4370*/  IADD3 R26, P0, -R48, R23, RZ ;  /* 0x00000017301a7210 */ /* 0x000fc60007f1e1ff */
[----:B------:R-:W-:Y:S01]  /*4380*/  IMAD.WIDE.U32 R28, R48, 0x500, R28 ;  /* 0x00000500301c7825 */ /* 0x000fe200078e001c */
[----:B------:R-:W-:-:S03]  /*4390*/  ISETP.GT.U32.AND P1, PT, R26, 0x78, PT ;  /* 0x000000781a00780c */ /* 0x000fc60003f24070 */
[----:B------:R-:W-:Y:S01]  /*43a0*/  IMAD.X R30, R21, 0x1, ~R46, P0 ;  /* 0x00000001151e7824 */ /* 0x000fe200000e0e2e */
[----:B------:R-:W-:Y:S02]  /*43b0*/  IADD3 R27, R29, R27, RZ ;  /* 0x0000001b1d1b7210 */ /* 0x000fe40007ffe0ff */
[----:B------:R-:W-:Y:S02]  /*43c0*/  LEA R26, P0, R28, UR4, 0x2 ;  /* 0x000000041c1a7c11 */ /* 0x000fe4000f8010ff */
[----:B------:R-:W-:Y:S02]  /*43d0*/  ISETP.GT.AND.EX P1, PT, R30, RZ, PT, P1 ;  /* 0x000000ff1e00720c */ /* 0x000fe40003f24310 */
[----:B------:R-:W-:Y:S02]  /*43e0*/  LEA.HI.X R27, R28, UR5, R27, 0x2, P0 ;  /* 0x000000051c1b7c11 */ /* 0x000fe400080f141b */
[----:B------:R-:W-:-:S09]  /*43f0*/  PLOP3.LUT P0, PT, PT, PT, PT, 0x80, 0x0 ;  /* 0x000000000000781c */ /* 0x000fd20003f0f070 */
[----:B------:R-:W-:Y:S05]  /*4400*/  @!P1 BRA `(.L_x_594) ;  /* 0x0000000000e89947 */ /* 0x000fea0003800000 */
[----:B------:R-:W-:Y:S02]  /*4410*/  IADD3 R67, P1, R23, -0x78, RZ ;  /* 0xffffff8817437810 */ /* 0x000fe40007f3e0ff */
[----:B------:R-:W-:Y:S02]  /*4420*/  PLOP3.LUT P0, PT, PT, PT, PT, 0x8, 0x0 ;  /* 0x000000000000781c */ /* 0x000fe40003f0e170 */
[----:B------:R-:W-:-:S11]  /*4430*/  IADD3.X R69, R21, -0x1, RZ, P1, !PT ;  /* 0xffffffff15457810 */ /* 0x000fd60000ffe4ff */
.L_x_595:
        /* <DEDUP_REMOVED lines=55> */
.L_x_594:
[----:B------:R-:W-:Y:S05]  /*47b0*/  BSYNC B1 ;  /* 0x0000000000017941 */ /* 0x000fea0003800000 */
.L_x_593:
        /* <DEDUP_REMOVED lines=35> */
.L_x_597:
[----:B------:R-:W-:Y:S05]  /*49f0*/  BSYNC B1 ;  /* 0x0000000000017941 */ /* 0x000fea0003800000 */
.L_x_596:
        /* <DEDUP_REMOVED lines=15> */
.L_x_590:
[----:B------:R-:W-:Y:S05]  /*4af0*/  BSYNC B0 ;  /* 0x0000000000007941 */ /* 0x000fea0003800000 */
.L_x_589:
        /* <DEDUP_REMOVED lines=9> */
[----:B------:R-:W-:Y:S02]  /*4b90*/  ISETP.GT.U32.AND P0, PT, R47, 0x9, PT ;  /* 0x000000092f00780c */ /* 0x000fe40003f04070 */
[----:B------:R-:W-:Y:S01]  /*4ba0*/  CS2R R26, SRZ ;  /* 0x00000000001a7805 */ /* 0x000fe2000001ff00 */
[----:B------:R-:W-:-:S10]  /*4bb0*/  UMOV UR7, 0xffff ;  /* 0x0000ffff00077882 */ /* 0x000fd40000000000 */
[----:B------:R1:W2:Y:S04]  /*4bc0*/  @!P0 LDS R26, [R11] ;  /* 0x000000000b1a8984 */ /* 0x0002a80000000800 */
[----:B------:R1:W3:Y:S01]  /*4bd0*/  @!P0 LDS R27, [R11+0x500] ;  /* 0x000500000b1b8984 */ /* 0x0002e20000000800 */
[----:B------:R-:W-:Y:S05]  /*4be0*/  BRA.DIV UR7, `(.L_x_601) ;  /* 0x0000001207147947 */ /* 0x000fea000b800000 */
[----:B0-----:R-:W-:Y:S01]  /*4bf0*/  MOV R25, 0xffff ;  /* 0x0000ffff00197802 */ /* 0x001fe20000000f00 */
[----:B------:R-:W-:Y:S01]  /*4c00*/  IMAD.MOV.U32 R39, RZ, RZ, 0xffff ;  /* 0x0000ffffff277424 */ /* 0x000fe200078e00ff */
[----:B------:R-:W-:Y:S02]  /*4c10*/  MOV R30, 0xffff ;  /* 0x0000ffff001e7802 */ /* 0x000fe40000000f00 */
[----:B------:R-:W-:Y:S01]  /*4c20*/  MOV R32, 0xffff ;  /* 0x0000ffff00207802 */ /* 0x000fe20000000f00 */
[----:B--2---:R-:W0:Y:S01]  /*4c30*/  SHFL.BFLY PT, R29, R26, 0x8, 0x101f ;  /* 0x0d101f001a1d7f89 */ /* 0x004e2200000e0000 */
[----:B------:R-:W-:-:S03]  /*4c40*/  MOV R31, 0xffff ;  /* 0x0000ffff001f7802 */ /* 0x000fc60000000f00 */
[----:B---3--:R-:W2:Y:S01]  /*4c50*/  SHFL.BFLY PT, R28, R27, 0x8, 0x101f ;  /* 0x0d101f001b1c7f89 */ /* 0x008ea200000e0000 */
[----:B0-----:R-:W-:Y:S01]  /*4c60*/  FADD.FTZ R29, R29, R26 ;  /* 0x0000001a1d1d7221 */ /* 0x001fe20000010000 */
[----:B------:R-:W-:Y:S01]  /*4c70*/  MOV R26, 0xffff ;  /* 0x0000ffff001a7802 */ /* 0x000fe20000000f00 */
[----:B--2---:R-:W-:-:S03]  /*4c80*/  FADD.FTZ R28, R28, R27 ;  /* 0x0000001b1c1c7221 */ /* 0x004fc60000010000 */
[----:B------:R-:W0:Y:S04]  /*4c90*/  SHFL.BFLY PT, R36, R29, 0x4, 0x101f ;  /* 0x0c901f001d247f89 */ /* 0x000e2800000e0000 */
[----:B------:R-:W2:Y:S01]  /*4ca0*/  SHFL.BFLY PT, R33, R28, 0x4, 0x101f ;  /* 0x0c901f001c217f89 */ /* 0x000ea200000e0000 */
[----:B0-----:R-:W-:Y:S01]  /*4cb0*/  FADD.FTZ R36, R29, R36 ;  /* 0x000000241d247221 */ /* 0x001fe20000010000 */
[----:B--2---:R-:W-:-:S04]  /*4cc0*/  FADD.FTZ R33, R28, R33 ;  /* 0x000000211c217221 */ /* 0x004fc80000010000 */
[----:B------:R-:W0:Y:S04]  /*4cd0*/  SHFL.BFLY PT, R35, R36, 0x2, 0x101f ;  /* 0x0c501f0024237f89 */ /* 0x000e2800000e0000 */
[----:B------:R-:W2:Y:S01]  /*4ce0*/  SHFL.BFLY PT, R26, R33, 0x2, 0x101f ;  /* 0x0c501f00211a7f89 */ /* 0x000ea200000e0000 */
[----:B0-----:R-:W-:Y:S01]  /*4cf0*/  FADD.FTZ R35, R36, R35 ;  /* 0x0000002324237221 */ /* 0x001fe20000010000 */
[----:B--2---:R-:W-:-:S04]  /*4d00*/  FADD.FTZ R37, R33, R26 ;  /* 0x0000001a21257221 */ /* 0x004fc80000010000 */
[----:B------:R-:W0:Y:S04]  /*4d10*/  SHFL.BFLY PT, R38, R35, 0x1, 0x101f ;  /* 0x0c301f0023267f89 */ /* 0x000e2800000e0000 */
[----:B------:R2:W3:Y:S02]  /*4d20*/  SHFL.BFLY PT, R32, R37, 0x1, 0x101f ;  /* 0x0c301f0025207f89 */ /* 0x0004e400000e0000 */
[----:B0-2---:R-:W-:-:S07]  /*4d30*/  FADD.FTZ R38, R35, R38 ;  /* 0x0000002623267221 */ /* 0x005fce0000010000 */
.L_x_614:
[----:B------:R-:W0:Y:S01]  /*4d40*/  LDC.64 R26, c[0x0][0x218] ;  /* 0x00008600ff1a7b82 */ /* 0x000e220000000a00 */
[----:B------:R-:W-:Y:S01]  /*4d50*/  ISETP.NE.AND P1, PT, R47, RZ, PT ;  /* 0x000000ff2f00720c */ /* 0x000fe20003f25270 */
[----:B---3--:R-:W-:Y:S01]  /*4d60*/  FADD.FTZ R31, R37, R32 ;  /* 0x00000020251f7221 */ /* 0x008fe20000010000 */
[----:B------:R-:W-:Y:S02]  /*4d70*/  IADD3 R25, R5, R14, RZ ;  /* 0x0000000e05197210 */ /* 0x000fe40007ffe0ff */
[----:B------:R-:W-:Y:S02]  /*4d80*/  ISETP.NE.AND P2, PT, R22, 0x1, PT ;  /* 0x000000011600780c */ /* 0x000fe40003f45270 */
[----:B------:R-:W-:Y:S01]  /*4d90*/  MOV R33, R6 ;  /* 0x0000000600217202 */ /* 0x000fe20000000f00 */
[----:B------:R-:W2:Y:S06]  /*4da0*/  LDC.64 R28, c[0x0][0x220] ;  /* 0x00008800ff1c7b82 */ /* 0x000eac0000000a00 */
[----:B------:R-:W-:-:S02]  /*4db0*/  @!P1 F2FP.BF16.F32.PACK_AB R30, RZ, R38 ;  /* 0x00000026ff1e923e */ /* 0x000fc400000010ff */
[----:B------:R-:W-:Y:S01]  /*4dc0*/  @!P1 F2FP.BF16.F32.PACK_AB R31, RZ, R31 ;  /* 0x0000001fff1f923e */ /* 0x000fe200000010ff */
[----:B0-----:R-:W-:-:S05]  /*4dd0*/  IMAD.WIDE R26, R25, 0x2, R26 ;  /* 0x00000002191a7825 */ /* 0x001fca00078e021a */
[----:B------:R3:W-:Y:S01]  /*4de0*/  @!P1 STG.E.U16 desc[UR8][R26.64], R30 ;  /* 0x0000001e1a009986 */ /* 0x0007e2000c101508 */
[----:B--2---:R-:W-:-:S05]  /*4df0*/  IMAD.WIDE R28, R25, 0x2, R28 ;  /* 0x00000002191c7825 */ /* 0x004fca00078e021c */
[----:B------:R3:W-:Y:S01]  /*4e00*/  @!P1 STG.E.U16 desc[UR8][R28.64], R31 ;  /* 0x0000001f1c009986 */ /* 0x0007e2000c101508 */
[----:B------:R-:W-:Y:S05]  /*4e10*/  @!P2 BRA `(.L_x_600) ;  /* 0x000000040010a947 */ /* 0x000fea0003800000 */
[----:B------:R-:W-:Y:S01]  /*4e20*/  HFMA2.MMA R33, -RZ, RZ, 0, 0 ;  /* 0x00000000ff217435 */ /* 0x000fe200000001ff */
[----:B------:R-:W-:Y:S01]  /*4e30*/  MOV R35, RZ ;  /* 0x000000ff00237202 */ /* 0x000fe20000000f00 */
[----:B------:R-:W-:-:S05]  /*4e40*/  UMOV UR7, 0xffff ;  /* 0x0000ffff00077882 */ /* 0x000fca0000000000 */
[----:B------:R0:W2:Y:S04]  /*4e50*/  @!P0 LDS R35, [R12+0x500] ;  /* 0x000500000c238984 */ /* 0x0000a80000000800 */
[----:B------:R0:W4:Y:S01]  /*4e60*/  @!P0 LDS R33, [R12] ;  /* 0x000000000c218984 */ /* 0x0001220000000800 */
[----:B------:R-:W-:Y:S05]  /*4e70*/  BRA.DIV UR7, `(.L_x_602) ;  /* 0x0000001207447947 */ /* 0x000fea000b800000 */
[----:B---3--:R-:W-:Y:S01]  /*4e80*/  IMAD.MOV.U32 R30, RZ, RZ, 0xffff ;  /* 0x0000ffffff1e7424 */ /* 0x008fe200078e00ff */
[----:B------:R-:W-:Y:S02]  /*4e90*/  MOV R32, 0xffff ;  /* 0x0000ffff00207802 */ /* 0x000fe40000000f00 */
[----:B------:R-:W-:Y:S01]  /*4ea0*/  MOV R25, 0xffff ;  /* 0x0000ffff00197802 */ /* 0x000fe20000000f00 */
[----:B----4-:R-:W3:Y:S01]  /*4eb0*/  SHFL.BFLY PT, R36, R33, 0x8, 0x101f ;  /* 0x0d101f0021247f89 */ /* 0x010ee200000e0000 */
[----:B------:R-:W-:Y:S02]  /*4ec0*/  MOV R31, 0xffff ;  /* 0x0000ffff001f7802 */ /* 0x000fe40000000f00 */
[----:B------:R-:W-:Y:S01]  /*4ed0*/  MOV R34, 0xffff ;  /* 0x0000ffff00227802 */ /* 0x000fe20000000f00 */
[----:B--2---:R-:W2:Y:S01]  /*4ee0*/  SHFL.BFLY PT, R38, R35, 0x8, 0x101f ;  /* 0x0d101f0023267f89 */ /* 0x004ea200000e0000 */
[----:B---3--:R-:W-:Y:S01]  /*4ef0*/  FADD.FTZ R36, R36, R33 ;  /* 0x0000002124247221 */ /* 0x008fe20000010000 */
[----:B--2---:R-:W-:-:S04]  /*4f00*/  FADD.FTZ R38, R38, R35 ;  /* 0x0000002326267221 */ /* 0x004fc80000010000 */
[----:B------:R-:W2:Y:S01]  /*4f10*/  SHFL.BFLY PT, R37, R36, 0x4, 0x101f ;  /* 0x0c901f0024257f89 */ /* 0x000ea200000e0000 */
[----:B------:R-:W-:-:S03]  /*4f20*/  MOV R35, 0xffff ;  /* 0x0000ffff00237802 */ /* 0x000fc60000000f00 */
[----:B------:R-:W3:Y:S01]  /*4f30*/  SHFL.BFLY PT, R39, R38, 0x4, 0x101f ;  /* 0x0c901f0026277f89 */ /* 0x000ee200000e0000 */
[----:B--2---:R-:W-:Y:S01]  /*4f40*/  FADD.FTZ R37, R36, R37 ;  /* 0x0000002524257221 */ /* 0x004fe20000010000 */
[----:B---3--:R-:W-:-:S04]  /*4f50*/  FADD.FTZ R39, R38, R39 ;  /* 0x0000002726277221 */ /* 0x008fc80000010000 */
[----:B------:R-:W2:Y:S04]  /*4f60*/  SHFL.BFLY PT, R40, R37, 0x2, 0x101f ;  /* 0x0c501f0025287f89 */ /* 0x000ea800000e0000 */
[----:B------:R-:W3:Y:S01]  /*4f70*/  SHFL.BFLY PT, R42, R39, 0x2, 0x101f ;  /* 0x0c501f00272a7f89 */ /* 0x000ee200000e0000 */
[----:B--2---:R-:W-:Y:S01]  /*4f80*/  FADD.FTZ R40, R37, R40 ;  /* 0x0000002825287221 */ /* 0x004fe20000010000 */
[----:B---3--:R-:W-:-:S04]  /*4f90*/  FADD.FTZ R42, R39, R42 ;  /* 0x0000002a272a7221 */ /* 0x008fc80000010000 */
[----:B------:R-:W2:Y:S04]  /*4fa0*/  SHFL.BFLY PT, R33, R40, 0x1, 0x101f ;  /* 0x0c301f0028217f89 */ /* 0x000ea800000e0000 */
[----:B------:R3:W4:Y:S02]  /*4fb0*/  SHFL.BFLY PT, R32, R42, 0x1, 0x101f ;  /* 0x0c301f002a207f89 */ /* 0x00072400000e0000 */
[----:B--23--:R-:W-:-:S07]  /*4fc0*/  FADD.FTZ R33, R40, R33 ;  /* 0x0000002128217221 */ /* 0x00cfce0000010000 */
.L_x_624:
[----:B----4-:R-:W-:Y:S01]  /*4fd0*/  FADD.FTZ R30, R42, R32 ;  /* 0x000000202a1e7221 */ /* 0x010fe20000010000 */
[----:B------:R-:W-:Y:S01]  /*4fe0*/  @!P1 F2FP.BF16.F32.PACK_AB R25, RZ, R33 ;  /* 0x00000021ff19923e */ /* 0x000fe200000010ff */
[----:B------:R-:W-:Y:S01]  /*4ff0*/  IMAD.MOV.U32 R33, RZ, RZ, R9 ;  /* 0x000000ffff217224 */ /* 0x000fe200078e0009 */
[----:B------:R-:W-:Y:S02]  /*5000*/  ISETP.NE.AND P2, PT, R22, 0x2, PT ;  /* 0x000000021600780c */ /* 0x000fe40003f45270 */
[----:B------:R-:W-:Y:S01]  /*5010*/  @!P1 F2FP.BF16.F32.PACK_AB R30, RZ, R30 ;  /* 0x0000001eff1e923e */ /* 0x000fe200000010ff */
[----:B------:R2:W-:Y:S04]  /*5020*/  @!P1 STG.E.U16 desc[UR8][R26.64+0x28], R25 ;  /* 0x000028191a009986 */ /* 0x0005e8000c101508 */
[----:B------:R2:W-:Y:S06]  /*5030*/  @!P1 STG.E.U16 desc[UR8][R28.64+0x28], R30 ;  /* 0x0000281e1c009986 */ /* 0x0005ec000c101508 */
[----:B------:R-:W-:Y:S05]  /*5040*/  @!P2 BRA `(.L_x_600) ;  /* 0x000000000084a947 */ /* 0x000fea0003800000 */
[----:B------:R-:W-:Y:S01]  /*5050*/  HFMA2.MMA R33, -RZ, RZ, 0, 0 ;  /* 0x00000000ff217435 */ /* 0x000fe200000001ff */
[----:B------:R-:W-:Y:S01]  /*5060*/  MOV R35, RZ ;  /* 0x000000ff00237202 */ /* 0x000fe20000000f00 */
[----:B------:R-:W-:-:S05]  /*5070*/  UMOV UR7, 0xffff ;  /* 0x0000ffff00077882 */ /* 0x000fca0000000000 */
[----:B------:R3:W4:Y:S04]  /*5080*/  @!P0 LDS R35, [R13+0x500] ;  /* 0x000500000d238984 */ /* 0x0007280000000800 */
[----:B------:R3:W0:Y:S01]  /*5090*/  @!P0 LDS R33, [R13] ;  /* 0x000000000d218984 */ /* 0x0006220000000800 */
[----:B------:R-:W-:Y:S05]  /*50a0*/  BRA.DIV UR7, `(.L_x_603) ;  /* 0x0000001207a07947 */ /* 0x000fea000b800000 */
[----:B--2---:R-:W-:Y:S01]  /*50b0*/  MOV R30, 0xffff ;  /* 0x0000ffff001e7802 */ /* 0x004fe20000000f00 */
[----:B------:R-:W-:Y:S01]  /*50c0*/  IMAD.MOV.U32 R31, RZ, RZ, 0xffff ;  /* 0x0000ffffff1f7424 */ /* 0x000fe200078e00ff */
[----:B------:R-:W-:Y:S02]  /*50d0*/  MOV R32, 0xffff ;  /* 0x0000ffff00207802 */ /* 0x000fe40000000f00 */
[----:B------:R-:W-:Y:S01]  /*50e0*/  MOV R25, 0xffff ;  /* 0x0000ffff00197802 */ /* 0x000fe20000000f00 */
[----:B0-----:R-:W0:Y:S01]  /*50f0*/  SHFL.BFLY PT, R36, R33, 0x8, 0x101f ;  /* 0x0d101f0021247f89 */ /* 0x001e2200000e0000 */
[----:B------:R-:W-:-:S03]  /*5100*/  MOV R34, 0xffff ;  /* 0x0000ffff00227802 */ /* 0x000fc60000000f00 */
[----:B----4-:R-:W2:Y:S01]  /*5110*/  SHFL.BFLY PT, R38, R35, 0x8, 0x101f ;  /* 0x0d101f0023267f89 */ /* 0x010ea200000e0000 */
[----:B0-----:R-:W-:Y:S01]  /*5120*/  FADD.FTZ R36, R36, R33 ;  /* 0x0000002124247221 */ /* 0x001fe20000010000 */
[----:B--2---:R-:W-:-:S04]  /*5130*/  FADD.FTZ R38, R38, R35 ;  /* 0x0000002326267221 */ /* 0x004fc80000010000 */
[----:B------:R-:W0:Y:S01]  /*5140*/  SHFL.BFLY PT, R37, R36, 0x4, 0x101f ;  /* 0x0c901f0024257f89 */ /* 0x000e2200000e0000 */
[----:B------:R-:W-:-:S03]  /*5150*/  MOV R35, 0xffff ;  /* 0x0000ffff00237802 */ /* 0x000fc60000000f00 */
        /* <DEDUP_REMOVED lines=8> */
[----:B------:R2:W4:Y:S02]  /*51e0*/  SHFL.BFLY PT, R32, R42, 0x1, 0x101f ;  /* 0x0c301f002a207f89 */ /* 0x00052400000e0000 */
[----:B0-2---:R-:W-:-:S07]  /*51f0*/  FADD.FTZ R33, R40, R33 ;  /* 0x0000002128217221 */ /* 0x005fce0000010000 */
.L_x_634:
[----:B----4-:R-:W-:Y:S01]  /*5200*/  FADD.FTZ R30, R42, R32 ;  /* 0x000000202a1e7221 */ /* 0x010fe20000010000 */
[----:B------:R-:W-:Y:S02]  /*5210*/  @!P1 F2FP.BF16.F32.PACK_AB R25, RZ, R33 ;  /* 0x00000021ff19923e */ /* 0x000fe400000010ff */
[----:B------:R-:W-:Y:S02]  /*5220*/  MOV R33, R18 ;  /* 0x0000001200217202 */ /* 0x000fe40000000f00 */
[----:B------:R-:W-:Y:S01]  /*5230*/  @!P1 F2FP.BF16.F32.PACK_AB R30, RZ, R30 ;  /* 0x0000001eff1e923e */ /* 0x000fe200000010ff */
[----:B------:R4:W-:Y:S04]  /*5240*/  @!P1 STG.E.U16 desc[UR8][R26.64+0x50], R25 ;  /* 0x000050191a009986 */ /* 0x0009e8000c101508 */
[----:B------:R4:W-:Y:S02]  /*5250*/  @!P1 STG.E.U16 desc[UR8][R28.64+0x50], R30 ;  /* 0x0000501e1c009986 */ /* 0x0009e4000c101508 */
.L_x_600:
[----:B------:R-:W-:Y:S05]  /*5260*/  BSYNC B0 ;  /* 0x0000000000007941 */ /* 0x000fea0003800000 */
.L_x_599:
[----:B------:R-:W-:-:S13]  /*5270*/  ISETP.GE.U32.AND P0, PT, R8, 0x3c, PT ;  /* 0x0000003c0800780c */ /* 0x000fda0003f06070 */
[----:B------:R-:W-:Y:S05]  /*5280*/  @!P0 BRA `(.L_x_598) ;  /* 0x0000000800548947 */ /* 0x000fea0003800000 */
[----:B------:R-:W-:Y:S02]  /*5290*/  ISETP.GT.U32.AND P0, PT, R47, 0x9, PT ;  /* 0x000000092f00780c */ /* 0x000fe40003f04070 */
[----:B--234-:R-:W-:Y:S01]  /*52a0*/  CS2R R26, SRZ ;  /* 0x00000000001a7805 */ /* 0x01cfe2000001ff00 */
[----:B------:R-:W-:-:S10]  /*52b0*/  UMOV UR7, 0xffff ;  /* 0x0000ffff00077882 */ /* 0x000fd40000000000 */
[----:B0-----:R-:W-:Y:S02]  /*52c0*/  @!P0 LOP3.LUT R25, R33, R10, RZ, 0x3c, !PT ;  /* 0x0000000a21198212 */ /* 0x001fe400078e3cff */
[----:B------:R-:W-:-:S04]  /*52d0*/  @!P0 LEA R28, R47, UR6, 0x7 ;  /* 0x000000062f1c8c11 */ /* 0x000fc8000f8e38ff */
[----:B------:R-:W-:-:S05]  /*52e0*/  @!P0 LEA R25, R25, R28, 0x2 ;  /* 0x0000001c19198211 */ /* 0x000fca00078e10ff */
[----:B------:R0:W2:Y:S04]  /*52f0*/  @!P0 LDS R26, [R25] ;  /* 0x00000000191a8984 */ /* 0x0000a80000000800 */
[----:B------:R0:W3:Y:S01]  /*5300*/  @!P0 LDS R27, [R25+0x500] ;  /* 0x00050000191b8984 */ /* 0x0000e20000000800 */
[----:B------:R-:W-:Y:S05]  /*5310*/  BRA.DIV UR7, `(.L_x_604) ;  /* 0x0000001207ec7947 */ /* 0x000fea000b800000 */
[C---:B------:R-:W-:Y:S01]  /*5320*/  @!P0 IADD3 R35, R33.reuse, 0x14, RZ ;  /* 0x0000001421238810 */ /* 0x040fe20007ffe0ff */
[----:B------:R-:W-:Y:S01]  /*5330*/  @!P0 VIADD R29, R33, 0x28 ;  /* 0x00000028211d8836 */ /* 0x000fe20000000000 */
[----:B------:R-:W-:Y:S01]  /*5340*/  @!P0 LEA R36, R47, UR6, 0x7 ;  /* 0x000000062f248c11 */ /* 0x000fe2000f8e38ff */
[----:B------:R-:W-:Y:S01]  /*5350*/  IMAD.MOV.U32 R32, RZ, RZ, 0xffff ;  /* 0x0000ffffff207424 */ /* 0x000fe200078e00ff */
[----:B------:R-:W-:Y:S01]  /*5360*/  @!P0 LOP3.LUT R35, R35, R10, RZ, 0x3c, !PT ;  /* 0x0000000a23238212 */ /* 0x000fe200078e3cff */
[----:B------:R-:W-:Y:S01]  /*5370*/  IMAD.MOV.U32 R40, RZ, RZ, RZ ;  /* 0x000000ffff287224 */ /* 0x000fe200078e00ff */
[----:B------:R-:W-:Y:S02]  /*5380*/  @!P0 LEA R28, R47, UR6, 0x7 ;  /* 0x000000062f1c8c11 */ /* 0x000fe4000f8e38ff */
[----:B------:R-:W-:Y:S02]  /*5390*/  CS2R R44, SRZ ;  /* 0x00000000002c7805 */ /* 0x000fe4000001ff00 */
[----:B------:R-:W-:Y:S01]  /*53a0*/  @!P0 LEA R35, R35, R36, 0x2 ;  /* 0x0000002423238211 */ /* 0x000fe200078e10ff */
[----:B---3--:R-:W3:Y:S01]  /*53b0*/  SHFL.BFLY PT, R32, R27, 0x8, 0x101f ;  /* 0x0d101f001b207f89 */ /* 0x008ee200000e0000 */
[----:B------:R-:W-:Y:S01]  /*53c0*/  @!P0 LOP3.LUT R29, R29, R10, RZ, 0x3c, !PT ;  /* 0x0000000a1d1d8212 */ /* 0x000fe200078e3cff */
[----:B------:R-:W-:Y:S01]  /*53d0*/  IMAD.MOV.U32 R50, RZ, RZ, RZ ;  /* 0x000000ffff327224 */ /* 0x000fe200078e00ff */
[----:B------:R-:W-:Y:S01]  /*53e0*/  @!P0 IADD3 R39, R33, 0x3c, RZ ;  /* 0x0000003c21278810 */ /* 0x000fe20007ffe0ff */
[----:B------:R-:W4:Y:S01]  /*53f0*/  @!P0 LDS R38, [R35+0x500] ;  /* 0x0005000023268984 */ /* 0x000f220000000800 */
[----:B------:R-:W-:-:S02]  /*5400*/  @!P0 LEA R29, R29, R28, 0x2 ;  /* 0x0000001c1d1d8211 */ /* 0x000fc400078e10ff */
[----:B------:R-:W-:Y:S01]  /*5410*/  @!P0 LOP3.LUT R39, R39, R10, RZ, 0x3c, !PT ;  /* 0x0000000a27278212 */ /* 0x000fe200078e3cff */
[----:B------:R5:W1:Y:S01]  /*5420*/  @!P0 LDS R37, [R35] ;  /* 0x0000000023258984 */ /* 0x000a620000000800 */
[----:B0-----:R-:W-:Y:S02]  /*5430*/  MOV R25, 0xffff ;  /* 0x0000ffff00197802 */ /* 0x001fe40000000f00 */
[----:B------:R-:W-:Y:S01]  /*5440*/  @!P0 LEA R28, R39, R28, 0x2 ;  /* 0x0000001c271c8211 */ /* 0x000fe200078e10ff */
[----:B------:R-:W0:Y:S01]  /*5450*/  @!P0 LDS R48, [R29+0x500] ;  /* 0x000500001d308984 */ /* 0x000e220000000800 */
[----:B------:R-:W-:Y:S01]  /*5460*/  HFMA2.MMA R39, -RZ, RZ, 0, 0 ;  /* 0x00000000ff277435 */ /* 0x000fe200000001ff */
[----:B------:R-:W-:Y:S02]  /*5470*/  MOV R31, 0xffff ;  /* 0x0000ffff001f7802 */ /* 0x000fe40000000f00 */
[----:B------:R-:W-:Y:S01]  /*5480*/  @!P0 LDS R46, [R29] ;  /* 0x000000001d2e8984 */ /* 0x000fe20000000800 */
[----:B------:R-:W-:-:S02]  /*5490*/  MOV R30, 0xffff ;  /* 0x0000ffff001e7802 */ /* 0x000fc40000000f00 */
[----:B------:R-:W-:Y:S01]  /*54a0*/  MOV R34, 0xffff ;  /* 0x0000ffff00227802 */ /* 0x000fe20000000f00 */
[----:B------:R-:W-:Y:S01]  /*54b0*/  @!P0 LDS R52, [R28] ;  /* 0x000000001c348984 */ /* 0x000fe20000000800 */
[----:B-----5:R-:W-:Y:S02]  /*54c0*/  MOV R35, 0xffff ;  /* 0x0000ffff00237802 */ /* 0x020fe40000000f00 */
[----:B------:R-:W-:Y:S01]  /*54d0*/  MOV R36, 0xffff ;  /* 0x0000ffff00247802 */ /* 0x000fe20000000f00 */
[----:B------:R3:W-:Y:S01]  /*54e0*/  @!P0 LDS R54, [R28+0x500] ;  /* 0x000500001c368984 */ /* 0x0007e20000000800 */
[----:B------:R-:W-:-:S03]  /*54f0*/  MOV R43, 0xffff ;  /* 0x0000ffff002b7802 */ /* 0x000fc60000000f00 */
[----:B--2---:R-:W2:Y:S01]  /*5500*/  SHFL.BFLY PT, R29, R26, 0x8, 0x101f ;  /* 0x0d101f001a1d7f89 */ /* 0x004ea200000e0000 */
[----:B---3--:R-:W-:-:S05]  /*5510*/  FADD.FTZ R28, R32, R27 ;  /* 0x0000001b201c7221 */ /* 0x008fca0000010000 */
[----:B------:R-:W3:Y:S01]  /*5520*/  SHFL.BFLY PT, R32, R28, 0x4, 0x101f ;  /* 0x0c901f001c207f89 */ /* 0x000ee200000e0000 */
[----:B----4-:R-:W-:Y:S01]  /*5530*/  @!P0 MOV R40, R38 ;  /* 0x0000002600288202 */ /* 0x010fe20000000f00 */
[----:B------:R-:W-:Y:S01]  /*5540*/  IMAD.MOV.U32 R38, RZ, RZ, 0xffff ;  /* 0x0000ffffff267424 */ /* 0x000fe200078e00ff */
[----:B-1----:R-:W-:-:S03]  /*5550*/  @!P0 MOV R39, R37 ;  /* 0x0000002500278202 */ /* 0x002fc60000000f00 */
[----:B------:R-:W1:Y:S01]  /*5560*/  SHFL.BFLY PT, R41, R40, 0x8, 0x101f ;  /* 0x0d101f0028297f89 */ /* 0x000e6200000e0000 */
[----:B------:R-:W-:Y:S02]  /*5570*/  MOV R37, 0xffff ;  /* 0x0000ffff00257802 */ /* 0x000fe40000000f00 */
[----:B0-----:R-:W-:Y:S01]  /*5580*/  @!P0 MOV R45, R48 ;  /* 0x00000030002d8202 */ /* 0x001fe20000000f00 */
[----:B------:R-:W0:Y:S01]  /*5590*/  SHFL.BFLY PT, R42, R39, 0x8, 0x101f ;  /* 0x0d101f00272a7f89 */ /* 0x000e2200000e0000 */
[----:B--2---:R-:W-:Y:S01]  /*55a0*/  FADD.FTZ R29, R29, R26 ;  /* 0x0000001a1d1d7221 */ /* 0x004fe20000010000 */
[----:B------:R-:W-:Y:S01]  /*55b0*/  HFMA2.MMA R48, -RZ, RZ, 0, 0 ;  /* 0x00000000ff307435 */ /* 0x000fe200000001ff */
[----:B------:R-:W-:Y:S02]  /*55c0*/  @!P0 MOV R44, R46 ;  /* 0x0000002e002c8202 */ /* 0x000fe40000000f00 */
[----:B------:R-:W2:Y:S03]  /*55d0*/  SHFL.BFLY PT, R46, R45, 0x8, 0x101f ;  /* 0x0d101f002d2e7f89 */ /* 0x000ea600000e0000 */
[----:B------:R-:W-:Y:S01]  /*55e0*/  @!P0 MOV R48, R52 ;  /* 0x0000003400308202 */ /* 0x000fe20000000f00 */
[----:B------:R-:W4:Y:S01]  /*55f0*/  SHFL.BFLY PT, R51, R44, 0x8, 0x101f ;  /* 0x0d101f002c337f89 */ /* 0x000f2200000e0000 */
[----:B---3--:R-:W-:Y:S01]  /*5600*/  FADD.FTZ R27, R28, R32 ;  /* 0x000000201c1b7221 */ /* 0x008fe20000010000 */
[----:B------:R-:W-:-:S02]  /*5610*/  @!P0 MOV R50, R54 ;  /* 0x0000003600328202 */ /* 0x000fc40000000f00 */
[----:B------:R-:W3:Y:S01]  /*5620*/  SHFL.BFLY PT, R26, R29, 0x4, 0x101f ;  /* 0x0c901f001d1a7f89 */ /* 0x000ee200000e0000 */
[----:B------:R-:W-:Y:S02]  /*5630*/  MOV R32, 0xffff ;  /* 0x0000ffff00207802 */ /* 0x000fe40000000f00 */
[----:B------:R-:W-:Y:S01]  /*5640*/  MOV R28, 0xffff ;  /* 0x0000ffff001c7802 */ /* 0x000fe20000000f00 */
[----:B------:R-:W5:Y:S01]  /*5650*/  SHFL.BFLY PT, R55, R48, 0x8, 0x101f ;  /* 0x0d101f0030377f89 */ /* 0x000f6200000e0000 */
[----:B------:R-:W-:Y:S01]  /*5660*/  ISETP.NE.AND P0, PT, R47, RZ, PT ;  /* 0x000000ff2f00720c */ /* 0x000fe20003f05270 */
[----:B-1----:R-:W-:Y:S02]  /*5670*/  FADD.FTZ R41, R41, R40 ;  /* 0x0000002829297221 */ /* 0x002fe40000010000 */
[----:B------:R-:W1:Y:S01]  /*5680*/  SHFL.BFLY PT, R57, R50, 0x8, 0x101f ;  /* 0x0d101f0032397f89 */ /* 0x000e6200000e0000 */
[----:B0-----:R-:W-:-:S03]  /*5690*/  FADD.FTZ R42, R42, R39 ;  /* 0x000000272a2a7221 */ /* 0x001fc60000010000 */
[----:B------:R-:W0:Y:S01]  /*56a0*/  SHFL.BFLY PT, R40, R41, 0x4, 0x101f ;  /* 0x0c901f0029287f89 */ /* 0x000e2200000e0000 */
[----:B--2---:R-:W-:-:S03]  /*56b0*/  FADD.FTZ R46, R46, R45 ;  /* 0x0000002d2e2e7221 */ /* 0x004fc60000010000 */
[----:B------:R-:W2:Y:S01]  /*56c0*/  SHFL.BFLY PT, R39, R42, 0x4, 0x101f ;  /* 0x0c901f002a277f89 */ /* 0x000ea200000e0000 */
[----:B----4-:R-:W-:-:S03]  /*56d0*/  FADD.FTZ R51, R51, R44 ;  /* 0x0000002c33337221 */ /* 0x010fc60000010000 */
[----:B------:R-:W4:Y:S01]  /*56e0*/  SHFL.BFLY PT, R45, R46, 0x4, 0x101f ;  /* 0x0c901f002e2d7f89 */ /* 0x000f2200000e0000 */
[----:B---3--:R-:W-:-:S03]  /*56f0*/  FADD.FTZ R26, R29, R26 ;  /* 0x0000001a1d1a7221 */ /* 0x008fc60000010000 */
[----:B------:R-:W3:Y:S01]  /*5700*/  SHFL.BFLY PT, R44, R51, 0x4, 0x101f ;  /* 0x0c901f00332c7f89 */ /* 0x000ee200000e0000 */
[----:B------:R-:W-:Y:S02]  /*5710*/  IMAD.MOV.U32 R29, RZ, RZ, 0xffff ;  /* 0x0000ffffff1d7424 */ /* 0x000fe400078e00ff */
[----:B-----5:R-:W-:Y:S01]  /*5720*/  FADD.FTZ R55, R55, R48 ;  /* 0x0000003037377221 */ /* 0x020fe20000010000 */
[----:B------:R-:W5:Y:S01]  /*5730*/  SHFL.BFLY PT, R32, R27, 0x2, 0x101f ;  /* 0x0c501f001b207f89 */ /* 0x000f6200000e0000 */
[----:B------:R-:W-:Y:S01]  /*5740*/  MOV R48, 0xffff ;  /* 0x0000ffff00307802 */ /* 0x000fe20000000f00 */
[----:B-1----:R-:W-:Y:S02]  /*5750*/  FADD.FTZ R57, R57, R50 ;  /* 0x0000003239397221 */ /* 0x002fe40000010000 */
[----:B------:R-:W1:Y:S01]  /*5760*/  SHFL.BFLY PT, R29, R26, 0x2, 0x101f ;  /* 0x0c501f001a1d7f89 */ /* 0x000e6200000e0000 */
[----:B------:R-:W-:Y:S01]  /*5770*/  MOV R50, 0xffff ;  /* 0x0000ffff00327802 */ /* 0x000fe20000000f00 */
[----:B0-----:R-:W-:-:S02]  /*5780*/  FADD.FTZ R40, R41, R40 ;  /* 0x0000002829287221 */ /* 0x001fc40000010000 */
[----:B------:R-:W0:Y:S01]  /*5790*/  SHFL.BFLY PT, R48, R55, 0x4, 0x101f ;  /* 0x0c901f0037307f89 */ /* 0x000e2200000e0000 */
[----:B--2---:R-:W-:-:S03]  /*57a0*/  FADD.FTZ R39, R42, R39 ;  /* 0x000000272a277221 */ /* 0x004fc60000010000 */
[----:B------:R-:W2:Y:S01]  /*57b0*/  SHFL.BFLY PT, R43, R40, 0x2, 0x101f ;  /* 0x0c501f00282b7f89 */ /* 0x000ea200000e0000 */
[----:B------:R-:W-:Y:S01]  /*57c0*/  MOV R42, 0xffff ;  /* 0x0000ffff002a7802 */ /* 0x000fe20000000f00 */
[----:B----4-:R-:W-:Y:S01]  /*57d0*/  FADD.FTZ R45, R46, R45 ;  /* 0x0000002d2e2d7221 */ /* 0x010fe20000010000 */
[----:B------:R-:W-:Y:S01]  /*57e0*/  MOV R46, 0xffff ;  /* 0x0000ffff002e7802 */ /* 0x000fe20000000f00 */
[----:B------:R-:W4:Y:S01]  /*57f0*/  SHFL.BFLY PT, R28, R39, 0x2, 0x101f ;  /* 0x0c501f00271c7f89 */ /* 0x000f2200000e0000 */
[----:B---3--:R-:W-:-:S03]  /*5800*/  FADD.FTZ R44, R51, R44 ;  /* 0x0000002c332c7221 */ /* 0x008fc60000010000 */
[----:B------:R-:W3:Y:S01]  /*5810*/  SHFL.BFLY PT, R50, R57, 0x4, 0x101f ;  /* 0x0c901f0039327f89 */ /* 0x000ee200000e0000 */
[----:B------:R-:W-:Y:S01]  /*5820*/  IADD3 R25, R33, R14, RZ ;  /* 0x0000000e21197210 */ /* 0x000fe20007ffe0ff */
[----:B-----5:R-:W-:Y:S02]  /*5830*/  FADD.FTZ R36, R27, R32 ;  /* 0x000000201b247221 */ /* 0x020fe40000010000 */
[----:B------:R-:W5:Y:S01]  /*5840*/  SHFL.BFLY PT, R51, R44, 0x2, 0x101f ;  /* 0x0c501f002c337f89 */ /* 0x000f6200000e0000 */
[----:B-1----:R-:W-:-:S03]  /*5850*/  FADD.FTZ R35, R26, R29 ;  /* 0x0000001d1a237221 */ /* 0x002fc60000010000 */
[----:B------:R-:W1:Y:S01]  /*5860*/  SHFL.BFLY PT, R46, R45, 0x2, 0x101f ;  /* 0x0c501f002d2e7f89 */ /* 0x000e6200000e0000 */
[----:B------:R-:W1:Y:S01]  /*5870*/  LDC.64 R26, c[0x0][0x218] ;  /* 0x00008600ff1a7b82 */ /* 0x000e620000000a00 */
[----:B0-----:R-:W-:Y:S01]  /*5880*/  FADD.FTZ R48, R55, R48 ;  /* 0x0000003037307221 */ /* 0x001fe20000010000 */
[----:B------:R-:W-:Y:S01]  /*5890*/  IMAD.MOV.U32 R55, RZ, RZ, 0xffff ;  /* 0x0000ffffff377424 */ /* 0x000fe200078e00ff */
[----:B------:R-:W0:Y:S01]  /*58a0*/  SHFL.BFLY PT, R37, R36, 0x1, 0x101f ;  /* 0x0c301f0024257f89 */ /* 0x000e2200000e0000 */
[----:B--2---:R-:W-:Y:S01]  /*58b0*/  FADD.FTZ R43, R40, R43 ;  /* 0x0000002b282b7221 */ /* 0x004fe20000010000 */
[----:B------:R-:W-:Y:S02]  /*58c0*/  MOV R40, 0xffff ;  /* 0x0000ffff00287802 */ /* 0x000fe40000000f00 */
[----:B------:R-:W2:Y:S01]  /*58d0*/  SHFL.BFLY PT, R38, R35, 0x1, 0x101f ;  /* 0x0c301f0023267f89 */ /* 0x000ea200000e0000 */
[----:B----4-:R-:W-:Y:S01]  /*58e0*/  FADD.FTZ R41, R39, R28 ;  /* 0x0000001c27297221 */ /* 0x010fe20000010000 */
[----:B------:R-:W-:Y:S01]  /*58f0*/  MOV R39, 0xffff ;  /* 0x0000ffff00277802 */ /* 0x000fe20000000f00 */
[----:B------:R-:W4:Y:S01]  /*5900*/  LDC.64 R28, c[0x0][0x220] ;  /* 0x00008800ff1c7b82 */ /* 0x000f220000000a00 */
[----:B------:R-:W4:Y:S01]  /*5910*/  SHFL.BFLY PT, R42, R43, 0x1, 0x101f ;  /* 0x0c301f002b2a7f89 */ /* 0x000f2200000e0000 */
[----:B---3--:R-:W-:-:S03]  /*5920*/  FADD.FTZ R50, R57, R50 ;  /* 0x0000003239327221 */ /* 0x008fc60000010000 */
[----:B------:R-:W3:Y:S01]  /*5930*/  SHFL.BFLY PT, R40, R41, 0x1, 0x101f ;  /* 0x0c301f0029287f89 */ /* 0x000ee200000e0000 */
[----:B-----5:R-:W-:Y:S01]  /*5940*/  FADD.FTZ R51, R44, R51 ;  /* 0x000000332c337221 */ /* 0x020fe20000010000 */
[----:B------:R-:W-:Y:S02]  /*5950*/  MOV R44, 0xffff ;  /* 0x0000ffff002c7802 */ /* 0x000fe40000000f00 */
[----:B------:R-:W5:Y:S01]  /*5960*/  SHFL.BFLY PT, R39, R48, 0x2, 0x101f ;  /* 0x0c501f0030277f89 */ /* 0x000f6200000e0000 */
[----:B-1----:R-:W-:Y:S01]  /*5970*/  FADD.FTZ R45, R45, R46 ;  /* 0x0000002e2d2d7221 */ /* 0x002fe20000010000 */
[----:B------:R-:W-:Y:S01]  /*5980*/  MOV R46, 0xffff ;  /* 0x0000ffff002e7802 */ /* 0x000fe20000000f00 */
[----:B------:R-:W-:Y:S01]  /*5990*/  IMAD.WIDE R26, R25, 0x2, R26 ;  /* 0x00000002191a7825 */ /* 0x000fe200078e021a */
[----:B------:R-:W1:Y:S03]  /*59a0*/  SHFL.BFLY PT, R44, R51, 0x1, 0x101f ;  /* 0x0c301f00332c7f89 */ /* 0x000e6600000e0000 */
[----:B0-----:R-:W-:Y:S01]  /*59b0*/  FADD.FTZ R36, R36, R37 ;  /* 0x0000002524247221 */ /* 0x001fe20000010000 */
[----:B------:R-:W0:Y:S01]  /*59c0*/  SHFL.BFLY PT, R46, R45, 0x1, 0x101f ;  /* 0x0c301f002d2e7f89 */ /* 0x000e2200000e0000 */
[----:B--2---:R-:W-:-:S03]  /*59d0*/  FADD.FTZ R35, R35, R38 ;  /* 0x0000002623237221 */ /* 0x004fc60000010000 */
[----:B------:R-:W-:Y:S01]  /*59e0*/  @!P0 F2FP.BF16.F32.PACK_AB R33, RZ, R36 ;  /* 0x00000024ff21823e */ /* 0x000fe200000010ff */
[----:B------:R-:W2:Y:S01]  /*59f0*/  SHFL.BFLY PT, R55, R50, 0x2, 0x101f ;  /* 0x0c501f0032377f89 */ /* 0x000ea200000e0000 */
[----:B------:R-:W-:Y:S02]  /*5a00*/  MOV R36, 0xffff ;  /* 0x0000ffff00247802 */ /* 0x000fe40000000f00 */
[----:B------:R-:W-:Y:S01]  /*5a10*/  @!P0 F2FP.BF16.F32.PACK_AB R32, RZ, R35 ;  /* 0x00000023ff20823e */ /* 0x000fe200000010ff */
[----:B----4-:R-:W-:Y:S01]  /*5a20*/  IMAD.WIDE R28, R25, 0x2, R28 ;  /* 0x00000002191c7825 */ /* 0x010fe200078e021c */
[----:B------:R-:W-:-:S03]  /*5a30*/  PRMT R34, R33, 0x7610, R34 ;  /* 0x0000761021227816 */ /* 0x000fc60000000022 */
[----:B------:R-:W-:Y:S01]  /*5a40*/  FADD.FTZ R30, R43, R42 ;  /* 0x0000002a2b1e7221 */ /* 0x000fe20000010000 */
[----:B---3--:R-:W-:Y:S01]  /*5a50*/  FADD.FTZ R40, R41, R40 ;  /* 0x0000002829287221 */ /* 0x008fe20000010000 */
[----:B------:R-:W-:Y:S03]  /*5a60*/  @!P0 STG.E.U16 desc[UR8][R26.64], R32 ;  /* 0x000000201a008986 */ /* 0x000fe6000c101508 */
[----:B------:R-:W-:Y:S01]  /*5a70*/  @!P0 F2FP.BF16.F32.PACK_AB R30, RZ, R30 ;  /* 0x0000001eff1e823e */ /* 0x000fe200000010ff */
[----:B-----5:R-:W-:Y:S01]  /*5a80*/  FADD.FTZ R39, R48, R39 ;  /* 0x0000002730277221 */ /* 0x020fe20000010000 */
[----:B------:R-:W-:Y:S01]  /*5a90*/  @!P0 F2FP.BF16.F32.PACK_AB R25, RZ, R40 ;  /* 0x00000028ff19823e */ /* 0x000fe200000010ff */
[----:B------:R3:W-:Y:S01]  /*5aa0*/  @!P0 STG.E.U16 desc[UR8][R28.64], R34 ;  /* 0x000000221c008986 */ /* 0x0007e2000c101508 */
[----:B-1----:R-:W-:-:S03]  /*5ab0*/  FADD.FTZ R31, R51, R44 ;  /* 0x0000002c331f7221 */ /* 0x002fc60000010000 */
[----:B------:R-:W1:Y:S01]  /*5ac0*/  SHFL.BFLY PT, R36, R39, 0x1, 0x101f ;  /* 0x0c301f0027247f89 */ /* 0x000e6200000e0000 */
[----:B0-----:R-:W-:Y:S01]  /*5ad0*/  FADD.FTZ R33, R45, R46 ;  /* 0x0000002e2d217221 */ /* 0x001fe20000010000 */
[----:B------:R-:W-:Y:S01]  /*5ae0*/  @!P0 F2FP.BF16.F32.PACK_AB R31, RZ, R31 ;  /* 0x0000001fff1f823e */ /* 0x000fe200000010ff */
[----:B--2---:R-:W-:-:S03]  /*5af0*/  FADD.FTZ R50, R50, R55 ;  /* 0x0000003732327221 */ /* 0x004fc60000010000 */
[----:B------:R-:W-:Y:S02]  /*5b00*/  @!P0 F2FP.BF16.F32.PACK_AB R33, RZ, R33 ;  /* 0x00000021ff21823e */ /* 0x000fe400000010ff */
[----:B---3--:R-:W-:Y:S02]  /*5b10*/  PRMT R34, R25, 0x7610, R34 ;  /* 0x0000761019227816 */ /* 0x008fe40000000022 */
[----:B------:R-:W-:-:S03]  /*5b20*/  MOV R25, 0xffff ;  /* 0x0000ffff00197802 */ /* 0x000fc60000000f00 */
[----:B------:R0:W-:Y:S04]  /*5b30*/  @!P0 STG.E.U16 desc[UR8][R26.64+0x28], R34 ;  /* 0x000028221a008986 */ /* 0x0001e8000c101508 */
[----:B------:R0:W-:Y:S04]  /*5b40*/  @!P0 STG.E.U16 desc[UR8][R28.64+0x28], R30 ;  /* 0x0000281e1c008986 */ /* 0x0001e8000c101508 */
[----:B------:R0:W-:Y:S01]  /*5b50*/  @!P0 STG.E.U16 desc[UR8][R26.64+0x50], R31 ;  /* 0x0000501f1a008986 */ /* 0x0001e2000c101508 */
[----:B-1----:R-:W-:-:S03]  /*5b60*/  FADD.FTZ R36, R39, R36 ;  /* 0x0000002427247221 */ /* 0x002fc60000010000 */
[----:B------:R0:W1:Y:S04]  /*5b70*/  SHFL.BFLY PT, R32, R50, 0x1, 0x101f ;  /* 0x0c301f0032207f89 */ /* 0x00006800000e0000 */
[----:B------:R0:W-:Y:S02]  /*5b80*/  @!P0 STG.E.U16 desc[UR8][R28.64+0x50], R33 ;  /* 0x000050211c008986 */ /* 0x0001e4000c101508 */
.L_x_668:
[----:B01----:R-:W-:Y:S01]  /*5b90*/  FADD.FTZ R30, R50, R32 ;  /* 0x00000020321e7221 */ /* 0x003fe20000010000 */
[----:B------:R-:W-:-:S04]  /*5ba0*/  @!P0 F2FP.BF16.F32.PACK_AB R25, RZ, R36 ;  /* 0x00000024ff19823e */ /* 0x000fc800000010ff */
[----:B------:R-:W-:Y:S01]  /*5bb0*/  @!P0 F2FP.BF16.F32.PACK_AB R30, RZ, R30 ;  /* 0x0000001eff1e823e */ /* 0x000fe200000010ff */
[----:B------:R0:W-:Y:S04]  /*5bc0*/  @!P0 STG.E.U16 desc[UR8][R26.64+0x78], R25 ;  /* 0x000078191a008986 */ /* 0x0001e8000c101508 */
[----:B------:R0:W-:Y:S02]  /*5bd0*/  @!P0 STG.E.U16 desc[UR8][R28.64+0x78], R30 ;  /* 0x0000781e1c008986 */ /* 0x0001e4000c101508 */
.L_x_598:
[----:B------:R-:W-:Y:S05]  /*5be0*/  WARPSYNC.ALL ;  /* 0x0000000000007948 */ /* 0x000fea0003800000 */
[----:B------:R-:W-:Y:S01]  /*5bf0*/  IADD3 R14, R14, 0x800, RZ ;  /* 0x000008000e0e7810 */ /* 0x000fe20007ffe0ff */
[----:B------:R-:W-:Y:S03]  /*5c00*/  BAR.SYNC.DEFER_BLOCKING 0x0 ;  /* 0x0000000000007b1d */ /* 0x000fe60000010000 */
[----:B------:R-:W-:-:S13]  /*5c10*/  ISETP.GE.AND P0, PT, R14, UR10, PT ;  /* 0x0000000a0e007c0c */ /* 0x000fda000bf06270 */
[----:B------:R-:W-:Y:S05]  /*5c20*/  @!P0 BRA `(.L_x_605) ;  /* 0xffffffe400108947 */ /* 0x000fea000383ffff */
[----:B------:R-:W-:Y:S05]  /*5c30*/  EXIT ;  /* 0x000000000000794d */ /* 0x000fea0003800000 */
.L_x_601:
[----:B------:R-:W-:Y:S01]  /*5c40*/  HFMA2.MMA R30, -RZ, RZ, 0, 0.000503063201904296875 ;  /* 0x0000101fff1e7435 */ /* 0x000fe200000001ff */
[----:B--2---:R-:W-:Y:S01]  /*5c50*/  MOV R34, R26 ;  /* 0x0000001a00227202 */ /* 0x004fe20000000f00 */
[----:B------:R-:W-:Y:S01]  /*5c60*/  IMAD.MOV.U32 R31, RZ, RZ, 0x8 ;  /* 0x00000008ff1f7424 */ /* 0x000fe200078e00ff */
[----:B0-----:R-:W-:-:S08]  /*5c70*/  MOV R25, 0xffff ;  /* 0x0000ffff00197802 */ /* 0x001fd00000000f00 */
[----:B-1-3--:R-:W-:Y:S05]  /*5c80*/  WARPSYNC.COLLECTIVE R25, `(.L_x_606) ;  /* 0x0000000019087348 */ /* 0x00afea0003c00000 */
[----:B------:R0:W2:Y:S02]  /*5c90*/  SHFL.BFLY P2, R32, R34, R31, R30 ;  /* 0x0c00001f22207389 */ /* 0x0000a4000004001e */
[----:B0123--:R-:W-:Y:S01]  /*5ca0*/  ENDCOLLECTIVE ;  /* 0x000000000000791b */ /* 0x00ffe20003800000 */
.L_x_606:
[----:B------:R-:W-:Y:S02]  /*5cb0*/  MOV R34, R27 ;  /* 0x0000001b00227202 */ /* 0x000fe40000000f00 */
[----:B------:R-:W-:-:S07]  /*5cc0*/  MOV R29, R32 ;  /* 0x00000020001d7202 */ /* 0x000fce0000000f00 */
[----:B------:R-:W-:Y:S05]  /*5cd0*/  WARPSYNC.COLLECTIVE R25, `(.L_x_607) ;  /* 0x0000000019087348 */ /* 0x000fea0003c00000 */
[----:B------:R0:W1:Y:S02]  /*5ce0*/  SHFL.BFLY P2, R32, R34, R31, R30 ;  /* 0x0c00001f22207389 */ /* 0x000064000004001e */
[----:B01----:R-:W-:Y:S01]  /*5cf0*/  ENDCOLLECTIVE ;  /* 0x000000000000791b */ /* 0x003fe20003800000 */
.L_x_607:
[----:B------:R-:W-:Y:S01]  /*5d00*/  FADD.FTZ R29, R29, R26 ;  /* 0x0000001a1d1d7221 */ /* 0x000fe20000010000 */
[----:B------:R-:W-:-:S03]  /*5d10*/  HFMA2.MMA R31, -RZ, RZ, 0, 2.384185791015625e-07 ;  /* 0x00000004ff1f7435 */ /* 0x000fc600000001ff */
[----:B------:R-:W-:Y:S01]  /*5d20*/  IMAD.MOV.U32 R34, RZ, RZ, R29 ;  /* 0x000000ffff227224 */ /* 0x000fe200078e001d */
[----:B------:R-:W-:-:S07]  /*5d30*/  MOV R28, R32 ;  /* 0x00000020001c7202 */ /* 0x000fce0000000f00 */
[----:B------:R-:W-:Y:S05]  /*5d40*/  WARPSYNC.COLLECTIVE R25, `(.L_x_608) ;  /* 0x0000000019087348 */ /* 0x000fea0003c00000 */
[----:B------:R0:W1:Y:S02]  /*5d50*/  SHFL.BFLY P2, R32, R34, R31, R30 ;  /* 0x0c00001f22207389 */ /* 0x000064000004001e */
[----:B01----:R-:W-:Y:S01]  /*5d60*/  ENDCOLLECTIVE ;  /* 0x000000000000791b */ /* 0x003fe20003800000 */
.L_x_608:
[----:B------:R-:W-:-:S05]  /*5d70*/  FADD.FTZ R28, R28, R27 ;  /* 0x0000001b1c1c7221 */ /* 0x000fca0000010000 */
[----:B------:R-:W-:Y:S02]  /*5d80*/  MOV R34, R28 ;  /* 0x0000001c00227202 */ /* 0x000fe40000000f00 */
[----:B------:R-:W-:-:S07]  /*5d90*/  MOV R36, R32 ;  /* 0x0000002000247202 */ /* 0x000fce0000000f00 */
[----:B------:R-:W-:Y:S05]  /*5da0*/  WARPSYNC.COLLECTIVE R25, `(.L_x_609) ;  /* 0x0000000019087348 */ /* 0x000fea0003c00000 */
[----:B------:R0:W1:Y:S02]  /*5db0*/  SHFL.BFLY P2, R32, R34, R31, R30 ;  /* 0x0c00001f22207389 */ /* 0x000064000004001e */
[----:B01----:R-:W-:Y:S01]  /*5dc0*/  ENDCOLLECTIVE ;  /* 0x000000000000791b */ /* 0x003fe20003800000 */
.L_x_609:
[----:B------:R-:W-:-:S05]  /*5dd0*/  FADD.FTZ R36, R29, R36 ;  /* 0x000000241d247221 */ /* 0x000fca0000010000 */
[----:B------:R-:W-:Y:S01]  /*5de0*/  MOV R34, R36 ;  /* 0x0000002400227202 */ /* 0x000fe20000000f00 */
[----:B------:R-:W-:Y:S01]  /*5df0*/  IMAD.MOV.U32 R31, RZ, RZ, 0x2 ;  /* 0x00000002ff1f7424 */ /* 0x000fe200078e00ff */
[----:B------:R-:W-:-:S07]  /*5e00*/  MOV R33, R32 ;  /* 0x0000002000217202 */ /* 0x000fce0000000f00 */
[----:B------:R-:W-:Y:S05]  /*5e10*/  WARPSYNC.COLLECTIVE R25, `(.L_x_610) ;  /* 0x0000000019087348 */ /* 0x000fea0003c00000 */
[----:B------:R0:W1:Y:S02]  /*5e20*/  SHFL.BFLY P2, R32, R34, R31, R30 ;  /* 0x0c00001f22207389 */ /* 0x000064000004001e */
[----:B01----:R-:W-:Y:S01]  /*5e30*/  ENDCOLLECTIVE ;  /* 0x000000000000791b */ /* 0x003fe20003800000 */
.L_x_610:
[----:B------:R-:W-:-:S05]  /*5e40*/  FADD.FTZ R33, R28, R33 ;  /* 0x000000211c217221 */ /* 0x000fca0000010000 */
[----:B------:R-:W-:Y:S02]  /*5e50*/  MOV R34, R33 ;  /* 0x0000002100227202 */ /* 0x000fe40000000f00 */
[----:B------:R-:W-:-:S07]  /*5e60*/  MOV R35, R32 ;  /* 0x0000002000237202 */ /* 0x000fce0000000f00 */
[----:B------:R-:W-:Y:S05]  /*5e70*/  WARPSYNC.COLLECTIVE R25, `(.L_x_611) ;  /* 0x0000000019087348 */ /* 0x000fea0003c00000 */
[----:B------:R0:W1:Y:S02]  /*5e80*/  SHFL.BFLY P2, R32, R34, R31, R30 ;  /* 0x0c00001f22207389 */ /* 0x000064000004001e */
[----:B01----:R-:W-:Y:S01]  /*5e90*/  ENDCOLLECTIVE ;  /* 0x000000000000791b */ /* 0x003fe20003800000 */
.L_x_611:
[----:B------:R-:W-:Y:S01]  /*5ea0*/  FADD.FTZ R35, R36, R35 ;  /* 0x0000002324237221 */ /* 0x000fe20000010000 */
[----:B------:R-:W-:-:S04]  /*5eb0*/  HFMA2.MMA R31, -RZ, RZ, 0, 5.9604644775390625e-08 ;  /* 0x00000001ff1f7435 */ /* 0x000fc800000001ff */
[----:B------:R-:W-:Y:S02]  /*5ec0*/  MOV R34, R35 ;  /* 0x0000002300227202 */ /* 0x000fe40000000f00 */
[----:B------:R-:W-:-:S07]  /*5ed0*/  MOV R26, R32 ;  /* 0x00000020001a7202 */ /* 0x000fce0000000f00 */
[----:B------:R-:W-:Y:S05]  /*5ee0*/  WARPSYNC.COLLECTIVE R25, `(.L_x_612) ;  /* 0x0000000019087348 */ /* 0x000fea0003c00000 */
[----:B------:R0:W1:Y:S02]  /*5ef0*/  SHFL.BFLY P2, R32, R34, R31, R30 ;  /* 0x0c00001f22207389 */ /* 0x000064000004001e */
[----:B01----:R-:W-:Y:S01]  /*5f00*/  ENDCOLLECTIVE ;  /* 0x000000000000791b */ /* 0x003fe20003800000 */
.L_x_612:
[----:B------:R-:W-:-:S05]  /*5f10*/  FADD.FTZ R37, R33, R26 ;  /* 0x0000001a21257221 */ /* 0x000fca0000010000 */
[----:B------:R-:W-:Y:S01]  /*5f20*/  MOV R34, R37 ;  /* 0x0000002500227202 */ /* 0x000fe20000000f00 */
[----:B------:R-:W-:-:S07]  /*5f30*/  IMAD.MOV.U32 R38, RZ, RZ, R32 ;  /* 0x000000ffff267224 */ /* 0x000fce00078e0020 */
[----:B------:R-:W-:Y:S05]  /*5f40*/  WARPSYNC.COLLECTIVE R25, `(.L_x_613) ;  /* 0x0000000019087348 */ /* 0x000fea0003c00000 */
[----:B------:R0:W1:Y:S02]  /*5f50*/  SHFL.BFLY P2, R32, R34, R31, R30 ;  /* 0x0c00001f22207389 */ /* 0x000064000004001e */
[----:B01----:R-:W-:Y:S01]  /*5f60*/  ENDCOLLECTIVE ;  /* 0x000000000000791b */ /* 0x003fe20003800000 */
.L_x_613:
[----:B------:R-:W-:Y:S01]  /*5f70*/  FADD.FTZ R38, R35, R38 ;  /* 0x0000002623267221 */ /* 0x000fe20000010000 */
[----:B------:R-:W-:Y:S06]  /*5f80*/  BRA `(.L_x_614) ;  /* 0xffffffec006c7947 */ /* 0x000fec000383ffff */
.L_x_602:
[----:B------:R-:W-:Y:S01]  /*5f90*/  BSSY B1, `(.L_x_615) ;  /* 0x0000008000017945 */ /* 0x000fe20003800000 */
[----:B----4-:R-:W-:Y:S02]  /*5fa0*/  MOV R34, R33 ;  /* 0x0000002100227202 */ /* 0x010fe40000000f00 */
[----:B---3--:R-:W-:Y:S02]  /*5fb0*/  MOV R31, 0x8 ;  /* 0x00000008001f7802 */ /* 0x008fe40000000f00 */
[----:B------:R-:W-:Y:S02]  /*5fc0*/  MOV R30, 0x101f ;  /* 0x0000101f001e7802 */ /* 0x000fe40000000f00 */
[----:B------:R-:W-:-:S07]  /*5fd0*/  MOV R25, 0xffff ;  /* 0x0000ffff00197802 */ /* 0x000fce0000000f00 */
[----:B012---:R-:W-:Y:S05]  /*5fe0*/  WARPSYNC.COLLECTIVE R25, `(.L_x_616) ;  /* 0x0000000019087348 */ /* 0x007fea0003c00000 */
[----:B------:R3:W4:Y:S02]  /*5ff0*/  SHFL.BFLY P2, R32, R34, R31, R30 ;  /* 0x0c00001f22207389 */ /* 0x000724000004001e */
[----:B01234-:R-:W-:Y:S01]  /*6000*/  ENDCOLLECTIVE ;  /* 0x000000000000791b */ /* 0x01ffe20003800000 */
.L_x_616:
[----:B------:R-:W-:Y:S05]  /*6010*/  BSYNC B1 ;  /* 0x0000000000017941 */ /* 0x000fea0003800000 */
.L_x_615:
[----:B------:R-:W-:Y:S01]  /*6020*/  HFMA2.MMA R31, -RZ, RZ, 0, 4.76837158203125e-07 ;  /* 0x00000008ff1f7435 */ /* 0x000fe200000001ff */
[----:B------:R-:W-:Y:S01]  /*6030*/  MOV R34, R35 ;  /* 0x0000002300227202 */ /* 0x000fe20000000f00 */
[----:B------:R-:W-:Y:S01]  /*6040*/  IMAD.MOV.U32 R36, RZ, RZ, R32 ;  /* 0x000000ffff247224 */ /* 0x000fe200078e0020 */
[----:B------:R-:W-:Y:S02]  /*6050*/  MOV R30, 0x101f ;  /* 0x0000101f001e7802 */ /* 0x000fe40000000f00 */
[----:B------:R-:W-:Y:S01]  /*6060*/  MOV R25, 0xffff ;  /* 0x0000ffff00197802 */ /* 0x000fe20000000f00 */
[----:B------:R-:W-:-:S07]  /*6070*/  FADD.FTZ R36, R36, R33 ;  /* 0x0000002124247221 */ /* 0x000fce0000010000 */
[----:B------:R-:W-:Y:S05]  /*6080*/  WARPSYNC.COLLECTIVE R25, `(.L_x_617) ;  /* 0x0000000019087348 */ /* 0x000fea0003c00000 */
[----:B------:R0:W1:Y:S02]  /*6090*/  SHFL.BFLY P2, R32, R34, R31, R30 ;  /* 0x0c00001f22207389 */ /* 0x000064000004001e */
[----:B01----:R-:W-:Y:S01]  /*60a0*/  ENDCOLLECTIVE ;  /* 0x000000000000791b */ /* 0x003fe20003800000 */
.L_x_617:
[----:B------:R-:W-:Y:S01]  /*60b0*/  HFMA2.MMA R31, -RZ, RZ, 0, 2.384185791015625e-07 ;  /* 0x00000004ff1f7435 */ /* 0x000fe200000001ff */
[----:B------:R-:W-:Y:S01]  /*60c0*/  IMAD.MOV.U32 R34, RZ, RZ, R36 ;  /* 0x000000ffff227224 */ /* 0x000fe200078e0024 */
[----:B------:R-:W-:-:S09]  /*60d0*/  MOV R38, R32 ;  /* 0x0000002000267202 */ /* 0x000fd20000000f00 */
[----:B------:R-:W-:Y:S05]  /*60e0*/  WARPSYNC.COLLECTIVE R25, `(.L_x_618) ;  /* 0x0000000019087348 */ /* 0x000fea0003c00000 */
[----:B------:R0:W1:Y:S02]  /*60f0*/  SHFL.BFLY P2, R32, R34, R31, R30 ;  /* 0x0c00001f22207389 */ /* 0x000064000004001e */
[----:B01----:R-:W-:Y:S01]  /*6100*/  ENDCOLLECTIVE ;  /* 0x000000000000791b */ /* 0x003fe20003800000 */
.L_x_618:
[----:B------:R-:W-:-:S05]  /*6110*/  FADD.FTZ R38, R38, R35 ;  /* 0x0000002326267221 */ /* 0x000fca0000010000 */
[----:B------:R-:W-:Y:S02]  /*6120*/  MOV R34, R38 ;  /* 0x0000002600227202 */ /* 0x000fe40000000f00 */
[----:B------:R-:W-:-:S07]  /*6130*/  MOV R37, R32 ;  /* 0x0000002000257202 */ /* 0x000fce0000000f00 */
[----:B------:R-:W-:Y:S05]  /*6140*/  WARPSYNC.COLLECTIVE R25, `(.L_x_619) ;  /* 0x0000000019087348 */ /* 0x000fea0003c00000 */
[----:B------:R0:W1:Y:S02]  /*6150*/  SHFL.BFLY P2, R32, R34, R31, R30 ;  /* 0x0c00001f22207389 */ /* 0x000064000004001e */
[----:B01----:R-:W-:Y:S01]  /*6160*/  ENDCOLLECTIVE ;  /* 0x000000000000791b */ /* 0x003fe20003800000 */
.L_x_619:
[----:B------:R-:W-:-:S05]  /*6170*/  FADD.FTZ R37, R36, R37 ;  /* 0x0000002524257221 */ /* 0x000fca0000010000 */
[----:B------:R-:W-:Y:S01]  /*6180*/  MOV R34, R37 ;  /* 0x0000002500227202 */ /* 0x000fe20000000f00 */
[----:B------:R-:W-:Y:S01]  /*6190*/  IMAD.MOV.U32 R31, RZ, RZ, 0x2 ;  /* 0x00000002ff1f7424 */ /* 0x000fe200078e00ff */
[----:B------:R-:W-:-:S07]  /*61a0*/  MOV R39, R32 ;  /* 0x0000002000277202 */ /* 0x000fce0000000f00 */
[----:B------:R-:W-:Y:S05]  /*61b0*/  WARPSYNC.COLLECTIVE R25, `(.L_x_620) ;  /* 0x0000000019087348 */ /* 0x000fea0003c00000 */
[----:B------:R0:W1:Y:S02]  /*61c0*/  SHFL.BFLY P2, R32, R34, R31, R30 ;  /* 0x0c00001f22207389 */ /* 0x000064000004001e */
[----:B01----:R-:W-:Y:S01]  /*61d0*/  ENDCOLLECTIVE ;  /* 0x000000000000791b */ /* 0x003fe20003800000 */
.L_x_620:
[----:B------:R-:W-:-:S05]  /*61e0*/  FADD.FTZ R39, R38, R39 ;  /* 0x0000002726277221 */ /* 0x000fca0000010000 */
[----:B------:R-:W-:Y:S02]  /*61f0*/  MOV R34, R39 ;  /* 0x0000002700227202 */ /* 0x000fe40000000f00 */
[----:B------:R-:W-:-:S07]  /*6200*/  MOV R40, R32 ;  /* 0x0000002000287202 */ /* 0x000fce0000000f00 */
[----:B------:R-:W-:Y:S05]  /*6210*/  WARPSYNC.COLLECTIVE R25, `(.L_x_621) ;  /* 0x0000000019087348 */ /* 0x000fea0003c00000 */
[----:B------:R0:W1:Y:S02]  /*6220*/  SHFL.BFLY P2, R32, R34, R31, R30 ;  /* 0x0c00001f22207389 */ /* 0x000064000004001e */
[----:B01----:R-:W-:Y:S01]  /*6230*/  ENDCOLLECTIVE ;  /* 0x000000000000791b */ /* 0x003fe20003800000 */
.L_x_621:
[----:B------:R-:W-:Y:S01]  /*6240*/  FADD.FTZ R40, R37, R40 ;  /* 0x0000002825287221 */ /* 0x000fe20000010000 */
[----:B------:R-:W-:-:S04]  /*6250*/  HFMA2.MMA R31, -RZ, RZ, 0, 5.9604644775390625e-08 ;  /* 0x00000001ff1f7435 */ /* 0x000fc800000001ff */
[----:B------:R-:W-:Y:S02]  /*6260*/  MOV R34, R40 ;  /* 0x0000002800227202 */ /* 0x000fe40000000f00 */
[----:B------:R-:W-:-:S07]  /*6270*/  MOV R42, R32 ;  /* 0x00000020002a7202 */ /* 0x000fce0000000f00 */
[----:B------:R-:W-:Y:S05]  /*6280*/  WARPSYNC.COLLECTIVE R25, `(.L_x_622) ;  /* 0x0000000019087348 */ /* 0x000fea0003c00000 */
[----:B------:R0:W1:Y:S02]  /*6290*/  SHFL.BFLY P2, R32, R34, R31, R30 ;  /* 0x0c00001f22207389 */ /* 0x000064000004001e */
[----:B01----:R-:W-:Y:S01]  /*62a0*/  ENDCOLLECTIVE ;  /* 0x000000000000791b */ /* 0x003fe20003800000 */
.L_x_622:
[----:B------:R-:W-:-:S05]  /*62b0*/  FADD.FTZ R42, R39, R42 ;  /* 0x0000002a272a7221 */ /* 0x000fca0000010000 */
[----:B------:R-:W-:Y:S01]  /*62c0*/  MOV R34, R42 ;  /* 0x0000002a00227202 */ /* 0x000fe20000000f00 */
[----:B------:R-:W-:-:S07]  /*62d0*/  IMAD.MOV.U32 R33, RZ, RZ, R32 ;  /* 0x000000ffff217224 */ /* 0x000fce00078e0020 */
[----:B------:R-:W-:Y:S05]  /*62e0*/  WARPSYNC.COLLECTIVE R25, `(.L_x_623) ;  /* 0x0000000019087348 */ /* 0x000fea0003c00000 */
[----:B------:R0:W1:Y:S02]  /*62f0*/  SHFL.BFLY P2, R32, R34, R31, R30 ;  /* 0x0c00001f22207389 */ /* 0x000064000004001e */
[----:B01----:R-:W-:Y:S01]  /*6300*/  ENDCOLLECTIVE ;  /* 0x000000000000791b */ /* 0x003fe20003800000 */
.L_x_623:
[----:B------:R-:W-:Y:S01]  /*6310*/  FADD.FTZ R33, R40, R33 ;  /* 0x0000002128217221 */ /* 0x000fe20000010000 */
[----:B------:R-:W-:Y:S06]  /*6320*/  BRA `(.L_x_624) ;  /* 0xffffffec00287947 */ /* 0x000fec000383ffff */
.L_x_603:
[----:B------:R-:W-:Y:S01]  /*6330*/  BSSY B1, `(.L_x_625) ;  /* 0x0000008000017945 */ /* 0x000fe20003800000 */
[----:B0-----:R-:W-:Y:S02]  /*6340*/  MOV R34, R33 ;  /* 0x0000002100227202 */ /* 0x001fe40000000f00 */
[----:B------:R-:W-:Y:S02]  /*6350*/  MOV R31, 0x8 ;  /* 0x00000008001f7802 */ /* 0x000fe40000000f00 */
[----:B--2---:R-:W-:Y:S02]  /*6360*/  MOV R30, 0x101f ;  /* 0x0000101f001e7802 */ /* 0x004fe40000000f00 */
[----:B------:R-:W-:-:S07]  /*6370*/  MOV R25, 0xffff ;  /* 0x0000ffff00197802 */ /* 0x000fce0000000f00 */
[----:B-1-34-:R-:W-:Y:S05]  /*6380*/  WARPSYNC.COLLECTIVE R25, `(.L_x_626) ;  /* 0x0000000019087348 */ /* 0x01afea0003c00000 */
[----:B------:R0:W2:Y:S02]  /*6390*/  SHFL.BFLY P2, R32, R34, R31, R30 ;  /* 0x0c00001f22207389 */ /* 0x0000a4000004001e */
[----:B01234-:R-:W-:Y:S01]  /*63a0*/  ENDCOLLECTIVE ;  /* 0x000000000000791b */ /* 0x01ffe20003800000 */
.L_x_626:
[----:B------:R-:W-:Y:S05]  /*63b0*/  BSYNC B1 ;  /* 0x0000000000017941 */ /* 0x000fea0003800000 */
.L_x_625:
        /* <DEDUP_REMOVED lines=9> */
.L_x_627:
[----:B------:R-:W-:Y:S01]  /*6450*/  HFMA2.MMA R31, -RZ, RZ, 0, 2.384185791015625e-07 ;  /* 0x00000004ff1f7435 */ /* 0x000fe200000001ff */
[----:B------:R-:W-:Y:S01]  /*6460*/  IMAD.MOV.U32 R34, RZ, RZ, R36 ;  /* 0x000000ffff227224 */ /* 0x000fe200078e0024 */
[----:B------:R-:W-:-:S09]  /*6470*/  MOV R38, R32 ;  /* 0x0000002000267202 */ /* 0x000fd20000000f00 */
[----:B------:R-:W-:Y:S05]  /*6480*/  WARPSYNC.COLLECTIVE R25, `(.L_x_628) ;  /* 0x0000000019087348 */ /* 0x000fea0003c00000 */
[----:B------:R0:W1:Y:S02]  /*6490*/  SHFL.BFLY P2, R32, R34, R31, R30 ;  /* 0x0c00001f22207389 */ /* 0x000064000004001e */
[----:B01----:R-:W-:Y:S01]  /*64a0*/  ENDCOLLECTIVE ;  /* 0x000000000000791b */ /* 0x003fe20003800000 */
.L_x_628:
[----:B------:R-:W-:-:S05]  /*64b0*/  FADD.FTZ R38, R38, R35 ;  /* 0x0000002326267221 */ /* 0x000fca0000010000 */
[----:B------:R-:W-:Y:S02]  /*64c0*/  MOV R34, R38 ;  /* 0x0000002600227202 */ /* 0x000fe40000000f00 */
[----:B------:R-:W-:-:S07]  /*64d0*/  MOV R37, R32 ;  /* 0x0000002000257202 */ /* 0x000fce0000000f00 */
[----:B------:R-:W-:Y:S05]  /*64e0*/  WARPSYNC.COLLECTIVE R25, `(.L_x_629) ;  /* 0x0000000019087348 */ /* 0x000fea0003c00000 */
[----:B------:R0:W1:Y:S02]  /*64f0*/  SHFL.BFLY P2, R32, R34, R31, R30 ;  /* 0x0c00001f22207389 */ /* 0x000064000004001e */
[----:B01----:R-:W-:Y:S01]  /*6500*/  ENDCOLLECTIVE ;  /* 0x000000000000791b */ /* 0x003fe20003800000 */
.L_x_629:
[----:B------:R-:W-:-:S05]  /*6510*/  FADD.FTZ R37, R36, R37 ;  /* 0x0000002524257221 */ /* 0x000fca0000010000 */
[----:B------:R-:W-:Y:S01]  /*6520*/  MOV R34, R37 ;  /* 0x0000002500227202 */ /* 0x000fe20000000f00 */
[----:B------:R-:W-:Y:S01]  /*6530*/  IMAD.MOV.U32 R31, RZ, RZ, 0x2 ;  /* 0x00000002ff1f7424 */ /* 0x000fe200078e00ff */
[----:B------:R-:W-:-:S07]  /*6540*/  MOV R39, R32 ;  /* 0x0000002000277202 */ /* 0x000fce0000000f00 */
[----:B------:R-:W-:Y:S05]  /*6550*/  WARPSYNC.COLLECTIVE R25, `(.L_x_630) ;  /* 0x0000000019087348 */ /* 0x000fea0003c00000 */
[----:B------:R0:W1:Y:S02]  /*6560*/  SHFL.BFLY P2, R32, R34, R31, R30 ;  /* 0x0c00001f22207389 */ /* 0x000064000004001e */
[----:B01----:R-:W-:Y:S01]  /*6570*/  ENDCOLLECTIVE ;  /* 0x000000000000791b */ /* 0x003fe20003800000 */
.L_x_630:
[----:B------:R-:W-:-:S05]  /*6580*/  FADD.FTZ R39, R38, R39 ;  /* 0x0000002726277221 */ /* 0x000fca0000010000 */
[----:B------:R-:W-:Y:S02]  /*6590*/  MOV R34, R39 ;  /* 0x0000002700227202 */ /* 0x000fe40000000f00 */
[----:B------:R-:W-:-:S07]  /*65a0*/  MOV R40, R32 ;  /* 0x0000002000287202 */ /* 0x000fce0000000f00 */
[----:B------:R-:W-:Y:S05]  /*65b0*/  WARPSYNC.COLLECTIVE R25, `(.L_x_631) ;  /* 0x0000000019087348 */ /* 0x000fea0003c00000 */
[----:B------:R0:W1:Y:S02]  /*65c0*/  SHFL.BFLY P2, R32, R34, R31, R30 ;  /* 0x0c00001f22207389 */ /* 0x000064000004001e */
[----:B01----:R-:W-:Y:S01]  /*65d0*/  ENDCOLLECTIVE ;  /* 0x000000000000791b */ /* 0x003fe20003800000 */
.L_x_631:
[----:B------:R-:W-:Y:S01]  /*65e0*/  FADD.FTZ R40, R37, R40 ;  /* 0x0000002825287221 */ /* 0x000fe20000010000 */
[----:B------:R-:W-:-:S04]  /*65f0*/  HFMA2.MMA R31, -RZ, RZ, 0, 5.9604644775390625e-08 ;  /* 0x00000001ff1f7435 */ /* 0x000fc800000001ff */
[----:B------:R-:W-:Y:S02]  /*6600*/  MOV R34, R40 ;  /* 0x0000002800227202 */ /* 0x000fe40000000f00 */
[----:B------:R-:W-:-:S07]  /*6610*/  MOV R42, R32 ;  /* 0x00000020002a7202 */ /* 0x000fce0000000f00 */
[----:B------:R-:W-:Y:S05]  /*6620*/  WARPSYNC.COLLECTIVE R25, `(.L_x_632) ;  /* 0x0000000019087348 */ /* 0x000fea0003c00000 */
[----:B------:R0:W1:Y:S02]  /*6630*/  SHFL.BFLY P2, R32, R34, R31, R30 ;  /* 0x0c00001f22207389 */ /* 0x000064000004001e */
[----:B01----:R-:W-:Y:S01]  /*6640*/  ENDCOLLECTIVE ;  /* 0x000000000000791b */ /* 0x003fe20003800000 */
.L_x_632:
[----:B------:R-:W-:-:S05]  /*6650*/  FADD.FTZ R42, R39, R42 ;  /* 0x0000002a272a7221 */ /* 0x000fca0000010000 */
[----:B------:R-:W-:Y:S01]  /*6660*/  MOV R34, R42 ;  /* 0x0000002a00227202 */ /* 0x000fe20000000f00 */
[----:B------:R-:W-:-:S07]  /*6670*/  IMAD.MOV.U32 R33, RZ, RZ, R32 ;  /* 0x000000ffff217224 */ /* 0x000fce00078e0020 */
[----:B------:R-:W-:Y:S05]  /*6680*/  WARPSYNC.COLLECTIVE R25, `(.L_x_633) ;  /* 0x0000000019087348 */ /* 0x000fea0003c00000 */
[----:B------:R0:W1:Y:S02]  /*6690*/  SHFL.BFLY P2, R32, R34, R31, R30 ;  /* 0x0c00001f22207389 */ /* 0x000064000004001e */
[----:B01----:R-:W-:Y:S01]  /*66a0*/  ENDCOLLECTIVE ;  /* 0x000000000000791b */ /* 0x003fe20003800000 */
.L_x_633:
[----:B------:R-:W-:Y:S01]  /*66b0*/  FADD.FTZ R33, R40, R33 ;  /* 0x0000002128217221 */ /* 0x000fe20000010000 */
[----:B------:R-:W-:Y:S06]  /*66c0*/  BRA `(.L_x_634) ;  /* 0xffffffe800cc7947 */ /* 0x000fec000383ffff */
.L_x_604:
[----:B------:R-:W-:Y:S01]  /*66d0*/  HFMA2.MMA R31, -RZ, RZ, 0, 4.76837158203125e-07 ;  /* 0x00000008ff1f7435 */ /* 0x000fe200000001ff */
[----:B------:R-:W-:Y:S01]  /*66e0*/  BSSY B0, `(.L_x_635) ;  /* 0x0000007000007945 */ /* 0x000fe20003800000 */
[----:B--2---:R-:W-:Y:S02]  /*66f0*/  MOV R34, R26 ;  /* 0x0000001a00227202 */ /* 0x004fe40000000f00 */
[----:B------:R-:W-:Y:S02]  /*6700*/  MOV R30, 0x101f ;  /* 0x0000101f001e7802 */ /* 0x000fe40000000f00 */
[----:B0-----:R-:W-:-:S07]  /*6710*/  MOV R25, 0xffff ;  /* 0x0000ffff00197802 */ /* 0x001fce0000000f00 */
[----:B-1-3--:R-:W-:Y:S05]  /*6720*/  WARPSYNC.COLLECTIVE R25, `(.L_x_636) ;  /* 0x0000000019087348 */ /* 0x00afea0003c00000 */
[----:B------:R0:W2:Y:S02]  /*6730*/  SHFL.BFLY P2, R32, R34, R31, R30 ;  /* 0x0c00001f22207389 */ /* 0x0000a4000004001e */
[----:B0123--:R-:W-:Y:S01]  /*6740*/  ENDCOLLECTIVE ;  /* 0x000000000000791b */ /* 0x00ffe20003800000 */
.L_x_636:
[----:B------:R-:W-:Y:S05]  /*6750*/  BSYNC B0 ;  /* 0x0000000000007941 */ /* 0x000fea0003800000 */
.L_x_635:
[----:B------:R-:W-:Y:S01]  /*6760*/  HFMA2.MMA R31, -RZ, RZ, 0, 4.76837158203125e-07 ;  /* 0x00000008ff1f7435 */ /* 0x000fe200000001ff */
[----:B------:R-:W-:Y:S01]  /*6770*/  MOV R34, R27 ;  /* 0x0000001b00227202 */ /* 0x000fe20000000f00 */
[----:B------:R-:W-:Y:S01]  /*6780*/  IMAD.MOV.U32 R29, RZ, RZ, R32 ;  /* 0x000000ffff1d7224 */ /* 0x000fe200078e0020 */
[----:B------:R-:W-:Y:S01]  /*6790*/  MOV R30, 0x101f ;  /* 0x0000101f001e7802 */ /* 0x000fe20000000f00 */
[----:B------:R-:W-:Y:S01]  /*67a0*/  HFMA2.MMA R39, -RZ, RZ, 0, 0 ;  /* 0x00000000ff277435 */ /* 0x000fe200000001ff */
[----:B------:R-:W-:Y:S01]  /*67b0*/  MOV R25, 0xffff ;  /* 0x0000ffff00197802 */ /* 0x000fe20000000f00 */
[----:B------:R-:W-:Y:S01]  /*67c0*/  FADD.FTZ R29, R29, R26 ;  /* 0x0000001a1d1d7221 */ /* 0x000fe20000010000 */
[----:B------:R-:W-:Y:S02]  /*67d0*/  @!P0 IADD3 R35, R33, 0x14, RZ ;  /* 0x0000001421238810 */ /* 0x000fe40007ffe0ff */
[----:B------:R-:W-:Y:S02]  /*67e0*/  CS2R R44, SRZ ;  /* 0x00000000002c7805 */ /* 0x000fe4000001ff00 */
[----:B------:R-:W-:-:S07]  /*67f0*/  @!P0 LEA R36, R47, UR6, 0x7 ;  /* 0x000000062f248c11 */ /* 0x000fce000f8e38ff */
[----:B------:R-:W-:Y:S05]  /*6800*/  WARPSYNC.COLLECTIVE R25, `(.L_x_637) ;  /* 0x0000000019087348 */ /* 0x000fea0003c00000 */
[----:B------:R0:W1:Y:S02]  /*6810*/  SHFL.BFLY P2, R32, R34, R31, R30 ;  /* 0x0c00001f22207389 */ /* 0x000064000004001e */
[----:B01----:R-:W-:Y:S01]  /*6820*/  ENDCOLLECTIVE ;  /* 0x000000000000791b */ /* 0x003fe20003800000 */
.L_x_637:
[----:B------:R-:W-:Y:S01]  /*6830*/  @!P0 LOP3.LUT R35, R35, R10, RZ, 0x3c, !PT ;  /* 0x0000000a23238212 */ /* 0x000fe200078e3cff */
[----:B------:R-:W-:Y:S01]  /*6840*/  HFMA2.MMA R50, -RZ, RZ, 0, 0 ;  /* 0x00000000ff327435 */ /* 0x000fe200000001ff */
[----:B------:R-:W-:Y:S02]  /*6850*/  MOV R40, RZ ;  /* 0x000000ff00287202 */ /* 0x000fe40000000f00 */
[----:B------:R-:W-:-:S05]  /*6860*/  @!P0 LEA R35, R35, R36, 0x2 ;  /* 0x0000002423238211 */ /* 0x000fca00078e10ff */
[----:B------:R0:W1:Y:S01]  /*6870*/  @!P0 LDS R38, [R35+0x500] ;  /* 0x0005000023268984 */ /* 0x0000620000000800 */
[----:B------:R-:W-:Y:S01]  /*6880*/  MOV R34, R29 ;  /* 0x0000001d00227202 */ /* 0x000fe20000000f00 */
[----:B------:R-:W-:Y:S02]  /*6890*/  IMAD.MOV.U32 R31, RZ, RZ, 0x4 ;  /* 0x00000004ff1f7424 */ /* 0x000fe400078e00ff */
[----:B------:R0:W2:Y:S01]  /*68a0*/  @!P0 LDS R37, [R35] ;  /* 0x0000000023258984 */ /* 0x0000a20000000800 */
[----:B------:R-:W-:-:S07]  /*68b0*/  FADD.FTZ R28, R32, R27 ;  /* 0x0000001b201c7221 */ /* 0x000fce0000010000 */
[----:B012---:R-:W-:Y:S05]  /*68c0*/  WARPSYNC.COLLECTIVE R25, `(.L_x_638) ;  /* 0x0000000019087348 */ /* 0x007fea0003c00000 */
[----:B------:R3:W4:Y:S02]  /*68d0*/  SHFL.BFLY P2, R32, R34, R31, R30 ;  /* 0x0c00001f22207389 */ /* 0x000724000004001e */
[----:B01234-:R-:W-:Y:S01]  /*68e0*/  ENDCOLLECTIVE ;  /* 0x000000000000791b */ /* 0x01ffe20003800000 */
.L_x_638:
[----:B------:R-:W-:Y:S02]  /*68f0*/  MOV R34, R28 ;  /* 0x0000001c00227202 */ /* 0x000fe40000000f00 */
[----:B------:R-:W-:Y:S01]  /*6900*/  MOV R26, R32 ;  /* 0x00000020001a7202 */ /* 0x000fe20000000f00 */
[----:B------:R-:W-:-:S07]  /*6910*/  @!P0 IMAD.MOV.U32 R40, RZ, RZ, R38 ;  /* 0x000000ffff288224 */ /* 0x000fce00078e0026 */
[----:B------:R-:W-:Y:S05]  /*6920*/  WARPSYNC.COLLECTIVE R25, `(.L_x_639) ;  /* 0x0000000019087348 */ /* 0x000fea0003c00000 */
[----:B------:R0:W1:Y:S02]  /*6930*/  SHFL.BFLY P2, R32, R34, R31, R30 ;  /* 0x0c00001f22207389 */ /* 0x000064000004001e */
[----:B01----:R-:W-:Y:S01]  /*6940*/  ENDCOLLECTIVE ;  /* 0x000000000000791b */ /* 0x003fe20003800000 */
.L_x_639:
[----:B------:R-:W-:Y:S01]  /*6950*/  FADD.FTZ R26, R29, R26 ;  /* 0x0000001a1d1a7221 */ /* 0x000fe20000010000 */
[----:B------:R-:W-:-:S04]  /*6960*/  @!P0 MOV R39, R37 ;  /* 0x0000002500278202 */ /* 0x000fc80000000f00 */
[----:B------:R-:W-:Y:S01]  /*6970*/  MOV R34, R26 ;  /* 0x0000001a00227202 */ /* 0x000fe20000000f00 */
[----:B------:R-:W-:Y:S02]  /*6980*/  IMAD.MOV.U32 R31, RZ, RZ, 0x2 ;  /* 0x00000002ff1f7424 */ /* 0x000fe400078e00ff */
[----:B------:R-:W-:Y:S01]  /*6990*/  FADD.FTZ R27, R28, R32 ;  /* 0x000000201c1b7221 */ /* 0x000fe20000010000 */
[----:B------:R-:W-:-:S07]  /*69a0*/  @!P0 LEA R28, R47, UR6, 0x7 ;  /* 0x000000062f1c8c11 */ /* 0x000fce000f8e38ff */
[----:B------:R-:W-:Y:S05]  /*69b0*/  WARPSYNC.COLLECTIVE R25, `(.L_x_640) ;  /* 0x0000000019087348 */ /* 0x000fea0003c00000 */
[----:B------:R0:W1:Y:S02]  /*69c0*/  SHFL.BFLY P2, R32, R34, R31, R30 ;  /* 0x0c00001f22207389 */ /* 0x000064000004001e */
[----:B01----:R-:W-:Y:S01]  /*69d0*/  ENDCOLLECTIVE ;  /* 0x000000000000791b */ /* 0x003fe20003800000 */
.L_x_640:
[----:B------:R-:W-:Y:S02]  /*69e0*/  MOV R34, R27 ;  /* 0x0000001b00227202 */ /* 0x000fe40000000f00 */
[----:B------:R-:W-:-:S07]  /*69f0*/  MOV R29, R32 ;  /* 0x00000020001d7202 */ /* 0x000fce0000000f00 */
[----:B------:R-:W-:Y:S05]  /*6a00*/  WARPSYNC.COLLECTIVE R25, `(.L_x_641) ;  /* 0x0000000019087348 */ /* 0x000fea0003c00000 */
[----:B------:R0:W1:Y:S02]  /*6a10*/  SHFL.BFLY P2, R32, R34, R31, R30 ;  /* 0x0c00001f22207389 */ /* 0x000064000004001e */
[----:B01----:R-:W-:Y:S01]  /*6a20*/  ENDCOLLECTIVE ;  /* 0x000000000000791b */ /* 0x003fe20003800000 */
.L_x_641:
[----:B------:R-:W-:Y:S01]  /*6a30*/  FADD.FTZ R35, R26, R29 ;  /* 0x0000001d1a237221 */ /* 0x000fe20000010000 */
[----:B------:R-:W-:-:S04]  /*6a40*/  @!P0 IADD3 R29, R33, 0x28, RZ ;  /* 0x00000028211d8810 */ /* 0x000fc80007ffe0ff */
[----:B------:R-:W-:-:S04]  /*6a50*/  @!P0 LOP3.LUT R29, R29, R10, RZ, 0x3c, !PT ;  /* 0x0000000a1d1d8212 */ /* 0x000fc800078e3cff */
[----:B------:R-:W-:Y:S01]  /*6a60*/  @!P0 LEA R29, R29, R28, 0x2 ;  /* 0x0000001c1d1d8211 */ /* 0x000fe200078e10ff */
[----:B------:R-:W-:Y:S01]  /*6a70*/  HFMA2.MMA R31, -RZ, RZ, 0, 5.9604644775390625e-08 ;  /* 0x00000001ff1f7435 */ /* 0x000fe200000001ff */
[----:B------:R-:W-:-:S03]  /*6a80*/  MOV R34, R35 ;  /* 0x0000002300227202 */ /* 0x000fc60000000f00 */
[----:B------:R0:W1:Y:S04]  /*6a90*/  @!P0 LDS R46, [R29] ;  /* 0x000000001d2e8984 */ /* 0x0000680000000800 */
[----:B------:R0:W2:Y:S01]  /*6aa0*/  @!P0 LDS R48, [R29+0x500] ;  /* 0x000500001d308984 */ /* 0x0000a20000000800 */
[----:B------:R-:W-:-:S07]  /*6ab0*/  FADD.FTZ R36, R27, R32 ;  /* 0x000000201b247221 */ /* 0x000fce0000010000 */
[----:B012---:R-:W-:Y:S05]  /*6ac0*/  WARPSYNC.COLLECTIVE R25, `(.L_x_642) ;  /* 0x0000000019087348 */ /* 0x007fea0003c00000 */
[----:B------:R3:W4:Y:S02]  /*6ad0*/  SHFL.BFLY P2, R32, R34, R31, R30 ;  /* 0x0c00001f22207389 */ /* 0x000724000004001e */
[----:B01234-:R-:W-:Y:S01]  /*6ae0*/  ENDCOLLECTIVE ;  /* 0x000000000000791b */ /* 0x01ffe20003800000 */
.L_x_642:
[----:B------:R-:W0:Y:S01]  /*6af0*/  LDC.64 R26, c[0x0][0x218] ;  /* 0x00008600ff1a7b82 */ /* 0x000e220000000a00 */
[----:B------:R-:W-:Y:S02]  /*6b00*/  MOV R34, R36 ;  /* 0x0000002400227202 */ /* 0x000fe40000000f00 */
[----:B------:R-:W-:-:S07]  /*6b10*/  MOV R38, R32 ;  /* 0x0000002000267202 */ /* 0x000fce0000000f00 */
[----:B0-----:R-:W-:Y:S05]  /*6b20*/  WARPSYNC.COLLECTIVE R25, `(.L_x_643) ;  /* 0x0000000019087348 */ /* 0x001fea0003c00000 */
[----:B------:R1:W2:Y:S02]  /*6b30*/  SHFL.BFLY P2, R32, R34, R31, R30 ;  /* 0x0c00001f22207389 */ /* 0x0002a4000004001e */
[----:B012---:R-:W-:Y:S01]  /*6b40*/  ENDCOLLECTIVE ;  /* 0x000000000000791b */ /* 0x007fe20003800000 */
.L_x_643:
[----:B------:R-:W-:Y:S01]  /*6b50*/  FADD.FTZ R35, R35, R38 ;  /* 0x0000002623237221 */ /* 0x000fe20000010000 */
[----:B------:R-:W-:Y:S01]  /*6b60*/  @!P0 MOV R44, R46 ;  /* 0x0000002e002c8202 */ /* 0x000fe20000000f00 */
[----:B------:R-:W-:Y:S01]  /*6b70*/  @!P0 IMAD.MOV.U32 R45, RZ, RZ, R48 ;  /* 0x000000ffff2d8224 */ /* 0x000fe200078e0030 */
[----:B------:R-:W-:Y:S02]  /*6b80*/  HFMA2.MMA R48, -RZ, RZ, 0, 0 ;  /* 0x00000000ff307435 */ /* 0x000fe400000001ff */
[----:B------:R-:W-:Y:S01]  /*6b90*/  HFMA2.MMA R31, -RZ, RZ, 0, 4.76837158203125e-07 ;  /* 0x00000008ff1f7435 */ /* 0x000fe200000001ff */
[----:B------:R-:W-:Y:S01]  /*6ba0*/  IMAD.MOV.U32 R34, RZ, RZ, R39 ;  /* 0x000000ffff227224 */ /* 0x000fe200078e0027 */
[----:B------:R-:W-:-:S09]  /*6bb0*/  MOV R37, R32 ;  /* 0x0000002000257202 */ /* 0x000fd20000000f00 */
[----:B------:R-:W-:Y:S05]  /*6bc0*/  WARPSYNC.COLLECTIVE R25, `(.L_x_644) ;  /* 0x0000000019087348 */ /* 0x000fea0003c00000 */
[----:B------:R0:W1:Y:S02]  /*6bd0*/  SHFL.BFLY P2, R32, R34, R31, R30 ;  /* 0x0c00001f22207389 */ /* 0x000064000004001e */
[----:B01----:R-:W-:Y:S01]  /*6be0*/  ENDCOLLECTIVE ;  /* 0x000000000000791b */ /* 0x003fe20003800000 */
.L_x_644:
[----:B------:R-:W-:Y:S01]  /*6bf0*/  FADD.FTZ R36, R36, R37 ;  /* 0x0000002524247221 */ /* 0x000fe20000010000 */
[----:B------:R-:W-:-:S05]  /*6c00*/  IADD3 R37, R33, R14, RZ ;  /* 0x0000000e21257210 */ /* 0x000fca0007ffe0ff */
[----:B------:R-:W-:Y:S01]  /*6c10*/  IMAD.WIDE R26, R37, 0x2, R26 ;  /* 0x00000002251a7825 */ /* 0x000fe200078e021a */
[----:B------:R-:W-:Y:S02]  /*6c20*/  MOV R34, R40 ;  /* 0x0000002800227202 */ /* 0x000fe40000000f00 */
[----:B------:R-:W-:-:S07]  /*6c30*/  MOV R42, R32 ;  /* 0x00000020002a7202 */ /* 0x000fce0000000f00 */
[----:B------:R-:W-:Y:S05]  /*6c40*/  WARPSYNC.COLLECTIVE R25, `(.L_x_645) ;  /* 0x0000000019087348 */ /* 0x000fea0003c00000 */
[----:B------:R0:W1:Y:S02]  /*6c50*/  SHFL.BFLY P2, R32, R34, R31, R30 ;  /* 0x0c00001f22207389 */ /* 0x000064000004001e */
[----:B01----:R-:W-:Y:S01]  /*6c60*/  ENDCOLLECTIVE ;  /* 0x000000000000791b */ /* 0x003fe20003800000 */
.L_x_645:
[----:B------:R-:W-:-:S05]  /*6c70*/  FADD.FTZ R42, R42, R39 ;  /* 0x000000272a2a7221 */ /* 0x000fca0000010000 */
[----:B------:R-:W-:Y:S01]  /*6c80*/  MOV R34, R42 ;  /* 0x0000002a00227202 */ /* 0x000fe20000000f00 */
[----:B------:R-:W-:Y:S01]  /*6c90*/  IMAD.MOV.U32 R31, RZ, RZ, 0x4 ;  /* 0x00000004ff1f7424 */ /* 0x000fe200078e00ff */
[----:B------:R-:W-:-:S07]  /*6ca0*/  MOV R41, R32 ;  /* 0x0000002000297202 */ /* 0x000fce0000000f00 */
[----:B------:R-:W-:Y:S05]  /*6cb0*/  WARPSYNC.COLLECTIVE R25, `(.L_x_646) ;  /* 0x0000000019087348 */ /* 0x000fea0003c00000 */
[----:B------:R0:W1:Y:S02]  /*6cc0*/  SHFL.BFLY P2, R32, R34, R31, R30 ;  /* 0x0c00001f22207389 */ /* 0x000064000004001e */
[----:B01----:R-:W-:Y:S01]  /*6cd0*/  ENDCOLLECTIVE ;  /* 0x000000000000791b */ /* 0x003fe20003800000 */
.L_x_646:
[----:B------:R-:W-:-:S05]  /*6ce0*/  FADD.FTZ R41, R41, R40 ;  /* 0x0000002829297221 */ /* 0x000fca0000010000 */
[----:B------:R-:W-:Y:S02]  /*6cf0*/  MOV R34, R41 ;  /* 0x0000002900227202 */ /* 0x000fe40000000f00 */
[----:B------:R-:W-:-:S07]  /*6d00*/  MOV R39, R32 ;  /* 0x0000002000277202 */ /* 0x000fce0000000f00 */
[----:B------:R-:W-:Y:S05]  /*6d10*/  WARPSYNC.COLLECTIVE R25, `(.L_x_647) ;  /* 0x0000000019087348 */ /* 0x000fea0003c00000 */
[----:B------:R0:W1:Y:S02]  /*6d20*/  SHFL.BFLY P2, R32, R34, R31, R30 ;  /* 0x0c00001f22207389 */ /* 0x000064000004001e */
[----:B01----:R-:W-:Y:S01]  /*6d30*/  ENDCOLLECTIVE ;  /* 0x000000000000791b */ /* 0x003fe20003800000 */
.L_x_647:
[----:B------:R-:W-:Y:S01]  /*6d40*/  FADD.FTZ R39, R42, R39 ;  /* 0x000000272a277221 */ /* 0x000fe20000010000 */
[----:B------:R-:W-:-:S03]  /*6d50*/  HFMA2.MMA R31, -RZ, RZ, 0, 1.1920928955078125e-07 ;  /* 0x00000002ff1f7435 */ /* 0x000fc600000001ff */
[----:B------:R-:W-:Y:S01]  /*6d60*/  IMAD.MOV.U32 R34, RZ, RZ, R39 ;  /* 0x000000ffff227224 */ /* 0x000fe200078e0027 */
[----:B------:R-:W-:-:S07]  /*6d70*/  MOV R40, R32 ;  /* 0x0000002000287202 */ /* 0x000fce0000000f00 */
[----:B------:R-:W-:Y:S05]  /*6d80*/  WARPSYNC.COLLECTIVE R25, `(.L_x_648) ;  /* 0x0000000019087348 */ /* 0x000fea0003c00000 */
[----:B------:R0:W1:Y:S02]  /*6d90*/  SHFL.BFLY P2, R32, R34, R31, R30 ;  /* 0x0c00001f22207389 */ /* 0x000064000004001e */
[----:B01----:R-:W-:Y:S01]  /*6da0*/  ENDCOLLECTIVE ;  /* 0x000000000000791b */ /* 0x003fe20003800000 */
.L_x_648:
[----:B------:R-:W-:-:S05]  /*6db0*/  FADD.FTZ R40, R41, R40 ;  /* 0x0000002829287221 */ /* 0x000fca0000010000 */
[----:B------:R-:W-:Y:S02]  /*6dc0*/  MOV R34, R40 ;  /* 0x0000002800227202 */ /* 0x000fe40000000f00 */
[----:B------:R-:W-:-:S07]  /*6dd0*/  MOV R28, R32 ;  /* 0x00000020001c7202 */ /* 0x000fce0000000f00 */
[----:B------:R-:W-:Y:S05]  /*6de0*/  WARPSYNC.COLLECTIVE R25, `(.L_x_649) ;  /* 0x0000000019087348 */ /* 0x000fea0003c00000 */
[----:B------:R0:W1:Y:S02]  /*6df0*/  SHFL.BFLY P2, R32, R34, R31, R30 ;  /* 0x0c00001f22207389 */ /* 0x000064000004001e */
[----:B01----:R-:W-:Y:S01]  /*6e00*/  ENDCOLLECTIVE ;  /* 0x000000000000791b */ /* 0x003fe20003800000 */
.L_x_649:
[----:B------:R-:W-:Y:S01]  /*6e10*/  FADD.FTZ R41, R39, R28 ;  /* 0x0000001c27297221 */ /* 0x000fe20000010000 */
[----:B------:R-:W-:Y:S02]  /*6e20*/  @!P0 IADD3 R39, R33, 0x3c, RZ ;  /* 0x0000003c21278810 */ /* 0x000fe40007ffe0ff */
[----:B------:R-:W-:Y:S02]  /*6e30*/  @!P0 LEA R28, R47, UR6, 0x7 ;  /* 0x000000062f1c8c11 */ /* 0x000fe4000f8e38ff */
[----:B------:R-:W-:-:S04]  /*6e40*/  @!P0 LOP3.LUT R39, R39, R10, RZ, 0x3c, !PT ;  /* 0x0000000a27278212 */ /* 0x000fc800078e3cff */
[----:B------:R-:W-:Y:S01]  /*6e50*/  @!P0 LEA R28, R39, R28, 0x2 ;  /* 0x0000001c271c8211 */ /* 0x000fe200078e10ff */
[----:B------:R-:W-:Y:S01]  /*6e60*/  HFMA2.MMA R31, -RZ, RZ, 0, 5.9604644775390625e-08 ;  /* 0x00000001ff1f7435 */ /* 0x000fe200000001ff */
[----:B------:R-:W-:-:S03]  /*6e70*/  MOV R34, R41 ;  /* 0x0000002900227202 */ /* 0x000fc60000000f00 */
[----:B------:R0:W1:Y:S04]  /*6e80*/  @!P0 LDS R52, [R28] ;  /* 0x000000001c348984 */ /* 0x0000680000000800 */
[----:B------:R0:W2:Y:S01]  /*6e90*/  @!P0 LDS R54, [R28+0x500] ;  /* 0x000500001c368984 */ /* 0x0000a20000000800 */
[----:B------:R-:W-:-:S07]  /*6ea0*/  MOV R43, R32 ;  /* 0x00000020002b7202 */ /* 0x000fce0000000f00 */
[----:B012---:R-:W-:Y:S05]  /*6eb0*/  WARPSYNC.COLLECTIVE R25, `(.L_x_650) ;  /* 0x0000000019087348 */ /* 0x007fea0003c00000 */
[----:B------:R3:W4:Y:S02]  /*6ec0*/  SHFL.BFLY P2, R32, R34, R31, R30 ;  /* 0x0c00001f22207389 */ /* 0x000724000004001e */
[----:B01234-:R-:W-:Y:S01]  /*6ed0*/  ENDCOLLECTIVE ;  /* 0x000000000000791b */ /* 0x01ffe20003800000 */
.L_x_650:
[----:B------:R-:W-:Y:S01]  /*6ee0*/  FADD.FTZ R43, R40, R43 ;  /* 0x0000002b282b7221 */ /* 0x000fe20000010000 */
[----:B------:R-:W0:Y:S04]  /*6ef0*/  LDC.64 R28, c[0x0][0x220] ;  /* 0x00008800ff1c7b82 */ /* 0x000e280000000a00 */
[----:B------:R-:W-:Y:S02]  /*6f00*/  MOV R34, R43 ;  /* 0x0000002b00227202 */ /* 0x000fe40000000f00 */
[----:B------:R-:W-:-:S07]  /*6f10*/  MOV R40, R32 ;  /* 0x0000002000287202 */ /* 0x000fce0000000f00 */
[----:B0-----:R-:W-:Y:S05]  /*6f20*/  WARPSYNC.COLLECTIVE R25, `(.L_x_651) ;  /* 0x0000000019087348 */ /* 0x001fea0003c00000 */
[----:B------:R1:W2:Y:S02]  /*6f30*/  SHFL.BFLY P2, R32, R34, R31, R30 ;  /* 0x0c00001f22207389 */ /* 0x0002a4000004001e */
[----:B012---:R-:W-:Y:S01]  /*6f40*/  ENDCOLLECTIVE ;  /* 0x000000000000791b */ /* 0x007fe20003800000 */
.L_x_651:
[----:B------:R-:W-:-:S04]  /*6f50*/  IMAD.WIDE R28, R37, 0x2, R28 ;  /* 0x00000002251c7825 */ /* 0x000fc800078e021c */
[----:B------:R-:W-:Y:S01]  /*6f60*/  FADD.FTZ R40, R41, R40 ;  /* 0x0000002829287221 */ /* 0x000fe20000010000 */
[----:B------:R-:W-:Y:S01]  /*6f70*/  @!P0 IMAD.MOV.U32 R48, RZ, RZ, R52 ;  /* 0x000000ffff308224 */ /* 0x000fe200078e0034 */
[----:B------:R-:W-:Y:S02]  /*6f80*/  @!P0 MOV R50, R54 ;  /* 0x0000003600328202 */ /* 0x000fe40000000f00 */
[----:B------:R-:W-:Y:S01]  /*6f90*/  ISETP.NE.AND P0, PT, R47, RZ, PT ;  /* 0x000000ff2f00720c */ /* 0x000fe20003f05270 */
[----:B------:R-:W-:Y:S01]  /*6fa0*/  HFMA2.MMA R31, -RZ, RZ, 0, 4.76837158203125e-07 ;  /* 0x00000008ff1f7435 */ /* 0x000fe200000001ff */
[----:B------:R-:W-:Y:S01]  /*6fb0*/  IMAD.MOV.U32 R34, RZ, RZ, R44 ;  /* 0x000000ffff227224 */ /* 0x000fe200078e002c */
[----:B------:R-:W-:-:S10]  /*6fc0*/  MOV R42, R32 ;  /* 0x00000020002a7202 */ /* 0x000fd40000000f00 */
[----:B------:R-:W-:Y:S05]  /*6fd0*/  WARPSYNC.COLLECTIVE R25, `(.L_x_652) ;  /* 0x0000000019087348 */ /* 0x000fea0003c00000 */
[----:B------:R0:W1:Y:S02]  /*6fe0*/  SHFL.BFLY P2, R32, R34, R31, R30 ;  /* 0x0c00001f22207389 */ /* 0x000064000004001e */
[----:B01----:R-:W-:Y:S01]  /*6ff0*/  ENDCOLLECTIVE ;  /* 0x000000000000791b */ /* 0x003fe20003800000 */
.L_x_652:
[----:B------:R-:W-:Y:S01]  /*7000*/  @!P0 F2FP.BF16.F32.PACK_AB R33, RZ, R36 ;  /* 0x00000024ff21823e */ /* 0x000fe200000010ff */
[----:B------:R-:W-:Y:S01]  /*7010*/  FADD.FTZ R42, R43, R42 ;  /* 0x0000002a2b2a7221 */ /* 0x000fe20000010000 */
[----:B------:R-:W-:Y:S02]  /*7020*/  MOV R34, R45 ;  /* 0x0000002d00227202 */ /* 0x000fe40000000f00 */
[----:B------:R-:W-:-:S07]  /*7030*/  MOV R51, R32 ;  /* 0x0000002000337202 */ /* 0x000fce0000000f00 */
[----:B------:R-:W-:Y:S05]  /*7040*/  WARPSYNC.COLLECTIVE R25, `(.L_x_653) ;  /* 0x0000000019087348 */ /* 0x000fea0003c00000 */
[----:B------:R0:W1:Y:S02]  /*7050*/  SHFL.BFLY P2, R32, R34, R31, R30 ;  /* 0x0c00001f22207389 */ /* 0x000064000004001e */
[----:B01----:R-:W-:Y:S01]  /*7060*/  ENDCOLLECTIVE ;  /* 0x000000000000791b */ /* 0x003fe20003800000 */
.L_x_653:
[----:B------:R-:W-:-:S05]  /*7070*/  FADD.FTZ R51, R51, R44 ;  /* 0x0000002c33337221 */ /* 0x000fca0000010000 */
[----:B------:R-:W-:Y:S01]  /*7080*/  MOV R34, R51 ;  /* 0x0000003300227202 */ /* 0x000fe20000000f00 */
[----:B------:R-:W-:Y:S01]  /*7090*/  IMAD.MOV.U32 R31, RZ, RZ, 0x4 ;  /* 0x00000004ff1f7424 */ /* 0x000fe200078e00ff */
[----:B------:R-:W-:-:S07]  /*70a0*/  MOV R46, R32 ;  /* 0x00000020002e7202 */ /* 0x000fce0000000f00 */
[----:B------:R-:W-:Y:S05]  /*70b0*/  WARPSYNC.COLLECTIVE R25, `(.L_x_654) ;  /* 0x0000000019087348 */ /* 0x000fea0003c00000 */
[----:B------:R0:W1:Y:S02]  /*70c0*/  SHFL.BFLY P2, R32, R34, R31, R30 ;  /* 0x0c00001f22207389 */ /* 0x000064000004001e */
[----:B01----:R-:W-:Y:S01]  /*70d0*/  ENDCOLLECTIVE ;  /* 0x000000000000791b */ /* 0x003fe20003800000 */
.L_x_654:
[----:B------:R-:W-:-:S05]  /*70e0*/  FADD.FTZ R46, R46, R45 ;  /* 0x0000002d2e2e7221 */ /* 0x000fca0000010000 */
[----:B------:R-:W-:Y:S02]  /*70f0*/  MOV R34, R46 ;  /* 0x0000002e00227202 */ /* 0x000fe40000000f00 */
[----:B------:R-:W-:-:S07]  /*7100*/  MOV R44, R32 ;  /* 0x00000020002c7202 */ /* 0x000fce0000000f00 */
[----:B------:R-:W-:Y:S05]  /*7110*/  WARPSYNC.COLLECTIVE R25, `(.L_x_655) ;  /* 0x0000000019087348 */ /* 0x000fea0003c00000 */
[----:B------:R0:W1:Y:S02]  /*7120*/  SHFL.BFLY P2, R32, R34, R31, R30 ;  /* 0x0c00001f22207389 */ /* 0x000064000004001e */
[----:B01----:R-:W-:Y:S01]  /*7130*/  ENDCOLLECTIVE ;  /* 0x000000000000791b */ /* 0x003fe20003800000 */
.L_x_655:
[----:B------:R-:W-:Y:S01]  /*7140*/  FADD.FTZ R44, R51, R44 ;  /* 0x0000002c332c7221 */ /* 0x000fe20000010000 */
[----:B------:R-:W-:-:S03]  /*7150*/  HFMA2.MMA R31, -RZ, RZ, 0, 1.1920928955078125e-07 ;  /* 0x00000002ff1f7435 */ /* 0x000fc600000001ff */
[----:B------:R-:W-:Y:S01]  /*7160*/  IMAD.MOV.U32 R34, RZ, RZ, R44 ;  /* 0x000000ffff227224 */ /* 0x000fe200078e002c */
[----:B------:R-:W-:-:S07]  /*7170*/  MOV R45, R32 ;  /* 0x00000020002d7202 */ /* 0x000fce0000000f00 */
[----:B------:R-:W-:Y:S05]  /*7180*/  WARPSYNC.COLLECTIVE R25, `(.L_x_656) ;  /* 0x0000000019087348 */ /* 0x000fea0003c00000 */
[----:B------:R0:W1:Y:S02]  /*7190*/  SHFL.BFLY P2, R32, R34, R31, R30 ;  /* 0x0c00001f22207389 */ /* 0x000064000004001e */
[----:B01----:R-:W-:Y:S01]  /*71a0*/  ENDCOLLECTIVE ;  /* 0x000000000000791b */ /* 0x003fe20003800000 */
.L_x_656:
[----:B------:R-:W-:-:S05]  /*71b0*/  FADD.FTZ R45, R46, R45 ;  /* 0x0000002d2e2d7221 */ /* 0x000fca0000010000 */
[----:B------:R-:W-:Y:S02]  /*71c0*/  MOV R34, R45 ;  /* 0x0000002d00227202 */ /* 0x000fe40000000f00 */
[----:B------:R-:W-:-:S07]  /*71d0*/  MOV R51, R32 ;  /* 0x0000002000337202 */ /* 0x000fce0000000f00 */
[----:B------:R-:W-:Y:S05]  /*71e0*/  WARPSYNC.COLLECTIVE R25, `(.L_x_657) ;  /* 0x0000000019087348 */ /* 0x000fea0003c00000 */
[----:B------:R0:W1:Y:S02]  /*71f0*/  SHFL.BFLY P2, R32, R34, R31, R30 ;  /* 0x0c00001f22207389 */ /* 0x000064000004001e */
[----:B01----:R-:W-:Y:S01]  /*7200*/  ENDCOLLECTIVE ;  /* 0x000000000000791b */ /* 0x003fe20003800000 */
.L_x_657:
[----:B------:R-:W-:Y:S01]  /*7210*/  FADD.FTZ R51, R44, R51 ;  /* 0x000000332c337221 */ /* 0x000fe20000010000 */
[----:B------:R-:W-:-:S04]  /*7220*/  HFMA2.MMA R31, -RZ, RZ, 0, 5.9604644775390625e-08 ;  /* 0x00000001ff1f7435 */ /* 0x000fc800000001ff */
[----:B------:R-:W-:Y:S02]  /*7230*/  MOV R34, R51 ;  /* 0x0000003300227202 */ /* 0x000fe40000000f00 */
[----:B------:R-:W-:-:S07]  /*7240*/  MOV R46, R32 ;  /* 0x00000020002e7202 */ /* 0x000fce0000000f00 */
[----:B------:R-:W-:Y:S05]  /*7250*/  WARPSYNC.COLLECTIVE R25, `(.L_x_658) ;  /* 0x0000000019087348 */ /* 0x000fea0003c00000 */
[----:B------:R0:W1:Y:S02]  /*7260*/  SHFL.BFLY P2, R32, R34, R31, R30 ;  /* 0x0c00001f22207389 */ /* 0x000064000004001e */
[----:B01----:R-:W-:Y:S01]  /*7270*/  ENDCOLLECTIVE ;  /* 0x000000000000791b */ /* 0x003fe20003800000 */
.L_x_658:
[----:B------:R-:W-:-:S05]  /*7280*/  FADD.FTZ R45, R45, R46 ;  /* 0x0000002e2d2d7221 */ /* 0x000fca0000010000 */
[----:B------:R-:W-:Y:S02]  /*7290*/  MOV R34, R45 ;  /* 0x0000002d00227202 */ /* 0x000fe40000000f00 */
[----:B------:R-:W-:-:S07]  /*72a0*/  MOV R44, R32 ;  /* 0x00000020002c7202 */ /* 0x000fce0000000f00 */
[----:B------:R-:W-:Y:S05]  /*72b0*/  WARPSYNC.COLLECTIVE R25, `(.L_x_659) ;  /* 0x0000000019087348 */ /* 0x000fea0003c00000 */
[----:B------:R0:W1:Y:S02]  /*72c0*/  SHFL.BFLY P2, R32, R34, R31, R30 ;  /* 0x0c00001f22207389 */ /* 0x000064000004001e */
[----:B01----:R-:W-:Y:S01]  /*72d0*/  ENDCOLLECTIVE ;  /* 0x000000000000791b */ /* 0x003fe20003800000 */
.L_x_659:
[----:B------:R-:W-:Y:S01]  /*72e0*/  HFMA2.MMA R31, -RZ, RZ, 0, 4.76837158203125e-07 ;  /* 0x00000008ff1f7435 */ /* 0x000fe200000001ff */
[----:B------:R-:W-:Y:S01]  /*72f0*/  IMAD.MOV.U32 R34, RZ, RZ, R48 ;  /* 0x000000ffff227224 */ /* 0x000fe200078e0030 */
[----:B------:R-:W-:-:S09]  /*7300*/  MOV R46, R32 ;  /* 0x00000020002e7202 */ /* 0x000fd20000000f00 */
[----:B------:R-:W-:Y:S05]  /*7310*/  WARPSYNC.COLLECTIVE R25, `(.L_x_660) ;  /* 0x0000000019087348 */ /* 0x000fea0003c00000 */
[----:B------:R0:W1:Y:S02]  /*7320*/  SHFL.BFLY P2, R32, R34, R31, R30 ;  /* 0x0c00001f22207389 */ /* 0x000064000004001e */
[----:B01----:R-:W-:Y:S01]  /*7330*/  ENDCOLLECTIVE ;  /* 0x000000000000791b */ /* 0x003fe20003800000 */
.L_x_660:
[----:B------:R-:W-:Y:S02]  /*7340*/  MOV R34, R50 ;  /* 0x0000003200227202 */ /* 0x000fe40000000f00 */
[----:B------:R-:W-:-:S07]  /*7350*/  MOV R55, R32 ;  /* 0x0000002000377202 */ /* 0x000fce0000000f00 */
[----:B------:R-:W-:Y:S05]  /*7360*/  WARPSYNC.COLLECTIVE R25, `(.L_x_661) ;  /* 0x0000000019087348 */ /* 0x000fea0003c00000 */
[----:B------:R0:W1:Y:S02]  /*7370*/  SHFL.BFLY P2, R32, R34, R31, R30 ;  /* 0x0c00001f22207389 */ /* 0x000064000004001e */
[----:B01----:R-:W-:Y:S01]  /*7380*/  ENDCOLLECTIVE ;  /* 0x000000000000791b */ /* 0x003fe20003800000 */
.L_x_661:
[----:B------:R-:W-:Y:S01]  /*7390*/  FADD.FTZ R55, R55, R48 ;  /* 0x0000003037377221 */ /* 0x000fe20000010000 */
[----:B------:R-:W-:-:S04]  /*73a0*/  HFMA2.MMA R31, -RZ, RZ, 0, 2.384185791015625e-07 ;  /* 0x00000004ff1f7435 */ /* 0x000fc800000001ff */
[----:B------:R-:W-:Y:S01]  /*73b0*/  MOV R34, R55 ;  /* 0x0000003700227202 */ /* 0x000fe20000000f00 */
[----:B------:R-:W-:-:S07]  /*73c0*/  IMAD.MOV.U32 R57, RZ, RZ, R32 ;  /* 0x000000ffff397224 */ /* 0x000fce00078e0020 */
[----:B------:R-:W-:Y:S05]  /*73d0*/  WARPSYNC.COLLECTIVE R25, `(.L_x_662) ;  /* 0x0000000019087348 */ /* 0x000fea0003c00000 */
[----:B------:R0:W1:Y:S02]  /*73e0*/  SHFL.BFLY P2, R32, R34, R31, R30 ;  /* 0x0c00001f22207389 */ /* 0x000064000004001e */
[----:B01----:R-:W-:Y:S01]  /*73f0*/  ENDCOLLECTIVE ;  /* 0x000000000000791b */ /* 0x003fe20003800000 */
.L_x_662:
[----:B------:R-:W-:-:S05]  /*7400*/  FADD.FTZ R57, R57, R50 ;  /* 0x0000003239397221 */ /* 0x000fca0000010000 */
[----:B------:R-:W-:Y:S02]  /*7410*/  MOV R34, R57 ;  /* 0x0000003900227202 */ /* 0x000fe40000000f00 */
[----:B------:R-:W-:-:S07]  /*7420*/  MOV R48, R32 ;  /* 0x0000002000307202 */ /* 0x000fce0000000f00 */
[----:B------:R-:W-:Y:S05]  /*7430*/  WARPSYNC.COLLECTIVE R25, `(.L_x_663) ;  /* 0x0000000019087348 */ /* 0x000fea0003c00000 */
[----:B------:R0:W1:Y:S02]  /*7440*/  SHFL.BFLY P2, R32, R34, R31, R30 ;  /* 0x0c00001f22207389 */ /* 0x000064000004001e */
[----:B01----:R-:W-:Y:S01]  /*7450*/  ENDCOLLECTIVE ;  /* 0x000000000000791b */ /* 0x003fe20003800000 */
.L_x_663:
[----:B------:R-:W-:Y:S01]  /*7460*/  FADD.FTZ R48, R55, R48 ;  /* 0x0000003037307221 */ /* 0x000fe20000010000 */
[----:B------:R-:W-:-:S03]  /*7470*/  HFMA2.MMA R31, -RZ, RZ, 0, 1.1920928955078125e-07 ;  /* 0x00000002ff1f7435 */ /* 0x000fc600000001ff */
[----:B------:R-:W-:Y:S01]  /*7480*/  IMAD.MOV.U32 R34, RZ, RZ, R48 ;  /* 0x000000ffff227224 */ /* 0x000fe200078e0030 */
[----:B------:R-:W-:-:S07]  /*7490*/  MOV R50, R32 ;  /* 0x0000002000327202 */ /* 0x000fce0000000f00 */
[----:B------:R-:W-:Y:S05]  /*74a0*/  WARPSYNC.COLLECTIVE R25, `(.L_x_664) ;  /* 0x0000000019087348 */ /* 0x000fea0003c00000 */
[----:B------:R0:W1:Y:S02]  /*74b0*/  SHFL.BFLY P2, R32, R34, R31, R30 ;  /* 0x0c00001f22207389 */ /* 0x000064000004001e */
[----:B01----:R-:W-:Y:S01]  /*74c0*/  ENDCOLLECTIVE ;  /* 0x000000000000791b */ /* 0x003fe20003800000 */
.L_x_664:
[----:B------:R-:W-:-:S05]  /*74d0*/  FADD.FTZ R50, R57, R50 ;  /* 0x0000003239327221 */ /* 0x000fca0000010000 */
[----:B------:R-:W-:Y:S02]  /*74e0*/  MOV R34, R50 ;  /* 0x0000003200227202 */ /* 0x000fe40000000f00 */
[----:B------:R-:W-:-:S07]  /*74f0*/  MOV R39, R32 ;  /* 0x0000002000277202 */ /* 0x000fce0000000f00 */
[----:B------:R-:W-:Y:S05]  /*7500*/  WARPSYNC.COLLECTIVE R25, `(.L_x_665) ;  /* 0x0000000019087348 */ /* 0x000fea0003c00000 */
[----:B------:R0:W1:Y:S02]  /*7510*/  SHFL.BFLY P2, R32, R34, R31, R30 ;  /* 0x0c00001f22207389 */ /* 0x000064000004001e */
[----:B01----:R-:W-:Y:S01]  /*7520*/  ENDCOLLECTIVE ;  /* 0x000000000000791b */ /* 0x003fe20003800000 */
.L_x_665:
[----:B------:R-:W-:Y:S01]  /*7530*/  FADD.FTZ R39, R48, R39 ;  /* 0x0000002730277221 */ /* 0x000fe20000010000 */
[----:B------:R-:W-:Y:S01]  /*7540*/  FADD.FTZ R31, R51, R44 ;  /* 0x0000002c331f7221 */ /* 0x000fe20000010000 */
[----:B------:R-:W-:Y:S02]  /*7550*/  @!P0 F2FP.BF16.F32.PACK_AB R25, RZ, R40 ;  /* 0x00000028ff19823e */ /* 0x000fe400000010ff */
[----:B------:R-:W-:Y:S01]  /*7560*/  IMAD.MOV.U32 R34, RZ, RZ, R39 ;  /* 0x000000ffff227224 */ /* 0x000fe200078e0027 */
[----:B------:R-:W-:Y:S02]  /*7570*/  @!P0 F2FP.BF16.F32.PACK_AB R30, RZ, R42 ;  /* 0x0000002aff1e823e */ /* 0x000fe400000010ff */
[----:B------:R-:W-:Y:S02]  /*7580*/  @!P0 F2FP.BF16.F32.PACK_AB R31, RZ, R31 ;  /* 0x0000001fff1f823e */ /* 0x000fe400000010ff */
[----:B------:R-:W-:Y:S02]  /*7590*/  PRMT R37, R25, 0x7610, R37 ;  /* 0x0000761019257816 */ /* 0x000fe40000000025 */
[----:B------:R-:W-:Y:S01]  /*75a0*/  PRMT R40, R31, 0x7610, R40 ;  /* 0x000076101f287816 */ /* 0x000fe20000000028 */
[----:B------:R-:W-:Y:S01]  /*75b0*/  HFMA2.MMA R31, -RZ, RZ, 0, 5.9604644775390625e-08 ;  /* 0x00000001ff1f7435 */ /* 0x000fe200000001ff */
[----:B------:R-:W-:-:S02]  /*75c0*/  MOV R55, R32 ;  /* 0x0000002000377202 */ /* 0x000fc40000000f00 */
[----:B------:R-:W-:Y:S02]  /*75d0*/  @!P0 F2FP.BF16.F32.PACK_AB R32, RZ, R35 ;  /* 0x00000023ff20823e */ /* 0x000fe400000010ff */
[----:B------:R-:W-:Y:S01]  /*75e0*/  PRMT R38, R30, 0x7610, R38 ;  /* 0x000076101e267816 */ /* 0x000fe20000000026 */
[----:B------:R-:W-:Y:S01]  /*75f0*/  FADD.FTZ R50, R50, R55 ;  /* 0x0000003732327221 */ /* 0x000fe20000010000 */
[----:B------:R-:W-:Y:S01]  /*7600*/  MOV R30, 0x101f ;  /* 0x0000101f001e7802 */ /* 0x000fe20000000f00 */
[----:B------:R0:W-:Y:S01]  /*7610*/  @!P0 STG.E.U16 desc[UR8][R26.64], R32 ;  /* 0x000000201a008986 */ /* 0x0001e2000c101508 */
[----:B------:R-:W-:Y:S02]  /*7620*/  MOV R25, 0xffff ;  /* 0x0000ffff00197802 */ /* 0x000fe40000000f00 */
[----:B------:R-:W-:Y:S01]  /*7630*/  PRMT R35, R33, 0x7610, R35 ;  /* 0x0000761021237816 */ /* 0x000fe20000000023 */
[----:B------:R-:W-:-:S07]  /*7640*/  FADD.FTZ R33, R45, R46 ;  /* 0x0000002e2d217221 */ /* 0x000fce0000010000 */
[----:B0-----:R-:W-:Y:S05]  /*7650*/  WARPSYNC.COLLECTIVE R25, `(.L_x_666) ;  /* 0x0000000019087348 */ /* 0x001fea0003c00000 */
[----:B0-----:R0:W1:Y:S02]  /*7660*/  SHFL.BFLY P2, R32, R34, R31, R30 ;  /* 0x0c00001f22207389 */ /* 0x001064000004001e */
[----:B01----:R-:W-:Y:S01]  /*7670*/  ENDCOLLECTIVE ;  /* 0x000000000000791b */ /* 0x003fe20003800000 */
.L_x_666:
[----:B------:R-:W-:Y:S01]  /*7680*/  @!P0 F2FP.BF16.F32.PACK_AB R33, RZ, R33 ;  /* 0x00000021ff21823e */ /* 0x000fe200000010ff */
[----:B------:R0:W-:Y:S04]  /*7690*/  @!P0 STG.E.U16 desc[UR8][R28.64], R35 ;  /* 0x000000231c008986 */ /* 0x0001e8000c101508 */
[----:B------:R0:W-:Y:S04]  /*76a0*/  @!P0 STG.E.U16 desc[UR8][R26.64+0x28], R37 ;  /* 0x000028251a008986 */ /* 0x0001e8000c101508 */
[----:B------:R0:W-:Y:S01]  /*76b0*/  @!P0 STG.E.U16 desc[UR8][R28.64+0x28], R38 ;  /* 0x000028261c008986 */ /* 0x0001e2000c101508 */
[----:B------:R-:W-:-:S03]  /*76c0*/  MOV R34, R50 ;  /* 0x0000003200227202 */ /* 0x000fc60000000f00 */
[----:B------:R0:W-:Y:S04]  /*76d0*/  @!P0 STG.E.U16 desc[UR8][R26.64+0x50], R40 ;  /* 0x000050281a008986 */ /* 0x0001e8000c101508 */
[----:B------:R0:W-:Y:S01]  /*76e0*/  @!P0 STG.E.U16 desc[UR8][R28.64+0x50], R33 ;  /* 0x000050211c008986 */ /* 0x0001e2000c101508 */
[----:B------:R-:W-:-:S07]  /*76f0*/  MOV R36, R32 ;  /* 0x0000002000247202 */ /* 0x000fce0000000f00 */
[----:B0-----:R-:W-:Y:S05]  /*7700*/  WARPSYNC.COLLECTIVE R25, `(.L_x_667) ;  /* 0x0000000019087348 */ /* 0x001fea0003c00000 */
[----:B------:R1:W2:Y:S02]  /*7710*/  SHFL.BFLY P2, R32, R34, R31, R30 ;  /* 0x0c00001f22207389 */ /* 0x0002a4000004001e */
[----:B012---:R-:W-:Y:S01]  /*7720*/  ENDCOLLECTIVE ;  /* 0x000000000000791b */ /* 0x007fe20003800000 */
.L_x_667:
[----:B------:R-:W-:Y:S01]  /*7730*/  FADD.FTZ R36, R39, R36 ;  /* 0x0000002427247221 */ /* 0x000fe20000010000 */
[----:B------:R-:W-:Y:S06]  /*7740*/  BRA `(.L_x_668) ;  /* 0xffffffe400107947 */ /* 0x000fec000383ffff */
.L_x_669:
        /* <DEDUP_REMOVED lines=11> */
.L_x_2231:


//--------------------- .text._ZN13group_norm_v218gn_bwd_cuda_kernelI13__nv_bfloat16Li320ELi3ELi16ELi40ELi256ELb1ELb1ELi16ELi320ELi320ELi4ELb1ELi20ELb0ELb0ELNS_15WgradSyncMethodE3ENS_16CompileConditionILi900EEEEEvPT_S6_S6_PKS5_S8_S8_S8_PKfflPfPj --------------------------
	.section	.text._ZN13group_norm_v218gn_bwd_cuda_kernelI13__nv_bfloat16Li320ELi3ELi16ELi40ELi256ELb1ELb1ELi16ELi320ELi320ELi4ELb1ELi20ELb0ELb0ELNS_15WgradSyncMethodE3ENS_16CompileConditionILi900EEEEEvPT_S6_S6_PKS5_S8_S8_S8_PKfflPfPj,"ax",@progbits
	.align	128
        .global         _ZN13group_norm_v218gn_bwd_cuda_kernelI13__nv_bfloat16Li320ELi3ELi16ELi40ELi256ELb1ELb1ELi16ELi320ELi320ELi4ELb1ELi20ELb0ELb0ELNS_15WgradSyncMethodE3ENS_16CompileConditionILi900EEEEEvPT_S6_S6_PKS5_S8_S8_S8_PKfflPfPj
        .type           _ZN13group_norm_v218gn_bwd_cuda_kernelI13__nv_bfloat16Li320ELi3ELi16ELi40ELi256ELb1ELb1ELi16ELi320ELi320ELi4ELb1ELi20ELb0ELb0ELNS_15WgradSyncMethodE3ENS_16CompileConditionILi900EEEEEvPT_S6_S6_PKS5_S8_S8_S8_PKfflPfPj,@function
        .size           _ZN13group_norm_v218gn_bwd_cuda_kernelI13__nv_bfloat16Li320ELi3ELi16ELi40ELi256ELb1ELb1ELi16ELi320ELi320ELi4ELb1ELi20ELb0ELb0ELNS_15WgradSyncMethodE3ENS_16CompileConditionILi900EEEEEvPT_S6_S6_PKS5_S8_S8_S8_PKfflPfPj,(.L_x_2232 - _ZN13group_norm_v218gn_bwd_cuda_kernelI13__nv_bfloat16Li320ELi3ELi16ELi40ELi256ELb1ELb1ELi16ELi320ELi320ELi4ELb1ELi20ELb0ELb0ELNS_15WgradSyncMethodE3ENS_16CompileConditionILi900EEEEEvPT_S6_S6_PKS5_S8_S8_S8_PKfflPfPj)
        .other          _ZN13group_norm_v218gn_bwd_cuda_kernelI13__nv_bfloat16Li320ELi3ELi16ELi40ELi256ELb1ELb1ELi16ELi320ELi320ELi4ELb1ELi20ELb0ELb0ELNS_15WgradSyncMethodE3ENS_16CompileConditionILi900EEEEEvPT_S6_S6_PKS5_S8_S8_S8_PKfflPfPj,@"STO_CUDA_ENTRY STV_DEFAULT"
_ZN13group_norm_v218gn_bwd_cuda_kernelI13__nv_bfloat16Li320ELi3ELi16ELi40ELi256ELb1ELb1ELi16ELi320ELi320ELi4ELb1ELi20ELb0ELb0ELNS_15WgradSyncMethodE3ENS_16CompileConditionILi900EEEEEvPT_S6_S6_PKS5_S8_S8_S8_PKfflPfPj:
.text._ZN13group_norm_v218gn_bwd_cuda_kernelI13__nv_bfloat16Li320ELi3ELi16ELi40ELi256ELb1ELb1ELi16ELi320ELi320ELi4ELb1ELi20ELb0ELb0ELNS_15WgradSyncMethodE3ENS_16CompileConditionILi900EEEEEvPT_S6_S6_PKS5_S8_S8_S8_PKfflPfPj:
[----:B------:R-:W0:Y:S08]  /*0000*/  LDC R1, c[0x0][0x28] ;  /* 0x00000a00ff017b82 */ /* 0x000e300000000800 */
[----:B------:R-:W1:Y:S01]  /*0010*/  S2UR UR6, SR_CTAID.Y ;  /* 0x00000000000679c3 */ /* 0x000e620000002600 */
[----:B------:R-:W-:Y:S01]  /*0020*/  ULDC.64 UR4, c[0x0][0x258] ;  /* 0x0000960000047ab9 */ /* 0x000fe20000000a00 */
[----:B------:R-:W-:Y:S01]  /*0030*/  ULDC.64 UR12, c[0x0][0x208] ;  /* 0x00008200000c7ab9 */ /* 0x000fe20000000a00 */
[----:B------:R-:W-:Y:S01]  /*0040*/  USHF.L.U32 UR16, UR4, 0x1, URZ ;  /* 0x0000000104107899 */ /* 0x000fe2000800063f */
[----:B0-----:R-:W-:Y:S01]  /*0050*/  IADD3 R1, R1, -0x40, RZ ;  /* 0xffffffc001017810 */ /* 0x001fe20007ffe0ff */
[----:B------:R-:W-:-:S03]  /*0060*/  USHF.L.U64.HI UR7, UR4, 0x1, UR5 ;  /* 0x0000000104077899 */ /* 0x000fc60008010205 */
[----:B------:R-:W0:Y:S01]  /*0070*/  S2UR UR17, SR_CTAID.X ;  /* 0x00000000001179c3 */ /* 0x000e220000002500 */
[----:B------:R-:W-:Y:S01]  /*0080*/  UMOV UR5, URZ ;  /* 0x0000003f00057c82 */ /* 0x000fe20008000000 */
[----:B-1----:R-:W-:Y:S02]  /*0090*/  UISETP.GT.U32.AND UP0, UPT, UR16, UR6, UPT ;  /* 0x000000061000728c */ /* 0x002fe4000bf04070 */
[----:B------:R-:W-:Y:S02]  /*00a0*/  UMOV UR11, UR6 ;  /* 0x00000006000b7c82 */ /* 0x000fe40008000000 */
[----:B------:R-:W-:-:S06]  /*00b0*/  UISETP.GT.AND.EX UP0, UPT, UR7, URZ, UPT, UP0 ;  /* 0x0000003f0700728c */ /* 0x000fcc000bf04300 */
[----:B------:R-:W-:-:S13]  /*00c0*/  PLOP3.LUT P0, PT, PT, PT, UP0, 0x80, 0x0 ;  /* 0x000000000000781c */ /* 0x000fda0003f0f008 */
[----:B0-----:R-:W-:Y:S05]  /*00d0*/  @P0 BRA `(.L_x_670) ;  /* 0x00000000006c0947 */ /* 0x001fea0003800000 */
[----:B------:R-:W0:Y:S01]  /*00e0*/  S2R R0, SR_TID.X ;  /* 0x0000000000007919 */ /* 0x000e220000002100 */
[----:B------:R-:W-:Y:S01]  /*00f0*/  BAR.SYNC.DEFER_BLOCKING 0x0 ;  /* 0x0000000000007b1d */ /* 0x000fe20000010000 */
[----:B0-----:R-:W-:-:S13]  /*0100*/  ISETP.NE.AND P0, PT, R0, RZ, PT ;  /* 0x000000ff0000720c */ /* 0x001fda0003f05270 */
[----:B------:R-:W-:Y:S05]  /*0110*/  @P0 BRA `(.L_x_671) ;  /* 0x0000000000500947 */ /* 0x000fea0003800000 */
[----:B------:R-:W0:Y:S01]  /*0120*/  LDC.64 R2, c[0x0][0x268] ;  /* 0x00009a00ff027b82 */ /* 0x000e220000000a00 */
[----:B------:R-:W-:Y:S01]  /*0130*/  ULOP3.LUT UR4, UR6, 0x1, URZ, 0xc0, !UPT ;  /* 0x0000000106047892 */ /* 0x000fe2000f8ec03f */
[----:B------:R-:W-:Y:S01]  /*0140*/  MOV R5, 0x7fffff61 ;  /* 0x7fffff6100057802 */ /* 0x000fe20000000f00 */
        /* <DEDUP_REMOVED lines=11> */
.L_x_672:
[----:B------:R-:W2:Y:S04]  /*0200*/  LD.E.STRONG.GPU R0, desc[UR12][R2.64] ;  /* 0x0000000c02007980 */ /* 0x000ea8000c10f900 */
[----:B--2---:R-:W-:Y:S01]  /*0210*/  CCTL.IVALL ;  /* 0x00000000ff00798f */ /* 0x004fe20002000000 */
[----:B------:R-:W-:Y:S05]  /*0220*/  YIELD ;  /* 0x0000000000007946 */ /* 0x000fea0003800000 */
[----:B-----5:R-:W-:-:S04]  /*0230*/  LOP3.LUT R0, R0, R5, RZ, 0x3c, !PT ;  /* 0x0000000500007212 */ /* 0x020fc800078e3cff */
[----:B------:R-:W-:-:S13]  /*0240*/  ISETP.GT.AND P0, PT, R0, -0x1, PT ;  /* 0xffffffff0000780c */ /* 0x000fda0003f04270 */
[----:B------:R-:W-:Y:S05]  /*0250*/  @P0 BRA `(.L_x_672) ;  /* 0xfffffffc00e80947 */ /* 0x000fea000383ffff */
.L_x_671:
[----:B------:R-:W-:Y:S05]  /*0260*/  WARPSYNC.ALL ;  /* 0x0000000000007948 */ /* 0x000fea0003800000 */
[----:B------:R-:W-:Y:S06]  /*0270*/  BAR.SYNC.DEFER_BLOCKING 0x0 ;  /* 0x0000000000007b1d */ /* 0x000fec0000010000 */
[----:B------:R-:W-:Y:S05]  /*0280*/  BRA `(.L_x_673) ;  /* 0x0000003c00547947 */ /* 0x000fea0003800000 */
.L_x_670:
[----:B------:R-:W0:Y:S01]  /*0290*/  S2R R9, SR_TID.X ;  /* 0x0000000000097919 */ /* 0x000e220000002100 */
[----:B------:R-:W1:Y:S01]  /*02a0*/  S2UR UR8, SR_CgaCtaId ;  /* 0x00000000000879c3 */ /* 0x000e620000008800 */
[----:B------:R-:W-:Y:S01]  /*02b0*/  UMOV UR4, 0x400 ;  /* 0x0000040000047882 */ /* 0x000fe20000000000 */
[----:B------:R-:W-:Y:S01]  /*02c0*/  CS2R R14, SRZ ;  /* 0x00000000000e7805 */ /* 0x000fe2000001ff00 */
[----:B------:R-:W-:Y:S01]  /*02d0*/  UIADD3 UR4, UR4, 0x2800, URZ ;  /* 0x0000280004047890 */ /* 0x000fe2000fffe03f */
[----:B------:R-:W-:Y:S02]  /*02e0*/  CS2R R16, SRZ ;  /* 0x0000000000107805 */ /* 0x000fe4000001ff00 */
[----:B------:R-:W-:Y:S02]  /*02f0*/  CS2R R18, SRZ ;  /* 0x0000000000127805 */ /* 0x000fe4000001ff00 */
[----:B------:R-:W-:Y:S01]  /*0300*/  CS2R R20, SRZ ;  /* 0x0000000000147805 */ /* 0x000fe2000001ff00 */
[----:B-1----:R-:W-:-:S03]  /*0310*/  ULEA UR8, UR8, UR4, 0x18 ;  /* 0x0000000408087291 */ /* 0x002fc6000f8ec03f */
[----:B------:R-:W-:Y:S01]  /*0320*/  UMOV UR4, URZ ;  /* 0x0000003f00047c82 */ /* 0x000fe20008000000 */
[----:B0-----:R-:W-:-:S04]  /*0330*/  SHF.R.S32.HI R0, RZ, 0x1f, R9 ;  /* 0x0000001fff007819 */ /* 0x001fc80000011409 */
[CC--:B------:R-:W-:Y:S02]  /*0340*/  LEA.HI R2, R0.reuse, R9.reuse, RZ, 0x2 ;  /* 0x0000000900027211 */ /* 0x0c0fe400078f10ff */
[----:B------:R-:W-:Y:S02]  /*0350*/  LEA.HI R0, R0, R9, RZ, 0x4 ;  /* 0x0000000900007211 */ /* 0x000fe400078f20ff */
[----:B------:R-:W-:Y:S02]  /*0360*/  SHF.R.S32.HI R6, RZ, 0x2, R2 ;  /* 0x00000002ff067819 */ /* 0x000fe40000011402 */
[----:B------:R-:W-:Y:S02]  /*0370*/  LOP3.LUT R2, R2, 0xfffffffc, RZ, 0xc0, !PT ;  /* 0xfffffffc02027812 */ /* 0x000fe400078ec0ff */
[C---:B------:R-:W-:Y:S01]  /*0380*/  IADD3 R5, R6.reuse, 0xa0, RZ ;  /* 0x000000a006057810 */ /* 0x040fe20007ffe0ff */
[C---:B------:R-:W-:Y:S01]  /*0390*/  VIADD R3, R6.reuse, 0x50 ;  /* 0x0000005006037836 */ /* 0x040fe20000000000 */
[----:B------:R-:W-:-:S02]  /*03a0*/  IADD3 R7, R6, 0xf0, RZ ;  /* 0x000000f006077810 */ /* 0x000fc40007ffe0ff */
[----:B------:R-:W-:Y:S02]  /*03b0*/  SHF.R.S32.HI R6, RZ, 0x1f, R5 ;  /* 0x0000001fff067819 */ /* 0x000fe40000011405 */
[----:B------:R-:W-:Y:S02]  /*03c0*/  SHF.R.S32.HI R4, RZ, 0x1f, R3 ;  /* 0x0000001fff047819 */ /* 0x000fe40000011403 */
[----:B------:R-:W-:Y:S02]  /*03d0*/  SHF.R.S32.HI R8, RZ, 0x1f, R7 ;  /* 0x0000001fff087819 */ /* 0x000fe40000011407 */
[----:B------:R-:W-:Y:S02]  /*03e0*/  LEA.HI R4, R4, R3, RZ, 0x2 ;  /* 0x0000000304047211 */ /* 0x000fe400078f10ff */
[----:B------:R-:W-:Y:S02]  /*03f0*/  SHF.R.U32.HI R3, RZ, 0x4, R0 ;  /* 0x00000004ff037819 */ /* 0x000fe40000011600 */
[----:B------:R-:W-:-:S02]  /*0400*/  IADD3 R2, -R2, R9, RZ ;  /* 0x0000000902027210 */ /* 0x000fc40007ffe1ff */
[----:B------:R-:W-:Y:S02]  /*0410*/  LEA.HI R6, R6, R5, RZ, 0x2 ;  /* 0x0000000506067211 */ /* 0x000fe400078f10ff */
[----:B------:R-:W-:Y:S02]  /*0420*/  LEA.HI R8, R8, R7, RZ, 0x2 ;  /* 0x0000000708087211 */ /* 0x000fe400078f10ff */
[----:B------:R-:W-:Y:S02]  /*0430*/  SHF.R.U32.HI R5, RZ, 0x2, R4 ;  /* 0x00000002ff057819 */ /* 0x000fe40000011604 */
[C---:B------:R-:W-:Y:S02]  /*0440*/  LOP3.LUT R0, R2.reuse, 0x3, R3, 0x78, !PT ;  /* 0x0000000302007812 */ /* 0x040fe400078e7803 */
[----:B------:R-:W-:Y:S02]  /*0450*/  SHF.R.U32.HI R7, RZ, 0x2, R6 ;  /* 0x00000002ff077819 */ /* 0x000fe40000011606 */
[----:B------:R-:W-:Y:S01]  /*0460*/  SHF.R.U32.HI R9, RZ, 0x2, R8 ;  /* 0x00000002ff097819 */ /* 0x000fe20000011608 */
[----:B------:R0:W-:Y:S01]  /*0470*/  STL [R1+0x2c], R0 ;  /* 0x00002c0001007387 */ /* 0x0001e20000100800 */
[----:B------:R-:W-:-:S02]  /*0480*/  LOP3.LUT R4, R2, 0x3, R5, 0x78, !PT ;  /* 0x0000000302047812 */ /* 0x000fc400078e7805 */
[----:B------:R-:W-:-:S03]  /*0490*/  LOP3.LUT R3, R2, 0x3, R7, 0x78, !PT ;  /* 0x0000000302037812 */ /* 0x000fc600078e7807 */
[----:B------:R1:W-:Y:S01]  /*04a0*/  STL [R1+0x28], R4 ;  /* 0x0000280401007387 */ /* 0x0003e20000100800 */
[----:B0-----:R-:W-:-:S03]  /*04b0*/  LOP3.LUT R0, R2, 0x3, R9, 0x78, !PT ;  /* 0x0000000302007812 */ /* 0x001fc600078e7809 */
[----:B------:R1:W-:Y:S04]  /*04c0*/  STL [R1+0x24], R3 ;  /* 0x0000240301007387 */ /* 0x0003e80000100800 */
[----:B------:R1:W-:Y:S02]  /*04d0*/  STL [R1+0x20], R0 ;  /* 0x0000200001007387 */ /* 0x0003e40000100800 */
.L_x_685:
[----:B-1----:R-:W0:Y:S01]  /*04e0*/  S2R R0, SR_TID.X ;  /* 0x0000000000007919 */ /* 0x002e220000002100 */
[----:B------:R-:W-:Y:S01]  /*04f0*/  ULOP3.LUT UR9, UR11, 0x1, URZ, 0xc0, !UPT ;  /* 0x000000010b097892 */ /* 0x000fe2000f8ec03f */
[----:B--2---:R-:W1:Y:S01]  /*0500*/  LDC.64 R10, c[0x0][0x238] ;  /* 0x00008e00ff0a7b82 */ /* 0x004e620000000a00 */
[----:B------:R-:W-:Y:S02]  /*0510*/  USHF.R.U64 UR10, UR11, 0x1, UR5 ;  /* 0x000000010b0a7899 */ /* 0x000fe40008001205 */
[----:B------:R-:W-:Y:S02]  /*0520*/  UIMAD UR14, UR9, 0x140, URZ ;  /* 0x00000140090e78a4 */ /* 0x000fe4000f8e023f */
[----:B------:R-:W-:Y:S02]  /*0530*/  USHF.L.U32 UR9, UR17, 0x4, URZ ;  /* 0x0000000411097899 */ /* 0x000fe4000800063f */
[----:B------:R-:W-:Y:S01]  /*0540*/  USHF.R.U32.HI UR15, URZ, 0x1, UR5 ;  /* 0x000000013f0f7899 */ /* 0x000fe20008011605 */
[----:B------:R-:W-:Y:S01]  /*0550*/  MOV R13, UR10 ;  /* 0x0000000a000d7c02 */ /* 0x000fe20008000f00 */
[----:B------:R-:W-:Y:S01]  /*0560*/  ULOP3.LUT UR9, UR9, 0xf0, URZ, 0xc0, !UPT ;  /* 0x000000f009097892 */ /* 0x000fe2000f8ec03f */
[----:B------:R-:W2:Y:S01]  /*0570*/  LDC.64 R8, c[0x0][0x240] ;  /* 0x00009000ff087b82 */ /* 0x000ea20000000a00 */
[----:B------:R-:W-:-:S02]  /*0580*/  UIMAD UR10, UR15, 0x28000, URZ ;  /* 0x000280000f0a78a4 */ /* 0x000fc4000f8e023f */
[----:B------:R-:W-:Y:S01]  /*0590*/  MOV R12, UR15 ;  /* 0x0000000f000c7c02 */ /* 0x000fe20008000f00 */
[----:B------:R-:W-:Y:S01]  /*05a0*/  ULDC.64 UR18, c[0x0][0x248] ;  /* 0x0000920000127ab9 */ /* 0x000fe20000000a00 */
[----:B------:R-:W-:Y:S01]  /*05b0*/  ULDC.64 UR20, c[0x0][0x228] ;  /* 0x00008a0000147ab9 */ /* 0x000fe20000000a00 */
[----:B0-----:R-:W-:-:S05]  /*05c0*/  IMAD.WIDE.U32 R2, R0, -0x33333333, RZ ;  /* 0xcccccccd00027825 */ /* 0x001fca00078e00ff */
[----:B------:R-:W-:-:S05]  /*05d0*/  SHF.R.U32.HI R5, RZ, 0x6, R3 ;  /* 0x00000006ff057819 */ /* 0x000fca0000011603 */
[C---:B------:R-:W-:Y:S02]  /*05e0*/  IMAD R46, R5.reuse, -0x50, R0 ;  /* 0xffffffb0052e7824 */ /* 0x040fe400078e0200 */
[----:B------:R-:W-:Y:S01]  /*05f0*/  VIADD R0, R5, UR9 ;  /* 0x0000000905007c36 */ /* 0x000fe20008000000 */
[----:B------:R-:W-:Y:S02]  /*0600*/  ULDC UR9, c[0x0][0x250] ;  /* 0x0000940000097ab9 */ /* 0x000fe40000000800 */
[----:B------:R-:W-:-:S04]  /*0610*/  LEA R6, R46, UR14, 0x2 ;  /* 0x0000000e2e067c11 */ /* 0x000fc8000f8e10ff */
[----:B------:R-:W-:Y:S01]  /*0620*/  SHF.R.S32.HI R7, RZ, 0x1f, R6 ;  /* 0x0000001fff077819 */ /* 0x000fe20000011406 */
[----:B------:R-:W-:-:S05]  /*0630*/  IMAD.WIDE.U32 R2, R6, -0x33333333, RZ ;  /* 0xcccccccd06027825 */ /* 0x000fca00078e00ff */
[----:B------:R-:W-:Y:S01]  /*0640*/  SHF.R.U32.HI R4, RZ, 0x5, R3 ;  /* 0x00000005ff047819 */ /* 0x000fe20000011603 */
[----:B------:R-:W-:-:S04]  /*0650*/  IMAD.WIDE.U32 R2, R13, 0x28000, R6 ;  /* 0x000280000d027825 */ /* 0x000fc800078e0006 */
[----:B------:R0:W-:Y:S01]  /*0660*/  STL [R1+0x1c], R4 ;  /* 0x00001c0401007387 */ /* 0x0001e20000100800 */
[----:B------:R-:W-:Y:S01]  /*0670*/  IMAD R7, R0, 0x280, RZ ;  /* 0x0000028000077824 */ /* 0x000fe200078e02ff */
[----:B------:R-:W-:-:S04]  /*0680*/  IADD3 R0, R3, UR10, RZ ;  /* 0x0000000a03007c10 */ /* 0x000fc8000fffe0ff */
[----:B------:R-:W-:Y:S02]  /*0690*/  IADD3 R3, P1, R7, R2, RZ ;  /* 0x0000000207037210 */ /* 0x000fe40007f3e0ff */
[----:B0-----:R-:W-:Y:S02]  /*06a0*/  LEA R4, P0, R13, R4, 0x4 ;  /* 0x000000040d047211 */ /* 0x001fe400078020ff */
[----:B------:R-:W-:Y:S02]  /*06b0*/  SHF.L.U32 R32, R3, 0x1, RZ ;  /* 0x0000000103207819 */ /* 0x000fe400000006ff */
[----:B------:R-:W-:Y:S02]  /*06c0*/  LEA.HI.X R13, R13, RZ, R12, 0x4, P0 ;  /* 0x000000ff0d0d7211 */ /* 0x000fe400000f240c */
[----:B------:R-:W-:-:S04]  /*06d0*/  LEA R22, P0, R4, UR18, 0x3 ;  /* 0x0000001204167c11 */ /* 0x000fc8000f8018ff */
[----:B------:R-:W-:Y:S01]  /*06e0*/  LEA.HI.X R23, R4, UR19, R13, 0x3, P0 ;  /* 0x0000001304177c11 */ /* 0x000fe200080f1c0d */
[----:B------:R-:W-:Y:S01]  /*06f0*/  ULDC.64 UR18, c[0x0][0x230] ;  /* 0x00008c0000127ab9 */ /* 0x000fe20000000a00 */
[----:B------:R-:W-:Y:S02]  /*0700*/  IADD3.X R4, RZ, R0, RZ, P1, !PT ;  /* 0x00000000ff047210 */ /* 0x000fe40000ffe4ff */
[----:B------:R-:W-:Y:S02]  /*0710*/  IADD3 R26, P0, R32, UR18, RZ ;  /* 0x00000012201a7c10 */ /* 0x000fe4000ff1e0ff */
[----:B------:R-:W3:Y:S01]  /*0720*/  LDG.E.64.CONSTANT R22, desc[UR12][R22.64] ;  /* 0x0000000c16167981 */ /* 0x000ee2000c1e9b00 */
[----:B------:R-:W-:Y:S01]  /*0730*/  SHF.L.U64.HI R35, R3, 0x1, R4 ;  /* 0x0000000103237819 */ /* 0x000fe20000010204 */
[C---:B-1----:R-:W-:Y:S02]  /*0740*/  IMAD.WIDE R10, R6.reuse, 0x2, R10 ;  /* 0x00000002060a7825 */ /* 0x042fe400078e020a */
[----:B------:R0:W-:Y:S01]  /*0750*/  STL [R1+0x14], R32 ;  /* 0x0000142001007387 */ /* 0x0001e20000100800 */
[----:B------:R-:W-:Y:S01]  /*0760*/  IADD3.X R27, R35, UR19, RZ, P0, !PT ;  /* 0x00000013231b7c10 */ /* 0x000fe200087fe4ff */
[----:B--2---:R-:W-:-:S02]  /*0770*/  IMAD.WIDE R8, R6, 0x2, R8 ;  /* 0x0000000206087825 */ /* 0x004fc400078e0208 */
[----:B------:R-:W2:Y:S04]  /*0780*/  LDG.E.64.CONSTANT R24, desc[UR12][R10.64] ;  /* 0x0000000c0a187981 */ /* 0x000ea8000c1e9b00 */
[----:B------:R-:W4:Y:S04]  /*0790*/  LDG.E.64.CONSTANT R26, desc[UR12][R26.64] ;  /* 0x0000000c1a1a7981 */ /* 0x000f28000c1e9b00 */
[----:B------:R1:W2:Y:S01]  /*07a0*/  LDG.E.64.CONSTANT R28, desc[UR12][R8.64] ;  /* 0x0000000c081c7981 */ /* 0x0002a2000c1e9b00 */
[----:B------:R-:W-:-:S03]  /*07b0*/  VIADD R3, R7, 0xa00 ;  /* 0x00000a0007037836 */ /* 0x000fc60000000000 */
[----:B------:R-:W-:Y:S02]  /*07c0*/  STL [R1+0x18], R35 ;  /* 0x0000182301007387 */ /* 0x000fe40000100800 */
[----:B------:R-:W-:-:S04]  /*07d0*/  IADD3 R3, P0, R3, R2, RZ ;  /* 0x0000000203037210 */ /* 0x000fc80007f1e0ff */
[----:B------:R-:W-:Y:S02]  /*07e0*/  IADD3.X R4, RZ, R0, RZ, P0, !PT ;  /* 0x00000000ff047210 */ /* 0x000fe400007fe4ff */
[C---:B------:R-:W-:Y:S02]  /*07f0*/  SHF.L.U32 R34, R3.reuse, 0x1, RZ ;  /* 0x0000000103227819 */ /* 0x040fe400000006ff */
[----:B------:R-:W-:Y:S02]  /*0800*/  SHF.L.U64.HI R36, R3, 0x1, R4 ;  /* 0x0000000103247819 */ /* 0x000fe40000010204 */
[----:B------:R-:W-:Y:S02]  /*0810*/  IADD3 R30, P1, R34, UR18, RZ ;  /* 0x00000012221e7c10 */ /* 0x000fe4000ff3e0ff */
[----:B0-----:R-:W-:Y:S02]  /*0820*/  IADD3 R32, P0, R32, UR20, RZ ;  /* 0x0000001420207c10 */ /* 0x001fe4000ff1e0ff */
[----:B------:R-:W-:-:S02]  /*0830*/  IADD3.X R31, R36, UR19, RZ, P1, !PT ;  /* 0x00000013241f7c10 */ /* 0x000fc40008ffe4ff */
[----:B------:R-:W-:-:S04]  /*0840*/  IADD3.X R33, R35, UR21, RZ, P0, !PT ;  /* 0x0000001523217c10 */ /* 0x000fc800087fe4ff */
[----:B------:R-:W2:Y:S04]  /*0850*/  LDG.E.64.CONSTANT R30, desc[UR12][R30.64] ;  /* 0x0000000c1e1e7981 */ /* 0x000ea8000c1e9b00 */
[----:B------:R-:W2:Y:S04]  /*0860*/  LDG.E.64.CONSTANT R32, desc[UR12][R32.64] ;  /* 0x0000000c20207981 */ /* 0x000ea8000c1e9b00 */
[----:B------:R0:W-:Y:S01]  /*0870*/  STL [R1+0xc], R34 ;  /* 0x00000c2201007387 */ /* 0x0001e20000100800 */
[----:B------:R-:W-:Y:S02]  /*0880*/  IADD3 R3, R7, 0x1400, RZ ;  /* 0x0000140007037810 */ /* 0x000fe40007ffe0ff */
[----:B0-----:R-:W-:-:S04]  /*0890*/  IADD3 R34, P0, R34, UR20, RZ ;  /* 0x0000001422227c10 */ /* 0x001fc8000ff1e0ff */
[----:B------:R-:W-:Y:S02]  /*08a0*/  IADD3.X R35, R36, UR21, RZ, P0, !PT ;  /* 0x0000001524237c10 */ /* 0x000fe400087fe4ff */
[----:B------:R-:W-:-:S04]  /*08b0*/  IADD3 R3, P0, R3, R2, RZ ;  /* 0x0000000203037210 */ /* 0x000fc80007f1e0ff */
[----:B------:R-:W2:Y:S01]  /*08c0*/  LDG.E.64.CONSTANT R34, desc[UR12][R34.64] ;  /* 0x0000000c22227981 */ /* 0x000ea2000c1e9b00 */
[C---:B-1----:R-:W-:Y:S01]  /*08d0*/  IMAD.SHL.U32 R8, R3.reuse, 0x2, RZ ;  /* 0x0000000203087824 */ /* 0x042fe200078e00ff */
[----:B------:R-:W-:Y:S02]  /*08e0*/  IADD3.X R4, RZ, R0, RZ, P0, !PT ;  /* 0x00000000ff047210 */ /* 0x000fe400007fe4ff */
[----:B------:R0:W-:Y:S02]  /*08f0*/  STL [R1+0x10], R36 ;  /* 0x0000102401007387 */ /* 0x0001e40000100800 */
[----:B------:R-:W-:Y:S02]  /*0900*/  SHF.L.U64.HI R6, R3, 0x1, R4 ;  /* 0x0000000103067819 */ /* 0x000fe40000010204 */
[----:B0-----:R-:W-:-:S04]  /*0910*/  IADD3 R36, P0, R8, UR18, RZ ;  /* 0x0000001208247c10 */ /* 0x001fc8000ff1e0ff */
[----:B------:R-:W-:-:S06]  /*0920*/  IADD3.X R37, R6, UR19, RZ, P0, !PT ;  /* 0x0000001306257c10 */ /* 0x000fcc00087fe4ff */
[----:B------:R-:W2:Y:S01]  /*0930*/  LDG.E.64.CONSTANT R36, desc[UR12][R36.64] ;  /* 0x0000000c24247981 */ /* 0x000ea2000c1e9b00 */
[----:B------:R-:W-:Y:S02]  /*0940*/  IADD3 R7, R7, 0x1e00, RZ ;  /* 0x00001e0007077810 */ /* 0x000fe40007ffe0ff */
[----:B------:R-:W-:Y:S02]  /*0950*/  IADD3 R38, P0, R8, UR20, RZ ;  /* 0x0000001408267c10 */ /* 0x000fe4000ff1e0ff */
[----:B------:R-:W-:Y:S02]  /*0960*/  IADD3 R7, P1, R7, R2, RZ ;  /* 0x0000000207077210 */ /* 0x000fe40007f3e0ff */
[----:B------:R-:W-:Y:S02]  /*0970*/  IADD3.X R39, R6, UR21, RZ, P0, !PT ;  /* 0x0000001506277c10 */ /* 0x000fe400087fe4ff */
[----:B------:R-:W-:Y:S02]  /*0980*/  IADD3.X R54, RZ, R0, RZ, P1, !PT ;  /* 0x00000000ff367210 */ /* 0x000fe40000ffe4ff */
[----:B------:R-:W-:-:S02]  /*0990*/  SHF.L.U32 R52, R7, 0x1, RZ ;  /* 0x0000000107347819 */ /* 0x000fc400000006ff */
[----:B------:R-:W-:Y:S01]  /*09a0*/  SHF.L.U64.HI R54, R7, 0x1, R54 ;  /* 0x0000000107367819 */ /* 0x000fe20000010236 */
[----:B------:R-:W2:Y:S01]  /*09b0*/  LDG.E.64.CONSTANT R38, desc[UR12][R38.64] ;  /* 0x0000000c26267981 */ /* 0x000ea2000c1e9b00 */
[----:B------:R-:W-:-:S04]  /*09c0*/  IADD3 R40, P0, R52, UR18, RZ ;  /* 0x0000001234287c10 */ /* 0x000fc8000ff1e0ff */
[----:B------:R-:W-:-:S06]  /*09d0*/  IADD3.X R41, R54, UR19, RZ, P0, !PT ;  /* 0x0000001336297c10 */ /* 0x000fcc00087fe4ff */
[----:B------:R-:W2:Y:S04]  /*09e0*/  LDG.E.64.CONSTANT R40, desc[UR12][R40.64] ;  /* 0x0000000c28287981 */ /* 0x000ea8000c1e9b00 */
[----:B------:R-:W-:Y:S04]  /*09f0*/  STL [R1+0x4], R8 ;  /* 0x0000040801007387 */ /* 0x000fe80000100800 */
[----:B------:R-:W-:Y:S04]  /*0a00*/  STL [R1+0x8], R6 ;  /* 0x0000080601007387 */ /* 0x000fe80000100800 */
[----:B------:R-:W-:Y:S01]  /*0a10*/  STL [R1], R52 ;  /* 0x0000003401007387 */ /* 0x000fe20000100800 */
[----:B---3--:R-:W-:-:S06]  /*0a20*/  FADD.FTZ R2, R23, UR9 ;  /* 0x0000000917027e21 */ /* 0x008fcc0008010000 */
[----:B------:R-:W0:Y:S01]  /*0a30*/  MUFU.RSQ R2, R2 ;  /* 0x0000000200027308 */ /* 0x000e220000001400 */
[C---:B----4-:R-:W-:Y:S02]  /*0a40*/  PRMT R47, R26.reuse, 0x7632, R47 ;  /* 0x000076321a2f7816 */ /* 0x050fe4000000002f */
[C---:B------:R-:W-:Y:S02]  /*0a50*/  SHF.L.U32 R9, R27.reuse, 0x10, RZ ;  /* 0x000000101b097819 */ /* 0x040fe400000006ff */
[----:B------:R-:W-:Y:S01]  /*0a60*/  PRMT R53, R27, 0x7632, R53 ;  /* 0x000076321b357816 */ /* 0x000fe20000000035 */
[----:B------:R-:W-:Y:S01]  /*0a70*/  IMAD.U32 R47, R47, 0x10000, RZ ;  /* 0x000100002f2f7824 */ /* 0x000fe200078e00ff */
[----:B------:R-:W-:Y:S01]  /*0a80*/  SHF.L.U32 R7, R26, 0x10, RZ ;  /* 0x000000101a077819 */ /* 0x000fe200000006ff */
[----:B------:R-:W-:Y:S01]  /*0a90*/  FADD.FTZ R9, -R22, R9 ;  /* 0x0000000916097221 */ /* 0x000fe20000010100 */
[----:B------:R-:W-:Y:S01]  /*0aa0*/  SHF.L.U32 R53, R53, 0x10, RZ ;  /* 0x0000001035357819 */ /* 0x000fe200000006ff */
[----:B--2---:R-:W-:Y:S01]  /*0ab0*/  STL [R1+0x30], R24 ;  /* 0x0000301801007387 */ /* 0x004fe20000100800 */
[----:B------:R-:W-:Y:S01]  /*0ac0*/  PRMT R23, R24, 0x7632, R23 ;  /* 0x0000763218177816 */ /* 0x000fe20000000017 */
[C---:B------:R-:W-:Y:S01]  /*0ad0*/  IMAD.U32 R3, R25.reuse, 0x10000, RZ ;  /* 0x0001000019037824 */ /* 0x040fe200078e00ff */
[----:B------:R-:W-:Y:S01]  /*0ae0*/  PRMT R11, R28, 0x7632, R11 ;  /* 0x000076321c0b7816 */ /* 0x000fe2000000000b */
[----:B------:R1:W-:Y:S01]  /*0af0*/  STL [R1+0x34], R25 ;  /* 0x0000341901007387 */ /* 0x0003e20000100800 */
[----:B------:R-:W-:Y:S01]  /*0b00*/  PRMT R44, R25, 0x7632, R44 ;  /* 0x00007632192c7816 */ /* 0x000fe2000000002c */
[C---:B------:R-:W-:Y:S01]  /*0b10*/  FADD.FTZ R47, -R22.reuse, R47 ;  /* 0x0000002f162f7221 */ /* 0x040fe20000010100 */
[----:B------:R-:W-:Y:S01]  /*0b20*/  PRMT R12, R29, 0x7632, R12 ;  /* 0x000076321d0c7816 */ /* 0x000fe2000000000c */
[----:B------:R-:W-:Y:S01]  /*0b30*/  FADD.FTZ R7, -R22, R7 ;  /* 0x0000000716077221 */ /* 0x000fe20000010100 */
[----:B0-----:R-:W-:Y:S01]  /*0b40*/  FMUL.FTZ R50, R2, R9 ;  /* 0x0000000902327220 */ /* 0x001fe20000410000 */
[----:B------:R-:W-:Y:S01]  /*0b50*/  FADD.FTZ R53, -R22, R53 ;  /* 0x0000003516357221 */ /* 0x000fe20000010100 */
[----:B------:R-:W-:-:S02]  /*0b60*/  SHF.L.U32 R23, R23, 0x10, RZ ;  /* 0x0000001017177819 */ /* 0x000fc400000006ff */
[----:B-1----:R-:W-:Y:S01]  /*0b70*/  SHF.L.U32 R25, R29, 0x10, RZ ;  /* 0x000000101d197819 */ /* 0x002fe200000006ff */
[C---:B------:R-:W-:Y:S01]  /*0b80*/  FMUL.FTZ R47, R2.reuse, R47 ;  /* 0x0000002f022f7220 */ /* 0x040fe20000410000 */
[----:B------:R-:W-:Y:S01]  /*0b90*/  SHF.L.U32 R11, R11, 0x10, RZ ;  /* 0x000000100b0b7819 */ /* 0x000fe200000006ff */
[----:B------:R-:W-:Y:S01]  /*0ba0*/  FMUL.FTZ R51, R2, R7 ;  /* 0x0000000702337220 */ /* 0x000fe20000410000 */
[----:B------:R-:W-:Y:S01]  /*0bb0*/  SHF.L.U32 R0, R24, 0x10, RZ ;  /* 0x0000001018007819 */ /* 0x000fe200000006ff */
[----:B------:R-:W-:Y:S01]  /*0bc0*/  FFMA.FTZ R8, R50, R3, R25 ;  /* 0x0000000332087223 */ /* 0x000fe20000010019 */
[----:B------:R-:W-:Y:S01]  /*0bd0*/  SHF.L.U32 R13, R28, 0x10, RZ ;  /* 0x000000101c0d7819 */ /* 0x000fe200000006ff */
[----:B------:R-:W-:Y:S01]  /*0be0*/  IMAD.U32 R12, R12, 0x10000, RZ ;  /* 0x000100000c0c7824 */ /* 0x000fe200078e00ff */
[----:B------:R-:W-:Y:S01]  /*0bf0*/  SHF.L.U32 R44, R44, 0x10, RZ ;  /* 0x000000102c2c7819 */ /* 0x000fe200000006ff */
[----:B------:R-:W-:Y:S01]  /*0c00*/  FMUL.FTZ R53, R2, R53 ;  /* 0x0000003502357220 */ /* 0x000fe20000410000 */
[----:B------:R-:W-:Y:S01]  /*0c10*/  FFMA.FTZ R10, R47, R23, R11 ;  /* 0x000000172f0a7223 */ /* 0x000fe2000001000b */
[----:B------:R-:W-:Y:S01]  /*0c20*/  FFMA.FTZ R42, R51, R0, R13 ;  /* 0x00000000332a7223 */ /* 0x000fe2000001000d */
[----:B------:R-:W-:Y:S01]  /*0c30*/  FMUL.FTZ R9, R8, -1.4426950216293334961 ;  /* 0xbfb8aa3b08097820 */ /* 0x000fe20000410000 */
[----:B------:R-:W-:Y:S01]  /*0c40*/  FFMA.FTZ R6, R53, R44, R12 ;  /* 0x0000002c35067223 */ /* 0x000fe2000001000c */
[----:B------:R-:W-:Y:S01]  /*0c50*/  FMUL.FTZ R4, R10, -1.4426950216293334961 ;  /* 0xbfb8aa3b0a047820 */ /* 0x000fe20000410000 */
[----:B------:R-:W-:-:S02]  /*0c60*/  FMUL.FTZ R7, R42, -1.4426950216293334961 ;  /* 0xbfb8aa3b2a077820 */ /* 0x000fc40000410000 */
[----:B------:R-:W-:Y:S01]  /*0c70*/  FMUL.FTZ R43, R6, -1.4426950216293334961 ;  /* 0xbfb8aa3b062b7820 */ /* 0x000fe20000410000 */
[----:B------:R-:W0:Y:S08]  /*0c80*/  MUFU.EX2 R9, R9 ;  /* 0x0000000900097308 */ /* 0x000e300000000800 */
[----:B------:R-:W1:Y:S08]  /*0c90*/  MUFU.EX2 R4, R4 ;  /* 0x0000000400047308 */ /* 0x000e700000000800 */
[----:B------:R-:W2:Y:S08]  /*0ca0*/  MUFU.EX2 R7, R7 ;  /* 0x0000000700077308 */ /* 0x000eb00000000800 */
[----:B------:R-:W3:Y:S01]  /*0cb0*/  MUFU.EX2 R43, R43 ;  /* 0x0000002b002b7308 */ /* 0x000ee20000000800 */
[----:B0-----:R-:W-:Y:S01]  /*0cc0*/  FADD.FTZ R9, R9, 1 ;  /* 0x3f80000009097421 */ /* 0x001fe20000010000 */
[----:B-1----:R-:W-:Y:S01]  /*0cd0*/  FADD.FTZ R4, R4, 1 ;  /* 0x3f80000004047421 */ /* 0x002fe20000010000 */
[----:B--2---:R-:W-:-:S05]  /*0ce0*/  FADD.FTZ R7, R7, 1 ;  /* 0x3f80000007077421 */ /* 0x004fca0000010000 */
[----:B------:R-:W0:Y:S01]  /*0cf0*/  MUFU.RCP R9, R9 ;  /* 0x0000000900097308 */ /* 0x000e220000001000 */
[----:B---3--:R-:W-:-:S07]  /*0d00*/  FADD.FTZ R43, R43, 1 ;  /* 0x3f8000002b2b7421 */ /* 0x008fce0000010000 */
[----:B------:R-:W1:Y:S08]  /*0d10*/  MUFU.RCP R4, R4 ;  /* 0x0000000400047308 */ /* 0x000e700000001000 */
[----:B------:R2:W-:Y:S08]  /*0d20*/  MUFU.RCP R59, R43 ;  /* 0x0000002b003b7308 */ /* 0x0005f00000001000 */
[----:B------:R-:W3:Y:S01]  /*0d30*/  MUFU.RCP R7, R7 ;  /* 0x0000000700077308 */ /* 0x000ee20000001000 */
[----:B--2---:R-:W-:Y:S01]  /*0d40*/  HFMA2.MMA R43, -RZ, RZ, 0, 2.384185791015625e-06 ;  /* 0x00000028ff2b7435 */ /* 0x004fe200000001ff */
[----:B0-----:R-:W-:-:S09]  /*0d50*/  FADD.FTZ R45, -R9, 1 ;  /* 0x3f800000092d7421 */ /* 0x001fd20000010100 */
[----:B------:R-:W-:Y:S02]  /*0d60*/  IMAD R46, R46, R43, UR8 ;  /* 0x000000082e2e7e24 */ /* 0x000fe4000f8e022b */
[----:B------:R-:W-:-:S03]  /*0d70*/  FFMA.FTZ R45, R8, R45, 1 ;  /* 0x3f800000082d7423 */ /* 0x000fc6000001002d */
[----:B------:R-:W-:Y:S01]  /*0d80*/  LEA R24, R5, R46, 0x3 ;  /* 0x0000002e05187211 */ /* 0x000fe200078e18ff */
[----:B-1----:R-:W-:Y:S01]  /*0d90*/  FADD.FTZ R5, -R4, 1 ;  /* 0x3f80000004057421 */ /* 0x002fe20000010100 */
[----:B---3--:R-:W-:Y:S01]  /*0da0*/  FADD.FTZ R43, -R7, 1 ;  /* 0x3f800000072b7421 */ /* 0x008fe20000010100 */
[----:B------:R-:W-:Y:S02]  /*0db0*/  FADD.FTZ R8, -R59, 1 ;  /* 0x3f8000003b087421 */ /* 0x000fe40000010100 */
[----:B------:R-:W-:Y:S01]  /*0dc0*/  FFMA.FTZ R10, R10, R5, 1 ;  /* 0x3f8000000a0a7423 */ /* 0x000fe20000010005 */
[----:B------:R-:W-:Y:S01]  /*0dd0*/  FFMA.FTZ R43, R42, R43, 1 ;  /* 0x3f8000002a2b7423 */ /* 0x000fe2000001002b */
[----:B------:R-:W-:Y:S01]  /*0de0*/  FFMA.FTZ R8, R6, R8, 1 ;  /* 0x3f80000006087423 */ /* 0x000fe20000010008 */
[----:B------:R-:W-:Y:S01]  /*0df0*/  SHF.L.U32 R6, R30, 0x10, RZ ;  /* 0x000000101e067819 */ /* 0x000fe200000006ff */
[----:B------:R-:W-:Y:S01]  /*0e00*/  FMUL.FTZ R10, R4, R10 ;  /* 0x0000000a040a7220 */ /* 0x000fe20000410000 */
[----:B------:R-:W-:Y:S01]  /*0e10*/  SHF.L.U32 R4, R32, 0x10, RZ ;  /* 0x0000001020047819 */ /* 0x000fe200000006ff */
[----:B------:R-:W-:Y:S01]  /*0e20*/  FMUL.FTZ R43, R7, R43 ;  /* 0x0000002b072b7220 */ /* 0x000fe20000410000 */
[----:B------:R-:W-:Y:S01]  /*0e30*/  IADD3 R42, P0, R52, UR20, RZ ;  /* 0x00000014342a7c10 */ /* 0x000fe2000ff1e0ff */
[----:B------:R-:W-:Y:S01]  /*0e40*/  FADD.FTZ R49, -R22, R6 ;  /* 0x0000000616317221 */ /* 0x000fe20000010100 */
[----:B------:R-:W-:Y:S01]  /*0e50*/  SHF.L.U32 R48, R31, 0x10, RZ ;  /* 0x000000101f307819 */ /* 0x000fe200000006ff */
[----:B------:R-:W-:Y:S01]  /*0e60*/  FMUL.FTZ R4, R4, R43 ;  /* 0x0000002b04047220 */ /* 0x000fe20000410000 */
[----:B------:R-:W-:Y:S01]  /*0e70*/  IADD3.X R43, R54, UR21, RZ, P0, !PT ;  /* 0x00000015362b7c10 */ /* 0x000fe200087fe4ff */
[----:B------:R-:W-:Y:S01]  /*0e80*/  FMUL.FTZ R49, R2, R49 ;  /* 0x0000003102317220 */ /* 0x000fe20000410000 */
[----:B------:R-:W-:Y:S01]  /*0e90*/  PRMT R61, R30, 0x7632, R61 ;  /* 0x000076321e3d7816 */ /* 0x000fe2000000003d */
[----:B------:R-:W-:Y:S01]  /*0ea0*/  FADD.FTZ R48, -R22, R48 ;  /* 0x0000003016307221 */ /* 0x000fe20000010100 */
[----:B------:R-:W-:Y:S01]  /*0eb0*/  FMUL.FTZ R5, R9, R45 ;  /* 0x0000002d09057220 */ /* 0x000fe20000410000 */
[----:B------:R-:W-:Y:S01]  /*0ec0*/  FFMA.FTZ R46, R0, R49, R13 ;  /* 0x00000031002e7223 */ /* 0x000fe2000001000d */
[----:B------:R-:W-:Y:S01]  /*0ed0*/  SHF.L.U32 R61, R61, 0x10, RZ ;  /* 0x000000103d3d7819 */ /* 0x000fe200000006ff */
[----:B------:R-:W2:Y:S01]  /*0ee0*/  LDG.E.64.CONSTANT R42, desc[UR12][R42.64] ;  /* 0x0000000c2a2a7981 */ /* 0x000ea2000c1e9b00 */
[----:B------:R-:W-:Y:S01]  /*0ef0*/  FMUL.FTZ R48, R2, R48 ;  /* 0x0000003002307220 */ /* 0x000fe20000410000 */
[----:B------:R-:W-:-:S02]  /*0f00*/  PRMT R9, R31, 0x7632, R9 ;  /* 0x000076321f097816 */ /* 0x000fc40000000009 */
[----:B------:R-:W-:Y:S01]  /*0f10*/  PRMT R7, R32, 0x7632, R7 ;  /* 0x0000763220077816 */ /* 0x000fe20000000007 */
[----:B------:R-:W-:Y:S01]  /*0f20*/  FMUL.FTZ R52, R46, -1.4426950216293334961 ;  /* 0xbfb8aa3b2e347820 */ /* 0x000fe20000410000 */
[----:B------:R-:W-:Y:S01]  /*0f30*/  FADD.FTZ R61, -R22, R61 ;  /* 0x0000003d163d7221 */ /* 0x000fe20000010100 */
[----:B------:R-:W-:Y:S01]  /*0f40*/  FFMA.FTZ R45, R3, R48, R25 ;  /* 0x00000030032d7223 */ /* 0x000fe20000010019 */
[----:B------:R-:W-:Y:S01]  /*0f50*/  SHF.L.U32 R9, R9, 0x10, RZ ;  /* 0x0000001009097819 */ /* 0x000fe200000006ff */
[----:B------:R-:W-:Y:S01]  /*0f60*/  FMUL.FTZ R59, R59, R8 ;  /* 0x000000083b3b7220 */ /* 0x000fe20000410000 */
[----:B------:R-:W-:Y:S01]  /*0f70*/  IMAD.U32 R6, R7, 0x10000, RZ ;  /* 0x0001000007067824 */ /* 0x000fe200078e00ff */
[----:B------:R-:W-:Y:S01]  /*0f80*/  PRMT R8, R33, 0x7632, R8 ;  /* 0x0000763221087816 */ /* 0x000fe20000000008 */
[----:B------:R-:W-:Y:S01]  /*0f90*/  FMUL.FTZ R61, R2, R61 ;  /* 0x0000003d023d7220 */ /* 0x000fe20000410000 */
[----:B------:R-:W-:Y:S01]  /*0fa0*/  FMUL.FTZ R7, R45, -1.4426950216293334961 ;  /* 0xbfb8aa3b2d077820 */ /* 0x000fe20000410000 */
[----:B------:R-:W0:Y:S01]  /*0fb0*/  MUFU.EX2 R52, R52 ;  /* 0x0000003400347308 */ /* 0x000e220000000800 */
[----:B------:R-:W-:Y:S01]  /*0fc0*/  FADD.FTZ R9, -R22, R9 ;  /* 0x0000000916097221 */ /* 0x000fe20000010100 */
[----:B------:R-:W-:Y:S01]  /*0fd0*/  FMUL.FTZ R10, R6, R10 ;  /* 0x0000000a060a7220 */ /* 0x000fe20000410000 */
[----:B------:R-:W-:Y:S01]  /*0fe0*/  SHF.L.U32 R8, R8, 0x10, RZ ;  /* 0x0000001008087819 */ /* 0x000fe200000006ff */
[----:B------:R-:W-:Y:S01]  /*0ff0*/  FFMA.FTZ R6, R23, R61, R11 ;  /* 0x0000003d17067223 */ /* 0x000fe2000001000b */
[----:B------:R-:W-:Y:S01]  /*1000*/  FMUL.FTZ R9, R2, R9 ;  /* 0x0000000902097220 */ /* 0x000fe20000410000 */
[----:B------:R-:W-:-:S02]  /*1010*/  IMAD.U32 R55, R33, 0x10000, RZ ;  /* 0x0001000021377824 */ /* 0x000fc400078e00ff */
[----:B------:R-:W-:Y:S01]  /*1020*/  MUFU.EX2 R7, R7 ;  /* 0x0000000700077308 */ /* 0x000fe20000000800 */
[----:B------:R-:W-:Y:S01]  /*1030*/  FMUL.FTZ R56, R6, -1.4426950216293334961 ;  /* 0xbfb8aa3b06387820 */ /* 0x000fe20000410000 */
[----:B------:R-:W-:Y:S01]  /*1040*/  FMUL.FTZ R59, R8, R59 ;  /* 0x0000003b083b7220 */ /* 0x000fe20000410000 */
[----:B------:R-:W-:Y:S01]  /*1050*/  FFMA.FTZ R8, R44, R9, R12 ;  /* 0x000000092c087223 */ /* 0x000fe2000001000c */
[----:B------:R-:W-:Y:S01]  /*1060*/  FMUL.FTZ R5, R55, R5 ;  /* 0x0000000537057220 */ /* 0x000fe20000410000 */
[----:B------:R-:W-:Y:S02]  /*1070*/  FMUL.FTZ R57, R0, R4 ;  /* 0x0000000400397220 */ /* 0x000fe40000410000 */
[----:B------:R-:W-:Y:S01]  /*1080*/  FMUL.FTZ R55, R8, -1.4426950216293334961 ;  /* 0xbfb8aa3b08377820 */ /* 0x000fe20000410000 */
[----:B------:R-:W1:Y:S01]  /*1090*/  MUFU.EX2 R56, R56 ;  /* 0x0000003800387308 */ /* 0x000e620000000800 */
[----:B------:R-:W-:Y:S01]  /*10a0*/  FFMA.FTZ R57, R51, R57, RZ ;  /* 0x0000003933397223 */ /* 0x000fe200000100ff */
[-C--:B------:R-:W-:Y:S01]  /*10b0*/  FMUL.FTZ R58, R23, R10.reuse ;  /* 0x0000000a173a7220 */ /* 0x080fe20000410000 */
[----:B0-----:R-:W-:Y:S01]  /*10c0*/  FADD.FTZ R52, R52, 1 ;  /* 0x3f80000034347421 */ /* 0x001fe20000010000 */
[----:B------:R-:W-:-:S02]  /*10d0*/  FFMA.FTZ R16, R47, R10, R16 ;  /* 0x0000000a2f107223 */ /* 0x000fc40000010010 */
[----:B------:R-:W-:Y:S02]  /*10e0*/  FFMA.FTZ R57, R47, R58, R57 ;  /* 0x0000003a2f397223 */ /* 0x000fe40000010039 */
[----:B------:R-:W0:Y:S08]  /*10f0*/  MUFU.EX2 R55, R55 ;  /* 0x0000003700377308 */ /* 0x000e300000000800 */
[----:B------:R3:W4:Y:S01]  /*1100*/  MUFU.RCP R47, R52 ;  /* 0x00000034002f7308 */ /* 0x0007220000001000 */
[----:B-1----:R-:W-:Y:S01]  /*1110*/  FADD.FTZ R56, R56, 1 ;  /* 0x3f80000038387421 */ /* 0x002fe20000010000 */
[----:B---3--:R-:W-:Y:S01]  /*1120*/  FADD.FTZ R52, R7, 1 ;  /* 0x3f80000007347421 */ /* 0x008fe20000010000 */
[----:B------:R-:W-:-:S04]  /*1130*/  FMUL.FTZ R7, R3, R5 ;  /* 0x0000000503077220 */ /* 0x000fc80000410000 */
[----:B------:R-:W-:Y:S01]  /*1140*/  FFMA.FTZ R7, R50, R7, R57 ;  /* 0x0000000732077223 */ /* 0x000fe20000010039 */
[-C--:B------:R-:W-:Y:S01]  /*1150*/  FMUL.FTZ R57, R44, R59.reuse ;  /* 0x0000003b2c397220 */ /* 0x080fe20000410000 */
[----:B------:R-:W1:Y:S01]  /*1160*/  MUFU.RCP R52, R52 ;  /* 0x0000003400347308 */ /* 0x000e620000001000 */
[C---:B------:R-:W-:Y:S02]  /*1170*/  FFMA.FTZ R20, R53.reuse, R59, R20 ;  /* 0x0000003b35147223 */ /* 0x040fe40000010014 */
[----:B------:R-:W-:Y:S01]  /*1180*/  FFMA.FTZ R7, R53, R57, R7 ;  /* 0x0000003935077223 */ /* 0x000fe20000010007 */
[----:B0-----:R-:W-:-:S04]  /*1190*/  FADD.FTZ R55, R55, 1 ;  /* 0x3f80000037377421 */ /* 0x001fc80000010000 */
[----:B------:R0:W3:Y:S01]  /*11a0*/  MUFU.RCP R53, R56 ;  /* 0x0000003800357308 */ /* 0x0000e20000001000 */
[----:B------:R-:W-:Y:S01]  /*11b0*/  FADD.FTZ R17, R10, R17 ;  /* 0x000000110a117221 */ /* 0x000fe20000010000 */
[----:B0-----:R-:W-:-:S04]  /*11c0*/  FFMA.FTZ R56, R0, R4, RZ ;  /* 0x0000000400387223 */ /* 0x001fc800000100ff */
[----:B------:R-:W-:Y:S02]  /*11d0*/  FFMA.FTZ R56, R23, R10, R56 ;  /* 0x0000000a17387223 */ /* 0x000fe40000010038 */
[----:B------:R4:W0:Y:S02]  /*11e0*/  MUFU.RCP R10, R55 ;  /* 0x00000037000a7308 */ /* 0x0008240000001000 */
[----:B----4-:R-:W-:-:S04]  /*11f0*/  FADD.FTZ R55, -R47, 1 ;  /* 0x3f8000002f377421 */ /* 0x010fc80000010100 */
[----:B------:R-:W-:Y:S01]  /*1200*/  FFMA.FTZ R46, R46, R55, 1 ;  /* 0x3f8000002e2e7423 */ /* 0x000fe20000010037 */
[----:B-1----:R-:W-:Y:S01]  /*1210*/  FADD.FTZ R55, -R52, 1 ;  /* 0x3f80000034377421 */ /* 0x002fe20000010100 */
[----:B------:R-:W-:-:S03]  /*1220*/  FFMA.FTZ R56, R3, R5, R56 ;  /* 0x0000000503387223 */ /* 0x000fc60000010038 */
[----:B------:R-:W-:Y:S01]  /*1230*/  FFMA.FTZ R55, R45, R55, 1 ;  /* 0x3f8000002d377423 */ /* 0x000fe20000010037 */
[----:B------:R-:W-:Y:S01]  /*1240*/  FADD.FTZ R45, R59, R21 ;  /* 0x000000153b2d7221 */ /* 0x000fe20000010000 */
[----:B------:R-:W-:Y:S01]  /*1250*/  FMUL.FTZ R46, R47, R46 ;  /* 0x0000002e2f2e7220 */ /* 0x000fe20000410000 */
[----:B---3--:R-:W-:Y:S01]  /*1260*/  FADD.FTZ R21, -R53, 1 ;  /* 0x3f80000035157421 */ /* 0x008fe20000010100 */
[----:B------:R-:W-:Y:S01]  /*1270*/  SHF.L.U32 R47, R34, 0x10, RZ ;  /* 0x00000010222f7819 */ /* 0x000fe200000006ff */
[--C-:B------:R-:W-:Y:S01]  /*1280*/  FFMA.FTZ R59, R44, R59, R56.reuse ;  /* 0x0000003b2c3b7223 */ /* 0x100fe20000010038 */
[----:B------:R-:W-:Y:S01]  /*1290*/  FMUL.FTZ R55, R52, R55 ;  /* 0x0000003734377220 */ /* 0x000fe20000410000 */
[----:B0-----:R-:W-:Y:S01]  /*12a0*/  FADD.FTZ R52, -R10, 1 ;  /* 0x3f8000000a347421 */ /* 0x001fe20000010100 */
[----:B------:R-:W-:Y:S01]  /*12b0*/  PRMT R56, R34, 0x7632, R56 ;  /* 0x0000763222387816 */ /* 0x000fe20000000038 */
[----:B------:R-:W-:Y:S01]  /*12c0*/  FFMA.FTZ R21, R6, R21, 1 ;  /* 0x3f80000006157423 */ /* 0x000fe20000010015 */
[----:B------:R-:W-:Y:S01]  /*12d0*/  FMUL.FTZ R6, R47, R46 ;  /* 0x0000002e2f067220 */ /* 0x000fe20000410000 */
[----:B------:R-:W-:Y:S01]  /*12e0*/  FFMA.FTZ R52, R8, R52, 1 ;  /* 0x3f80000008347423 */ /* 0x000fe20000010034 */
[----:B------:R-:W-:Y:S01]  /*12f0*/  SHF.L.U32 R46, R56, 0x10, RZ ;  /* 0x00000010382e7819 */ /* 0x000fe200000006ff */
[----:B------:R-:W-:Y:S01]  /*1300*/  FMUL.FTZ R53, R53, R21 ;  /* 0x0000001535357220 */ /* 0x000fe20000410000 */
[----:B------:R-:W-:Y:S01]  /*1310*/  PRMT R8, R35, 0x7632, R8 ;  /* 0x0000763223087816 */ /* 0x000fe20000000008 */
[----:B------:R-:W-:Y:S01]  /*1320*/  FMUL.FTZ R21, R0, R6 ;  /* 0x0000000600157220 */ /* 0x000fe20000410000 */
[----:B------:R-:W-:Y:S01]  /*1330*/  FMUL.FTZ R10, R10, R52 ;  /* 0x000000340a0a7220 */ /* 0x000fe20000410000 */
[----:B------:R-:W-:Y:S01]  /*1340*/  FMUL.FTZ R46, R46, R53 ;  /* 0x000000352e2e7220 */ /* 0x000fe20000410000 */
[----:B------:R-:W-:Y:S01]  /*1350*/  SHF.L.U32 R8, R8, 0x10, RZ ;  /* 0x0000001008087819 */ /* 0x000fe200000006ff */
[----:B------:R-:W-:Y:S01]  /*1360*/  FFMA.FTZ R21, R49, R21, R7 ;  /* 0x0000001531157223 */ /* 0x000fe20000010007 */
[----:B------:R-:W-:Y:S01]  /*1370*/  SHF.L.U32 R53, R35, 0x10, RZ ;  /* 0x0000001023357819 */ /* 0x000fe200000006ff */
[----:B------:R-:W-:Y:S01]  /*1380*/  FMUL.FTZ R47, R23, R46 ;  /* 0x0000002e172f7220 */ /* 0x000fe20000410000 */
[----:B------:R-:W-:-:S02]  /*1390*/  IMAD.U32 R52, R36, 0x10000, RZ ;  /* 0x0001000024347824 */ /* 0x000fc400078e00ff */
[----:B------:R-:W-:Y:S01]  /*13a0*/  FMUL.FTZ R10, R8, R10 ;  /* 0x0000000a080a7220 */ /* 0x000fe20000410000 */
[----:B------:R-:W-:Y:S01]  /*13b0*/  PRMT R8, R36, 0x7632, R8 ;  /* 0x0000763224087816 */ /* 0x000fe20000000008 */
[----:B------:R-:W-:Y:S01]  /*13c0*/  FFMA.FTZ R21, R61, R47, R21 ;  /* 0x0000002f3d157223 */ /* 0x000fe20000010015 */
[----:B------:R-:W-:Y:S01]  /*13d0*/  FMUL.FTZ R7, R53, R55 ;  /* 0x0000003735077220 */ /* 0x000fe20000410000 */
[----:B------:R-:W-:Y:S01]  /*13e0*/  FFMA.FTZ R61, R61, R46, R16 ;  /* 0x0000002e3d3d7223 */ /* 0x000fe20000010010 */
[----:B------:R-:W-:Y:S01]  /*13f0*/  FADD.FTZ R52, -R22, R52 ;  /* 0x0000003416347221 */ /* 0x000fe20000010100 */
[----:B------:R-:W-:Y:S01]  /*1400*/  SHF.L.U32 R16, R8, 0x10, RZ ;  /* 0x0000001008107819 */ /* 0x000fe200000006ff */
[----:B------:R-:W-:Y:S02]  /*1410*/  FMUL.FTZ R47, R3, R7 ;  /* 0x00000007032f7220 */ /* 0x000fe40000410000 */
[----:B------:R-:W-:Y:S02]  /*1420*/  FMUL.FTZ R8, R2, R52 ;  /* 0x0000003402087220 */ /* 0x000fe40000410000 */
[----:B------:R-:W-:Y:S01]  /*1430*/  FADD.FTZ R16, -R22, R16 ;  /* 0x0000001016107221 */ /* 0x000fe20000010100 */
[----:B------:R-:W-:Y:S01]  /*1440*/  FFMA.FTZ R21, R48, R47, R21 ;  /* 0x0000002f30157223 */ /* 0x000fe20000010015 */
[----:B------:R-:W-:Y:S01]  /*1450*/  SHF.L.U32 R52, R37, 0x10, RZ ;  /* 0x0000001025347819 */ /* 0x000fe200000006ff */
[----:B------:R-:W-:Y:S01]  /*1460*/  FMUL.FTZ R53, R44, R10 ;  /* 0x0000000a2c357220 */ /* 0x000fe20000410000 */
[----:B------:R-:W-:Y:S01]  /*1470*/  FFMA.FTZ R47, R0, R8, R13 ;  /* 0x00000008002f7223 */ /* 0x000fe2000001000d */
[----:B------:R-:W-:Y:S01]  /*1480*/  FMUL.FTZ R16, R2, R16 ;  /* 0x0000001002107220 */ /* 0x000fe20000410000 */
[----:B------:R0:W-:Y:S01]  /*1490*/  STL [R1+0x38], R28 ;  /* 0x0000381c01007387 */ /* 0x0001e20000100800 */
[----:B------:R-:W-:Y:S01]  /*14a0*/  FFMA.FTZ R21, R9, R53, R21 ;  /* 0x0000003509157223 */ /* 0x000fe20000010015 */
[----:B------:R-:W-:Y:S01]  /*14b0*/  FMUL.FTZ R57, R47, -1.4426950216293334961 ;  /* 0xbfb8aa3b2f397820 */ /* 0x000fe20000410000 */
[----:B0-----:R-:W-:Y:S01]  /*14c0*/  FFMA.FTZ R28, R9, R10, R20 ;  /* 0x0000000a091c7223 */ /* 0x001fe20000010014 */
[----:B------:R-:W-:Y:S01]  /*14d0*/  FADD.FTZ R9, -R22, R52 ;  /* 0x0000003416097221 */ /* 0x000fe20000010100 */
[----:B------:R-:W-:Y:S01]  /*14e0*/  FFMA.FTZ R52, R23, R16, R11 ;  /* 0x0000001017347223 */ /* 0x000fe2000001000b */
[----:B------:R-:W-:-:S02]  /*14f0*/  PRMT R20, R37, 0x7632, R20 ;  /* 0x0000763225147816 */ /* 0x000fc40000000014 */
[----:B------:R-:W0:Y:S01]  /*1500*/  MUFU.EX2 R57, R57 ;  /* 0x0000003900397308 */ /* 0x000e220000000800 */
[----:B------:R-:W-:Y:S01]  /*1510*/  FMUL.FTZ R58, R52, -1.4426950216293334961 ;  /* 0xbfb8aa3b343a7820 */ /* 0x000fe20000410000 */
[----:B------:R-:W-:Y:S01]  /*1520*/  SHF.L.U32 R20, R20, 0x10, RZ ;  /* 0x0000001014147819 */ /* 0x000fe200000006ff */
[----:B------:R-:W-:-:S05]  /*1530*/  FMUL.FTZ R9, R2, R9 ;  /* 0x0000000902097220 */ /* 0x000fca0000410000 */
[----:B------:R-:W1:Y:S01]  /*1540*/  MUFU.EX2 R58, R58 ;  /* 0x0000003a003a7308 */ /* 0x000e620000000800 */
[----:B------:R-:W-:Y:S01]  /*1550*/  FADD.FTZ R20, -R22, R20 ;  /* 0x0000001416147221 */ /* 0x000fe20000010100 */
[----:B------:R-:W-:-:S03]  /*1560*/  FFMA.FTZ R53, R3, R9, R25 ;  /* 0x0000000903357223 */ /* 0x000fc60000010019 */
[----:B------:R-:W-:Y:S01]  /*1570*/  FMUL.FTZ R20, R2, R20 ;  /* 0x0000001402147220 */ /* 0x000fe20000410000 */
[----:B------:R-:W-:-:S03]  /*1580*/  FMUL.FTZ R60, R53, -1.4426950216293334961 ;  /* 0xbfb8aa3b353c7820 */ /* 0x000fc60000410000 */
[----:B------:R-:W-:Y:S01]  /*1590*/  FFMA.FTZ R55, R44, R20, R12 ;  /* 0x000000142c377223 */ /* 0x000fe2000001000c */
[----:B0-----:R-:W-:Y:S02]  /*15a0*/  FADD.FTZ R57, R57, 1 ;  /* 0x3f80000039397421 */ /* 0x001fe40000010000 */
[----:B------:R-:W0:Y:S01]  /*15b0*/  MUFU.EX2 R60, R60 ;  /* 0x0000003c003c7308 */ /* 0x000e220000000800 */
[----:B------:R-:W-:Y:S01]  /*15c0*/  FMUL.FTZ R56, R55, -1.4426950216293334961 ;  /* 0xbfb8aa3b37387820 */ /* 0x000fe20000410000 */
[----:B-1----:R-:W-:-:S06]  /*15d0*/  FADD.FTZ R58, R58, 1 ;  /* 0x3f8000003a3a7421 */ /* 0x002fcc0000010000 */
[----:B------:R-:W1:Y:S08]  /*15e0*/  MUFU.RCP R57, R57 ;  /* 0x0000003900397308 */ /* 0x000e700000001000 */
[----:B------:R-:W3:Y:S01]  /*15f0*/  MUFU.EX2 R56, R56 ;  /* 0x0000003800387308 */ /* 0x000ee20000000800 */
[----:B------:R-:W-:-:S07]  /*1600*/  FFMA.FTZ R59, R0, R6, R59 ;  /* 0x00000006003b7223 */ /* 0x000fce000001003b */
[----:B------:R-:W4:Y:S01]  /*1610*/  MUFU.RCP R58, R58 ;  /* 0x0000003a003a7308 */ /* 0x000f220000001000 */
[----:B0-----:R-:W-:Y:S01]  /*1620*/  FADD.FTZ R60, R60, 1 ;  /* 0x3f8000003c3c7421 */ /* 0x001fe20000010000 */
[----:B------:R-:W-:Y:S01]  /*1630*/  FADD.FTZ R17, R17, R46 ;  /* 0x0000002e11117221 */ /* 0x000fe20000010000 */
[----:B------:R-:W-:Y:S01]  /*1640*/  FFMA.FTZ R59, R23, R46, R59 ;  /* 0x0000002e173b7223 */ /* 0x000fe2000001003b */
[----:B-1----:R-:W-:-:S04]  /*1650*/  FADD.FTZ R46, -R57, 1 ;  /* 0x3f800000392e7421 */ /* 0x002fc80000010100 */
[----:B------:R-:W0:Y:S01]  /*1660*/  MUFU.RCP R60, R60 ;  /* 0x0000003c003c7308 */ /* 0x000e220000001000 */
[----:B---3--:R-:W-:Y:S01]  /*1670*/  FADD.FTZ R56, R56, 1 ;  /* 0x3f80000038387421 */ /* 0x008fe20000010000 */
[----:B------:R-:W-:Y:S01]  /*1680*/  FFMA.FTZ R47, R47, R46, 1 ;  /* 0x3f8000002f2f7423 */ /* 0x000fe2000001002e */
[----:B----4-:R-:W-:-:S05]  /*1690*/  FADD.FTZ R46, -R58, 1 ;  /* 0x3f8000003a2e7421 */ /* 0x010fca0000010100 */
[----:B------:R-:W1:Y:S01]  /*16a0*/  MUFU.RCP R56, R56 ;  /* 0x0000003800387308 */ /* 0x000e620000001000 */
[----:B------:R-:W-:Y:S01]  /*16b0*/  FFMA.FTZ R52, R52, R46, 1 ;  /* 0x3f80000034347423 */ /* 0x000fe2000001002e */
[----:B------:R-:W-:Y:S01]  /*16c0*/  MOV R46, R25 ;  /* 0x00000019002e7202 */ /* 0x000fe20000000f00 */
[----:B------:R-:W-:Y:S01]  /*16d0*/  FADD.FTZ R25, R45, R10 ;  /* 0x0000000a2d197221 */ /* 0x000fe20000010000 */
[----:B------:R-:W-:-:S03]  /*16e0*/  FFMA.FTZ R59, R3, R7, R59 ;  /* 0x00000007033b7223 */ /* 0x000fc6000001003b */
[----:B------:R-:W-:Y:S02]  /*16f0*/  IMAD.MOV.U32 R45, RZ, RZ, R46 ;  /* 0x000000ffff2d7224 */ /* 0x000fe400078e002e */
[----:B------:R-:W-:-:S03]  /*1700*/  FFMA.FTZ R46, R44, R10, R59 ;  /* 0x0000000a2c2e7223 */ /* 0x000fc6000001003b */
[----:B------:R-:W-:Y:S01]  /*1710*/  MOV R59, R45 ;  /* 0x0000002d003b7202 */ /* 0x000fe20000000f00 */
[----:B0-----:R-:W-:-:S04]  /*1720*/  FADD.FTZ R45, -R60, 1 ;  /* 0x3f8000003c2d7421 */ /* 0x001fc80000010100 */
[----:B------:R-:W-:Y:S01]  /*1730*/  FFMA.FTZ R53, R53, R45, 1 ;  /* 0x3f80000035357423 */ /* 0x000fe2000001002d */
[----:B-1----:R-:W-:Y:S01]  /*1740*/  FADD.FTZ R45, -R56, 1 ;  /* 0x3f800000382d7421 */ /* 0x002fe20000010100 */
[----:B------:R-:W-:Y:S01]  /*1750*/  FMUL.FTZ R10, R57, R47 ;  /* 0x0000002f390a7220 */ /* 0x000fe20000410000 */
[----:B------:R-:W-:Y:S02]  /*1760*/  FMUL.FTZ R47, R58, R52 ;  /* 0x000000343a2f7220 */ /* 0x000fe40000410000 */
[----:B------:R-:W-:Y:S01]  /*1770*/  FFMA.FTZ R55, R55, R45, 1 ;  /* 0x3f80000037377423 */ /* 0x000fe2000001002d */
[C---:B------:R-:W-:Y:S02]  /*1780*/  PRMT R45, R38.reuse, 0x7632, R45 ;  /* 0x00007632262d7816 */ /* 0x040fe4000000002d */
[----:B------:R-:W-:Y:S02]  /*1790*/  SHF.L.U32 R52, R38, 0x10, RZ ;  /* 0x0000001026347819 */ /* 0x000fe400000006ff */
[----:B------:R-:W-:-:S03]  /*17a0*/  SHF.L.U32 R45, R45, 0x10, RZ ;  /* 0x000000102d2d7819 */ /* 0x000fc600000006ff */
[----:B------:R-:W-:Y:S01]  /*17b0*/  FMUL.FTZ R10, R52, R10 ;  /* 0x0000000a340a7220 */ /* 0x000fe20000410000 */
[----:B------:R-:W-:Y:S02]  /*17c0*/  IMAD.U32 R52, R40, 0x10000, RZ ;  /* 0x0001000028347824 */ /* 0x000fe400078e00ff */
[----:B------:R-:W-:Y:S01]  /*17d0*/  FMUL.FTZ R47, R45, R47 ;  /* 0x0000002f2d2f7220 */ /* 0x000fe20000410000 */
[----:B------:R-:W-:Y:S01]  /*17e0*/  FMUL.FTZ R60, R60, R53 ;  /* 0x000000353c3c7220 */ /* 0x000fe20000410000 */
[----:B------:R-:W-:Y:S01]  /*17f0*/  PRMT R45, R39, 0x7632, R45 ;  /* 0x00007632272d7816 */ /* 0x000fe2000000002d */
[----:B------:R-:W-:Y:S01]  /*1800*/  FMUL.FTZ R53, R0, R10 ;  /* 0x0000000a00357220 */ /* 0x000fe20000410000 */
[----:B------:R-:W-:Y:S01]  /*1810*/  FADD.FTZ R52, -R22, R52 ;  /* 0x0000003416347221 */ /* 0x000fe20000010100 */
[----:B------:R-:W-:Y:S01]  /*1820*/  FMUL.FTZ R55, R56, R55 ;  /* 0x0000003738377220 */ /* 0x000fe20000410000 */
[----:B------:R-:W-:Y:S01]  /*1830*/  SHF.L.U32 R45, R45, 0x10, RZ ;  /* 0x000000102d2d7819 */ /* 0x000fe200000006ff */
[----:B------:R-:W-:Y:S01]  /*1840*/  FFMA.FTZ R21, R8, R53, R21 ;  /* 0x0000003508157223 */ /* 0x000fe20000010015 */
[----:B------:R-:W-:Y:S01]  /*1850*/  FMUL.FTZ R53, R2, R52 ;  /* 0x0000003402357220 */ /* 0x000fe20000410000 */
[----:B------:R-:W-:-:S02]  /*1860*/  FMUL.FTZ R52, R23, R47 ;  /* 0x0000002f17347220 */ /* 0x000fc40000410000 */
[----:B------:R-:W-:Y:S01]  /*1870*/  FMUL.FTZ R45, R45, R55 ;  /* 0x000000372d2d7220 */ /* 0x000fe20000410000 */
[----:B------:R-:W-:Y:S01]  /*1880*/  FFMA.FTZ R55, R0, R53, R13 ;  /* 0x0000003500377223 */ /* 0x000fe2000001000d */
[----:B------:R-:W-:-:S03]  /*1890*/  FFMA.FTZ R13, R16, R52, R21 ;  /* 0x00000034100d7223 */ /* 0x000fc60000010015 */
[----:B------:R-:W-:-:S06]  /*18a0*/  FMUL.FTZ R52, R55, -1.4426950216293334961 ;  /* 0xbfb8aa3b37347820 */ /* 0x000fcc0000410000 */
[----:B------:R-:W0:Y:S01]  /*18b0*/  MUFU.EX2 R52, R52 ;  /* 0x0000003400347308 */ /* 0x000e220000000800 */
[-C--:B------:R-:W-:Y:S01]  /*18c0*/  FFMA.FTZ R61, R16, R47.reuse, R61 ;  /* 0x0000002f103d7223 */ /* 0x080fe2000001003d */
[----:B------:R-:W-:Y:S01]  /*18d0*/  FFMA.FTZ R16, R0, R10, R46 ;  /* 0x0000000a00107223 */ /* 0x000fe2000001002e */
[--C-:B------:R-:W-:Y:S01]  /*18e0*/  FADD.FTZ R21, R17, R47.reuse ;  /* 0x0000002f11157221 */ /* 0x100fe20000010000 */
[----:B------:R-:W-:Y:S02]  /*18f0*/  SHF.L.U32 R17, R41, 0x10, RZ ;  /* 0x0000001029117819 */ /* 0x000fe400000006ff */
[----:B------:R-:W-:Y:S01]  /*1900*/  FFMA.FTZ R16, R23, R47, R16 ;  /* 0x0000002f17107223 */ /* 0x000fe20000010010 */
[----:B------:R-:W-:Y:S02]  /*1910*/  PRMT R47, R40, 0x7632, R47 ;  /* 0x00007632282f7816 */ /* 0x000fe4000000002f */
[----:B------:R-:W-:Y:S01]  /*1920*/  FADD.FTZ R17, -R22, R17 ;  /* 0x0000001116117221 */ /* 0x000fe20000010100 */
[----:B------:R-:W-:Y:S01]  /*1930*/  PRMT R46, R41, 0x7632, R46 ;  /* 0x00007632292e7816 */ /* 0x000fe2000000002e */
[----:B0-----:R-:W-:Y:S01]  /*1940*/  FADD.FTZ R56, R52, 1 ;  /* 0x3f80000034387421 */ /* 0x001fe20000010000 */
[----:B------:R-:W-:Y:S01]  /*1950*/  SHF.L.U32 R47, R47, 0x10, RZ ;  /* 0x000000102f2f7819 */ /* 0x000fe200000006ff */
[----:B------:R-:W-:-:S04]  /*1960*/  FMUL.FTZ R52, R2, R17 ;  /* 0x0000001102347220 */ /* 0x000fc80000410000 */
[----:B------:R-:W0:Y:S01]  /*1970*/  MUFU.RCP R56, R56 ;  /* 0x0000003800387308 */ /* 0x000e220000001000 */
[----:B------:R-:W-:Y:S01]  /*1980*/  SHF.L.U32 R46, R46, 0x10, RZ ;  /* 0x000000102e2e7819 */ /* 0x000fe200000006ff */
[----:B------:R-:W-:Y:S01]  /*1990*/  FADD.FTZ R47, -R22, R47 ;  /* 0x0000002f162f7221 */ /* 0x000fe20000010100 */
[----:B------:R-:W-:-:S03]  /*19a0*/  FFMA.FTZ R17, R3, R52, R59 ;  /* 0x0000003403117223 */ /* 0x000fc6000001003b */
[----:B------:R-:W-:Y:S01]  /*19b0*/  FMUL.FTZ R47, R2, R47 ;  /* 0x0000002f022f7220 */ /* 0x000fe20000410000 */
[----:B------:R-:W-:Y:S01]  /*19c0*/  FADD.FTZ R46, -R22, R46 ;  /* 0x0000002e162e7221 */ /* 0x000fe20000010100 */
[----:B------:R-:W-:Y:S02]  /*19d0*/  FMUL.FTZ R57, R17, -1.4426950216293334961 ;  /* 0xbfb8aa3b11397820 */ /* 0x000fe40000410000 */
[----:B------:R-:W-:Y:S01]  /*19e0*/  FFMA.FTZ R11, R23, R47, R11 ;  /* 0x0000002f170b7223 */ /* 0x000fe2000001000b */
[----:B------:R-:W-:-:S03]  /*19f0*/  FMUL.FTZ R46, R2, R46 ;  /* 0x0000002e022e7220 */ /* 0x000fc60000410000 */
[----:B------:R-:W-:Y:S01]  /*1a00*/  FMUL.FTZ R58, R11, -1.4426950216293334961 ;  /* 0xbfb8aa3b0b3a7820 */ /* 0x000fe20000410000 */
[----:B------:R-:W1:Y:S01]  /*1a10*/  MUFU.EX2 R57, R57 ;  /* 0x0000003900397308 */ /* 0x000e620000000800 */
[----:B------:R-:W-:Y:S01]  /*1a20*/  FFMA.FTZ R12, R44, R46, R12 ;  /* 0x0000002e2c0c7223 */ /* 0x000fe2000001000c */
[----:B0-----:R-:W-:-:S04]  /*1a30*/  FADD.FTZ R59, -R56, 1 ;  /* 0x3f800000383b7421 */ /* 0x001fc80000010100 */
[----:B------:R-:W-:Y:S01]  /*1a40*/  FFMA.FTZ R55, R55, R59, 1 ;  /* 0x3f80000037377423 */ /* 0x000fe2000001003b */
[----:B------:R-:W-:Y:S01]  /*1a50*/  FMUL.FTZ R59, R12, -1.4426950216293334961 ;  /* 0xbfb8aa3b0c3b7820 */ /* 0x000fe20000410000 */
[----:B------:R-:W0:Y:S08]  /*1a60*/  MUFU.EX2 R58, R58 ;  /* 0x0000003a003a7308 */ /* 0x000e300000000800 */
[----:B------:R-:W3:Y:S01]  /*1a70*/  MUFU.EX2 R59, R59 ;  /* 0x0000003b003b7308 */ /* 0x000ee20000000800 */
[----:B-1----:R-:W-:-:S07]  /*1a80*/  FADD.FTZ R57, R57, 1 ;  /* 0x3f80000039397421 */ /* 0x002fce0000010000 */
[----:B------:R-:W1:Y:S01]  /*1a90*/  MUFU.RCP R57, R57 ;  /* 0x0000003900397308 */ /* 0x000e620000001000 */
[----:B0-----:R-:W-:-:S07]  /*1aa0*/  FADD.FTZ R58, R58, 1 ;  /* 0x3f8000003a3a7421 */ /* 0x001fce0000010000 */
[----:B------:R-:W0:Y:S01]  /*1ab0*/  MUFU.RCP R58, R58 ;  /* 0x0000003a003a7308 */ /* 0x000e220000001000 */
[----:B---3--:R-:W-:Y:S01]  /*1ac0*/  FADD.FTZ R59, R59, 1 ;  /* 0x3f8000003b3b7421 */ /* 0x008fe20000010000 */
[----:B------:R-:W-:-:S06]  /*1ad0*/  FMUL.FTZ R55, R56, R55 ;  /* 0x0000003738377220 */ /* 0x000fcc0000410000 */
[----:B------:R-:W3:Y:S01]  /*1ae0*/  MUFU.RCP R59, R59 ;  /* 0x0000003b003b7308 */ /* 0x000ee20000001000 */
[----:B-1----:R-:W-:-:S04]  /*1af0*/  FADD.FTZ R56, -R57, 1 ;  /* 0x3f80000039387421 */ /* 0x002fc80000010100 */
[----:B------:R-:W-:Y:S01]  /*1b00*/  FFMA.FTZ R17, R17, R56, 1 ;  /* 0x3f80000011117423 */ /* 0x000fe20000010038 */
[----:B0-----:R-:W-:-:S04]  /*1b10*/  FADD.FTZ R56, -R58, 1 ;  /* 0x3f8000003a387421 */ /* 0x001fc80000010100 */
[----:B------:R-:W-:Y:S01]  /*1b20*/  FFMA.FTZ R11, R11, R56, 1 ;  /* 0x3f8000000b0b7423 */ /* 0x000fe20000010038 */
[----:B---3--:R-:W-:Y:S01]  /*1b30*/  FADD.FTZ R56, -R59, 1 ;  /* 0x3f8000003b387421 */ /* 0x008fe20000010100 */
[----:B------:R-:W-:Y:S02]  /*1b40*/  FMUL.FTZ R17, R57, R17 ;  /* 0x0000001139117220 */ /* 0x000fe40000410000 */
[----:B------:R-:W-:Y:S01]  /*1b50*/  FMUL.FTZ R57, R58, R11 ;  /* 0x0000000b3a397220 */ /* 0x000fe20000410000 */
[----:B------:R-:W-:Y:S01]  /*1b60*/  FFMA.FTZ R56, R12, R56, 1 ;  /* 0x3f8000000c387423 */ /* 0x000fe20000010038 */
[----:B--2---:R-:W-:Y:S02]  /*1b70*/  PRMT R12, R43, 0x7632, R12 ;  /* 0x000076322b0c7816 */ /* 0x004fe4000000000c */
[----:B------:R-:W-:Y:S01]  /*1b80*/  PRMT R58, R42, 0x7632, R58 ;  /* 0x000076322a3a7816 */ /* 0x000fe2000000003a */
[----:B------:R-:W-:Y:S01]  /*1b90*/  IMAD.U32 R11, R39, 0x10000, RZ ;  /* 0x00010000270b7824 */ /* 0x000fe200078e00ff */
[----:B------:R-:W-:Y:S01]  /*1ba0*/  SHF.L.U32 R12, R12, 0x10, RZ ;  /* 0x000000100c0c7819 */ /* 0x000fe200000006ff */
[----:B------:R-:W-:Y:S01]  /*1bb0*/  FMUL.FTZ R56, R59, R56 ;  /* 0x000000383b387220 */ /* 0x000fe20000410000 */
[----:B------:R-:W-:Y:S01]  /*1bc0*/  SHF.L.U32 R58, R58, 0x10, RZ ;  /* 0x000000103a3a7819 */ /* 0x000fe200000006ff */
[----:B------:R-:W-:-:S02]  /*1bd0*/  FMUL.FTZ R11, R11, R60 ;  /* 0x0000003c0b0b7220 */ /* 0x000fc40000410000 */
[----:B------:R-:W-:Y:S01]  /*1be0*/  FMUL.FTZ R56, R12, R56 ;  /* 0x000000380c387220 */ /* 0x000fe20000410000 */
[----:B------:R-:W-:Y:S01]  /*1bf0*/  SHF.L.U32 R12, R42, 0x10, RZ ;  /* 0x000000102a0c7819 */ /* 0x000fe200000006ff */
[----:B------:R-:W-:Y:S01]  /*1c00*/  FMUL.FTZ R57, R58, R57 ;  /* 0x000000393a397220 */ /* 0x000fe20000410000 */
[CC--:B------:R-:W-:Y:S01]  /*1c10*/  FMUL.FTZ R58, R3.reuse, R11.reuse ;  /* 0x0000000b033a7220 */ /* 0x0c0fe20000410000 */
[----:B------:R-:W-:Y:S02]  /*1c20*/  FFMA.FTZ R16, R3, R11, R16 ;  /* 0x0000000b03107223 */ /* 0x000fe40000010010 */
[----:B------:R-:W-:Y:S01]  /*1c30*/  FMUL.FTZ R12, R12, R55 ;  /* 0x000000370c0c7220 */ /* 0x000fe20000410000 */
[----:B------:R-:W-:Y:S01]  /*1c40*/  FFMA.FTZ R13, R9, R58, R13 ;  /* 0x0000003a090d7223 */ /* 0x000fe2000001000d */
[----:B------:R-:W-:Y:S01]  /*1c50*/  SHF.L.U32 R55, R43, 0x10, RZ ;  /* 0x000000102b377819 */ /* 0x000fe200000006ff */
[CC--:B------:R-:W-:Y:S01]  /*1c60*/  FMUL.FTZ R58, R44.reuse, R45.reuse ;  /* 0x0000002d2c3a7220 */ /* 0x0c0fe20000410000 */
[----:B------:R-:W-:-:S03]  /*1c70*/  FFMA.FTZ R16, R44, R45, R16 ;  /* 0x0000002d2c107223 */ /* 0x000fc60000010010 */
[----:B------:R-:W-:Y:S01]  /*1c80*/  FFMA.FTZ R58, R20, R58, R13 ;  /* 0x0000003a143a7223 */ /* 0x000fe2000001000d */
[----:B------:R-:W-:Y:S01]  /*1c90*/  FMUL.FTZ R13, R55, R17 ;  /* 0x00000011370d7220 */ /* 0x000fe20000410000 */
[CC--:B------:R-:W-:Y:S01]  /*1ca0*/  FMUL.FTZ R17, R0.reuse, R12.reuse ;  /* 0x0000000c00117220 */ /* 0x0c0fe20000410000 */
[----:B------:R-:W-:Y:S01]  /*1cb0*/  FFMA.FTZ R16, R0, R12, R16 ;  /* 0x0000000c00107223 */ /* 0x000fe20000010010 */
[----:B------:R-:W-:Y:S02]  /*1cc0*/  FMUL.FTZ R55, R23, R57 ;  /* 0x0000003917377220 */ /* 0x000fe40000410000 */
[----:B------:R-:W-:Y:S01]  /*1cd0*/  FFMA.FTZ R17, R53, R17, R58 ;  /* 0x0000001135117223 */ /* 0x000fe2000001003a */
[----:B------:R-:W-:Y:S01]  /*1ce0*/  FFMA.FTZ R16, R23, R57, R16 ;  /* 0x0000003917107223 */ /* 0x000fe20000010010 */
[----:B------:R-:W-:Y:S02]  /*1cf0*/  FMUL.FTZ R23, R3, R13 ;  /* 0x0000000d03177220 */ /* 0x000fe40000410000 */
[----:B------:R-:W-:Y:S01]  /*1d00*/  FFMA.FTZ R17, R47, R55, R17 ;  /* 0x000000372f117223 */ /* 0x000fe20000010011 */
[----:B------:R-:W-:-:S03]  /*1d10*/  FFMA.FTZ R16, R3, R13, R16 ;  /* 0x0000000d03107223 */ /* 0x000fc60000010010 */
[----:B------:R-:W-:Y:S01]  /*1d20*/  FFMA.FTZ R17, R52, R23, R17 ;  /* 0x0000001734117223 */ /* 0x000fe20000010011 */
[CC--:B------:R-:W-:Y:S01]  /*1d30*/  FMUL.FTZ R23, R44.reuse, R56.reuse ;  /* 0x000000382c177220 */ /* 0x0c0fe20000410000 */
[----:B------:R-:W-:-:S03]  /*1d40*/  FFMA.FTZ R16, R44, R56, R16 ;  /* 0x000000382c107223 */ /* 0x000fc60000010010 */
[----:B------:R-:W-:Y:S01]  /*1d50*/  FFMA.FTZ R17, R46, R23, R17 ;  /* 0x000000172e117223 */ /* 0x000fe20000010011 */
[----:B------:R-:W-:Y:S01]  /*1d60*/  FFMA.FTZ R20, R20, R45, R28 ;  /* 0x0000002d14147223 */ /* 0x000fe2000001001c */
[----:B------:R-:W-:Y:S01]  /*1d70*/  FADD.FTZ R45, R25, R45 ;  /* 0x0000002d192d7221 */ /* 0x000fe20000010000 */
[----:B------:R0:W5:Y:S04]  /*1d80*/  LDL.LU R28, [R1+0x38] ;  /* 0x00003800011c7983 */ /* 0x0001680000300800 */
[----:B------:R0:W5:Y:S04]  /*1d90*/  LDL.LU R25, [R1+0x34] ;  /* 0x0000340001197983 */ /* 0x0001680000300800 */
[----:B------:R1:W-:Y:S04]  /*1da0*/  STS.64 [R24], R16 ;  /* 0x0000001018007388 */ /* 0x0003e80000000a00 */
[----:B-1----:R0:W5:Y:S01]  /*1db0*/  LDL.LU R24, [R1+0x30] ;  /* 0x0000300001187983 */ /* 0x0021620000300800 */
[----:B------:R-:W-:Y:S01]  /*1dc0*/  UIADD3 UR9, UP0, UR11, 0x14, URZ ;  /* 0x000000140b097890 */ /* 0x000fe2000ff1e03f */
[----:B------:R-:W1:Y:S03]  /*1dd0*/  S2R R59, SR_TID.X ;  /* 0x00000000003b7919 */ /* 0x000e660000002100 */
[----:B------:R-:W-:-:S02]  /*1de0*/  UIADD3.X UR10, URZ, UR5, URZ, UP0, !UPT ;  /* 0x000000053f0a7290 */ /* 0x000fc400087fe43f */
[----:B------:R-:W-:-:S04]  /*1df0*/  UISETP.GE.U32.AND UP0, UPT, UR9, UR16, UPT ;  /* 0x000000100900728c */ /* 0x000fc8000bf06070 */
[----:B------:R-:W-:Y:S01]  /*1e00*/  UISETP.GE.AND.EX UP0, UPT, UR10, UR7, UPT, UP0 ;  /* 0x000000070a00728c */ /* 0x000fe2000bf06300 */
[----:B------:R-:W-:Y:S01]  /*1e10*/  FFMA.FTZ R14, R51, R4, R14 ;  /* 0x00000004330e7223 */ /* 0x000fe2000001000e */
[----:B------:R-:W-:Y:S01]  /*1e20*/  FADD.FTZ R15, R4, R15 ;  /* 0x0000000f040f7221 */ /* 0x000fe20000010000 */
[----:B------:R-:W-:-:S03]  /*1e30*/  FFMA.FTZ R18, R50, R5, R18 ;  /* 0x0000000532127223 */ /* 0x000fc60000010012 */
[----:B------:R-:W-:Y:S01]  /*1e40*/  PLOP3.LUT P0, PT, PT, PT, UP0, 0x80, 0x0 ;  /* 0x000000000000781c */ /* 0x000fe20003f0f008 */
[----:B------:R-:W-:Y:S01]  /*1e50*/  FADD.FTZ R19, R5, R19 ;  /* 0x0000001305137221 */ /* 0x000fe20000010000 */
        /* <DEDUP_REMOVED lines=8> */
[----:B------:R-:W-:Y:S01]  /*1ee0*/  FADD.FTZ R17, R21, R57 ;  /* 0x0000003915117221 */ /* 0x000fe20000010000 */
[----:B------:R-:W-:Y:S01]  /*1ef0*/  FFMA.FTZ R16, R47, R57, R61 ;  /* 0x000000392f107223 */ /* 0x000fe2000001003d */
[----:B------:R-:W-:Y:S01]  /*1f00*/  FFMA.FTZ R20, R46, R56, R20 ;  /* 0x000000382e147223 */ /* 0x000fe20000010014 */
[----:B------:R-:W-:Y:S01]  /*1f10*/  FADD.FTZ R21, R45, R56 ;  /* 0x000000382d157221 */ /* 0x000fe20000010000 */
[----:B------:R-:W-:Y:S01]  /*1f20*/  FFMA.FTZ R14, R53, R12, R14 ;  /* 0x0000000c350e7223 */ /* 0x000fe2000001000e */
[----:B------:R-:W-:Y:S01]  /*1f30*/  FADD.FTZ R15, R15, R12 ;  /* 0x0000000c0f0f7221 */ /* 0x000fe20000010000 */
[----:B------:R-:W-:Y:S01]  /*1f40*/  FFMA.FTZ R18, R52, R13, R18 ;  /* 0x0000000d34127223 */ /* 0x000fe20000010012 */
[----:B------:R-:W-:Y:S01]  /*1f50*/  FADD.FTZ R19, R19, R13 ;  /* 0x0000000d13137221 */ /* 0x000fe20000010000 */
[----:B------:R-:W-:Y:S01]  /*1f60*/  BAR.SYNC.DEFER_BLOCKING 0x0 ;  /* 0x0000000000007b1d */ /* 0x000fe20000010000 */
[----:B-1----:R-:W-:-:S05]  /*1f70*/  ISETP.GT.U32.AND P1, PT, R59, 0x1f, PT ;  /* 0x0000001f3b00780c */ /* 0x002fca0003f24070 */
[----:B0-----:R-:W-:Y:S08]  /*1f80*/  @!P0 BRA `(.L_x_674) ;  /* 0x0000000000d48947 */ /* 0x001ff00003800000 */
[----:B------:R-:W2:Y:S04]  /*1f90*/  LDL R61, [R1+0x2c] ;  /* 0x00002c00013d7983 */ /* 0x000ea80000100800 */
[----:B------:R-:W3:Y:S04]  /*1fa0*/  LDL R60, [R1+0x28] ;  /* 0x00002800013c7983 */ /* 0x000ee80000100800 */
[----:B------:R-:W4:Y:S04]  /*1fb0*/  LDL R58, [R1+0x24] ;  /* 0x00002400013a7983 */ /* 0x000f280000100800 */
[----:B------:R-:W4:Y:S01]  /*1fc0*/  LDL R55, [R1+0x20] ;  /* 0x0000200001377983 */ /* 0x000f220000100800 */
[----:B------:R-:W0:Y:S01]  /*1fd0*/  S2UR UR15, SR_CgaCtaId ;  /* 0x00000000000f79c3 */ /* 0x000e220000008800 */
[----:B------:R-:W-:Y:S01]  /*1fe0*/  UMOV UR5, 0x400 ;  /* 0x0000040000057882 */ /* 0x000fe20000000000 */
[----:B------:R-:W-:Y:S01]  /*1ff0*/  SHF.L.U32 R44, R59, 0x1, RZ ;  /* 0x000000013b2c7819 */ /* 0x000fe200000006ff */
[----:B------:R-:W1:Y:S03]  /*2000*/  S2R R57, SR_TID.X ;  /* 0x0000000000397919 */ /* 0x000e660000002100 */
[----:B------:R-:W-:Y:S01]  /*2010*/  LOP3.LUT R44, R44, 0x18, RZ, 0xc0, !PT ;  /* 0x000000182c2c7812 */ /* 0x000fe200078ec0ff */
[----:B0-----:R-:W-:-:S06]  /*2020*/  ULEA UR5, UR15, UR5, 0x18 ;  /* 0x000000050f057291 */ /* 0x001fcc000f8ec03f */
[----:B------:R-:W-:-:S05]  /*2030*/  LEA R23, R59, UR5, 0x5 ;  /* 0x000000053b177c11 */ /* 0x000fca000f8e28ff */
[----:B------:R-:W-:Y:S01]  /*2040*/  IMAD.IADD R45, R23, 0x1, R44 ;  /* 0x00000001172d7824 */ /* 0x000fe200078e022c */
[----:B-1----:R-:W-:-:S04]  /*2050*/  SHF.R.S32.HI R47, RZ, 0x1f, R57 ;  /* 0x0000001fff2f7819 */ /* 0x002fc80000011439 */
[----:B------:R0:W-:Y:S01]  /*2060*/  STS.64 [R45], R14 ;  /* 0x0000000e2d007388 */ /* 0x0001e20000000a00 */
[----:B------:R-:W-:-:S04]  /*2070*/  LEA.HI R47, R47, R57, RZ, 0x2 ;  /* 0x000000392f2f7211 */ /* 0x000fc800078f10ff */
[----:B------:R-:W-:Y:S02]  /*2080*/  SHF.R.S32.HI R47, RZ, 0x2, R47 ;  /* 0x00000002ff2f7819 */ /* 0x000fe4000001142f */
[----:B0-----:R-:W-:-:S04]  /*2090*/  LOP3.LUT R45, R44, 0x8, RZ, 0x3c, !PT ;  /* 0x000000082c2d7812 */ /* 0x001fc800078e3cff */
[----:B------:R-:W-:-:S05]  /*20a0*/  IADD3 R45, R23, R45, RZ ;  /* 0x0000002d172d7210 */ /* 0x000fca0007ffe0ff */
[----:B------:R0:W-:Y:S02]  /*20b0*/  STS.64 [R45], R16 ;  /* 0x000000102d007388 */ /* 0x0001e40000000a00 */
[C---:B0-----:R-:W-:Y:S02]  /*20c0*/  LOP3.LUT R45, R44.reuse, 0x10, RZ, 0x3c, !PT ;  /* 0x000000102c2d7812 */ /* 0x041fe400078e3cff */
[----:B------:R-:W-:Y:S02]  /*20d0*/  LOP3.LUT R44, R44, 0x18, RZ, 0x3c, !PT ;  /* 0x000000182c2c7812 */ /* 0x000fe400078e3cff */
[C---:B------:R-:W-:Y:S02]  /*20e0*/  IADD3 R45, R23.reuse, R45, RZ ;  /* 0x0000002d172d7210 */ /* 0x040fe40007ffe0ff */
[----:B------:R-:W-:Y:S02]  /*20f0*/  IADD3 R44, R23, R44, RZ ;  /* 0x0000002c172c7210 */ /* 0x000fe40007ffe0ff */
[----:B------:R-:W-:Y:S01]  /*2100*/  LEA R23, R47, UR5, 0x5 ;  /* 0x000000052f177c11 */ /* 0x000fe2000f8e28ff */
[----:B------:R-:W-:Y:S01]  /*2110*/  STS.64 [R45], R18 ;  /* 0x000000122d007388 */ /* 0x000fe20000000a00 */
[----:B------:R-:W-:-:S03]  /*2120*/  USHF.R.U32.HI UR5, URZ, 0x1, UR6 ;  /* 0x000000013f057899 */ /* 0x000fc60008011606 */
[----:B------:R2:W-:Y:S01]  /*2130*/  STS.64 [R44], R20 ;  /* 0x000000142c007388 */ /* 0x0005e20000000a00 */
[----:B------:R-:W-:-:S04]  /*2140*/  USHF.L.U32 UR5, UR5, 0x4, URZ ;  /* 0x0000000405057899 */ /* 0x000fc8000800063f */
[----:B------:R-:W-:Y:S01]  /*2150*/  ULOP3.LUT UR5, UR5, 0xfffffff0, UR17, 0xe2, !UPT ;  /* 0xfffffff005057892 */ /* 0x000fe2000f8ee211 */
[----:B--2---:R-:W-:Y:S01]  /*2160*/  LEA R44, R61, R23, 0x3 ;  /* 0x000000173d2c7211 */ /* 0x004fe200078e18ff */
[----:B------:R-:W-:Y:S01]  /*2170*/  BAR.SYNC.DEFER_BLOCKING 0x0 ;  /* 0x0000000000007b1d */ /* 0x000fe20000010000 */
[----:B---3--:R-:W-:-:S05]  /*2180*/  IMAD R46, R60, 0x8, R23 ;  /* 0x000000083c2e7824 */ /* 0x008fca00078e0217 */
[----:B------:R-:W0:Y:S04]  /*2190*/  LDS.64 R44, [R44] ;  /* 0x000000002c2c7984 */ /* 0x000e280000000a00 */
[----:B------:R-:W1:Y:S01]  /*21a0*/  LDS.64 R46, [R46+0xa00] ;  /* 0x000a00002e2e7984 */ /* 0x000e620000000a00 */
[----:B0-----:R-:W-:Y:S01]  /*21b0*/  FADD.FTZ R44, RZ, R44 ;  /* 0x0000002cff2c7221 */ /* 0x001fe20000010000 */
[----:B------:R-:W-:-:S03]  /*21c0*/  FADD.FTZ R45, RZ, R45 ;  /* 0x0000002dff2d7221 */ /* 0x000fc60000010000 */
[----:B-1----:R-:W-:Y:S01]  /*21d0*/  FADD.FTZ R46, R44, R46 ;  /* 0x0000002e2c2e7221 */ /* 0x002fe20000010000 */
[----:B----4-:R-:W-:Y:S01]  /*21e0*/  LEA R44, R58, R23, 0x3 ;  /* 0x000000173a2c7211 */ /* 0x010fe200078e18ff */
[----:B------:R-:W-:-:S05]  /*21f0*/  FADD.FTZ R47, R45, R47 ;  /* 0x0000002f2d2f7221 */ /* 0x000fca0000010000 */
[----:B------:R-:W0:Y:S02]  /*2200*/  LDS.64 R44, [R44+0x1400] ;  /* 0x001400002c2c7984 */ /* 0x000e240000000a00 */
[----:B0-----:R-:W-:Y:S01]  /*2210*/  FADD.FTZ R46, R46, R44 ;  /* 0x0000002c2e2e7221 */ /* 0x001fe20000010000 */
[----:B------:R-:W-:Y:S01]  /*2220*/  LEA R44, R55, R23, 0x3 ;  /* 0x00000017372c7211 */ /* 0x000fe200078e18ff */
[----:B------:R-:W-:Y:S01]  /*2230*/  FADD.FTZ R47, R47, R45 ;  /* 0x0000002d2f2f7221 */ /* 0x000fe20000010000 */
[----:B------:R-:W-:-:S04]  /*2240*/  MOV R23, UR5 ;  /* 0x0000000500177c02 */ /* 0x000fc80008000f00 */
[----:B------:R-:W0:Y:S01]  /*2250*/  LDS.64 R44, [R44+0x1e00] ;  /* 0x001e00002c2c7984 */ /* 0x000e220000000a00 */
[----:B------:R-:W-:-:S05]  /*2260*/  IMAD R23, R23, 0x280, R59 ;  /* 0x0000028017177824 */ /* 0x000fca00078e023b */
[----:B------:R-:W-:-:S05]  /*2270*/  IADD3 R23, R23, UR14, RZ ;  /* 0x0000000e17177c10 */ /* 0x000fca000fffe0ff */
[----:B------:R-:W-:Y:S02]  /*2280*/  IMAD.SHL.U32 R23, R23, 0x2, RZ ;  /* 0x0000000217177824 */ /* 0x000fe400078e00ff */
[----:B0-----:R-:W-:Y:S01]  /*2290*/  FADD.FTZ R45, R47, R45 ;  /* 0x0000002d2f2d7221 */ /* 0x001fe20000010000 */
[----:B------:R-:W-:Y:S02]  /*22a0*/  FADD.FTZ R44, R46, R44 ;  /* 0x0000002c2e2c7221 */ /* 0x000fe40000010000 */
[----:B------:R-:W0:Y:S02]  /*22b0*/  LDC.64 R46, c[0x0][0x260] ;  /* 0x00009800ff2e7b82 */ /* 0x000e240000000a00 */
[----:B0-----:R-:W-:-:S05]  /*22c0*/  IMAD.WIDE.U32 R46, R23, 0x4, R46 ;  /* 0x00000004172e7825 */ /* 0x001fca00078e002e */
[----:B------:R0:W-:Y:S02]  /*22d0*/  STG.E.64 desc[UR12][R46.64+0xa000], R44 ;  /* 0x00a0002c2e007986 */ /* 0x0001e4000c101b0c */
.L_x_674:
[----:B------:R-:W-:Y:S01]  /*22e0*/  BSSY B0, `(.L_x_675) ;  /* 0x000006d000007945 */ /* 0x000fe20003800000 */
[----:B0-----:R-:W-:-:S03]  /*22f0*/  CS2R R44, SRZ ;  /* 0x00000000002c7805 */ /* 0x001fc6000001ff00 */
[----:B------:R-:W-:Y:S05]  /*2300*/  @P1 BRA `(.L_x_676) ;  /* 0x0000000400a81947 */ /* 0x000fea0003800000 */
[----:B------:R-:W-:Y:S01]  /*2310*/  USHF.L.U32 UR5, UR11, 0x3, URZ ;  /* 0x000000030b057899 */ /* 0x000fe2000800063f */
[----:B------:R-:W-:Y:S01]  /*2320*/  HFMA2.MMA R44, -RZ, RZ, 0, 2.384185791015625e-06 ;  /* 0x00000028ff2c7435 */ /* 0x000fe200000001ff */
[----:B------:R-:W-:Y:S01]  /*2330*/  MOV R45, 0x28 ;  /* 0x00000028002d7802 */ /* 0x000fe20000000f00 */
[----:B------:R-:W-:Y:S01]  /*2340*/  IMAD.SHL.U32 R55, R59, 0x8, RZ ;  /* 0x000000083b377824 */ /* 0x000fe200078e00ff */
[----:B------:R-:W-:Y:S01]  /*2350*/  ULOP3.LUT UR5, UR5, 0x8, URZ, 0xc0, !UPT ;  /* 0x0000000805057892 */ /* 0x000fe2000f8ec03f */
[----:B------:R-:W-:-:S03]  /*2360*/  MOV R56, 0x28 ;  /* 0x0000002800387802 */ /* 0x000fc60000000f00 */
[----:B------:R-:W-:Y:S02]  /*2370*/  LOP3.LUT R55, R55, 0x18, RZ, 0xc0, !PT ;  /* 0x0000001837377812 */ /* 0x000fe400078ec0ff */
[----:B------:R-:W-:-:S05]  /*2380*/  LEA.HI R23, R59, UR5, RZ, 0x1e ;  /* 0x000000053b177c11 */ /* 0x000fca000f8ff0ff */
[----:B------:R-:W-:-:S05]  /*2390*/  IMAD R23, R23, R44, -UR14 ;  /* 0x8000000e17177e24 */ /* 0x000fca000f8e022c */
[----:B------:R-:W-:-:S04]  /*23a0*/  SHF.R.S32.HI R44, RZ, 0x1f, R23 ;  /* 0x0000001fff2c7819 */ /* 0x000fc80000011417 */
[----:B------:R-:W-:-:S04]  /*23b0*/  LEA.HI R44, R44, R23, RZ, 0x2 ;  /* 0x000000172c2c7211 */ /* 0x000fc800078f10ff */
[----:B------:R-:W-:-:S05]  /*23c0*/  SHF.R.S32.HI R44, RZ, 0x2, R44 ;  /* 0x00000002ff2c7819 */ /* 0x000fca000001142c */
[----:B------:R-:W-:Y:S01]  /*23d0*/  IMAD R44, R44, R45, UR8 ;  /* 0x000000082c2c7e24 */ /* 0x000fe2000f8e022d */
[----:B------:R-:W-:-:S04]  /*23e0*/  IADD3 R45, R23, 0x4, RZ ;  /* 0x00000004172d7810 */ /* 0x000fc80007ffe0ff */
[----:B------:R-:W-:Y:S02]  /*23f0*/  SHF.R.S32.HI R46, RZ, 0x1f, R45 ;  /* 0x0000001fff2e7819 */ /* 0x000fe4000001142d */
[----:B------:R-:W-:Y:S02]  /*2400*/  IADD3 R44, R44, R55, RZ ;  /* 0x000000372c2c7210 */ /* 0x000fe40007ffe0ff */
[----:B------:R-:W-:Y:S01]  /*2410*/  LEA.HI R46, R46, R45, RZ, 0x2 ;  /* 0x0000002d2e2e7211 */ /* 0x000fe200078f10ff */
[----:B------:R-:W-:-:S03]  /*2420*/  HFMA2.MMA R45, -RZ, RZ, 0, 2.384185791015625e-06 ;  /* 0x00000028ff2d7435 */ /* 0x000fc600000001ff */
[----:B------:R-:W-:-:S07]  /*2430*/  SHF.R.S32.HI R46, RZ, 0x2, R46 ;  /* 0x00000002ff2e7819 */ /* 0x000fce000001142e */
[----:B------:R-:W-:Y:S02]  /*2440*/  IMAD R46, R46, R45, UR8 ;  /* 0x000000082e2e7e24 */ /* 0x000fe4000f8e022d */
[----:B------:R-:W0:Y:S03]  /*2450*/  LDS.64 R44, [R44] ;  /* 0x000000002c2c7984 */ /* 0x000e260000000a00 */
[----:B------:R-:W-:-:S06]  /*2460*/  IADD3 R46, R55, R46, RZ ;  /* 0x0000002e372e7210 */ /* 0x000fcc0007ffe0ff */
[----:B------:R-:W1:Y:S01]  /*2470*/  LDS.64 R46, [R46] ;  /* 0x000000002e2e7984 */ /* 0x000e620000000a00 */
[----:B0-----:R-:W-:Y:S01]  /*2480*/  FADD.FTZ R44, RZ, R44 ;  /* 0x0000002cff2c7221 */ /* 0x001fe20000010000 */
[----:B------:R-:W-:-:S03]  /*2490*/  FADD.FTZ R45, RZ, R45 ;  /* 0x0000002dff2d7221 */ /* 0x000fc60000010000 */
[----:B-1----:R-:W-:Y:S01]  /*24a0*/  FADD.FTZ R46, R44, R46 ;  /* 0x0000002e2c2e7221 */ /* 0x002fe20000010000 */
[----:B------:R-:W-:Y:S01]  /*24b0*/  IADD3 R44, R23, 0x8, RZ ;  /* 0x00000008172c7810 */ /* 0x000fe20007ffe0ff */
[----:B------:R-:W-:-:S03]  /*24c0*/  FADD.FTZ R47, R45, R47 ;  /* 0x0000002f2d2f7221 */ /* 0x000fc60000010000 */
[----:B------:R-:W-:-:S04]  /*24d0*/  SHF.R.S32.HI R45, RZ, 0x1f, R44 ;  /* 0x0000001fff2d7819 */ /* 0x000fc8000001142c */
[----:B------:R-:W-:-:S04]  /*24e0*/  LEA.HI R45, R45, R44, RZ, 0x2 ;  /* 0x0000002c2d2d7211 */ /* 0x000fc800078f10ff */
[----:B------:R-:W-:-:S05]  /*24f0*/  SHF.R.S32.HI R45, RZ, 0x2, R45 ;  /* 0x00000002ff2d7819 */ /* 0x000fca000001142d */
[----:B------:R-:W-:-:S04]  /*2500*/  IMAD R45, R45, R56, UR8 ;  /* 0x000000082d2d7e24 */ /* 0x000fc8000f8e0238 */
[----:B------:R-:W-:-:S06]  /*2510*/  IMAD.IADD R45, R55, 0x1, R45 ;  /* 0x00000001372d7824 */ /* 0x000fcc00078e022d */
[----:B------:R-:W0:Y:S02]  /*2520*/  LDS.64 R44, [R45] ;  /* 0x000000002d2c7984 */ /* 0x000e240000000a00 */
[----:B0-----:R-:W-:Y:S01]  /*2530*/  FADD.FTZ R46, R46, R44 ;  /* 0x0000002c2e2e7221 */ /* 0x001fe20000010000 */
[----:B------:R-:W-:Y:S01]  /*2540*/  IADD3 R44, R23, 0xc, RZ ;  /* 0x0000000c172c7810 */ /* 0x000fe20007ffe0ff */
[----:B------:R-:W-:-:S03]  /*2550*/  FADD.FTZ R47, R47, R45 ;  /* 0x0000002d2f2f7221 */ /* 0x000fc60000010000 */
[----:B------:R-:W-:-:S04]  /*2560*/  SHF.R.S32.HI R45, RZ, 0x1f, R44 ;  /* 0x0000001fff2d7819 */ /* 0x000fc8000001142c */
[----:B------:R-:W-:Y:S01]  /*2570*/  LEA.HI R45, R45, R44, RZ, 0x2 ;  /* 0x0000002c2d2d7211 */ /* 0x000fe200078f10ff */
[----:B------:R-:W-:-:S03]  /*2580*/  HFMA2.MMA R44, -RZ, RZ, 0, 2.384185791015625e-06 ;  /* 0x00000028ff2c7435 */ /* 0x000fc600000001ff */
[----:B------:R-:W-:-:S07]  /*2590*/  SHF.R.S32.HI R45, RZ, 0x2, R45 ;  /* 0x00000002ff2d7819 */ /* 0x000fce000001142d */
[----:B------:R-:W-:-:S05]  /*25a0*/  IMAD R45, R45, R44, UR8 ;  /* 0x000000082d2d7e24 */ /* 0x000fca000f8e022c */
[----:B------:R-:W-:-:S06]  /*25b0*/  IADD3 R45, R55, R45, RZ ;  /* 0x0000002d372d7210 */ /* 0x000fcc0007ffe0ff */
[----:B------:R-:W0:Y:S02]  /*25c0*/  LDS.64 R44, [R45] ;  /* 0x000000002d2c7984 */ /* 0x000e240000000a00 */
[----:B0-----:R-:W-:Y:S01]  /*25d0*/  FADD.FTZ R46, R46, R44 ;  /* 0x0000002c2e2e7221 */ /* 0x001fe20000010000 */
[----:B------:R-:W-:Y:S01]  /*25e0*/  IADD3 R44, R23, 0x10, RZ ;  /* 0x00000010172c7810 */ /* 0x000fe20007ffe0ff */
[----:B------:R-:W-:-:S03]  /*25f0*/  FADD.FTZ R47, R47, R45 ;  /* 0x0000002d2f2f7221 */ /* 0x000fc60000010000 */
[----:B------:R-:W-:-:S04]  /*2600*/  SHF.R.S32.HI R45, RZ, 0x1f, R44 ;  /* 0x0000001fff2d7819 */ /* 0x000fc8000001142c */
[----:B------:R-:W-:Y:S01]  /*2610*/  LEA.HI R45, R45, R44, RZ, 0x2 ;  /* 0x0000002c2d2d7211 */ /* 0x000fe200078f10ff */
[----:B------:R-:W-:-:S03]  /*2620*/  IMAD.MOV.U32 R44, RZ, RZ, 0x28 ;  /* 0x00000028ff2c7424 */ /* 0x000fc600078e00ff */
[----:B------:R-:W-:-:S05]  /*2630*/  SHF.R.S32.HI R45, RZ, 0x2, R45 ;  /* 0x00000002ff2d7819 */ /* 0x000fca000001142d */
[----:B------:R-:W-:-:S05]  /*2640*/  IMAD R45, R45, R44, UR8 ;  /* 0x000000082d2d7e24 */ /* 0x000fca000f8e022c */
[----:B------:R-:W-:-:S06]  /*2650*/  IADD3 R45, R55, R45, RZ ;  /* 0x0000002d372d7210 */ /* 0x000fcc0007ffe0ff */
[----:B------:R-:W0:Y:S02]  /*2660*/  LDS.64 R44, [R45] ;  /* 0x000000002d2c7984 */ /* 0x000e240000000a00 */
[----:B0-----:R-:W-:Y:S01]  /*2670*/  FADD.FTZ R46, R46, R44 ;  /* 0x0000002c2e2e7221 */ /* 0x001fe20000010000 */
[----:B------:R-:W-:Y:S01]  /*2680*/  IADD3 R44, R23, 0x14, RZ ;  /* 0x00000014172c7810 */ /* 0x000fe20007ffe0ff */
[----:B------:R-:W-:-:S03]  /*2690*/  FADD.FTZ R47, R47, R45 ;  /* 0x0000002d2f2f7221 */ /* 0x000fc60000010000 */
[----:B------:R-:W-:-:S04]  /*26a0*/  SHF.R.S32.HI R45, RZ, 0x1f, R44 ;  /* 0x0000001fff2d7819 */ /* 0x000fc8000001142c */
[----:B------:R-:W-:Y:S02]  /*26b0*/  LEA.HI R45, R45, R44, RZ, 0x2 ;  /* 0x0000002c2d2d7211 */ /* 0x000fe400078f10ff */
[----:B------:R-:W-:Y:S02]  /*26c0*/  MOV R44, 0x28 ;  /* 0x00000028002c7802 */ /* 0x000fe40000000f00 */
[----:B------:R-:W-:-:S05]  /*26d0*/  SHF.R.S32.HI R45, RZ, 0x2, R45 ;  /* 0x00000002ff2d7819 */ /* 0x000fca000001142d */
[----:B------:R-:W-:-:S05]  /*26e0*/  IMAD R45, R45, R44, UR8 ;  /* 0x000000082d2d7e24 */ /* 0x000fca000f8e022c */
[----:B------:R-:W-:-:S06]  /*26f0*/  IADD3 R45, R55, R45, RZ ;  /* 0x0000002d372d7210 */ /* 0x000fcc0007ffe0ff */
[----:B------:R-:W0:Y:S02]  /*2700*/  LDS.64 R44, [R45] ;  /* 0x000000002d2c7984 */ /* 0x000e240000000a00 */
[----:B0-----:R-:W-:Y:S01]  /*2710*/  FADD.FTZ R46, R46, R44 ;  /* 0x0000002c2e2e7221 */ /* 0x001fe20000010000 */
[----:B------:R-:W-:Y:S02]  /*2720*/  VIADD R44, R23, 0x18 ;  /* 0x00000018172c7836 */ /* 0x000fe40000000000 */
        /* <DEDUP_REMOVED lines=15> */
[----:B------:R-:W-:-:S04]  /*2820*/  IMAD R45, R45, R44, UR8 ;  /* 0x000000082d2d7e24 */ /* 0x000fc8000f8e022c */
[----:B------:R-:W-:-:S06]  /*2830*/  IMAD.IADD R45, R55, 0x1, R45 ;  /* 0x00000001372d7824 */ /* 0x000fcc00078e022d */
[----:B------:R-:W0:Y:S02]  /*2840*/  LDS.64 R44, [R45] ;  /* 0x000000002d2c7984 */ /* 0x000e240000000a00 */
[----:B0-----:R-:W-:Y:S01]  /*2850*/  FADD.FTZ R46, R46, R44 ;  /* 0x0000002c2e2e7221 */ /* 0x001fe20000010000 */
[----:B------:R-:W-:Y:S01]  /*2860*/  IADD3 R44, R23, 0x20, RZ ;  /* 0x00000020172c7810 */ /* 0x000fe20007ffe0ff */
[----:B------:R-:W-:Y:S01]  /*2870*/  FADD.FTZ R47, R47, R45 ;  /* 0x0000002d2f2f7221 */ /* 0x000fe20000010000 */
[----:B------:R-:W-:Y:S02]  /*2880*/  IADD3 R23, R23, 0x24, RZ ;  /* 0x0000002417177810 */ /* 0x000fe40007ffe0ff */
        /* <DEDUP_REMOVED lines=8> */
[----:B------:R-:W-:Y:S01]  /*2910*/  SHF.R.S32.HI R44, RZ, 0x1f, R23 ;  /* 0x0000001fff2c7819 */ /* 0x000fe20000011417 */
[----:B------:R-:W-:-:S03]  /*2920*/  FADD.FTZ R47, R47, R45 ;  /* 0x0000002d2f2f7221 */ /* 0x000fc60000010000 */
[----:B------:R-:W-:Y:S01]  /*2930*/  LEA.HI R44, R44, R23, RZ, 0x2 ;  /* 0x000000172c2c7211 */ /* 0x000fe200078f10ff */
[----:B------:R-:W-:-:S03]  /*2940*/  IMAD.MOV.U32 R23, RZ, RZ, 0x28 ;  /* 0x00000028ff177424 */ /* 0x000fc600078e00ff */
[----:B------:R-:W-:-:S05]  /*2950*/  SHF.R.S32.HI R44, RZ, 0x2, R44 ;  /* 0x00000002ff2c7819 */ /* 0x000fca000001142c */
[----:B------:R-:W-:-:S05]  /*2960*/  IMAD R44, R44, R23, UR8 ;  /* 0x000000082c2c7e24 */ /* 0x000fca000f8e0217 */
[----:B------:R-:W-:-:S06]  /*2970*/  IADD3 R44, R55, R44, RZ ;  /* 0x0000002c372c7210 */ /* 0x000fcc0007ffe0ff */
[----:B------:R-:W0:Y:S02]  /*2980*/  LDS.64 R44, [R44] ;  /* 0x000000002c2c7984 */ /* 0x000e240000000a00 */
[----:B0-----:R-:W-:Y:S01]  /*2990*/  FADD.FTZ R44, R46, R44 ;  /* 0x0000002c2e2c7221 */ /* 0x001fe20000010000 */
[----:B------:R-:W-:-:S07]  /*29a0*/  FADD.FTZ R45, R47, R45 ;  /* 0x0000002d2f2d7221 */ /* 0x000fce0000010000 */
.L_x_676:
[----:B------:R-:W-:Y:S05]  /*29b0*/  BSYNC B0 ;  /* 0x0000000000007941 */ /* 0x000fea0003800000 */
.L_x_675:
[----:B------:R-:W0:Y:S01]  /*29c0*/  SHFL.BFLY PT, R47, R44, 0x2, 0x1f ;  /* 0x0c401f002c2f7f89 */ /* 0x000e2200000e0000 */
[----:B------:R-:W-:Y:S01]  /*29d0*/  LOP3.LUT P1, RZ, R59, 0xffffffe3, RZ, 0xc0, !PT ;  /* 0xffffffe33bff7812 */ /* 0x000fe2000782c0ff */
[----:B------:R-:W-:Y:S01]  /*29e0*/  BSSY B0, `(.L_x_677) ;  /* 0x0000017000007945 */ /* 0x000fe20003800000 */
[----:B-----5:R-:W-:Y:S01]  /*29f0*/  PRMT R46, R24, 0x7632, R46 ;  /* 0x00007632182e7816 */ /* 0x020fe2000000002e */
[----:B------:R-:W1:Y:S01]  /*2a00*/  SHFL.BFLY PT, R23, R45, 0x2, 0x1f ;  /* 0x0c401f002d177f89 */ /* 0x000e6200000e0000 */
[----:B0-----:R-:W-:Y:S01]  /*2a10*/  FADD.FTZ R47, R47, R44 ;  /* 0x0000002c2f2f7221 */ /* 0x001fe20000010000 */
[----:B-1----:R-:W-:-:S04]  /*2a20*/  FADD.FTZ R44, R23, R45 ;  /* 0x0000002d172c7221 */ /* 0x002fc80000010000 */
[----:B------:R-:W0:Y:S01]  /*2a30*/  SHFL.BFLY PT, R55, R47, 0x1, 0x1f ;  /* 0x0c201f002f377f89 */ /* 0x000e2200000e0000 */
[----:B------:R-:W-:-:S03]  /*2a40*/  PRMT R23, R25, 0x7632, R23 ;  /* 0x0000763219177816 */ /* 0x000fc60000000017 */
[----:B------:R-:W1:Y:S01]  /*2a50*/  SHFL.BFLY PT, R45, R44, 0x1, 0x1f ;  /* 0x0c201f002c2d7f89 */ /* 0x000e6200000e0000 */
[----:B0-----:R-:W-:Y:S01]  /*2a60*/  FADD.FTZ R24, R47, R55 ;  /* 0x000000372f187221 */ /* 0x001fe20000010000 */
[----:B-1----:R-:W-:Y:S01]  /*2a70*/  FADD.FTZ R25, R44, R45 ;  /* 0x0000002d2c197221 */ /* 0x002fe20000010000 */
[----:B------:R-:W-:Y:S06]  /*2a80*/  @P1 BRA `(.L_x_678) ;  /* 0x0000000000301947 */ /* 0x000fec0003800000 */
[----:B------:R-:W-:Y:S01]  /*2a90*/  SHF.R.U32.HI R45, RZ, 0x2, R59 ;  /* 0x00000002ff2d7819 */ /* 0x000fe2000001163b */
[----:B------:R-:W0:Y:S01]  /*2aa0*/  LDC.64 R56, c[0x0][0x260] ;  /* 0x00009800ff387b82 */ /* 0x000e220000000a00 */
[----:B------:R-:W-:Y:S01]  /*2ab0*/  ULDC UR5, c[0x0][0x10] ;  /* 0x0000040000057ab9 */ /* 0x000fe20000000800 */
[----:B------:R-:W-:Y:S01]  /*2ac0*/  MOV R44, UR17 ;  /* 0x00000011002c7c02 */ /* 0x000fe20008000f00 */
[----:B------:R-:W-:Y:S01]  /*2ad0*/  UIMAD UR5, UR5, UR4, UR6 ;  /* 0x00000004050572a4 */ /* 0x000fe2000f8e0206 */
[----:B------:R-:W-:-:S04]  /*2ae0*/  SHF.L.U32 R45, R45, 0x4, RZ ;  /* 0x000000042d2d7819 */ /* 0x000fc800000006ff */
[----:B------:R-:W-:Y:S02]  /*2af0*/  LOP3.LUT R44, R45, 0xfffffff0, R44, 0xe2, !PT ;  /* 0xfffffff02d2c7812 */ /* 0x000fe400078ee22c */
[----:B------:R-:W-:-:S05]  /*2b00*/  MOV R45, UR5 ;  /* 0x00000005002d7c02 */ /* 0x000fca0008000f00 */
[----:B------:R-:W-:-:S05]  /*2b10*/  IMAD R44, R45, 0x80, R44 ;  /* 0x000000802d2c7824 */ /* 0x000fca00078e022c */
[----:B------:R-:W-:-:S05]  /*2b20*/  SHF.L.U32 R44, R44, 0x1, RZ ;  /* 0x000000012c2c7819 */ /* 0x000fca00000006ff */
[----:B0-----:R-:W-:-:S05]  /*2b30*/  IMAD.WIDE.U32 R44, R44, 0x4, R56 ;  /* 0x000000042c2c7825 */ /* 0x001fca00078e0038 */
[----:B------:R0:W-:Y:S02]  /*2b40*/  STG.E.64 desc[UR12][R44.64], R24 ;  /* 0x000000182c007986 */ /* 0x0001e4000c101b0c */
.L_x_678:
[----:B------:R-:W-:Y:S05]  /*2b50*/  BSYNC B0 ;  /* 0x0000000000007941 */ /* 0x000fea0003800000 */
.L_x_677:
[----:B------:R-:W-:Y:S01]  /*2b60*/  UISETP.GE.U32.AND UP0, UPT, UR9, UR16, UPT ;  /* 0x000000100900728c */ /* 0x000fe2000bf06070 */
[----:B------:R-:W-:Y:S02]  /*2b70*/  PRMT R28, R28, 0x7632, R28 ;  /* 0x000076321c1c7816 */ /* 0x000fe4000000001c */
[----:B------:R-:W-:Y:S01]  /*2b80*/  PRMT R29, R29, 0x7632, R29 ;  /* 0x000076321d1d7816 */ /* 0x000fe2000000001d */
[----:B------:R-:W-:Y:S01]  /*2b90*/  UISETP.GE.AND.EX UP0, UPT, UR10, UR7, UPT, UP0 ;  /* 0x000000070a00728c */ /* 0x000fe2000bf06300 */
[----:B------:R-:W-:Y:S02]  /*2ba0*/  PRMT R26, R26, 0x7632, R26 ;  /* 0x000076321a1a7816 */ /* 0x000fe4000000001a */
[----:B------:R-:W-:Y:S02]  /*2bb0*/  PRMT R27, R27, 0x7632, R27 ;  /* 0x000076321b1b7816 */ /* 0x000fe4000000001b */
        /* <DEDUP_REMOVED lines=19> */
[----:B0-----:R-:W0:Y:S01]  /*2cf0*/  LDC.64 R44, c[0x0][0x268] ;  /* 0x00009a00ff2c7b82 */ /* 0x001e220000000a00 */
[----:B------:R-:W-:Y:S02]  /*2d00*/  MOV R24, UR6 ;  /* 0x0000000600187c02 */ /* 0x000fe40008000f00 */
[----:B------:R-:W-:-:S03]  /*2d10*/  ISETP.NE.AND P1, PT, RZ, UR17, PT ;  /* 0x00000011ff007c0c */ /* 0x000fc6000bf25270 */
[----:B0-----:R-:W-:Y:S01]  /*2d20*/  IMAD.WIDE.U32 R24, R24, 0x4, R44 ;  /* 0x0000000418187825 */ /* 0x001fe200078e002c */
[----:B------:R-:W-:-:S04]  /*2d30*/  MOV R44, 0x7ffffff1 ;  /* 0x7ffffff1002c7802 */ /* 0x000fc80000000f00 */
[----:B------:R-:W-:Y:S01]  /*2d40*/  SEL R44, R44, 0x1, !P1 ;  /* 0x000000012c2c7807 */ /* 0x000fe20004800000 */
[----:B------:R-:W-:Y:S06]  /*2d50*/  MEMBAR.ALL.GPU ;  /* 0x0000000000007992 */ /* 0x000fec000000a000 */
[----:B------:R-:W-:-:S00]  /*2d60*/  ERRBAR ;  /* 0x00000000000079ab */ /* 0x000fc00000000000 */
[----:B------:R-:W-:Y:S06]  /*2d70*/  CGAERRBAR ;  /* 0x00000000000075ab */ /* 0x000fec0000000000 */
[----:B------:R0:W5:Y:S02]  /*2d80*/  ATOM.E.ADD.STRONG.GPU PT, R44, desc[UR12][R24.64], R44 ;  /* 0x0000002c182c798a */ /* 0x00016400081ee1cc */
.L_x_681:
[----:B------:R-:W2:Y:S04]  /*2d90*/  LD.E.STRONG.GPU R45, desc[UR12][R24.64] ;  /* 0x0000000c182d7980 */ /* 0x000ea8000c10f900 */
[----:B--2---:R-:W-:Y:S01]  /*2da0*/  CCTL.IVALL ;  /* 0x00000000ff00798f */ /* 0x004fe20002000000 */
[----:B------:R-:W-:Y:S05]  /*2db0*/  YIELD ;  /* 0x0000000000007946 */ /* 0x000fea0003800000 */
[----:B-----5:R-:W-:-:S04]  /*2dc0*/  LOP3.LUT R45, R45, R44, RZ, 0x3c, !PT ;  /* 0x0000002c2d2d7212 */ /* 0x020fc800078e3cff */
[----:B------:R-:W-:-:S13]  /*2dd0*/  ISETP.GT.AND P1, PT, R45, -0x1, PT ;  /* 0xffffffff2d00780c */ /* 0x000fda0003f24270 */
[----:B------:R-:W-:Y:S05]  /*2de0*/  @P1 BRA `(.L_x_681) ;  /* 0xfffffffc00e81947 */ /* 0x000fea000383ffff */
.L_x_680:
[----:B------:R-:W-:Y:S05]  /*2df0*/  WARPSYNC.ALL ;  /* 0x0000000000007948 */ /* 0x000fea0003800000 */
[----:B------:R-:W-:Y:S06]  /*2e00*/  BAR.SYNC.DEFER_BLOCKING 0x0 ;  /* 0x0000000000007b1d */ /* 0x000fec0000010000 */
[----:B------:R-:W-:Y:S05]  /*2e10*/  BRA `(.L_x_682) ;  /* 0x0000000000687947 */ /* 0x000fea0003800000 */
.L_x_679:
[----:B0-----:R-:W0:Y:S01]  /*2e20*/  S2R R24, SR_TID.X ;  /* 0x0000000000187919 */ /* 0x001e220000002100 */
[----:B------:R-:W-:Y:S01]  /*2e30*/  BAR.SYNC.DEFER_BLOCKING 0x0 ;  /* 0x0000000000007b1d */ /* 0x000fe20000010000 */
[----:B0-----:R-:W-:-:S13]  /*2e40*/  ISETP.NE.AND P1, PT, R24, RZ, PT ;  /* 0x000000ff1800720c */ /* 0x001fda0003f25270 */
[----:B------:R-:W-:Y:S05]  /*2e50*/  @P1 BRA `(.L_x_683) ;  /* 0x0000000000501947 */ /* 0x000fea0003800000 */
[----:B------:R-:W0:Y:S01]  /*2e60*/  LDC.64 R44, c[0x0][0x268] ;  /* 0x00009a00ff2c7b82 */ /* 0x000e220000000a00 */
[----:B------:R-:W-:-:S06]  /*2e70*/  USHF.R.U32.HI UR5, URZ, 0x1, UR6 ;  /* 0x000000013f057899 */ /* 0x000fcc0008011606 */
[----:B------:R-:W-:Y:S01]  /*2e80*/  IADD3 R24, RZ, -UR5, RZ ;  /* 0x80000005ff187c10 */ /* 0x000fe2000fffe0ff */
[----:B------:R-:W-:-:S03]  /*2e90*/  ULOP3.LUT UR5, UR6, 0x1, URZ, 0xc0, !UPT ;  /* 0x0000000106057892 */ /* 0x000fc6000f8ec03f */
[----:B------:R-:W-:Y:S01]  /*2ea0*/  ISETP.NE.AND P1, PT, R24, UR17, PT ;  /* 0x0000001118007c0c */ /* 0x000fe2000bf25270 */
[----:B------:R-:W-:-:S06]  /*2eb0*/  ULOP3.LUT UR5, UR5, 0x14, URZ, 0xfc, !UPT ;  /* 0x0000001405057892 */ /* 0x000fcc000f8efc3f */
[----:B------:R-:W-:-:S04]  /*2ec0*/  IMAD.U32 R24, RZ, RZ, UR5 ;  /* 0x00000005ff187e24 */ /* 0x000fc8000f8e00ff */
[----:B0-----:R-:W-:Y:S01]  /*2ed0*/  IMAD.WIDE.U32 R24, R24, 0x4, R44 ;  /* 0x0000000418187825 */ /* 0x001fe200078e002c */
[----:B------:R-:W-:-:S04]  /*2ee0*/  MOV R44, 0x7fffff61 ;  /* 0x7fffff61002c7802 */ /* 0x000fc80000000f00 */
[----:B------:R-:W-:Y:S01]  /*2ef0*/  SEL R44, R44, 0x1, !P1 ;  /* 0x000000012c2c7807 */ /* 0x000fe20004800000 */
[----:B------:R-:W-:Y:S06]  /*2f00*/  MEMBAR.ALL.GPU ;  /* 0x0000000000007992 */ /* 0x000fec000000a000 */
[----:B------:R-:W-:-:S00]  /*2f10*/  ERRBAR ;  /* 0x00000000000079ab */ /* 0x000fc00000000000 */
[----:B------:R-:W-:Y:S06]  /*2f20*/  CGAERRBAR ;  /* 0x00000000000075ab */ /* 0x000fec0000000000 */
[----:B------:R0:W5:Y:S02]  /*2f30*/  ATOM.E.ADD.STRONG.GPU PT, R44, desc[UR12][R24.64], R44 ;  /* 0x0000002c182c798a */ /* 0x00016400081ee1cc */
.L_x_684:
[----:B------:R-:W2:Y:S04]  /*2f40*/  LD.E.STRONG.GPU R45, desc[UR12][R24.64] ;  /* 0x0000000c182d7980 */ /* 0x000ea8000c10f900 */
[----:B--2---:R-:W-:Y:S01]  /*2f50*/  CCTL.IVALL ;  /* 0x00000000ff00798f */ /* 0x004fe20002000000 */
[----:B------:R-:W-:Y:S05]  /*2f60*/  YIELD ;  /* 0x0000000000007946 */ /* 0x000fea0003800000 */
[----:B-----5:R-:W-:-:S04]  /*2f70*/  LOP3.LUT R45, R45, R44, RZ, 0x3c, !PT ;  /* 0x0000002c2d2d7212 */ /* 0x020fc800078e3cff */
[----:B------:R-:W-:-:S13]  /*2f80*/  ISETP.GT.AND P1, PT, R45, -0x1, PT ;  /* 0xffffffff2d00780c */ /* 0x000fda0003f24270 */
[----:B------:R-:W-:Y:S05]  /*2f90*/  @P1 BRA `(.L_x_684) ;  /* 0xfffffffc00e81947 */ /* 0x000fea000383ffff */
.L_x_683:
[----:B------:R-:W-:Y:S05]  /*2fa0*/  WARPSYNC.ALL ;  /* 0x0000000000007948 */ /* 0x000fea0003800000 */
[----:B------:R-:W-:Y:S06]  /*2fb0*/  BAR.SYNC.DEFER_BLOCKING 0x0 ;  /* 0x0000000000007b1d */ /* 0x000fec0000010000 */
.L_x_682:
[----:B------:R-:W1:Y:S01]  /*2fc0*/  S2R R55, SR_TID.X ;  /* 0x0000000000377919 */ /* 0x000e620000002100 */
[----:B------:R-:W2:Y:S01]  /*2fd0*/  LDL.LU R47, [R1+0x1c] ;  /* 0x00001c00012f7983 */ /* 0x000ea20000300800 */
[----:B0-----:R-:W-:Y:S01]  /*2fe0*/  MOV R25, UR4 ;  /* 0x0000000400197c02 */ /* 0x001fe20008000f00 */
[----:B------:R-:W0:Y:S01]  /*2ff0*/  S2UR UR14, SR_CgaCtaId ;  /* 0x00000000000e79c3 */ /* 0x000e220000008800 */
[----:B------:R-:W-:Y:S01]  /*3000*/  UMOV UR5, 0x400 ;  /* 0x0000040000057882 */ /* 0x000fe20000000000 */
[----:B------:R-:W-:Y:S02]  /*3010*/  SHF.L.U32 R26, R26, 0x10, RZ ;  /* 0x000000101a1a7819 */ /* 0x000fe400000006ff */
[----:B-1----:R-:W-:Y:S01]  /*3020*/  ISETP.GT.U32.AND P1, PT, R55, 0x7f, PT ;  /* 0x0000007f3700780c */ /* 0x002fe20003f24070 */
[----:B------:R-:W-:Y:S01]  /*3030*/  IMAD.U32 R28, R28, 0x10000, RZ ;  /* 0x000100001c1c7824 */ /* 0x000fe200078e00ff */
[----:B------:R-:W-:Y:S01]  /*3040*/  SHF.L.U32 R46, R46, 0x10, RZ ;  /* 0x000000102e2e7819 */ /* 0x000fe200000006ff */
[----:B------:R-:W-:Y:S01]  /*3050*/  USHF.L.U32 UR11, UR11, 0x3, URZ ;  /* 0x000000030b0b7899 */ /* 0x000fe2000800063f */
[----:B------:R-:W-:-:S02]  /*3060*/  SHF.L.U32 R27, R27, 0x10, RZ ;  /* 0x000000101b1b7819 */ /* 0x000fc400000006ff */
[----:B------:R-:W-:Y:S01]  /*3070*/  SHF.L.U32 R32, R32, 0x10, RZ ;  /* 0x0000001020207819 */ /* 0x000fe200000006ff */
[----:B------:R-:W-:Y:S01]  /*3080*/  IMAD.U32 R29, R29, 0x10000, RZ ;  /* 0x000100001d1d7824 */ /* 0x000fe200078e00ff */
[----:B------:R-:W-:Y:S02]  /*3090*/  SHF.L.U32 R23, R23, 0x10, RZ ;  /* 0x0000001017177819 */ /* 0x000fe400000006ff */
[----:B------:R-:W-:Y:S02]  /*30a0*/  SHF.L.U32 R30, R30, 0x10, RZ ;  /* 0x000000101e1e7819 */ /* 0x000fe400000006ff */
[----:B------:R-:W-:Y:S01]  /*30b0*/  SHF.L.U32 R33, R33, 0x10, RZ ;  /* 0x0000001021217819 */ /* 0x000fe200000006ff */
[----:B------:R-:W1:Y:S01]  /*30c0*/  @!P1 LDC R24, c[0x0][0x10] ;  /* 0x00000400ff189b82 */ /* 0x000e620000000800 */
[----:B------:R-:W-:Y:S02]  /*30d0*/  SHF.L.U32 R31, R31, 0x10, RZ ;  /* 0x000000101f1f7819 */ /* 0x000fe400000006ff */
[----:B------:R-:W-:Y:S01]  /*30e0*/  SHF.L.U32 R34, R34, 0x10, RZ ;  /* 0x0000001022227819 */ /* 0x000fe200000006ff */
[----:B------:R-:W-:Y:S01]  /*30f0*/  IMAD.U32 R36, R36, 0x10000, RZ ;  /* 0x0001000024247824 */ /* 0x000fe200078e00ff */
[----:B------:R-:W-:-:S02]  /*3100*/  SHF.L.U32 R35, R35, 0x10, RZ ;  /* 0x0000001023237819 */ /* 0x000fc400000006ff */
[----:B------:R-:W-:Y:S01]  /*3110*/  SHF.L.U32 R37, R37, 0x10, RZ ;  /* 0x0000001025257819 */ /* 0x000fe200000006ff */
[----:B------:R-:W3:Y:S01]  /*3120*/  @!P1 LDC.64 R44, c[0x0][0x260] ;  /* 0x00009800ff2c9b82 */ /* 0x000ee20000000a00 */
[----:B------:R-:W-:Y:S02]  /*3130*/  SHF.L.U32 R40, R40, 0x10, RZ ;  /* 0x0000001028287819 */ /* 0x000fe400000006ff */
[----:B------:R-:W-:Y:S01]  /*3140*/  SHF.L.U32 R41, R41, 0x10, RZ ;  /* 0x0000001029297819 */ /* 0x000fe200000006ff */
[----:B------:R-:W-:Y:S01]  /*3150*/  IMAD.U32 R38, R38, 0x10000, RZ ;  /* 0x0001000026267824 */ /* 0x000fe200078e00ff */
[----:B------:R-:W4:Y:S01]  /*3160*/  LDL.LU R57, [R1+0x14] ;  /* 0x0000140001397983 */ /* 0x000f220000300800 */
[----:B-1----:R-:W-:Y:S01]  /*3170*/  @!P1 IMAD R24, R24, R25, UR6 ;  /* 0x0000000618189e24 */ /* 0x002fe2000f8e0219 */
[C---:B------:R-:W-:Y:S01]  /*3180*/  @!P1 LOP3.LUT R25, R55.reuse, 0x7ffffff0, RZ, 0xc0, !PT ;  /* 0x7ffffff037199812 */ /* 0x040fe200078ec0ff */
[----:B------:R-:W-:Y:S01]  /*3190*/  UIADD3 UR5, UR5, 0x3480, URZ ;  /* 0x0000348005057890 */ /* 0x000fe2000fffe03f */
[----:B------:R-:W-:Y:S01]  /*31a0*/  FADD.FTZ R26, -R22, R26 ;  /* 0x0000001a161a7221 */ /* 0x000fe20000010100 */
[----:B------:R-:W-:Y:S01]  /*31b0*/  ULOP3.LUT UR11, UR11, 0x8, URZ, 0xc0, !UPT ;  /* 0x000000080b0b7892 */ /* 0x000fe2000f8ec03f */
[----:B------:R-:W-:Y:S01]  /*31c0*/  @!P1 LEA R24, R24, R25, 0x7 ;  /* 0x0000001918189211 */ /* 0x000fe200078e38ff */
[C---:B------:R-:W-:Y:S01]  /*31d0*/  FADD.FTZ R27, -R22.reuse, R27 ;  /* 0x0000001b161b7221 */ /* 0x040fe20000010100 */
[----:B------:R-:W-:Y:S01]  /*31e0*/  @!P1 LOP3.LUT R25, R55, 0xf, RZ, 0xc0, !PT ;  /* 0x0000000f37199812 */ /* 0x000fe200078ec0ff */
[C---:B------:R-:W-:Y:S01]  /*31f0*/  FADD.FTZ R30, -R22.reuse, R30 ;  /* 0x0000001e161e7221 */ /* 0x040fe20000010100 */
[C---:B------:R-:W-:Y:S01]  /*3200*/  FADD.FTZ R31, -R22.reuse, R31 ;  /* 0x0000001f161f7221 */ /* 0x040fe20000010100 */
[----:B------:R-:W-:Y:S01]  /*3210*/  FADD.FTZ R36, -R22, R36 ;  /* 0x0000002416247221 */ /* 0x000fe20000010100 */
[----:B------:R-:W-:Y:S01]  /*3220*/  @!P1 IADD3 R24, R24, R25, RZ ;  /* 0x0000001918189210 */ /* 0x000fe20007ffe0ff */
[C---:B------:R-:W-:Y:S01]  /*3230*/  FADD.FTZ R37, -R22.reuse, R37 ;  /* 0x0000002516257221 */ /* 0x040fe20000010100 */
[C---:B------:R-:W-:Y:S01]  /*3240*/  FADD.FTZ R40, -R22.reuse, R40 ;  /* 0x0000002816287221 */ /* 0x040fe20000010100 */
[----:B------:R-:W-:Y:S01]  /*3250*/  FADD.FTZ R41, -R22, R41 ;  /* 0x0000002916297221 */ /* 0x000fe20000010100 */
[----:B------:R-:W-:Y:S01]  /*3260*/  SHF.L.U32 R39, R39, 0x10, RZ ;  /* 0x0000001027277819 */ /* 0x000fe200000006ff */
[----:B------:R-:W-:Y:S01]  /*3270*/  @!P1 IMAD.SHL.U32 R24, R24, 0x2, RZ ;  /* 0x0000000218189824 */ /* 0x000fe200078e00ff */
[----:B------:R-:W-:Y:S01]  /*3280*/  SHF.L.U32 R42, R42, 0x10, RZ ;  /* 0x000000102a2a7819 */ /* 0x000fe200000006ff */
[----:B------:R-:W5:Y:S02]  /*3290*/  LDL.LU R56, [R1+0x18] ;  /* 0x0000180001387983 */ /* 0x000f640000300800 */
[----:B---3--:R-:W-:-:S06]  /*32a0*/  @!P1 IMAD.WIDE.U32 R24, R24, 0x4, R44 ;  /* 0x0000000418189825 */ /* 0x008fcc00078e002c */
[----:B------:R-:W3:Y:S01]  /*32b0*/  @!P1 LDG.E.64 R24, desc[UR12][R24.64] ;  /* 0x0000000c18189981 */ /* 0x000ee2000c1e1b00 */
[----:B------:R-:W-:Y:S01]  /*32c0*/  HFMA2.MMA R44, -RZ, RZ, 0, 0 ;  /* 0x00000000ff2c7435 */ /* 0x000fe200000001ff */
[----:B0-----:R-:W-:Y:S01]  /*32d0*/  ULEA UR5, UR14, UR5, 0x18 ;  /* 0x000000050e057291 */ /* 0x001fe2000f8ec03f */
[C---:B------:R-:W-:Y:S01]  /*32e0*/  FMUL.FTZ R26, R2.reuse, R26 ;  /* 0x0000001a021a7220 */ /* 0x040fe20000410000 */
[C---:B------:R-:W-:Y:S01]  /*32f0*/  FMUL.FTZ R27, R2.reuse, R27 ;  /* 0x0000001b021b7220 */ /* 0x040fe20000410000 */
[C---:B------:R-:W-:Y:S01]  /*3300*/  FMUL.FTZ R40, R2.reuse, R40 ;  /* 0x0000002802287220 */ /* 0x040fe20000410000 */
[----:B------:R-:W-:Y:S01]  /*3310*/  FMUL.FTZ R41, R2, R41 ;  /* 0x0000002902297220 */ /* 0x000fe20000410000 */
[----:B------:R-:W-:Y:S01]  /*3320*/  SHF.L.U32 R43, R43, 0x10, RZ ;  /* 0x000000102b2b7819 */ /* 0x000fe200000006ff */
[----:B------:R-:W-:Y:S01]  /*3330*/  ULDC.64 UR14, c[0x0][0x210] ;  /* 0x00008400000e7ab9 */ /* 0x000fe20000000a00 */
[----:B---3--:R-:W-:Y:S01]  /*3340*/  @!P1 FADD.FTZ R44, RZ, R24 ;  /* 0x00000018ff2c9221 */ /* 0x008fe20000010000 */
[----:B------:R-:W-:Y:S01]  /*3350*/  MOV R24, RZ ;  /* 0x000000ff00187202 */ /* 0x000fe20000000f00 */
[----:B------:R-:W-:Y:S01]  /*3360*/  @!P1 FADD.FTZ R24, RZ, R25 ;  /* 0x00000019ff189221 */ /* 0x000fe20000010000 */
[----:B------:R-:W-:-:S02]  /*3370*/  LOP3.LUT P1, RZ, R55, 0xffffff8f, RZ, 0xc0, !PT ;  /* 0xffffff8f37ff7812 */ /* 0x000fc4000782c0ff */
[----:B------:R-:W0:Y:S02]  /*3380*/  SHFL.BFLY PT, R25, R44, 0x8, 0x1f ;  /* 0x0d001f002c197f89 */ /* 0x000e2400000e0000 */
[----:B0-----:R-:W-:Y:S02]  /*3390*/  FADD.FTZ R44, R25, R44 ;  /* 0x0000002c192c7221 */ /* 0x001fe40000010000 */
[----:B------:R-:W0:Y:S02]  /*33a0*/  SHFL.BFLY PT, R25, R24, 0x8, 0x1f ;  /* 0x0d001f0018197f89 */ /* 0x000e2400000e0000 */
[----:B0-----:R-:W-:Y:S02]  /*33b0*/  FADD.FTZ R24, R25, R24 ;  /* 0x0000001819187221 */ /* 0x001fe40000010000 */
[----:B------:R-:W0:Y:S02]  /*33c0*/  SHFL.BFLY PT, R25, R44, 0x4, 0x1f ;  /* 0x0c801f002c197f89 */ /* 0x000e2400000e0000 */
[----:B0-----:R-:W-:-:S02]  /*33d0*/  FADD.FTZ R44, R44, R25 ;  /* 0x000000192c2c7221 */ /* 0x001fc40000010000 */
        /* <DEDUP_REMOVED lines=9> */
[----:B------:R-:W-:Y:S01]  /*3470*/  @!P1 FMUL.FTZ R24, R24, 9.7656251455191522837e-05 ;  /* 0x38cccccd18189820 */ /* 0x000fe20000410000 */
[----:B0-----:R-:W-:Y:S01]  /*3480*/  FADD.FTZ R25, R25, R44 ;  /* 0x0000002c19197221 */ /* 0x001fe20000010000 */
[----:B------:R-:W-:Y:S02]  /*3490*/  @!P1 SHF.R.U32.HI R44, RZ, 0x1, R55 ;  /* 0x00000001ff2c9819 */ /* 0x000fe40000011637 */
[----:B------:R-:W3:Y:S01]  /*34a0*/  LDL.LU R55, [R1+0xc] ;  /* 0x00000c0001377983 */ /* 0x000ee20000300800 */
[----:B------:R-:W-:Y:S01]  /*34b0*/  @!P1 FMUL.FTZ R25, R25, 9.7656251455191522837e-05 ;  /* 0x38cccccd19199820 */ /* 0x000fe20000410000 */
[----:B------:R-:W-:-:S05]  /*34c0*/  @!P1 LOP3.LUT R44, R44, 0x7ffffff8, RZ, 0xc0, !PT ;  /* 0x7ffffff82c2c9812 */ /* 0x000fca00078ec0ff */
[----:B------:R0:W-:Y:S02]  /*34d0*/  @!P1 STS.64 [R44+UR5], R24 ;  /* 0x000000182c009988 */ /* 0x0001e40008000a05 */
[----:B0-----:R-:W-:-:S04]  /*34e0*/  FFMA.FTZ R24, R26, R46, R28 ;  /* 0x0000002e1a187223 */ /* 0x001fc8000001001c */
[----:B------:R-:W-:-:S06]  /*34f0*/  FMUL.FTZ R25, R24, -1.4426950216293334961 ;  /* 0xbfb8aa3b18197820 */ /* 0x000fcc0000410000 */
[----:B------:R-:W0:Y:S02]  /*3500*/  MUFU.EX2 R25, R25 ;  /* 0x0000001900197308 */ /* 0x000e240000000800 */
[----:B0-----:R-:W-:-:S06]  /*3510*/  FADD.FTZ R25, R25, 1 ;  /* 0x3f80000019197421 */ /* 0x001fcc0000010000 */
[----:B------:R-:W0:Y:S02]  /*3520*/  MUFU.RCP R25, R25 ;  /* 0x0000001900197308 */ /* 0x000e240000001000 */
[----:B0-----:R-:W-:-:S04]  /*3530*/  FADD.FTZ R44, -R25, 1 ;  /* 0x3f800000192c7421 */ /* 0x001fc80000010100 */
[----:B------:R-:W-:Y:S01]  /*3540*/  FFMA.FTZ R44, R24, R44, 1 ;  /* 0x3f800000182c7423 */ /* 0x000fe2000001002c */
[----:B--2---:R-:W-:Y:S02]  /*3550*/  IADD3 R24, R47, -UR11, RZ ;  /* 0x8000000b2f187c10 */ /* 0x004fe4000fffe0ff */
[----:B------:R-:W2:Y:S01]  /*3560*/  LDL.LU R47, [R1+0x10] ;  /* 0x00001000012f7983 */ /* 0x000ea20000300800 */
[----:B------:R-:W-:Y:S01]  /*3570*/  FMUL.FTZ R44, R25, R44 ;  /* 0x0000002c192c7220 */ /* 0x000fe20000410000 */
[----:B------:R-:W-:Y:S01]  /*3580*/  LEA R24, R24, UR5, 0x3 ;  /* 0x0000000518187c11 */ /* 0x000fe2000f8e18ff */
[----:B------:R-:W-:Y:S06]  /*3590*/  BAR.SYNC.DEFER_BLOCKING 0x0 ;  /* 0x0000000000007b1d */ /* 0x000fec0000010000 */
[----:B------:R-:W0:Y:S01]  /*35a0*/  LDS.64 R24, [R24] ;  /* 0x0000000018187984 */ /* 0x000e220000000a00 */
[----:B------:R-:W-:Y:S01]  /*35b0*/  FMUL.FTZ R32, R32, R44 ;  /* 0x0000002c20207220 */ /* 0x000fe20000410000 */
[----:B0-----:R-:W-:-:S03]  /*35c0*/  FFMA.FTZ R4, R0, R4, -R24 ;  /* 0x0000000400047223 */ /* 0x001fc60000010818 */
[----:B------:R-:W-:Y:S01]  /*35d0*/  FFMA.FTZ R32, R46, R32, -R24 ;  /* 0x000000202e207223 */ /* 0x000fe20000010818 */
[----:B------:R-:W-:Y:S01]  /*35e0*/  FFMA.FTZ R51, R51, -R25, R4 ;  /* 0x8000001933337223 */ /* 0x000fe20000010004 */
[----:B------:R-:W-:Y:S02]  /*35f0*/  FFMA.FTZ R4, R27, R23, R29 ;  /* 0x000000171b047223 */ /* 0x000fe4000001001d */
[----:B------:R-:W-:Y:S02]  /*3600*/  FFMA.FTZ R26, -R25, R26, R32 ;  /* 0x0000001a191a7223 */ /* 0x000fe40000010120 */
[----:B------:R-:W-:-:S06]  /*3610*/  FMUL.FTZ R32, R4, -1.4426950216293334961 ;  /* 0xbfb8aa3b04207820 */ /* 0x000fcc0000410000 */
[----:B------:R-:W0:Y:S02]  /*3620*/  MUFU.EX2 R32, R32 ;  /* 0x0000002000207308 */ /* 0x000e240000000800 */
[----:B0-----:R-:W-:-:S06]  /*3630*/  FADD.FTZ R32, R32, 1 ;  /* 0x3f80000020207421 */ /* 0x001fcc0000010000 */
[----:B------:R-:W0:Y:S01]  /*3640*/  MUFU.RCP R32, R32 ;  /* 0x0000002000207308 */ /* 0x000e220000001000 */
[----:B------:R-:W-:-:S04]  /*3650*/  FFMA.FTZ R5, R3, R5, -R24 ;  /* 0x0000000503057223 */ /* 0x000fc80000010818 */
[----:B------:R-:W-:Y:S01]  /*3660*/  FFMA.FTZ R50, R50, -R25, R5 ;  /* 0x8000001932327223 */ /* 0x000fe20000010005 */
[----:B0-----:R-:W-:-:S04]  /*3670*/  FADD.FTZ R5, -R32, 1 ;  /* 0x3f80000020057421 */ /* 0x001fc80000010100 */
[----:B------:R-:W-:Y:S01]  /*3680*/  FFMA.FTZ R5, R4, R5, 1 ;  /* 0x3f80000004057423 */ /* 0x000fe20000010005 */
[----:B------:R-:W-:-:S03]  /*3690*/  FMUL.FTZ R4, R2, R30 ;  /* 0x0000001e02047220 */ /* 0x000fc60000410000 */
[----:B------:R-:W-:Y:S01]  /*36a0*/  FMUL.FTZ R32, R32, R5 ;  /* 0x0000000520207220 */ /* 0x000fe20000410000 */
[----:B------:R-:W-:-:S04]  /*36b0*/  FFMA.FTZ R5, R46, R4, R28 ;  /* 0x000000042e057223 */ /* 0x000fc8000001001c */
[----:B------:R-:W-:-:S06]  /*36c0*/  FMUL.FTZ R30, R5, -1.4426950216293334961 ;  /* 0xbfb8aa3b051e7820 */ /* 0x000fcc0000410000 */
[----:B------:R-:W0:Y:S02]  /*36d0*/  MUFU.EX2 R30, R30 ;  /* 0x0000001e001e7308 */ /* 0x000e240000000800 */
[----:B0-----:R-:W-:-:S06]  /*36e0*/  FADD.FTZ R30, R30, 1 ;  /* 0x3f8000001e1e7421 */ /* 0x001fcc0000010000 */
[----:B------:R-:W0:Y:S01]  /*36f0*/  MUFU.RCP R30, R30 ;  /* 0x0000001e001e7308 */ /* 0x000e220000001000 */
[----:B------:R-:W-:Y:S01]  /*3700*/  FMUL.FTZ R32, R33, R32 ;  /* 0x0000002021207220 */ /* 0x000fe20000410000 */
[----:B0-----:R-:W-:-:S04]  /*3710*/  FADD.FTZ R33, -R30, 1 ;  /* 0x3f8000001e217421 */ /* 0x001fc80000010100 */
[----:B------:R-:W-:Y:S01]  /*3720*/  FFMA.FTZ R33, R5, R33, 1 ;  /* 0x3f80000005217423 */ /* 0x000fe20000010021 */
[----:B------:R-:W-:-:S04]  /*3730*/  FMUL.FTZ R5, R2, R31 ;  /* 0x0000001f02057220 */ /* 0x000fc80000410000 */
[----:B------:R-:W-:Y:S01]  /*3740*/  FFMA.FTZ R31, R23, R5, R29 ;  /* 0x00000005171f7223 */ /* 0x000fe2000001001d */
[----:B------:R-:W-:-:S03]  /*3750*/  FMUL.FTZ R30, R30, R33 ;  /* 0x000000211e1e7220 */ /* 0x000fc60000410000 */
[----:B------:R-:W-:-:S06]  /*3760*/  FMUL.FTZ R33, R31, -1.4426950216293334961 ;  /* 0xbfb8aa3b1f217820 */ /* 0x000fcc0000410000 */
[----:B------:R-:W0:Y:S02]  /*3770*/  MUFU.EX2 R33, R33 ;  /* 0x0000002100217308 */ /* 0x000e240000000800 */
[----:B0-----:R-:W-:-:S06]  /*3780*/  FADD.FTZ R33, R33, 1 ;  /* 0x3f80000021217421 */ /* 0x001fcc0000010000 */
[----:B------:R-:W0:Y:S01]  /*3790*/  MUFU.RCP R33, R33 ;  /* 0x0000002100217308 */ /* 0x000e220000001000 */
[----:B------:R-:W-:Y:S01]  /*37a0*/  FMUL.FTZ R30, R34, R30 ;  /* 0x0000001e221e7220 */ /* 0x000fe20000410000 */
        /* <DEDUP_REMOVED lines=19> */
[----:B------:R-:W-:Y:S01]  /*38e0*/  FFMA.FTZ R28, R46, R40, R28 ;  /* 0x000000282e1c7223 */ /* 0x000fe2000001001c */
[----:B------:R-:W-:Y:S01]  /*38f0*/  FMUL.FTZ R37, R38, R37 ;  /* 0x0000002526257220 */ /* 0x000fe20000410000 */
[----:B------:R-:W-:Y:S02]  /*3900*/  FFMA.FTZ R29, R23, R41, R29 ;  /* 0x00000029171d7223 */ /* 0x000fe4000001001d */
[----:B------:R-:W-:-:S06]  /*3910*/  FMUL.FTZ R38, R28, -1.4426950216293334961 ;  /* 0xbfb8aa3b1c267820 */ /* 0x000fcc0000410000 */
[----:B------:R-:W1:Y:S01]  /*3920*/  MUFU.EX2 R38, R38 ;  /* 0x0000002600267308 */ /* 0x000e620000000800 */
[----:B0-----:R-:W-:-:S04]  /*3930*/  FADD.FTZ R22, -R35, 1 ;  /* 0x3f80000023167421 */ /* 0x001fc80000010100 */
[----:B------:R-:W-:Y:S01]  /*3940*/  FFMA.FTZ R36, R36, R22, 1 ;  /* 0x3f80000024247423 */ /* 0x000fe20000010016 */
[----:B------:R-:W-:-:S06]  /*3950*/  FMUL.FTZ R22, R29, -1.4426950216293334961 ;  /* 0xbfb8aa3b1d167820 */ /* 0x000fcc0000410000 */
[----:B------:R-:W0:Y:S01]  /*3960*/  MUFU.EX2 R22, R22 ;  /* 0x0000001600167308 */ /* 0x000e220000000800 */
[----:B-1----:R-:W-:-:S07]  /*3970*/  FADD.FTZ R38, R38, 1 ;  /* 0x3f80000026267421 */ /* 0x002fce0000010000 */
[----:B------:R-:W1:Y:S01]  /*3980*/  MUFU.RCP R38, R38 ;  /* 0x0000002600267308 */ /* 0x000e620000001000 */
[----:B0-----:R-:W-:-:S07]  /*3990*/  FADD.FTZ R22, R22, 1 ;  /* 0x3f80000016167421 */ /* 0x001fce0000010000 */
[----:B------:R-:W0:Y:S01]  /*39a0*/  MUFU.RCP R22, R22 ;  /* 0x0000001600167308 */ /* 0x000e220000001000 */
[----:B------:R-:W-:Y:S01]  /*39b0*/  FMUL.FTZ R36, R35, R36 ;  /* 0x0000002423247220 */ /* 0x000fe20000410000 */
[----:B-1----:R-:W-:-:S04]  /*39c0*/  FADD.FTZ R35, -R38, 1 ;  /* 0x3f80000026237421 */ /* 0x002fc80000010100 */
[----:B------:R-:W-:-:S04]  /*39d0*/  FFMA.FTZ R35, R28, R35, 1 ;  /* 0x3f8000001c237423 */ /* 0x000fc80000010023 */
[----:B------:R-:W-:Y:S01]  /*39e0*/  FMUL.FTZ R35, R38, R35 ;  /* 0x0000002326237220 */ /* 0x000fe20000410000 */
[----:B0-----:R-:W-:-:S04]  /*39f0*/  FADD.FTZ R28, -R22, 1 ;  /* 0x3f800000161c7421 */ /* 0x001fc80000010100 */
[----:B------:R-:W-:Y:S01]  /*3a00*/  FFMA.FTZ R28, R29, R28, 1 ;  /* 0x3f8000001d1c7423 */ /* 0x000fe2000001001c */
[----:B------:R-:W-:-:S03]  /*3a10*/  FMUL.FTZ R39, R39, R36 ;  /* 0x0000002427277220 */ /* 0x000fc60000410000 */
[----:B------:R-:W-:Y:S01]  /*3a20*/  FMUL.FTZ R28, R22, R28 ;  /* 0x0000001c161c7220 */ /* 0x000fe20000410000 */
[----:B------:R-:W-:Y:S01]  /*3a30*/  FMUL.FTZ R35, R42, R35 ;  /* 0x000000232a237220 */ /* 0x000fe20000410000 */
[C-C-:B------:R-:W-:Y:S01]  /*3a40*/  FFMA.FTZ R6, R0.reuse, R6, -R24.reuse ;  /* 0x0000000600067223 */ /* 0x140fe20000010818 */
[--C-:B------:R-:W-:Y:S01]  /*3a50*/  FFMA.FTZ R29, R0, R10, -R24.reuse ;  /* 0x0000000a001d7223 */ /* 0x100fe20000010818 */
[----:B------:R-:W-:Y:S01]  /*3a60*/  FMUL.FTZ R43, R43, R28 ;  /* 0x0000001c2b2b7220 */ /* 0x000fe20000410000 */
[C---:B------:R-:W-:Y:S01]  /*3a70*/  FMUL.FTZ R51, R2.reuse, R51 ;  /* 0x0000003302337220 */ /* 0x040fe20000410000 */
[----:B------:R-:W-:Y:S01]  /*3a80*/  FMUL.FTZ R26, R2, R26 ;  /* 0x0000001a021a7220 */ /* 0x000fe20000410000 */
[--C-:B------:R-:W-:Y:S01]  /*3a90*/  FFMA.FTZ R0, R0, R12, -R24.reuse ;  /* 0x0000000c00007223 */ /* 0x100fe20000010818 */
[C-C-:B------:R-:W-:Y:S01]  /*3aa0*/  FFMA.FTZ R7, R3.reuse, R7, -R24.reuse ;  /* 0x0000000703077223 */ /* 0x140fe20000010818 */
[C-C-:B------:R-:W-:Y:S01]  /*3ab0*/  FFMA.FTZ R12, R3.reuse, R11, -R24.reuse ;  /* 0x0000000b030c7223 */ /* 0x140fe20000010818 */
[C-C-:B------:R-:W-:Y:S01]  /*3ac0*/  FFMA.FTZ R45, R46.reuse, R30, -R24.reuse ;  /* 0x0000001e2e2d7223 */ /* 0x140fe20000010818 */
[C-C-:B------:R-:W-:Y:S01]  /*3ad0*/  FFMA.FTZ R10, R46.reuse, R37, -R24.reuse ;  /* 0x000000252e0a7223 */ /* 0x140fe20000010818 */
[--C-:B------:R-:W-:Y:S01]  /*3ae0*/  FFMA.FTZ R35, R46, R35, -R24.reuse ;  /* 0x000000232e237223 */ /* 0x100fe20000010818 */
[--C-:B------:R-:W-:Y:S01]  /*3af0*/  FFMA.FTZ R3, R3, R13, -R24.reuse ;  /* 0x0000000d03037223 */ /* 0x100fe20000010818 */
[C-C-:B------:R-:W-:Y:S01]  /*3b00*/  FFMA.FTZ R32, R23.reuse, R32, -R24.reuse ;  /* 0x0000002017207223 */ /* 0x140fe20000010818 */
[C-C-:B------:R-:W-:Y:S01]  /*3b10*/  FFMA.FTZ R22, R23.reuse, R33, -R24.reuse ;  /* 0x0000002117167223 */ /* 0x140fe20000010818 */
[C-C-:B------:R-:W-:Y:S01]  /*3b20*/  FFMA.FTZ R39, R23.reuse, R39, -R24.reuse ;  /* 0x0000002717277223 */ /* 0x140fe20000010818 */
[----:B------:R-:W-:Y:S01]  /*3b30*/  FFMA.FTZ R24, R23, R43, -R24 ;  /* 0x0000002b17187223 */ /* 0x000fe20000010818 */
[----:B------:R-:W-:-:S02]  /*3b40*/  F2FP.BF16.F32.PACK_AB R51, R26, R51 ;  /* 0x000000331a33723e */ /* 0x000fc400000010ff */
[----:B------:R-:W2:Y:S01]  /*3b50*/  LDL.LU R26, [R1+0x4] ;  /* 0x00000400011a7983 */ /* 0x000ea20000300800 */
[----:B------:R-:W-:Y:S01]  /*3b60*/  FFMA.FTZ R27, -R25, R27, R32 ;  /* 0x0000001b191b7223 */ /* 0x000fe20000010120 */
[-C--:B------:R-:W-:Y:S01]  /*3b70*/  FFMA.FTZ R49, R49, -R25.reuse, R6 ;  /* 0x8000001931317223 */ /* 0x080fe20000010006 */
[C---:B------:R-:W-:Y:S01]  /*3b80*/  FFMA.FTZ R45, -R25.reuse, R4, R45 ;  /* 0x00000004192d7223 */ /* 0x040fe2000001012d */
[----:B------:R-:W-:Y:S01]  /*3b90*/  FFMA.FTZ R7, R48, -R25, R7 ;  /* 0x8000001930077223 */ /* 0x000fe20000010007 */
[C---:B------:R-:W-:Y:S01]  /*3ba0*/  FFMA.FTZ R11, -R25.reuse, R5, R22 ;  /* 0x00000005190b7223 */ /* 0x040fe20000010116 */
[----:B------:R-:W-:Y:S01]  /*3bb0*/  FFMA.FTZ R29, R8, -R25, R29 ;  /* 0x80000019081d7223 */ /* 0x000fe2000001001d */
[----:B------:R-:W-:Y:S01]  /*3bc0*/  FFMA.FTZ R31, -R25, R31, R10 ;  /* 0x0000001f191f7223 */ /* 0x000fe2000001010a */
[-C--:B------:R-:W-:Y:S01]  /*3bd0*/  FFMA.FTZ R9, R9, -R25.reuse, R12 ;  /* 0x8000001909097223 */ /* 0x080fe2000001000c */
[----:B------:R-:W-:Y:S01]  /*3be0*/  FFMA.FTZ R39, -R25, R34, R39 ;  /* 0x0000002219277223 */ /* 0x000fe20000010127 */
[-C--:B------:R-:W-:Y:S01]  /*3bf0*/  FFMA.FTZ R53, R53, -R25.reuse, R0 ;  /* 0x8000001935357223 */ /* 0x080fe20000010000 */
[C---:B------:R-:W-:Y:S01]  /*3c00*/  FFMA.FTZ R35, -R25.reuse, R40, R35 ;  /* 0x0000002819237223 */ /* 0x040fe20000010123 */
[----:B------:R-:W-:Y:S01]  /*3c10*/  FFMA.FTZ R3, R52, -R25, R3 ;  /* 0x8000001934037223 */ /* 0x000fe20000010003 */
[----:B------:R-:W-:-:S02]  /*3c20*/  FFMA.FTZ R25, -R25, R41, R24 ;  /* 0x0000002919197223 */ /* 0x000fc40000010118 */
[----:B------:R-:W2:Y:S04]  /*3c30*/  LDL.LU R24, [R1+0x8] ;  /* 0x0000080001187983 */ /* 0x000ea80000300800 */
[----:B------:R-:W2:Y:S01]  /*3c40*/  LDL.LU R23, [R1] ;  /* 0x0000000001177983 */ /* 0x000ea20000300800 */
[C---:B------:R-:W-:Y:S01]  /*3c50*/  FMUL.FTZ R50, R2.reuse, R50 ;  /* 0x0000003202327220 */ /* 0x040fe20000410000 */
[C---:B------:R-:W-:Y:S01]  /*3c60*/  FMUL.FTZ R27, R2.reuse, R27 ;  /* 0x0000001b021b7220 */ /* 0x040fe20000410000 */
[C---:B------:R-:W-:Y:S01]  /*3c70*/  FMUL.FTZ R49, R2.reuse, R49 ;  /* 0x0000003102317220 */ /* 0x040fe20000410000 */
[C---:B------:R-:W-:Y:S01]  /*3c80*/  FMUL.FTZ R0, R2.reuse, R45 ;  /* 0x0000002d02007220 */ /* 0x040fe20000410000 */
[----:B----4-:R-:W-:Y:S01]  /*3c90*/  IADD3 R4, P1, R57, UR14, RZ ;  /* 0x0000000e39047c10 */ /* 0x010fe2000ff3e0ff */
[C---:B------:R-:W-:Y:S01]  /*3ca0*/  FMUL.FTZ R7, R2.reuse, R7 ;  /* 0x0000000702077220 */ /* 0x040fe20000410000 */
[----:B------:R-:W-:Y:S01]  /*3cb0*/  F2FP.BF16.F32.PACK_AB R50, R27, R50 ;  /* 0x000000321b32723e */ /* 0x000fe200000010ff */
[C---:B------:R-:W-:Y:S01]  /*3cc0*/  FMUL.FTZ R6, R2.reuse, R11 ;  /* 0x0000000b02067220 */ /* 0x040fe20000410000 */
[----:B------:R-:W-:Y:S01]  /*3cd0*/  FMUL.FTZ R11, R2, R3 ;  /* 0x00000003020b7220 */ /* 0x000fe20000410000 */
[----:B------:R-:W-:Y:S01]  /*3ce0*/  F2FP.BF16.F32.PACK_AB R49, R0, R49 ;  /* 0x000000310031723e */ /* 0x000fe200000010ff */
[----:B------:R-:W-:Y:S01]  /*3cf0*/  FMUL.FTZ R29, R2, R29 ;  /* 0x0000001d021d7220 */ /* 0x000fe20000410000 */
[----:B-----5:R-:W-:Y:S01]  /*3d00*/  IADD3.X R5, R56, UR15, RZ, P1, !PT ;  /* 0x0000000f38057c10 */ /* 0x020fe20008ffe4ff */
[C---:B------:R-:W-:Y:S01]  /*3d10*/  FMUL.FTZ R8, R2.reuse, R31 ;  /* 0x0000001f02087220 */ /* 0x040fe20000410000 */
[----:B------:R-:W-:Y:S01]  /*3d20*/  PRMT R3, R51, 0x7632, R3 ;  /* 0x0000763233037816 */ /* 0x000fe20000000003 */
[----:B------:R-:W-:Y:S01]  /*3d30*/  FMUL.FTZ R9, R2, R9 ;  /* 0x0000000902097220 */ /* 0x000fe20000410000 */
[----:B------:R-:W-:Y:S01]  /*3d40*/  PRMT R0, R50, 0x7632, R0 ;  /* 0x0000763232007816 */ /* 0x000fe20000000000 */
[C---:B------:R-:W-:Y:S01]  /*3d50*/  FMUL.FTZ R10, R2.reuse, R39 ;  /* 0x00000027020a7220 */ /* 0x040fe20000410000 */
[C---:B------:R-:W-:Y:S01]  /*3d60*/  FMUL.FTZ R53, R2.reuse, R53 ;  /* 0x0000003502357220 */ /* 0x040fe20000410000 */
[C---:B------:R-:W-:Y:S01]  /*3d70*/  FMUL.FTZ R12, R2.reuse, R35 ;  /* 0x00000023020c7220 */ /* 0x040fe20000410000 */
[----:B------:R-:W-:Y:S01]  /*3d80*/  FMUL.FTZ R22, R2, R25 ;  /* 0x0000001902167220 */ /* 0x000fe20000410000 */
[----:B---3--:R-:W-:-:S02]  /*3d90*/  IADD3 R2, P1, R55, UR14, RZ ;  /* 0x0000000e37027c10 */ /* 0x008fc4000ff3e0ff */
[----:B------:R-:W-:Y:S01]  /*3da0*/  F2FP.BF16.F32.PACK_AB R7, R6, R7 ;  /* 0x000000070607723e */ /* 0x000fe200000010ff */
[----:B------:R-:W-:Y:S01]  /*3db0*/  STG.E.U16 desc[UR12][R4.64], R51 ;  /* 0x0000003304007986 */ /* 0x000fe2000c10150c */
[----:B------:R-:W-:-:S03]  /*3dc0*/  PRMT R13, R49, 0x7632, R13 ;  /* 0x00007632310d7816 */ /* 0x000fc6000000000d */
[----:B------:R2:W-:Y:S01]  /*3dd0*/  STG.E.U16 desc[UR12][R4.64+0x2], R3 ;  /* 0x0000020304007986 */ /* 0x0005e2000c10150c */
[----:B------:R-:W-:-:S03]  /*3de0*/  F2FP.BF16.F32.PACK_AB R29, R8, R29 ;  /* 0x0000001d081d723e */ /* 0x000fc600000010ff */
[----:B------:R-:W-:Y:S01]  /*3df0*/  STG.E.U16 desc[UR12][R4.64+0x4], R50 ;  /* 0x0000043204007986 */ /* 0x000fe2000c10150c */
[----:B------:R-:W-:-:S03]  /*3e00*/  F2FP.BF16.F32.PACK_AB R9, R10, R9 ;  /* 0x000000090a09723e */ /* 0x000fc600000010ff */
[----:B------:R0:W-:Y:S01]  /*3e10*/  STG.E.U16 desc[UR12][R4.64+0x6], R0 ;  /* 0x0000060004007986 */ /* 0x0001e2000c10150c */
[----:B--2---:R-:W-:Y:S02]  /*3e20*/  IADD3.X R3, R47, UR15, RZ, P1, !PT ;  /* 0x0000000f2f037c10 */ /* 0x004fe40008ffe4ff */
[----:B0-----:R-:W-:-:S03]  /*3e30*/  PRMT R5, R7, 0x7632, R5 ;  /* 0x0000763207057816 */ /* 0x001fc60000000005 */
[----:B------:R-:W-:Y:S01]  /*3e40*/  STG.E.U16 desc[UR12][R2.64], R49 ;  /* 0x0000003102007986 */ /* 0x000fe2000c10150c */
[----:B------:R-:W-:-:S03]  /*3e50*/  PRMT R0, R9, 0x7632, R0 ;  /* 0x0000763209007816 */ /* 0x000fc60000000000 */
[----:B------:R-:W-:Y:S01]  /*3e60*/  STG.E.U16 desc[UR12][R2.64+0x2], R13 ;  /* 0x0000020d02007986 */ /* 0x000fe2000c10150c */
[----:B------:R-:W-:-:S03]  /*3e70*/  F2FP.BF16.F32.PACK_AB R53, R12, R53 ;  /* 0x000000350c35723e */ /* 0x000fc600000010ff */
[----:B------:R-:W-:Y:S01]  /*3e80*/  STG.E.U16 desc[UR12][R2.64+0x4], R7 ;  /* 0x0000040702007986 */ /* 0x000fe2000c10150c */
[----:B------:R-:W-:-:S03]  /*3e90*/  F2FP.BF16.F32.PACK_AB R11, R22, R11 ;  /* 0x0000000b160b723e */ /* 0x000fc600000010ff */
[----:B------:R0:W-:Y:S02]  /*3ea0*/  STG.E.U16 desc[UR12][R2.64+0x6], R5 ;  /* 0x0000060502007986 */ /* 0x0001e4000c10150c */
[----:B0-----:R-:W-:Y:S02]  /*3eb0*/  PRMT R3, R29, 0x7632, R3 ;  /* 0x000076321d037816 */ /* 0x001fe40000000003 */
[----:B------:R-:W-:Y:S01]  /*3ec0*/  PRMT R2, R53, 0x7632, R2 ;  /* 0x0000763235027816 */ /* 0x000fe20000000002 */
[----:B------:R-:W-:Y:S01]  /*3ed0*/  ULOP3.LUT UR4, UR4, 0x1, URZ, 0x3c, !UPT ;  /* 0x0000000104047892 */ /* 0x000fe2000f8e3c3f */
[----:B------:R-:W-:Y:S01]  /*3ee0*/  UMOV UR5, UR10 ;  /* 0x0000000a00057c82 */ /* 0x000fe20008000000 */
[----:B------:R-:W-:Y:S01]  /*3ef0*/  UMOV UR11, UR9 ;  /* 0x00000009000b7c82 */ /* 0x000fe20008000000 */
[----:B------:R-:W-:-:S04]  /*3f00*/  IADD3 R6, P1, R26, UR14, RZ ;  /* 0x0000000e1a067c10 */ /* 0x000fc8000ff3e0ff */
[----:B------:R-:W-:Y:S02]  /*3f10*/  IADD3.X R7, R24, UR15, RZ, P1, !PT ;  /* 0x0000000f18077c10 */ /* 0x000fe40008ffe4ff */
[----:B------:R-:W-:-:S03]  /*3f20*/  IADD3 R4, P1, R23, UR14, RZ ;  /* 0x0000000e17047c10 */ /* 0x000fc6000ff3e0ff */
[----:B------:R-:W-:Y:S01]  /*3f30*/  STG.E.U16 desc[UR12][R6.64], R29 ;  /* 0x0000001d06007986 */ /* 0x000fe2000c10150c */
[----:B------:R-:W-:-:S03]  /*3f40*/  IADD3.X R5, R54, UR15, RZ, P1, !PT ;  /* 0x0000000f36057c10 */ /* 0x000fc60008ffe4ff */
[----:B------:R-:W-:Y:S04]  /*3f50*/  STG.E.U16 desc[UR12][R6.64+0x2], R3 ;  /* 0x0000020306007986 */ /* 0x000fe8000c10150c */
[----:B------:R-:W-:Y:S04]  /*3f60*/  STG.E.U16 desc[UR12][R6.64+0x4], R9 ;  /* 0x0000040906007986 */ /* 0x000fe8000c10150c */
[----:B------:R0:W-:Y:S04]  /*3f70*/  STG.E.U16 desc[UR12][R6.64+0x6], R0 ;  /* 0x0000060006007986 */ /* 0x0001e8000c10150c */
[----:B------:R2:W-:Y:S01]  /*3f80*/  STG.E.U16 desc[UR12][R4.64], R53 ;  /* 0x0000003504007986 */ /* 0x0005e2000c10150c */
[----:B0-----:R-:W-:-:S03]  /*3f90*/  PRMT R7, R11, 0x7632, R7 ;  /* 0x000076320b077816 */ /* 0x001fc60000000007 */
[----:B------:R2:W-:Y:S04]  /*3fa0*/  STG.E.U16 desc[UR12][R4.64+0x2], R2 ;  /* 0x0000020204007986 */ /* 0x0005e8000c10150c */
[----:B------:R2:W-:Y:S04]  /*3fb0*/  STG.E.U16 desc[UR12][R4.64+0x4], R11 ;  /* 0x0000040b04007986 */ /* 0x0005e8000c10150c */
[----:B------:R2:W-:Y:S01]  /*3fc0*/  STG.E.U16 desc[UR12][R4.64+0x6], R7 ;  /* 0x0000060704007986 */ /* 0x0005e2000c10150c */
[----:B------:R-:W-:Y:S05]  /*3fd0*/  @!P0 BRA `(.L_x_685) ;  /* 0xffffffc400408947 */ /* 0x000fea000383ffff */
.L_x_673:
        /* <DEDUP_REMOVED lines=10> */
[----:B------:R-:W0:Y:S01]  /*4080*/  LDC.64 R14, c[0x0][0x258] ;  /* 0x00009600ff0e7b82 */ /* 0x000e220000000a00 */
[----:B------:R-:W1:Y:S01]  /*4090*/  S2R R56, SR_TID.X ;  /* 0x0000000000387919 */ /* 0x000e620000002100 */
[----:B--2---:R-:W-:Y:S01]  /*40a0*/  HFMA2.MMA R5, -RZ, RZ, 0, 1.1920928955078125e-06 ;  /* 0x00000014ff057435 */ /* 0x004fe200000001ff */
[----:B0-----:R-:W-:Y:S02]  /*40b0*/  LOP3.LUT R3, RZ, R14, RZ, 0x33, !PT ;  /* 0x0000000eff037212 */ /* 0x001fe400078e33ff */
[----:B------:R-:W-:Y:S02]  /*40c0*/  LOP3.LUT R4, RZ, R15, RZ, 0x33, !PT ;  /* 0x0000000fff047212 */ /* 0x000fe400078e33ff */
[----:B------:R-:W-:-:S04]  /*40d0*/  ISETP.GT.U32.AND P0, PT, R3, -0xb, PT ;  /* 0xfffffff50300780c */ /* 0x000fc80003f04070 */
[C---:B------:R-:W-:Y:S02]  /*40e0*/  ISETP.GT.AND.EX P0, PT, R4.reuse, -0x1, PT, P0 ;  /* 0xffffffff0400780c */ /* 0x040fe40003f04300 */
[----:B-1----:R-:W-:Y:S02]  /*40f0*/  SHF.R.U32.HI R0, RZ, 0x5, R56 ;  /* 0x00000005ff007819 */ /* 0x002fe40000011638 */
[----:B------:R-:W-:Y:S02]  /*4100*/  SEL R3, R3, 0xfffffff5, P0 ;  /* 0xfffffff503037807 */ /* 0x000fe40000000000 */
[----:B------:R-:W-:Y:S02]  /*4110*/  SEL R4, R4, 0xffffffff, P0 ;  /* 0xffffffff04047807 */ /* 0x000fe40000000000 */
[C---:B------:R-:W-:Y:S02]  /*4120*/  SHF.L.U32 R2, R3.reuse, 0x4, RZ ;  /* 0x0000000403027819 */ /* 0x040fe400000006ff */
[----:B------:R-:W-:Y:S01]  /*4130*/  SHF.L.U64.HI R3, R3, 0x4, R4 ;  /* 0x0000000403037819 */ /* 0x000fe20000010204 */
[----:B------:R-:W-:Y:S01]  /*4140*/  IMAD.MOV.U32 R4, RZ, RZ, -0x1 ;  /* 0xffffffffff047424 */ /* 0x000fe200078e00ff */
[----:B------:R-:W-:-:S04]  /*4150*/  IADD3 R11, P0, P1, -R2, -0x11, -R0 ;  /* 0xffffffef020b7810 */ /* 0x000fc8000791e900 */
[----:B------:R-:W-:Y:S02]  /*4160*/  IADD3.X R13, ~R3, -0x1, R4, P0, P1 ;  /* 0xffffffff030d7810 */ /* 0x000fe400007e2504 */
[----:B------:R-:W-:-:S03]  /*4170*/  SHF.R.U32.HI R4, RZ, 0x4, R56 ;  /* 0x00000004ff047819 */ /* 0x000fc60000011638 */
[----:B------:R-:W-:Y:S01]  /*4180*/  IMAD.WIDE.U32 R6, R13, -0x33333333, RZ ;  /* 0xcccccccd0d067825 */ /* 0x000fe200078e00ff */
[----:B------:R-:W-:Y:S02]  /*4190*/  VIADDMNMX.U32 R5, R4, R5, 0x20, !PT ;  /* 0x0000002004057446 */ /* 0x000fe40007800005 */
[----:B------:R-:W-:Y:S01]  /*41a0*/  LOP3.LUT R10, RZ, R4, RZ, 0x33, !PT ;  /* 0x00000004ff0a7212 */ /* 0x000fe200078e33ff */
[----:B------:R-:W-:-:S03]  /*41b0*/  IMAD.WIDE.U32 R8, P0, R11, -0x33333334, R6 ;  /* 0xcccccccc0b087825 */ /* 0x000fc60007800006 */
[----:B------:R-:W-:Y:S01]  /*41c0*/  IADD3 R5, R5, R10, RZ ;  /* 0x0000000a05057210 */ /* 0x000fe20007ffe0ff */
[----:B------:R-:W-:Y:S01]  /*41d0*/  IMAD.WIDE.U32 R6, R11, -0x33333333, RZ ;  /* 0xcccccccd0b067825 */ /* 0x000fe200078e00ff */
[----:B------:R-:W-:Y:S02]  /*41e0*/  IADD3.X R11, RZ, RZ, RZ, P0, !PT ;  /* 0x000000ffff0b7210 */ /* 0x000fe400007fe4ff */
[----:B------:R-:W-:Y:S02]  /*41f0*/  MOV R10, R9 ;  /* 0x00000009000a7202 */ /* 0x000fe40000000f00 */
[----:B------:R-:W-:Y:S01]  /*4200*/  IADD3 RZ, P1, R7, R8, RZ ;  /* 0x0000000807ff7210 */ /* 0x000fe20007f3e0ff */
[----:B------:R-:W-:Y:S01]  /*4210*/  IMAD.WIDE.U32 R6, R5, -0x33333333, RZ ;  /* 0xcccccccd05067825 */ /* 0x000fe200078e00ff */
[----:B------:R-:W-:Y:S02]  /*4220*/  ISETP.LT.U32.AND P0, PT, R14, 0xa, PT ;  /* 0x0000000a0e00780c */ /* 0x000fe40003f01070 */
[----:B------:R-:W-:Y:S01]  /*4230*/  MOV R6, UR9 ;  /* 0x0000000900067c02 */ /* 0x000fe20008000f00 */
[----:B------:R-:W-:Y:S01]  /*4240*/  IMAD.WIDE.U32.X R8, R13, -0x33333334, R10, P1 ;  /* 0xcccccccc0d087825 */ /* 0x000fe200008e040a */
[----:B------:R-:W-:-:S02]  /*4250*/  ISETP.LT.AND.EX P0, PT, R15, RZ, PT, P0 ;  /* 0x000000ff0f00720c */ /* 0x000fc40003f01300 */
[----:B------:R-:W-:Y:S02]  /*4260*/  LEA.HI R50, R7, 0x1, RZ, 0x1c ;  /* 0x0000000107327811 */ /* 0x000fe400078fe0ff */
[----:B------:R-:W-:Y:S02]  /*4270*/  SHF.R.U64 R51, R8, 0x3, R9 ;  /* 0x0000000308337819 */ /* 0x000fe40000001209 */
[----:B------:R-:W-:Y:S02]  /*4280*/  SEL R49, R14, 0xa, P0 ;  /* 0x0000000a0e317807 */ /* 0x000fe40000000000 */
[----:B------:R-:W-:Y:S02]  /*4290*/  SEL R48, R15, RZ, P0 ;  /* 0x000000ff0f307207 */ /* 0x000fe40000000000 */
[C---:B------:R-:W-:Y:S02]  /*42a0*/  IADD3 R7, P0, R0.reuse, 0xa, RZ ;  /* 0x0000000a00077810 */ /* 0x040fe40007f1e0ff */
[----:B------:R-:W-:-:S02]  /*42b0*/  IADD3 R8, P1, R0, 0x14, RZ ;  /* 0x0000001400087810 */ /* 0x000fc40007f3e0ff */
[----:B------:R-:W-:Y:S01]  /*42c0*/  IADD3 R9, P2, R0, 0x1e, RZ ;  /* 0x0000001e00097810 */ /* 0x000fe20007f5e0ff */
[----:B------:R-:W-:Y:S01]  /*42d0*/  IMAD.X R11, RZ, RZ, RZ, P0 ;  /* 0x000000ffff0b7224 */ /* 0x000fe200000e06ff */
[----:B------:R-:W-:Y:S02]  /*42e0*/  IADD3 R51, R51, 0x1, RZ ;  /* 0x0000000133337810 */ /* 0x000fe40007ffe0ff */
[----:B------:R-:W-:Y:S02]  /*42f0*/  SHF.L.U64.HI R48, R49, 0x4, R48 ;  /* 0x0000000431307819 */ /* 0x000fe40000010230 */
[----:B------:R-:W-:Y:S02]  /*4300*/  LOP3.LUT R10, R56, 0xf, RZ, 0xc0, !PT ;  /* 0x0000000f380a7812 */ /* 0x000fe400078ec0ff */
[----:B------:R-:W-:Y:S02]  /*4310*/  IADD3.X R12, RZ, RZ, RZ, P1, !PT ;  /* 0x000000ffff0c7210 */ /* 0x000fe40000ffe4ff */
[----:B------:R-:W-:-:S02]  /*4320*/  IADD3.X R13, RZ, RZ, RZ, P2, !PT ;  /* 0x000000ffff0d7210 */ /* 0x000fc400017fe4ff */
[----:B------:R-:W-:Y:S02]  /*4330*/  SHF.L.U32 R49, R49, 0x4, RZ ;  /* 0x0000000431317819 */ /* 0x000fe400000006ff */
[----:B------:R-:W-:Y:S02]  /*4340*/  LOP3.LUT R50, R50, 0x3, RZ, 0xc0, !PT ;  /* 0x0000000332327812 */ /* 0x000fe400078ec0ff */
[----:B------:R-:W-:-:S07]  /*4350*/  LOP3.LUT R51, R51, 0x3, RZ, 0xc0, !PT ;  /* 0x0000000333337812 */ /* 0x000fce00078ec0ff */
.L_x_702:
[----:B------:R-:W-:Y:S01]  /*4360*/  ISETP.GT.U32.AND P0, PT, R49, R0, PT ;  /* 0x000000003100720c */ /* 0x000fe20003f04070 */
[----:B------:R-:W-:Y:S01]  /*4370*/  BSSY B0, `(.L_x_686) ;  /* 0x00000ad000007945 */ /* 0x000fe20003800000 */
[----:B0-----:R-:W-:Y:S01]  /*4380*/  MOV R52, RZ ;  /* 0x000000ff00347202 */ /* 0x001fe20000000f00 */
[----:B------:R-:W-:Y:S01]  /*4390*/  IMAD.MOV.U32 R55, RZ, RZ, RZ ;  /* 0x000000ffff377224 */ /* 0x000fe200078e00ff */
[----:B------:R-:W-:-:S13]  /*43a0*/  ISETP.GT.AND.EX P0, PT, R48, RZ, PT, P0 ;  /* 0x000000ff3000720c */ /* 0x000fda0003f04300 */
[----:B-1234-:R-:W-:Y:S05]  /*43b0*/  @!P0 BRA `(.L_x_687) ;  /* 0x0000000800a08947 */ /* 0x01efea0003800000 */
[----:B------:R-:W-:Y:S01]  /*43c0*/  ISETP.NE.U32.AND P1, PT, R51, RZ, PT ;  /* 0x000000ff3300720c */ /* 0x000fe20003f25070 */
[----:B------:R-:W-:Y:S01]  /*43d0*/  BSSY B1, `(.L_x_688) ;  /* 0x0000026000017945 */ /* 0x000fe20003800000 */
[----:B------:R-:W-:Y:S01]  /*43e0*/  IADD3 R15, P2, P3, -R2, -0x11, -R0 ;  /* 0xffffffef020f7810 */ /* 0x000fe20007b5e900 */
[----:B------:R-:W-:Y:S01]  /*43f0*/  HFMA2.MMA R55, -RZ, RZ, 0, 0 ;  /* 0x00000000ff377435 */ /* 0x000fe200000001ff */
[----:B------:R-:W-:Y:S02]  /*4400*/  ISETP.NE.AND.EX P1, PT, RZ, RZ, PT, P1 ;  /* 0x000000ffff00720c */ /* 0x000fe40003f25310 */
[----:B------:R-:W-:Y:S02]  /*4410*/  CS2R R52, SRZ ;  /* 0x0000000000347805 */ /* 0x000fe4000001ff00 */
[----:B------:R-:W-:Y:S02]  /*4420*/  MOV R14, 0xffffffff ;  /* 0xffffffff000e7802 */ /* 0x000fe40000000f00 */
[----:B------:R-:W-:-:S02]  /*4430*/  ISETP.GE.U32.AND P0, PT, R15, 0x1e, PT ;  /* 0x0000001e0f00780c */ /* 0x000fc40003f06070 */
[----:B------:R-:W-:Y:S02]  /*4440*/  IADD3.X R14, ~R3, -0x1, R14, P2, P3 ;  /* 0xffffffff030e7810 */ /* 0x000fe400017e650e */
        /* <DEDUP_REMOVED lines=11> */
[----:B------:R-:W-:Y:S02]  /*4500*/  ISETP.NE.U32.AND P1, PT, R51, 0x1, PT ;  /* 0x000000013300780c */ /* 0x000fe40003f25070 */
[----:B------:R-:W-:Y:S02]  /*4510*/  MOV R54, R7 ;  /* 0x0000000700367202 */ /* 0x000fe40000000f00 */
[----:B------:R-:W-:Y:S01]  /*4520*/  ISETP.NE.AND.EX P1, PT, RZ, RZ, PT, P1 ;  /* 0x000000ffff00720c */ /* 0x000fe20003f25310 */
[----:B--2---:R-:W-:Y:S01]  /*4530*/  FADD.FTZ R55, RZ, R53 ;  /* 0x00000035ff377221 */ /* 0x004fe20000010000 */
[----:B------:R-:W-:Y:S01]  /*4540*/  FADD.FTZ R52, RZ, R52 ;  /* 0x00000034ff347221 */ /* 0x000fe20000010000 */
[----:B------:R-:W-:-:S10]  /*4550*/  MOV R53, R11 ;  /* 0x0000000b00357202 */ /* 0x000fd40000000f00 */
[----:B------:R-:W-:Y:S05]  /*4560*/  @!P1 BRA `(.L_x_689) ;  /* 0x0000000000309947 */ /* 0x000fea0003800000 */
[----:B------:R-:W-:Y:S01]  /*4570*/  ISETP.NE.U32.AND P1, PT, R51, 0x2, PT ;  /* 0x000000023300780c */ /* 0x000fe20003f25070 */
[----:B------:R-:W2:Y:S03]  /*4580*/  LDG.E.64 R18, desc[UR12][R16.64+0x16800] ;  /* 0x0168000c10127981 */ /* 0x000ea6000c1e1b00 */
[----:B------:R-:W-:-:S13]  /*4590*/  ISETP.NE.AND.EX P1, PT, RZ, RZ, PT, P1 ;  /* 0x000000ffff00720c */ /* 0x000fda0003f25310 */
[----:B------:R-:W3:Y:S01]  /*45a0*/  @P1 LDG.E.64 R20, desc[UR12][R16.64+0x23000] ;  /* 0x0230000c10141981 */ /* 0x000ee2000c1e1b00 */
[----:B------:R-:W-:Y:S01]  /*45b0*/  IMAD.MOV.U32 R54, RZ, RZ, R8 ;  /* 0x000000ffff367224 */ /* 0x000fe200078e0008 */
[----:B------:R-:W-:Y:S02]  /*45c0*/  MOV R53, R12 ;  /* 0x0000000c00357202 */ /* 0x000fe40000000f00 */
[----:B------:R-:W-:Y:S02]  /*45d0*/  @P1 MOV R54, R9 ;  /* 0x0000000900361202 */ /* 0x000fe40000000f00 */
[----:B------:R-:W-:Y:S01]  /*45e0*/  @P1 MOV R53, R13 ;  /* 0x0000000d00351202 */ /* 0x000fe20000000f00 */
[----:B--2---:R-:W-:Y:S01]  /*45f0*/  FADD.FTZ R52, R52, R18 ;  /* 0x0000001234347221 */ /* 0x004fe20000010000 */
[----:B------:R-:W-:-:S03]  /*4600*/  FADD.FTZ R55, R55, R19 ;  /* 0x0000001337377221 */ /* 0x000fc60000010000 */
[----:B---3--:R-:W-:Y:S01]  /*4610*/  @P1 FADD.FTZ R52, R52, R20 ;  /* 0x0000001434341221 */ /* 0x008fe20000010000 */
[----:B------:R-:W-:-:S07]  /*4620*/  @P1 FADD.FTZ R55, R55, R21 ;  /* 0x0000001537371221 */ /* 0x000fce0000010000 */
.L_x_689:
[----:B------:R-:W-:Y:S05]  /*4630*/  BSYNC B1 ;  /* 0x0000000000017941 */ /* 0x000fea0003800000 */
.L_x_688:
[----:B------:R-:W-:Y:S05]  /*4640*/  @!P0 BRA `(.L_x_687) ;  /* 0x0000000400fc8947 */ /* 0x000fea0003800000 */
[----:B------:R-:W-:Y:S01]  /*4650*/  IADD3 R16, P2, -R54, R49, RZ ;  /* 0x0000003136107210 */ /* 0x000fe20007f5e1ff */
[----:B------:R-:W-:Y:S01]  /*4660*/  IMAD R17, R53, 0x500, RZ ;  /* 0x0000050035117824 */ /* 0x000fe200078e02ff */
[C---:B------:R-:W-:Y:S01]  /*4670*/  SHF.L.U64.HI R15, R14.reuse, 0x1, R15 ;  /* 0x000000010e0f7819 */ /* 0x040fe2000001020f */
[----:B------:R-:W-:Y:S01]  /*4680*/  ULDC.64 UR4, c[0x0][0x260] ;  /* 0x0000980000047ab9 */ /* 0x000fe20000000a00 */
[----:B------:R-:W-:Y:S01]  /*4690*/  SHF.L.U32 R14, R14, 0x1, RZ ;  /* 0x000000010e0e7819 */ /* 0x000fe200000006ff */
[----:B------:R-:W-:Y:S01]  /*46a0*/  IMAD.X R18, R48, 0x1, ~R53, P2 ;  /* 0x0000000130127824 */ /* 0x000fe200010e0e35 */
[----:B------:R-:W-:Y:S01]  /*46b0*/  ISETP.GT.U32.AND P1, PT, R16, 0x78, PT ;  /* 0x000000781000780c */ /* 0x000fe20003f24070 */
[----:B------:R-:W-:Y:S02]  /*46c0*/  BSSY B1, `(.L_x_690) ;  /* 0x0000044000017945 */ /* 0x000fe40003800000 */
[----:B------:R-:W-:Y:S01]  /*46d0*/  IMAD.WIDE.U32 R14, R54, 0x500, R14 ;  /* 0x00000500360e7825 */ /* 0x000fe200078e000e */
[----:B------:R-:W-:-:S04]  /*46e0*/  ISETP.GT.AND.EX P1, PT, R18, RZ, PT, P1 ;  /* 0x000000ff1200720c */ /* 0x000fc80003f24310 */
[----:B------:R-:W-:Y:S02]  /*46f0*/  IADD3 R17, R15, R17, RZ ;  /* 0x000000110f117210 */ /* 0x000fe40007ffe0ff */
[----:B------:R-:W-:-:S04]  /*4700*/  LEA R15, P0, R14, UR4, 0x2 ;  /* 0x000000040e0f7c11 */ /* 0x000fc8000f8010ff */
[----:B------:R-:W-:Y:S02]  /*4710*/  LEA.HI.X R16, R14, UR5, R17, 0x2, P0 ;  /* 0x000000050e107c11 */ /* 0x000fe400080f1411 */
[----:B------:R-:W-:-:S04]  /*4720*/  IADD3 R14, P0, R15, 0x23000, RZ ;  /* 0x000230000f0e7810 */ /* 0x000fc80007f1e0ff */
[----:B------:R-:W-:Y:S02]  /*4730*/  IADD3.X R15, RZ, R16, RZ, P0, !PT ;  /* 0x00000010ff0f7210 */ /* 0x000fe400007fe4ff */
[----:B------:R-:W-:Y:S01]  /*4740*/  PLOP3.LUT P0, PT, PT, PT, PT, 0x80, 0x0 ;  /* 0x000000000000781c */ /* 0x000fe20003f0f070 */
[----:B------:R-:W-:-:S12]  /*4750*/  @!P1 BRA `(.L_x_691) ;  /* 0x0000000000e89947 */ /* 0x000fd80003800000 */
[----:B------:R-:W-:Y:S02]  /*4760*/  IADD3 R57, P1, R49, -0x78, RZ ;  /* 0xffffff8831397810 */ /* 0x000fe40007f3e0ff */
[----:B------:R-:W-:Y:S02]  /*4770*/  PLOP3.LUT P0, PT, PT, PT, PT, 0x8, 0x0 ;  /* 0x000000000000781c */ /* 0x000fe40003f0e170 */
[----:B------:R-:W-:-:S11]  /*4780*/  IADD3.X R58, R48, -0x1, RZ, P1, !PT ;  /* 0xffffffff303a7810 */ /* 0x000fd60000ffe4ff */
.L_x_692:
        /* <DEDUP_REMOVED lines=55> */
.L_x_691:
[----:B------:R-:W-:Y:S05]  /*4b00*/  BSYNC B1 ;  /* 0x0000000000017941 */ /* 0x000fea0003800000 */
.L_x_690:
        /* <DEDUP_REMOVED lines=35> */
.L_x_694:
[----:B------:R-:W-:Y:S05]  /*4d40*/  BSYNC B1 ;  /* 0x0000000000017941 */ /* 0x000fea0003800000 */
.L_x_693:
        /* <DEDUP_REMOVED lines=15> */
.L_x_687:
[----:B------:R-:W-:Y:S05]  /*4e40*/  BSYNC B0 ;  /* 0x0000000000007941 */ /* 0x000fea0003800000 */
.L_x_686:
[----:B------:R-:W0:Y:S01]  /*4e50*/  S2UR UR5, SR_CgaCtaId ;  /* 0x00000000000579c3 */ /* 0x000e220000008800 */
[----:B------:R-:W-:Y:S01]  /*4e60*/  UMOV UR4, 0x400 ;  /* 0x0000040000047882 */ /* 0x000fe20000000000 */
[----:B------:R-:W-:Y:S02]  /*4e70*/  SHF.L.U32 R15, R0, 0x1, RZ ;  /* 0x00000001000f7819 */ /* 0x000fe400000006ff */
[----:B------:R-:W-:Y:S02]  /*4e80*/  ISETP.GT.U32.AND P0, PT, R56, 0x1ff, PT ;  /* 0x000001ff3800780c */ /* 0x000fe40003f04070 */
        /* <DEDUP_REMOVED lines=14> */
[----:B------:R-:W-:Y:S02]  /*4f70*/  @!P0 SHF.R.U32.HI R4, RZ, 0x4, R56 ;  /* 0x00000004ff048819 */ /* 0x000fe40000011638 */
[C---:B------:R-:W-:Y:S02]  /*4f80*/  @!P0 SHF.L.U32 R15, R10.reuse, 0x1, RZ ;  /* 0x000000010a0f8819 */ /* 0x040fe400000006ff */
[----:B------:R-:W-:Y:S02]  /*4f90*/  @!P0 LEA R16, R10, UR4, 0x7 ;  /* 0x000000040a108c11 */ /* 0x000fe4000f8e38ff */
[----:B------:R-:W-:-:S04]  /*4fa0*/  @!P0 LOP3.LUT R15, R4, R15, RZ, 0x3c, !PT ;  /* 0x0000000f040f8212 */ /* 0x000fc800078e3cff */
[----:B------:R-:W-:Y:S02]  /*4fb0*/  @!P0 LEA R16, R15, R16, 0x2 ;  /* 0x000000100f108211 */ /* 0x000fe400078e10ff */
[----:B0-----:R-:W-:-:S06]  /*4fc0*/  CS2R R14, SRZ ;  /* 0x00000000000e7805 */ /* 0x001fcc000001ff00 */
        /* <DEDUP_REMOVED lines=26> */
.L_x_711:
        /* <DEDUP_REMOVED lines=8> */
[----:B0-----:R-:W-:-:S05]  /*51f0*/  IMAD.WIDE R16, R15, 0x2, R16 ;  /* 0x000000020f107825 */ /* 0x001fca00078e0210 */
[----:B------:R2:W-:Y:S01]  /*5200*/  @!P1 STG.E.U16 desc[UR12][R16.64], R14 ;  /* 0x0000000e10009986 */ /* 0x0005e2000c10150c */
[----:B-1----:R-:W-:Y:S01]  /*5210*/  IMAD.WIDE R18, R15, 0x2, R18 ;  /* 0x000000020f127825 */ /* 0x002fe200078e0212 */
[----:B------:R-:W-:-:S04]  /*5220*/  LEA.HI R15, R56, 0x14, RZ, 0x1c ;  /* 0x00000014380f7811 */ /* 0x000fc800078fe0ff */
[----:B------:R2:W-:Y:S01]  /*5230*/  @!P1 STG.E.U16 desc[UR12][R18.64], R20 ;  /* 0x0000001412009986 */ /* 0x0005e2000c10150c */
[----:B------:R-:W-:Y:S05]  /*5240*/  @!P2 BRA `(.L_x_697) ;  /* 0x000000040040a947 */ /* 0x000fea0003800000 */
[C---:B--2---:R-:W-:Y:S01]  /*5250*/  @!P0 SHF.L.U32 R14, R10.reuse, 0x1, RZ ;  /* 0x000000010a0e8819 */ /* 0x044fe200000006ff */
        /* <DEDUP_REMOVED lines=10> */
[----:B------:R-:W-:Y:S02]  /*5300*/  MOV R24, 0xffff ;  /* 0x0000ffff00187802 */ /* 0x000fe40000000f00 */
        /* <DEDUP_REMOVED lines=20> */
.L_x_721:
[----:B--2---:R-:W-:Y:S01]  /*5450*/  FADD.FTZ R15, R14, R30 ;  /* 0x0000001e0e0f7221 */ /* 0x004fe20000010000 */
[----:B------:R-:W-:Y:S02]  /*5460*/  @!P1 F2FP.BF16.F32.PACK_AB R14, RZ, R24 ;  /* 0x00000018ff0e923e */ /* 0x000fe400000010ff */
[----:B------:R-:W-:Y:S02]  /*5470*/  ISETP.NE.AND P2, PT, R50, 0x2, PT ;  /* 0x000000023200780c */ /* 0x000fe40003f45270 */
[----:B------:R-:W-:Y:S01]  /*5480*/  @!P1 F2FP.BF16.F32.PACK_AB R15, RZ, R15 ;  /* 0x0000000fff0f923e */ /* 0x000fe200000010ff */
[----:B------:R1:W-:Y:S03]  /*5490*/  @!P1 STG.E.U16 desc[UR12][R16.64+0x28], R14 ;  /* 0x0000280e10009986 */ /* 0x0003e6000c10150c */
[----:B------:R-:W-:Y:S02]  /*54a0*/  PRMT R20, R15, 0x7610, R20 ;  /* 0x000076100f147816 */ /* 0x000fe40000000014 */
[----:B------:R-:W-:-:S03]  /*54b0*/  LEA.HI R15, R56, 0x28, RZ, 0x1c ;  /* 0x00000028380f7811 */ /* 0x000fc600078fe0ff */
[----:B------:R1:W-:Y:S02]  /*54c0*/  @!P1 STG.E.U16 desc[UR12][R18.64+0x28], R20 ;  /* 0x0000281412009986 */ /* 0x0003e4000c10150c */
[----:B------:R-:W-:Y:S05]  /*54d0*/  @!P2 BRA `(.L_x_697) ;  /* 0x00000000009ca947 */ /* 0x000fea0003800000 */
[C---:B-1----:R-:W-:Y:S01]  /*54e0*/  @!P0 IMAD.SHL.U32 R14, R10.reuse, 0x2, RZ ;  /* 0x000000020a0e8824 */ /* 0x042fe200078e00ff */
[----:B------:R-:W-:Y:S01]  /*54f0*/  @!P0 LEA R20, R10, UR4, 0x7 ;  /* 0x000000040a148c11 */ /* 0x000fe2000f8e38ff */
[----:B------:R-:W-:-:S03]  /*5500*/  UMOV UR5, 0xffff ;  /* 0x0000ffff00057882 */ /* 0x000fc60000000000 */
        /* <DEDUP_REMOVED lines=29> */
.L_x_731:
[----:B--2---:R-:W-:Y:S01]  /*56e0*/  FADD.FTZ R15, R14, R30 ;  /* 0x0000001e0e0f7221 */ /* 0x004fe20000010000 */
[----:B------:R-:W-:-:S04]  /*56f0*/  @!P1 F2FP.BF16.F32.PACK_AB R14, RZ, R24 ;  /* 0x00000018ff0e923e */ /* 0x000fc800000010ff */
[----:B------:R-:W-:Y:S01]  /*5700*/  @!P1 F2FP.BF16.F32.PACK_AB R15, RZ, R15 ;  /* 0x0000000fff0f923e */ /* 0x000fe200000010ff */
[----:B------:R3:W-:Y:S03]  /*5710*/  @!P1 STG.E.U16 desc[UR12][R16.64+0x50], R14 ;  /* 0x0000500e10009986 */ /* 0x0007e6000c10150c */
[----:B------:R-:W-:Y:S02]  /*5720*/  PRMT R20, R15, 0x7610, R20 ;  /* 0x000076100f147816 */ /* 0x000fe40000000014 */
[----:B------:R-:W-:-:S03]  /*5730*/  LEA.HI R15, R56, 0x3c, RZ, 0x1c ;  /* 0x0000003c380f7811 */ /* 0x000fc600078fe0ff */
[----:B------:R3:W-:Y:S04]  /*5740*/  @!P1 STG.E.U16 desc[UR12][R18.64+0x50], R20 ;  /* 0x0000501412009986 */ /* 0x0007e8000c10150c */
.L_x_697:
[----:B------:R-:W-:Y:S05]  /*5750*/  BSYNC B0 ;  /* 0x0000000000007941 */ /* 0x000fea0003800000 */
.L_x_696:
[----:B------:R-:W-:-:S13]  /*5760*/  ISETP.GE.U32.AND P0, PT, R5, 0x3c, PT ;  /* 0x0000003c0500780c */ /* 0x000fda0003f06070 */
[----:B------:R-:W-:Y:S05]  /*5770*/  @!P0 BRA `(.L_x_695) ;  /* 0x0000000800b08947 */ /* 0x000fea0003800000 */
[----:B------:R-:W-:Y:S01]  /*5780*/  ISETP.GT.U32.AND P0, PT, R10, 0x9, PT ;  /* 0x000000090a00780c */ /* 0x000fe20003f04070 */
[----:B-123--:R-:W-:Y:S01]  /*5790*/  HFMA2.MMA R16, -RZ, RZ, 0, 0 ;  /* 0x00000000ff107435 */ /* 0x00efe200000001ff */
[----:B------:R-:W-:-:S11]  /*57a0*/  UMOV UR5, 0xffff ;  /* 0x0000ffff00057882 */ /* 0x000fd60000000000 */
[C---:B0-----:R-:W-:Y:S02]  /*57b0*/  @!P0 SHF.L.U32 R14, R10.reuse, 0x1, RZ ;  /* 0x000000010a0e8819 */ /* 0x041fe400000006ff */
[----:B------:R-:W-:Y:S02]  /*57c0*/  @!P0 LEA R17, R10, UR4, 0x7 ;  /* 0x000000040a118c11 */ /* 0x000fe4000f8e38ff */
[----:B------:R-:W-:-:S05]  /*57d0*/  @!P0 LOP3.LUT R14, R15, R14, RZ, 0x3c, !PT ;  /* 0x0000000e0f0e8212 */ /* 0x000fca00078e3cff */
[----:B------:R-:W-:Y:S01]  /*57e0*/  @!P0 IMAD R17, R14, 0x4, R17 ;  /* 0x000000040e118824 */ /* 0x000fe200078e0211 */
[----:B------:R-:W-:-:S04]  /*57f0*/  MOV R14, RZ ;  /* 0x000000ff000e7202 */ /* 0x000fc80000000f00 */
[----:B------:R0:W1:Y:S04]  /*5800*/  @!P0 LDS R16, [R17] ;  /* 0x0000000011108984 */ /* 0x0000680000000800 */
[----:B------:R0:W2:Y:S01]  /*5810*/  @!P0 LDS R14, [R17+0x500] ;  /* 0x00050000110e8984 */ /* 0x0000a20000000800 */
[----:B------:R-:W-:Y:S05]  /*5820*/  BRA.DIV UR5, `(.L_x_701) ;  /* 0x0000001605487947 */ /* 0x000fea000b800000 */
[C---:B------:R-:W-:Y:S01]  /*5830*/  @!P0 SHF.L.U32 R19, R10.reuse, 0x1, RZ ;  /* 0x000000010a138819 */ /* 0x040fe200000006ff */
[----:B------:R-:W-:Y:S01]  /*5840*/  IMAD.MOV.U32 R32, RZ, RZ, RZ ;  /* 0x000000ffff207224 */ /* 0x000fe200078e00ff */
[C---:B------:R-:W-:Y:S01]  /*5850*/  @!P0 IADD3 R18, R15.reuse, 0x14, RZ ;  /* 0x000000140f128810 */ /* 0x040fe20007ffe0ff */
[----:B------:R-:W-:Y:S01]  /*5860*/  IMAD.MOV.U32 R41, RZ, RZ, 0xffff ;  /* 0x0000ffffff297424 */ /* 0x000fe200078e00ff */
[----:B------:R-:W-:Y:S01]  /*5870*/  @!P0 LEA R23, R10, UR4, 0x7 ;  /* 0x000000040a178c11 */ /* 0x000fe2000f8e38ff */
[----:B------:R-:W-:Y:S01]  /*5880*/  IMAD.MOV.U32 R40, RZ, RZ, 0xffff ;  /* 0x0000ffffff287424 */ /* 0x000fe200078e00ff */
[----:B------:R-:W-:Y:S02]  /*5890*/  @!P0 LOP3.LUT R18, R18, R19, RZ, 0x3c, !PT ;  /* 0x0000001312128212 */ /* 0x000fe400078e3cff */
[----:B------:R-:W-:Y:S02]  /*58a0*/  @!P0 SHF.L.U32 R22, R10, 0x1, RZ ;  /* 0x000000010a168819 */ /* 0x000fe400000006ff */
[----:B------:R-:W-:Y:S01]  /*58b0*/  @!P0 IADD3 R21, R15, 0x28, RZ ;  /* 0x000000280f158810 */ /* 0x000fe20007ffe0ff */
[----:B------:R-:W-:Y:S01]  /*58c0*/  @!P0 IMAD R18, R18, 0x4, R23 ;  /* 0x0000000412128824 */ /* 0x000fe200078e0217 */
[----:B------:R-:W-:-:S02]  /*58d0*/  @!P0 LEA R24, R10, UR4, 0x7 ;  /* 0x000000040a188c11 */ /* 0x000fc4000f8e38ff */
[----:B------:R-:W-:Y:S02]  /*58e0*/  @!P0 LOP3.LUT R21, R21, R22, RZ, 0x3c, !PT ;  /* 0x0000001615158212 */ /* 0x000fe400078e3cff */
[----:B------:R-:W3:Y:S01]  /*58f0*/  @!P0 LDS R20, [R18] ;  /* 0x0000000012148984 */ /* 0x000ee20000000800 */
[----:B0-----:R-:W-:Y:S02]  /*5900*/  MOV R17, 0xffff ;  /* 0x0000ffff00117802 */ /* 0x001fe40000000f00 */
[----:B------:R-:W-:Y:S02]  /*5910*/  @!P0 LEA R22, R21, R24, 0x2 ;  /* 0x0000001815168211 */ /* 0x000fe400078e10ff */
[----:B------:R0:W-:Y:S01]  /*5920*/  @!P0 LDS R21, [R18+0x500] ;  /* 0x0005000012158984 */ /* 0x0001e20000000800 */
[----:B------:R-:W-:Y:S02]  /*5930*/  @!P0 IADD3 R23, R15, 0x3c, RZ ;  /* 0x0000003c0f178810 */ /* 0x000fe40007ffe0ff */
[C---:B------:R-:W-:Y:S01]  /*5940*/  @!P0 SHF.L.U32 R24, R10.reuse, 0x1, RZ ;  /* 0x000000010a188819 */ /* 0x040fe200000006ff */
[----:B------:R-:W-:Y:S01]  /*5950*/  @!P0 LDS R38, [R22+0x500] ;  /* 0x0005000016268984 */ /* 0x000fe20000000800 */
[----:B------:R-:W-:-:S02]  /*5960*/  @!P0 LEA R30, R10, UR4, 0x7 ;  /* 0x000000040a1e8c11 */ /* 0x000fc4000f8e38ff */
[----:B------:R-:W-:Y:S01]  /*5970*/  @!P0 LOP3.LUT R23, R23, R24, RZ, 0x3c, !PT ;  /* 0x0000001817178212 */ /* 0x000fe200078e3cff */
[----:B------:R-:W-:Y:S01]  /*5980*/  @!P0 LDS R37, [R22] ;  /* 0x0000000016258984 */ /* 0x000fe20000000800 */
[----:B------:R-:W-:Y:S02]  /*5990*/  MOV R27, 0xffff ;  /* 0x0000ffff001b7802 */ /* 0x000fe40000000f00 */
[----:B------:R-:W-:Y:S01]  /*59a0*/  @!P0 LEA R39, R23, R30, 0x2 ;  /* 0x0000001e17278211 */ /* 0x000fe200078e10ff */
[----:B-1----:R-:W1:Y:S01]  /*59b0*/  SHFL.BFLY PT, R17, R16, 0x8, 0x101f ;  /* 0x0d101f0010117f89 */ /* 0x002e6200000e0000 */
[----:B------:R-:W-:Y:S02]  /*59c0*/  MOV R23, RZ ;  /* 0x000000ff00177202 */ /* 0x000fe40000000f00 */
[----:B------:R-:W-:Y:S01]  /*59d0*/  MOV R29, 0xffff ;  /* 0x0000ffff001d7802 */ /* 0x000fe20000000f00 */
[----:B--2---:R-:W2:Y:S01]  /*59e0*/  SHFL.BFLY PT, R30, R14, 0x8, 0x101f ;  /* 0x0d101f000e1e7f89 */ /* 0x004ea200000e0000 */
[----:B------:R-:W-:-:S02]  /*59f0*/  MOV R24, RZ ;  /* 0x000000ff00187202 */ /* 0x000fc40000000f00 */
[----:B------:R-:W-:Y:S01]  /*5a00*/  MOV R34, RZ ;  /* 0x000000ff00227202 */ /* 0x000fe20000000f00 */
[----:B------:R-:W4:Y:S01]  /*5a10*/  @!P0 LDS R22, [R39] ;  /* 0x0000000027168984 */ /* 0x000f220000000800 */
[----:B------:R-:W-:Y:S02]  /*5a20*/  MOV R35, 0xffff ;  /* 0x0000ffff00237802 */ /* 0x000fe40000000f00 */
[----:B0-----:R-:W-:Y:S02]  /*5a30*/  MOV R18, RZ ;  /* 0x000000ff00127202 */ /* 0x001fe40000000f00 */
[----:B------:R-:W-:Y:S02]  /*5a40*/  MOV R28, 0xffff ;  /* 0x0000ffff001c7802 */ /* 0x000fe40000000f00 */
[----:B------:R-:W-:Y:S02]  /*5a50*/  MOV R26, 0xffff ;  /* 0x0000ffff001a7802 */ /* 0x000fe40000000f00 */
[----:B------:R-:W-:-:S02]  /*5a60*/  MOV R43, 0xffff ;  /* 0x0000ffff002b7802 */ /* 0x000fc40000000f00 */
[----:B---3--:R-:W-:Y:S01]  /*5a70*/  @!P0 MOV R32, R20 ;  /* 0x0000001400208202 */ /* 0x008fe20000000f00 */
[----:B-1----:R-:W-:Y:S01]  /*5a80*/  FADD.FTZ R25, R17, R16 ;  /* 0x0000001011197221 */ /* 0x002fe20000010000 */
[----:B------:R0:W-:Y:S01]  /*5a90*/  @!P0 LDS R20, [R39+0x500] ;  /* 0x0005000027148984 */ /* 0x0001e20000000800 */
[----:B------:R-:W-:Y:S02]  /*5aa0*/  MOV R16, 0xffff ;  /* 0x0000ffff00107802 */ /* 0x000fe40000000f00 */
[----:B------:R-:W-:Y:S01]  /*5ab0*/  @!P0 MOV R34, R21 ;  /* 0x0000001500228202 */ /* 0x000fe20000000f00 */
[----:B------:R-:W1:Y:S01]  /*5ac0*/  SHFL.BFLY PT, R31, R32, 0x8, 0x101f ;  /* 0x0d101f00201f7f89 */ /* 0x000e6200000e0000 */
[----:B--2---:R-:W-:Y:S01]  /*5ad0*/  FADD.FTZ R17, R30, R14 ;  /* 0x0000000e1e117221 */ /* 0x004fe20000010000 */
[----:B------:R-:W-:Y:S02]  /*5ae0*/  MOV R30, 0xffff ;  /* 0x0000ffff001e7802 */ /* 0x000fe40000000f00 */
[----:B------:R-:W-:Y:S01]  /*5af0*/  @!P0 MOV R23, R38 ;  /* 0x0000002600178202 */ /* 0x000fe20000000f00 */
[----:B------:R-:W2:Y:S01]  /*5b00*/  SHFL.BFLY PT, R16, R25, 0x4, 0x101f ;  /* 0x0c901f0019107f89 */ /* 0x000ea200000e0000 */
[----:B------:R-:W-:Y:S01]  /*5b10*/  MOV R38, 0xffff ;  /* 0x0000ffff00267802 */ /* 0x000fe20000000f00 */
[----:B------:R-:W-:Y:S01]  /*5b20*/  @!P0 IMAD.MOV.U32 R24, RZ, RZ, R37 ;  /* 0x000000ffff188224 */ /* 0x000fe200078e0025 */
[----:B------:R-:W-:Y:S01]  /*5b30*/  MOV R21, RZ ;  /* 0x000000ff00157202 */ /* 0x000fe20000000f00 */
[----:B------:R-:W-:Y:S01]  /*5b40*/  IMAD.MOV.U32 R37, RZ, RZ, 0xffff ;  /* 0x0000ffffff257424 */ /* 0x000fe200078e00ff */
[----:B------:R-:W3:Y:S01]  /*5b50*/  SHFL.BFLY PT, R33, R34, 0x8, 0x101f ;  /* 0x0d101f0022217f89 */ /* 0x000ee200000e0000 */
[----:B0-----:R-:W-:-:S03]  /*5b60*/  MOV R39, 0xffff ;  /* 0x0000ffff00277802 */ /* 0x001fc60000000f00 */
[----:B------:R-:W0:Y:S04]  /*5b70*/  SHFL.BFLY PT, R38, R23, 0x8, 0x101f ;  /* 0x0d101f0017267f89 */ /* 0x000e2800000e0000 */
[----:B------:R-:W5:Y:S01]  /*5b80*/  SHFL.BFLY PT, R37, R24, 0x8, 0x101f ;  /* 0x0d101f0018257f89 */ /* 0x000f6200000e0000 */
[----:B----4-:R-:W-:Y:S01]  /*5b90*/  @!P0 MOV R21, R22 ;  /* 0x0000001600158202 */ /* 0x010fe20000000f00 */
[----:B------:R-:W-:Y:S02]  /*5ba0*/  IMAD.MOV.U32 R22, RZ, RZ, 0xffff ;  /* 0x0000ffffff167424 */ /* 0x000fe400078e00ff */
[----:B------:R-:W4:Y:S01]  /*5bb0*/  SHFL.BFLY PT, R30, R17, 0x4, 0x101f ;  /* 0x0c901f00111e7f89 */ /* 0x000f2200000e0000 */
[----:B-1----:R-:W-:-:S03]  /*5bc0*/  FADD.FTZ R31, R31, R32 ;  /* 0x000000201f1f7221 */ /* 0x002fc60000010000 */
[----:B------:R-:W1:Y:S01]  /*5bd0*/  SHFL.BFLY PT, R42, R21, 0x8, 0x101f ;  /* 0x0d101f00152a7f89 */ /* 0x000e6200000e0000 */
[----:B--2---:R-:W-:Y:S01]  /*5be0*/  FADD.FTZ R19, R25, R16 ;  /* 0x0000001019137221 */ /* 0x004fe20000010000 */
[----:B---3--:R-:W-:-:S04]  /*5bf0*/  FADD.FTZ R33, R33, R34 ;  /* 0x0000002221217221 */ /* 0x008fc80000010000 */
[----:B------:R-:W2:Y:S01]  /*5c00*/  SHFL.BFLY PT, R16, R19, 0x2, 0x101f ;  /* 0x0c501f0013107f89 */ /* 0x000ea200000e0000 */
[----:B------:R-:W-:Y:S01]  /*5c10*/  @!P0 MOV R18, R20 ;  /* 0x0000001400128202 */ /* 0x000fe20000000f00 */
[----:B0-----:R-:W-:Y:S01]  /*5c20*/  FADD.FTZ R32, R38, R23 ;  /* 0x0000001726207221 */ /* 0x001fe20000010000 */
[----:B------:R-:W-:Y:S01]  /*5c30*/  MOV R20, 0xffff ;  /* 0x0000ffff00147802 */ /* 0x000fe20000000f00 */
[----:B------:R-:W-:Y:S01]  /*5c40*/  IMAD.MOV.U32 R23, RZ, RZ, 0xffff ;  /* 0x0000ffffff177424 */ /* 0x000fe200078e00ff */
[----:B------:R-:W-:Y:S01]  /*5c50*/  ISETP.NE.AND P0, PT, R10, RZ, PT ;  /* 0x000000ff0a00720c */ /* 0x000fe20003f05270 */
[----:B-----5:R-:W-:Y:S01]  /*5c60*/  FADD.FTZ R25, R37, R24 ;  /* 0x0000001825197221 */ /* 0x020fe20000010000 */
[----:B------:R-:W-:Y:S01]  /*5c70*/  MOV R24, 0xffff ;  /* 0x0000ffff00187802 */ /* 0x000fe20000000f00 */
[----:B------:R-:W0:Y:S01]  /*5c80*/  SHFL.BFLY PT, R37, R32, 0x4, 0x101f ;  /* 0x0c901f0020257f89 */ /* 0x000e2200000e0000 */
[----:B------:R-:W-:Y:S01]  /*5c90*/  MOV R34, 0xffff ;  /* 0x0000ffff00227802 */ /* 0x000fe20000000f00 */
[----:B----4-:R-:W-:Y:S01]  /*5ca0*/  FADD.FTZ R14, R17, R30 ;  /* 0x0000001e110e7221 */ /* 0x010fe20000010000 */
[----:B------:R-:W-:Y:S01]  /*5cb0*/  MOV R17, 0xffff ;  /* 0x0000ffff00117802 */ /* 0x000fe20000000f00 */
[----:B------:R-:W3:Y:S01]  /*5cc0*/  SHFL.BFLY PT, R20, R31, 0x4, 0x101f ;  /* 0x0c901f001f147f89 */ /* 0x000ee200000e0000 */
[----:B-1----:R-:W-:Y:S01]  /*5cd0*/  FADD.FTZ R42, R42, R21 ;  /* 0x000000152a2a7221 */ /* 0x002fe20000010000 */
[----:B------:R-:W-:-:S02]  /*5ce0*/  MOV R21, 0xffff ;  /* 0x0000ffff00157802 */ /* 0x000fc40000000f00 */
[----:B------:R-:W1:Y:S04]  /*5cf0*/  SHFL.BFLY PT, R23, R18, 0x8, 0x101f ;  /* 0x0d101f0012177f89 */ /* 0x000e6800000e0000 */
[----:B------:R-:W4:Y:S01]  /*5d00*/  SHFL.BFLY PT, R36, R33, 0x4, 0x101f ;  /* 0x0c901f0021247f89 */ /* 0x000f2200000e0000 */
[----:B--2---:R-:W-:-:S03]  /*5d10*/  FADD.FTZ R16, R19, R16 ;  /* 0x0000001013107221 */ /* 0x004fc60000010000 */
[----:B------:R-:W2:Y:S01]  /*5d20*/  SHFL.BFLY PT, R38, R25, 0x4, 0x101f ;  /* 0x0c901f0019267f89 */ /* 0x000ea200000e0000 */
[----:B------:R-:W-:-:S03]  /*5d30*/  MOV R19, 0xffff ;  /* 0x0000ffff00137802 */ /* 0x000fc60000000f00 */
[----:B------:R-:W5:Y:S01]  /*5d40*/  SHFL.BFLY PT, R30, R14, 0x2, 0x101f ;  /* 0x0c501f000e1e7f89 */ /* 0x000f6200000e0000 */
[----:B0-----:R-:W-:-:S03]  /*5d50*/  FADD.FTZ R37, R32, R37 ;  /* 0x0000002520257221 */ /* 0x001fc60000010000 */
[----:B------:R-:W0:Y:S01]  /*5d60*/  SHFL.BFLY PT, R41, R42, 0x4, 0x101f ;  /* 0x0c901f002a297f89 */ /* 0x000e2200000e0000 */
[----:B------:R-:W-:Y:S01]  /*5d70*/  MOV R32, 0xffff ;  /* 0x0000ffff00207802 */ /* 0x000fe20000000f00 */
[----:B---3--:R-:W-:Y:S01]  /*5d80*/  FADD.FTZ R35, R31, R20 ;  /* 0x000000141f237221 */ /* 0x008fe20000010000 */
[----:B------:R-:W-:Y:S01]  /*5d90*/  MOV R20, 0xffff ;  /* 0x0000ffff00147802 */ /* 0x000fe20000000f00 */
[----:B------:R-:W3:Y:S01]  /*5da0*/  SHFL.BFLY PT, R24, R37, 0x2, 0x101f ;  /* 0x0c501f0025187f89 */ /* 0x000ee200000e0000 */
[----:B-1----:R-:W-:Y:S01]  /*5db0*/  FADD.FTZ R31, R23, R18 ;  /* 0x00000012171f7221 */ /* 0x002fe20000010000 */
[----:B------:R-:W-:Y:S02]  /*5dc0*/  MOV R18, 0xffff ;  /* 0x0000ffff00127802 */ /* 0x000fe40000000f00 */
[----:B------:R-:W1:Y:S01]  /*5dd0*/  SHFL.BFLY PT, R19, R16, 0x1, 0x101f ;  /* 0x0c301f0010137f89 */ /* 0x000e6200000e0000 */
[----:B------:R-:W-:Y:S01]  /*5de0*/  MOV R23, 0xffff ;  /* 0x0000ffff00177802 */ /* 0x000fe20000000f00 */
[----:B----4-:R-:W-:Y:S01]  /*5df0*/  FADD.FTZ R36, R33, R36 ;  /* 0x0000002421247221 */ /* 0x010fe20000010000 */
[----:B------:R-:W-:Y:S01]  /*5e00*/  MOV R33, 0xffff ;  /* 0x0000ffff00217802 */ /* 0x000fe20000000f00 */
[----:B------:R-:W4:Y:S01]  /*5e10*/  SHFL.BFLY PT, R20, R31, 0x4, 0x101f ;  /* 0x0c901f001f147f89 */ /* 0x000f2200000e0000 */
[----:B--2---:R-:W-:-:S03]  /*5e20*/  FADD.FTZ R38, R25, R38 ;  /* 0x0000002619267221 */ /* 0x004fc60000010000 */
[----:B------:R-:W2:Y:S01]  /*5e30*/  SHFL.BFLY PT, R18, R35, 0x2, 0x101f ;  /* 0x0c501f0023127f89 */ /* 0x000ea200000e0000 */
[----:B-----5:R-:W-:Y:S01]  /*5e40*/  FADD.FTZ R17, R14, R30 ;  /* 0x0000001e0e117221 */ /* 0x020fe20000010000 */
[----:B------:R-:W-:Y:S02]  /*5e50*/  MOV R14, 0xffff ;  /* 0x0000ffff000e7802 */ /* 0x000fe40000000f00 */
[----:B------:R-:W5:Y:S01]  /*5e60*/  SHFL.BFLY PT, R21, R36, 0x2, 0x101f ;  /* 0x0c501f0024157f89 */ /* 0x000f6200000e0000 */
[----:B0-----:R-:W-:-:S03]  /*5e70*/  FADD.FTZ R42, R42, R41 ;  /* 0x000000292a2a7221 */ /* 0x001fc60000010000 */
[----:B------:R-:W0:Y:S01]  /*5e80*/  SHFL.BFLY PT, R23, R38, 0x2, 0x101f ;  /* 0x0c501f0026177f89 */ /* 0x000e2200000e0000 */
[----:B------:R-:W-:-:S03]  /*5e90*/  IADD3 R41, R15, R6, RZ ;  /* 0x000000060f297210 */ /* 0x000fc60007ffe0ff */
[----:B------:R-:W0:Y:S01]  /*5ea0*/  SHFL.BFLY PT, R14, R17, 0x1, 0x101f ;  /* 0x0c301f00110e7f89 */ /* 0x000e2200000e0000 */
[----:B---3--:R-:W-:Y:S02]  /*5eb0*/  FADD.FTZ R37, R37, R24 ;  /* 0x0000001825257221 */ /* 0x008fe40000010000 */
[----:B------:R-:W3:Y:S01]  /*5ec0*/  @!P0 LDC.64 R24, c[0x0][0x218] ;  /* 0x00008600ff188b82 */ /* 0x000ee20000000a00 */
[----:B-1----:R-:W-:Y:S01]  /*5ed0*/  FADD.FTZ R16, R16, R19 ;  /* 0x0000001310107221 */ /* 0x002fe20000010000 */
[----:B------:R-:W1:Y:S01]  /*5ee0*/  SHFL.BFLY PT, R43, R42, 0x2, 0x101f ;  /* 0x0c501f002a2b7f89 */ /* 0x000e6200000e0000 */
[----:B----4-:R-:W-:-:S03]  /*5ef0*/  FADD.FTZ R31, R31, R20 ;  /* 0x000000141f1f7221 */ /* 0x010fc60000010000 */
[----:B------:R-:W4:Y:S01]  /*5f00*/  SHFL.BFLY PT, R40, R37, 0x1, 0x101f ;  /* 0x0c301f0025287f89 */ /* 0x000f2200000e0000 */
[----:B------:R-:W-:Y:S01]  /*5f10*/  @!P0 F2FP.BF16.F32.PACK_AB R30, RZ, R16 ;  /* 0x00000010ff1e823e */ /* 0x000fe200000010ff */
[----:B--2---:R-:W-:Y:S02]  /*5f20*/  FADD.FTZ R35, R35, R18 ;  /* 0x0000001223237221 */ /* 0x004fe40000010000 */
[----:B------:R-:W2:Y:S01]  /*5f30*/  SHFL.BFLY PT, R32, R31, 0x2, 0x101f ;  /* 0x0c501f001f207f89 */ /* 0x000ea200000e0000 */
[----:B------:R-:W2:Y:S01]  /*5f40*/  @!P0 LDC.64 R18, c[0x0][0x220] ;  /* 0x00008800ff128b82 */ /* 0x000ea20000000a00 */
[----:B-----5:R-:W-:Y:S02]  /*5f50*/  FADD.FTZ R36, R36, R21 ;  /* 0x0000001524247221 */ /* 0x020fe40000010000 */
[----:B------:R-:W5:Y:S01]  /*5f60*/  SHFL.BFLY PT, R34, R35, 0x1, 0x101f ;  /* 0x0c301f0023227f89 */ /* 0x000f6200000e0000 */
[----:B0-----:R-:W-:-:S03]  /*5f70*/  FADD.FTZ R38, R38, R23 ;  /* 0x0000001726267221 */ /* 0x001fc60000010000 */
[----:B------:R-:W0:Y:S01]  /*5f80*/  SHFL.BFLY PT, R33, R36, 0x1, 0x101f ;  /* 0x0c301f0024217f89 */ /* 0x000e2200000e0000 */
[----:B------:R-:W0:Y:S01]  /*5f90*/  @!P0 LDC.64 R22, c[0x0][0x220] ;  /* 0x00008800ff168b82 */ /* 0x000e220000000a00 */
[----:B------:R-:W-:Y:S02]  /*5fa0*/  FADD.FTZ R44, R17, R14 ;  /* 0x0000000e112c7221 */ /* 0x000fe40000010000 */
[----:B------:R-:W0:Y:S01]  /*5fb0*/  SHFL.BFLY PT, R39, R38, 0x1, 0x101f ;  /* 0x0c301f0026277f89 */ /* 0x000e2200000e0000 */
[----:B---3--:R-:W-:Y:S02]  /*5fc0*/  @!P0 IMAD.WIDE R24, R41, 0x2, R24 ;  /* 0x0000000229188825 */ /* 0x008fe400078e0218 */
[----:B------:R-:W-:Y:S02]  /*5fd0*/  @!P0 F2FP.BF16.F32.PACK_AB R44, RZ, R44 ;  /* 0x0000002cff2c823e */ /* 0x000fe400000010ff */
[----:B------:R-:W3:Y:S01]  /*5fe0*/  @!P0 LDC.64 R20, c[0x0][0x218] ;  /* 0x00008600ff148b82 */ /* 0x000ee20000000a00 */
[----:B-1----:R-:W-:Y:S01]  /*5ff0*/  FADD.FTZ R42, R42, R43 ;  /* 0x0000002b2a2a7221 */ /* 0x002fe20000010000 */
[----:B------:R1:W-:Y:S01]  /*6000*/  @!P0 STG.E.U16 desc[UR12][R24.64], R30 ;  /* 0x0000001e18008986 */ /* 0x0003e2000c10150c */
[----:B----4-:R-:W-:Y:S01]  /*6010*/  FADD.FTZ R37, R37, R40 ;  /* 0x0000002825257221 */ /* 0x010fe20000010000 */
[----:B--2---:R-:W-:-:S04]  /*6020*/  FADD.FTZ R31, R31, R32 ;  /* 0x000000201f1f7221 */ /* 0x004fc80000010000 */
[----:B------:R-:W2:Y:S01]  /*6030*/  @!P0 LDC.64 R16, c[0x0][0x218] ;  /* 0x00008600ff108b82 */ /* 0x000ea20000000a00 */
[----:B------:R-:W-:-:S04]  /*6040*/  @!P0 IMAD.WIDE R18, R41, 0x2, R18 ;  /* 0x0000000229128825 */ /* 0x000fc800078e0212 */
[----:B-----5:R-:W-:Y:S01]  /*6050*/  FADD.FTZ R34, R35, R34 ;  /* 0x0000002223227221 */ /* 0x020fe20000010000 */
[----:B------:R-:W-:Y:S02]  /*6060*/  MOV R35, 0xffff ;  /* 0x0000ffff00237802 */ /* 0x000fe40000000f00 */
[----:B-1----:R-:W-:Y:S01]  /*6070*/  MOV R30, 0xffff ;  /* 0x0000ffff001e7802 */ /* 0x002fe20000000f00 */
[----:B0-----:R-:W-:Y:S01]  /*6080*/  FADD.FTZ R33, R36, R33 ;  /* 0x0000002124217221 */ /* 0x001fe20000010000 */
[----:B------:R-:W0:Y:S01]  /*6090*/  @!P0 LDC.64 R14, c[0x0][0x220] ;  /* 0x00008800ff0e8b82 */ /* 0x000e220000000a00 */
[C---:B------:R-:W-:Y:S01]  /*60a0*/  @!P0 IMAD.WIDE R22, R41.reuse, 0x2, R22 ;  /* 0x0000000229168825 */ /* 0x040fe200078e0216 */
[----:B------:R-:W1:Y:S03]  /*60b0*/  SHFL.BFLY PT, R35, R42, 0x1, 0x101f ;  /* 0x0c301f002a237f89 */ /* 0x000e6600000e0000 */
[----:B------:R-:W-:Y:S01]  /*60c0*/  FADD.FTZ R38, R38, R39 ;  /* 0x0000002726267221 */ /* 0x000fe20000010000 */
[----:B------:R-:W-:Y:S01]  /*60d0*/  @!P0 F2FP.BF16.F32.PACK_AB R25, RZ, R33 ;  /* 0x00000021ff19823e */ /* 0x000fe200000010ff */
[----:B------:R4:W-:Y:S01]  /*60e0*/  @!P0 STG.E.U16 desc[UR12][R22.64], R44 ;  /* 0x0000002c16008986 */ /* 0x0009e2000c10150c */
[----:B------:R-:W-:Y:S01]  /*60f0*/  @!P0 F2FP.BF16.F32.PACK_AB R33, RZ, R37 ;  /* 0x00000025ff21823e */ /* 0x000fe200000010ff */
[C---:B---3--:R-:W-:Y:S01]  /*6100*/  @!P0 IMAD.WIDE R20, R41.reuse, 0x2, R20 ;  /* 0x0000000229148825 */ /* 0x048fe200078e0214 */
[----:B------:R-:W-:Y:S01]  /*6110*/  @!P0 F2FP.BF16.F32.PACK_AB R26, RZ, R38 ;  /* 0x00000026ff1a823e */ /* 0x000fe200000010ff */
[----:B------:R3:W3:Y:S02]  /*6120*/  SHFL.BFLY PT, R30, R31, 0x1, 0x101f ;  /* 0x0c301f001f1e7f89 */ /* 0x0006e400000e0000 */
[----:B--2---:R-:W-:Y:S01]  /*6130*/  @!P0 IMAD.WIDE R16, R41, 0x2, R16 ;  /* 0x0000000229108825 */ /* 0x004fe200078e0210 */
[----:B----4-:R-:W-:-:S05]  /*6140*/  @!P0 F2FP.BF16.F32.PACK_AB R23, RZ, R34 ;  /* 0x00000022ff17823e */ /* 0x010fca00000010ff */
[----:B------:R2:W-:Y:S01]  /*6150*/  @!P0 STG.E.U16 desc[UR12][R20.64+0x28], R23 ;  /* 0x0000281714008986 */ /* 0x0005e2000c10150c */
[----:B0-----:R-:W-:-:S04]  /*6160*/  @!P0 IMAD.WIDE R14, R41, 0x2, R14 ;  /* 0x00000002290e8825 */ /* 0x001fc800078e020e */
[----:B-1----:R-:W-:Y:S01]  /*6170*/  FADD.FTZ R35, R42, R35 ;  /* 0x000000232a237221 */ /* 0x002fe20000010000 */
[----:B------:R2:W-:Y:S04]  /*6180*/  @!P0 STG.E.U16 desc[UR12][R18.64+0x28], R25 ;  /* 0x0000281912008986 */ /* 0x0005e8000c10150c */
[----:B------:R2:W-:Y:S04]  /*6190*/  @!P0 STG.E.U16 desc[UR12][R16.64+0x50], R26 ;  /* 0x0000501a10008986 */ /* 0x0005e8000c10150c */
[----:B---3--:R2:W-:Y:S02]  /*61a0*/  @!P0 STG.E.U16 desc[UR12][R14.64+0x50], R33 ;  /* 0x000050210e008986 */ /* 0x0085e4000c10150c */
.L_x_765:
[----:B--2---:R-:W0:Y:S01]  /*61b0*/  @!P0 LDC.64 R14, c[0x0][0x218] ;  /* 0x00008600ff0e8b82 */ /* 0x004e220000000a00 */
        /* <DEDUP_REMOVED lines=8> */
.L_x_695:
        /* <DEDUP_REMOVED lines=8> */
.L_x_698:
[----:B------:R-:W-:Y:S01]  /*62c0*/  HFMA2.MMA R28, -RZ, RZ, 0, 4.76837158203125e-07 ;  /* 0x00000008ff1c7435 */ /* 0x000fe200000001ff */
[----:B-1----:R-:W-:Y:S02]  /*62d0*/  MOV R29, R14 ;  /* 0x0000000e001d7202 */ /* 0x002fe40000000f00 */
[----:B------:R-:W-:Y:S02]  /*62e0*/  MOV R27, 0x101f ;  /* 0x0000101f001b7802 */ /* 0x000fe40000000f00 */
[----:B------:R-:W-:-:S07]  /*62f0*/  MOV R26, 0xffff ;  /* 0x0000ffff001a7802 */ /* 0x000fce0000000f00 */
[----:B0-2---:R-:W-:Y:S05]  /*6300*/  WARPSYNC.COLLECTIVE R26, `(.L_x_703) ;  /* 0x000000001a087348 */ /* 0x005fea0003c00000 */
[----:B------:R1:W3:Y:S02]  /*6310*/  SHFL.BFLY P2, R30, R29, R28, R27 ;  /* 0x0c00001c1d1e7389 */ /* 0x0002e4000004001b */
[----:B0123--:R-:W-:Y:S01]  /*6320*/  ENDCOLLECTIVE ;  /* 0x000000000000791b */ /* 0x00ffe20003800000 */
.L_x_703:
[----:B------:R-:W-:Y:S01]  /*6330*/  IMAD.MOV.U32 R29, RZ, RZ, R15 ;  /* 0x000000ffff1d7224 */ /* 0x000fe200078e000f */
[----:B------:R-:W-:-:S07]  /*6340*/  MOV R17, R30 ;  /* 0x0000001e00117202 */ /* 0x000fce0000000f00 */
[----:B------:R-:W-:Y:S05]  /*6350*/  WARPSYNC.COLLECTIVE R26, `(.L_x_704) ;  /* 0x000000001a087348 */ /* 0x000fea0003c00000 */
[----:B------:R0:W1:Y:S02]  /*6360*/  SHFL.BFLY P2, R30, R29, R28, R27 ;  /* 0x0c00001c1d1e7389 */ /* 0x000064000004001b */
[----:B01----:R-:W-:Y:S01]  /*6370*/  ENDCOLLECTIVE ;  /* 0x000000000000791b */ /* 0x003fe20003800000 */
.L_x_704:
[----:B------:R-:W-:Y:S01]  /*6380*/  FADD.FTZ R17, R17, R14 ;  /* 0x0000000e11117221 */ /* 0x000fe20000010000 */
[----:B------:R-:W-:-:S04]  /*6390*/  HFMA2.MMA R28, -RZ, RZ, 0, 2.384185791015625e-07 ;  /* 0x00000004ff1c7435 */ /* 0x000fc800000001ff */
[----:B------:R-:W-:Y:S02]  /*63a0*/  MOV R29, R17 ;  /* 0x00000011001d7202 */ /* 0x000fe40000000f00 */
[----:B------:R-:W-:-:S07]  /*63b0*/  MOV R16, R30 ;  /* 0x0000001e00107202 */ /* 0x000fce0000000f00 */
[----:B------:R-:W-:Y:S05]  /*63c0*/  WARPSYNC.COLLECTIVE R26, `(.L_x_705) ;  /* 0x000000001a087348 */ /* 0x000fea0003c00000 */
[----:B------:R0:W1:Y:S02]  /*63d0*/  SHFL.BFLY P2, R30, R29, R28, R27 ;  /* 0x0c00001c1d1e7389 */ /* 0x000064000004001b */
[----:B01----:R-:W-:Y:S01]  /*63e0*/  ENDCOLLECTIVE ;  /* 0x000000000000791b */ /* 0x003fe20003800000 */
.L_x_705:
[----:B------:R-:W-:-:S05]  /*63f0*/  FADD.FTZ R16, R16, R15 ;  /* 0x0000000f10107221 */ /* 0x000fca0000010000 */
[----:B------:R-:W-:Y:S02]  /*6400*/  MOV R29, R16 ;  /* 0x00000010001d7202 */ /* 0x000fe40000000f00 */
[----:B------:R-:W-:-:S07]  /*6410*/  MOV R18, R30 ;  /* 0x0000001e00127202 */ /* 0x000fce0000000f00 */
[----:B------:R-:W-:Y:S05]  /*6420*/  WARPSYNC.COLLECTIVE R26, `(.L_x_706) ;  /* 0x000000001a087348 */ /* 0x000fea0003c00000 */
[----:B------:R0:W1:Y:S02]  /*6430*/  SHFL.BFLY P2, R30, R29, R28, R27 ;  /* 0x0c00001c1d1e7389 */ /* 0x000064000004001b */
[----:B01----:R-:W-:Y:S01]  /*6440*/  ENDCOLLECTIVE ;  /* 0x000000000000791b */ /* 0x003fe20003800000 */
.L_x_706:
[----:B------:R-:W-:Y:S01]  /*6450*/  FADD.FTZ R18, R17, R18 ;  /* 0x0000001211127221 */ /* 0x000fe20000010000 */
[----:B------:R-:W-:-:S04]  /*6460*/  HFMA2.MMA R28, -RZ, RZ, 0, 1.1920928955078125e-07 ;  /* 0x00000002ff1c7435 */ /* 0x000fc800000001ff */
[----:B------:R-:W-:Y:S01]  /*6470*/  MOV R29, R18 ;  /* 0x00000012001d7202 */ /* 0x000fe20000000f00 */
[----:B------:R-:W-:-:S07]  /*6480*/  IMAD.MOV.U32 R19, RZ, RZ, R30 ;  /* 0x000000ffff137224 */ /* 0x000fce00078e001e */
[----:B------:R-:W-:Y:S05]  /*6490*/  WARPSYNC.COLLECTIVE R26, `(.L_x_707) ;  /* 0x000000001a087348 */ /* 0x000fea0003c00000 */
[----:B------:R0:W1:Y:S02]  /*64a0*/  SHFL.BFLY P2, R30, R29, R28, R27 ;  /* 0x0c00001c1d1e7389 */ /* 0x000064000004001b */
[----:B01----:R-:W-:Y:S01]  /*64b0*/  ENDCOLLECTIVE ;  /* 0x000000000000791b */ /* 0x003fe20003800000 */
.L_x_707:
[----:B------:R-:W-:-:S05]  /*64c0*/  FADD.FTZ R19, R16, R19 ;  /* 0x0000001310137221 */ /* 0x000fca0000010000 */
[----:B------:R-:W-:Y:S02]  /*64d0*/  MOV R29, R19 ;  /* 0x00000013001d7202 */ /* 0x000fe40000000f00 */
[----:B------:R-:W-:-:S07]  /*64e0*/  MOV R21, R30 ;  /* 0x0000001e00157202 */ /* 0x000fce0000000f00 */
[----:B------:R-:W-:Y:S05]  /*64f0*/  WARPSYNC.COLLECTIVE R26, `(.L_x_708) ;  /* 0x000000001a087348 */ /* 0x000fea0003c00000 */
[----:B------:R0:W1:Y:S02]  /*6500*/  SHFL.BFLY P2, R30, R29, R28, R27 ;  /* 0x0c00001c1d1e7389 */ /* 0x000064000004001b */
[----:B01----:R-:W-:Y:S01]  /*6510*/  ENDCOLLECTIVE ;  /* 0x000000000000791b */ /* 0x003fe20003800000 */
.L_x_708:
[----:B------:R-:W-:Y:S01]  /*6520*/  FADD.FTZ R21, R18, R21 ;  /* 0x0000001512157221 */ /* 0x000fe20000010000 */
[----:B------:R-:W-:-:S03]  /*6530*/  HFMA2.MMA R28, -RZ, RZ, 0, 5.9604644775390625e-08 ;  /* 0x00000001ff1c7435 */ /* 0x000fc600000001ff */
[----:B------:R-:W-:Y:S01]  /*6540*/  IMAD.MOV.U32 R29, RZ, RZ, R21 ;  /* 0x000000ffff1d7224 */ /* 0x000fe200078e0015 */
[----:B------:R-:W-:-:S07]  /*6550*/  MOV R14, R30 ;  /* 0x0000001e000e7202 */ /* 0x000fce0000000f00 */
[----:B------:R-:W-:Y:S05]  /*6560*/  WARPSYNC.COLLECTIVE R26, `(.L_x_709) ;  /* 0x000000001a087348 */ /* 0x000fea0003c00000 */
[----:B------:R0:W1:Y:S02]  /*6570*/  SHFL.BFLY P2, R30, R29, R28, R27 ;  /* 0x0c00001c1d1e7389 */ /* 0x000064000004001b */
[----:B01----:R-:W-:Y:S01]  /*6580*/  ENDCOLLECTIVE ;  /* 0x000000000000791b */ /* 0x003fe20003800000 */
.L_x_709:
[----:B------:R-:W-:-:S05]  /*6590*/  FADD.FTZ R14, R19, R14 ;  /* 0x0000000e130e7221 */ /* 0x000fca0000010000 */
[----:B------:R-:W-:Y:S02]  /*65a0*/  MOV R29, R14 ;  /* 0x0000000e001d7202 */ /* 0x000fe40000000f00 */
[----:B------:R-:W-:-:S07]  /*65b0*/  MOV R20, R30 ;  /* 0x0000001e00147202 */ /* 0x000fce0000000f00 */
[----:B------:R-:W-:Y:S05]  /*65c0*/  WARPSYNC.COLLECTIVE R26, `(.L_x_710) ;  /* 0x000000001a087348 */ /* 0x000fea0003c00000 */
[----:B------:R0:W1:Y:S02]  /*65d0*/  SHFL.BFLY P2, R30, R29, R28, R27 ;  /* 0x0c00001c1d1e7389 */ /* 0x000064000004001b */
[----:B01----:R-:W-:Y:S01]  /*65e0*/  ENDCOLLECTIVE ;  /* 0x000000000000791b */ /* 0x003fe20003800000 */
.L_x_710:
[----:B------:R-:W-:Y:S01]  /*65f0*/  FADD.FTZ R20, R21, R20 ;  /* 0x0000001415147221 */ /* 0x000fe20000010000 */
[----:B------:R-:W-:Y:S06]  /*6600*/  BRA `(.L_x_711) ;  /* 0xffffffe800d87947 */ /* 0x000fec000383ffff */
.L_x_699:
        /* <DEDUP_REMOVED lines=8> */
.L_x_713:
[----:B------:R-:W-:Y:S05]  /*6690*/  BSYNC B1 ;  /* 0x0000000000017941 */ /* 0x000fea0003800000 */
.L_x_712:
[----:B------:R-:W-:Y:S01]  /*66a0*/  HFMA2.MMA R28, -RZ, RZ, 0, 4.76837158203125e-07 ;  /* 0x00000008ff1c7435 */ /* 0x000fe200000001ff */
[----:B------:R-:W-:Y:S01]  /*66b0*/  MOV R29, R15 ;  /* 0x0000000f001d7202 */ /* 0x000fe20000000f00 */
[----:B------:R-:W-:Y:S01]  /*66c0*/  IMAD.MOV.U32 R26, RZ, RZ, 0xffff ;  /* 0x0000ffffff1a7424 */ /* 0x000fe200078e00ff */
[----:B------:R-:W-:Y:S02]  /*66d0*/  MOV R27, 0x101f ;  /* 0x0000101f001b7802 */ /* 0x000fe40000000f00 */
[----:B------:R-:W-:-:S07]  /*66e0*/  MOV R21, R30 ;  /* 0x0000001e00157202 */ /* 0x000fce0000000f00 */
[----:B------:R-:W-:Y:S05]  /*66f0*/  WARPSYNC.COLLECTIVE R26, `(.L_x_714) ;  /* 0x000000001a087348 */ /* 0x000fea0003c00000 */
[----:B------:R0:W1:Y:S02]  /*6700*/  SHFL.BFLY P2, R30, R29, R28, R27 ;  /* 0x0c00001c1d1e7389 */ /* 0x000064000004001b */
[----:B01----:R-:W-:Y:S01]  /*6710*/  ENDCOLLECTIVE ;  /* 0x000000000000791b */ /* 0x003fe20003800000 */
.L_x_714:
[----:B------:R-:W-:Y:S01]  /*6720*/  FADD.FTZ R21, R21, R14 ;  /* 0x0000000e15157221 */ /* 0x000fe20000010000 */
[----:B------:R-:W-:-:S04]  /*6730*/  HFMA2.MMA R28, -RZ, RZ, 0, 2.384185791015625e-07 ;  /* 0x00000004ff1c7435 */ /* 0x000fc800000001ff */
[----:B------:R-:W-:Y:S02]  /*6740*/  MOV R29, R21 ;  /* 0x00000015001d7202 */ /* 0x000fe40000000f00 */
[----:B------:R-:W-:-:S07]  /*6750*/  MOV R20, R30 ;  /* 0x0000001e00147202 */ /* 0x000fce0000000f00 */
[----:B------:R-:W-:Y:S05]  /*6760*/  WARPSYNC.COLLECTIVE R26, `(.L_x_715) ;  /* 0x000000001a087348 */ /* 0x000fea0003c00000 */
[----:B------:R0:W1:Y:S02]  /*6770*/  SHFL.BFLY P2, R30, R29, R28, R27 ;  /* 0x0c00001c1d1e7389 */ /* 0x000064000004001b */
[----:B01----:R-:W-:Y:S01]  /*6780*/  ENDCOLLECTIVE ;  /* 0x000000000000791b */ /* 0x003fe20003800000 */
.L_x_715:
[----:B------:R-:W-:-:S05]  /*6790*/  FADD.FTZ R20, R20, R15 ;  /* 0x0000000f14147221 */ /* 0x000fca0000010000 */
[----:B------:R-:W-:Y:S02]  /*67a0*/  MOV R29, R20 ;  /* 0x00000014001d7202 */ /* 0x000fe40000000f00 */
[----:B------:R-:W-:-:S07]  /*67b0*/  MOV R22, R30 ;  /* 0x0000001e00167202 */ /* 0x000fce0000000f00 */
[----:B------:R-:W-:Y:S05]  /*67c0*/  WARPSYNC.COLLECTIVE R26, `(.L_x_716) ;  /* 0x000000001a087348 */ /* 0x000fea0003c00000 */
[----:B------:R0:W1:Y:S02]  /*67d0*/  SHFL.BFLY P2, R30, R29, R28, R27 ;  /* 0x0c00001c1d1e7389 */ /* 0x000064000004001b */
[----:B01----:R-:W-:Y:S01]  /*67e0*/  ENDCOLLECTIVE ;  /* 0x000000000000791b */ /* 0x003fe20003800000 */
.L_x_716:
[----:B------:R-:W-:Y:S01]  /*67f0*/  FADD.FTZ R22, R21, R22 ;  /* 0x0000001615167221 */ /* 0x000fe20000010000 */
[----:B------:R-:W-:-:S04]  /*6800*/  HFMA2.MMA R28, -RZ, RZ, 0, 1.1920928955078125e-07 ;  /* 0x00000002ff1c7435 */ /* 0x000fc800000001ff */
[----:B------:R-:W-:Y:S01]  /*6810*/  MOV R29, R22 ;  /* 0x00000016001d7202 */ /* 0x000fe20000000f00 */
[----:B------:R-:W-:-:S07]  /*6820*/  IMAD.MOV.U32 R23, RZ, RZ, R30 ;  /* 0x000000ffff177224 */ /* 0x000fce00078e001e */
[----:B------:R-:W-:Y:S05]  /*6830*/  WARPSYNC.COLLECTIVE R26, `(.L_x_717) ;  /* 0x000000001a087348 */ /* 0x000fea0003c00000 */
[----:B------:R0:W1:Y:S02]  /*6840*/  SHFL.BFLY P2, R30, R29, R28, R27 ;  /* 0x0c00001c1d1e7389 */ /* 0x000064000004001b */
[----:B01----:R-:W-:Y:S01]  /*6850*/  ENDCOLLECTIVE ;  /* 0x000000000000791b */ /* 0x003fe20003800000 */
.L_x_717:
[----:B------:R-:W-:-:S05]  /*6860*/  FADD.FTZ R23, R20, R23 ;  /* 0x0000001714177221 */ /* 0x000fca0000010000 */
[----:B------:R-:W-:Y:S02]  /*6870*/  MOV R29, R23 ;  /* 0x00000017001d7202 */ /* 0x000fe40000000f00 */
[----:B------:R-:W-:-:S07]  /*6880*/  MOV R25, R30 ;  /* 0x0000001e00197202 */ /* 0x000fce0000000f00 */
[----:B------:R-:W-:Y:S05]  /*6890*/  WARPSYNC.COLLECTIVE R26, `(.L_x_718) ;  /* 0x000000001a087348 */ /* 0x000fea0003c00000 */
[----:B------:R0:W1:Y:S02]  /*68a0*/  SHFL.BFLY P2, R30, R29, R28, R27 ;  /* 0x0c00001c1d1e7389 */ /* 0x000064000004001b */
[----:B01----:R-:W-:Y:S01]  /*68b0*/  ENDCOLLECTIVE ;  /* 0x000000000000791b */ /* 0x003fe20003800000 */
.L_x_718:
[----:B------:R-:W-:Y:S01]  /*68c0*/  FADD.FTZ R25, R22, R25 ;  /* 0x0000001916197221 */ /* 0x000fe20000010000 */
[----:B------:R-:W-:-:S03]  /*68d0*/  HFMA2.MMA R28, -RZ, RZ, 0, 5.9604644775390625e-08 ;  /* 0x00000001ff1c7435 */ /* 0x000fc600000001ff */
[----:B------:R-:W-:Y:S01]  /*68e0*/  IMAD.MOV.U32 R29, RZ, RZ, R25 ;  /* 0x000000ffff1d7224 */ /* 0x000fe200078e0019 */
[----:B------:R-:W-:-:S07]  /*68f0*/  MOV R14, R30 ;  /* 0x0000001e000e7202 */ /* 0x000fce0000000f00 */
[----:B------:R-:W-:Y:S05]  /*6900*/  WARPSYNC.COLLECTIVE R26, `(.L_x_719) ;  /* 0x000000001a087348 */ /* 0x000fea0003c00000 */
[----:B------:R0:W1:Y:S02]  /*6910*/  SHFL.BFLY P2, R30, R29, R28, R27 ;  /* 0x0c00001c1d1e7389 */ /* 0x000064000004001b */
[----:B01----:R-:W-:Y:S01]  /*6920*/  ENDCOLLECTIVE ;  /* 0x000000000000791b */ /* 0x003fe20003800000 */
.L_x_719:
[----:B------:R-:W-:-:S05]  /*6930*/  FADD.FTZ R14, R23, R14 ;  /* 0x0000000e170e7221 */ /* 0x000fca0000010000 */
[----:B------:R-:W-:Y:S02]  /*6940*/  MOV R29, R14 ;  /* 0x0000000e001d7202 */ /* 0x000fe40000000f00 */
[----:B------:R-:W-:-:S07]  /*6950*/  MOV R24, R30 ;  /* 0x0000001e00187202 */ /* 0x000fce0000000f00 */
[----:B------:R-:W-:Y:S05]  /*6960*/  WARPSYNC.COLLECTIVE R26, `(.L_x_720) ;  /* 0x000000001a087348 */ /* 0x000fea0003c00000 */
[----:B------:R0:W1:Y:S02]  /*6970*/  SHFL.BFLY P2, R30, R29, R28, R27 ;  /* 0x0c00001c1d1e7389 */ /* 0x000064000004001b */
[----:B01----:R-:W-:Y:S01]  /*6980*/  ENDCOLLECTIVE ;  /* 0x000000000000791b */ /* 0x003fe20003800000 */
.L_x_720:
[----:B------:R-:W-:Y:S01]  /*6990*/  FADD.FTZ R24, R25, R24 ;  /* 0x0000001819187221 */ /* 0x000fe20000010000 */
[----:B------:R-:W-:Y:S06]  /*69a0*/  BRA `(.L_x_721) ;  /* 0xffffffe800a87947 */ /* 0x000fec000383ffff */
.L_x_700:
        /* <DEDUP_REMOVED lines=8> */
.L_x_723:
[----:B------:R-:W-:Y:S05]  /*6a30*/  BSYNC B1 ;  /* 0x0000000000017941 */ /* 0x000fea0003800000 */
.L_x_722:
        /* <DEDUP_REMOVED lines=8> */
.L_x_724:
[----:B------:R-:W-:Y:S01]  /*6ac0*/  FADD.FTZ R21, R21, R14 ;  /* 0x0000000e15157221 */ /* 0x000fe20000010000 */
[----:B------:R-:W-:-:S04]  /*6ad0*/  HFMA2.MMA R28, -RZ, RZ, 0, 2.384185791015625e-07 ;  /* 0x00000004ff1c7435 */ /* 0x000fc800000001ff */
[----:B------:R-:W-:Y:S02]  /*6ae0*/  MOV R29, R21 ;  /* 0x00000015001d7202 */ /* 0x000fe40000000f00 */
[----:B------:R-:W-:-:S07]  /*6af0*/  MOV R20, R30 ;  /* 0x0000001e00147202 */ /* 0x000fce0000000f00 */
[----:B------:R-:W-:Y:S05]  /*6b00*/  WARPSYNC.COLLECTIVE R26, `(.L_x_725) ;  /* 0x000000001a087348 */ /* 0x000fea0003c00000 */
[----:B------:R0:W1:Y:S02]  /*6b10*/  SHFL.BFLY P2, R30, R29, R28, R27 ;  /* 0x0c00001c1d1e7389 */ /* 0x000064000004001b */
[----:B01----:R-:W-:Y:S01]  /*6b20*/  ENDCOLLECTIVE ;  /* 0x000000000000791b */ /* 0x003fe20003800000 */
.L_x_725:
[----:B------:R-:W-:-:S05]  /*6b30*/  FADD.FTZ R20, R20, R15 ;  /* 0x0000000f14147221 */ /* 0x000fca0000010000 */
[----:B------:R-:W-:Y:S02]  /*6b40*/  MOV R29, R20 ;  /* 0x00000014001d7202 */ /* 0x000fe40000000f00 */
[----:B------:R-:W-:-:S07]  /*6b50*/  MOV R22, R30 ;  /* 0x0000001e00167202 */ /* 0x000fce0000000f00 */
[----:B------:R-:W-:Y:S05]  /*6b60*/  WARPSYNC.COLLECTIVE R26, `(.L_x_726) ;  /* 0x000000001a087348 */ /* 0x000fea0003c00000 */
[----:B------:R0:W1:Y:S02]  /*6b70*/  SHFL.BFLY P2, R30, R29, R28, R27 ;  /* 0x0c00001c1d1e7389 */ /* 0x000064000004001b */
[----:B01----:R-:W-:Y:S01]  /*6b80*/  ENDCOLLECTIVE ;  /* 0x000000000000791b */ /* 0x003fe20003800000 */
.L_x_726:
[----:B------:R-:W-:Y:S01]  /*6b90*/  FADD.FTZ R22, R21, R22 ;  /* 0x0000001615167221 */ /* 0x000fe20000010000 */
[----:B------:R-:W-:-:S04]  /*6ba0*/  HFMA2.MMA R28, -RZ, RZ, 0, 1.1920928955078125e-07 ;  /* 0x00000002ff1c7435 */ /* 0x000fc800000001ff */
[----:B------:R-:W-:Y:S01]  /*6bb0*/  MOV R29, R22 ;  /* 0x00000016001d7202 */ /* 0x000fe20000000f00 */
[----:B------:R-:W-:-:S07]  /*6bc0*/  IMAD.MOV.U32 R23, RZ, RZ, R30 ;  /* 0x000000ffff177224 */ /* 0x000fce00078e001e */
[----:B------:R-:W-:Y:S05]  /*6bd0*/  WARPSYNC.COLLECTIVE R26, `(.L_x_727) ;  /* 0x000000001a087348 */ /* 0x000fea0003c00000 */
[----:B------:R0:W1:Y:S02]  /*6be0*/  SHFL.BFLY P2, R30, R29, R28, R27 ;  /* 0x0c00001c1d1e7389 */ /* 0x000064000004001b */
[----:B01----:R-:W-:Y:S01]  /*6bf0*/  ENDCOLLECTIVE ;  /* 0x000000000000791b */ /* 0x003fe20003800000 */
.L_x_727:
[----:B------:R-:W-:-:S05]  /*6c00*/  FADD.FTZ R23, R20, R23 ;  /* 0x0000001714177221 */ /* 0x000fca0000010000 */
[----:B------:R-:W-:Y:S02]  /*6c10*/  MOV R29, R23 ;  /* 0x00000017001d7202 */ /* 0x000fe40000000f00 */
[----:B------:R-:W-:-:S07]  /*6c20*/  MOV R25, R30 ;  /* 0x0000001e00197202 */ /* 0x000fce0000000f00 */
[----:B------:R-:W-:Y:S05]  /*6c30*/  WARPSYNC.COLLECTIVE R26, `(.L_x_728) ;  /* 0x000000001a087348 */ /* 0x000fea0003c00000 */
[----:B------:R0:W1:Y:S02]  /*6c40*/  SHFL.BFLY P2, R30, R29, R28, R27 ;  /* 0x0c00001c1d1e7389 */ /* 0x000064000004001b */
[----:B01----:R-:W-:Y:S01]  /*6c50*/  ENDCOLLECTIVE ;  /* 0x000000000000791b */ /* 0x003fe20003800000 */
.L_x_728:
[----:B------:R-:W-:Y:S01]  /*6c60*/  FADD.FTZ R25, R22, R25 ;  /* 0x0000001916197221 */ /* 0x000fe20000010000 */
[----:B------:R-:W-:-:S03]  /*6c70*/  HFMA2.MMA R28, -RZ, RZ, 0, 5.9604644775390625e-08 ;  /* 0x00000001ff1c7435 */ /* 0x000fc600000001ff */
[----:B------:R-:W-:Y:S01]  /*6c80*/  IMAD.MOV.U32 R29, RZ, RZ, R25 ;  /* 0x000000ffff1d7224 */ /* 0x000fe200078e0019 */
[----:B------:R-:W-:-:S07]  /*6c90*/  MOV R14, R30 ;  /* 0x0000001e000e7202 */ /* 0x000fce0000000f00 */
[----:B------:R-:W-:Y:S05]  /*6ca0*/  WARPSYNC.COLLECTIVE R26, `(.L_x_729) ;  /* 0x000000001a087348 */ /* 0x000fea0003c00000 */
[----:B------:R0:W1:Y:S02]  /*6cb0*/  SHFL.BFLY P2, R30, R29, R28, R27 ;  /* 0x0c00001c1d1e7389 */ /* 0x000064000004001b */
[----:B01----:R-:W-:Y:S01]  /*6cc0*/  ENDCOLLECTIVE ;  /* 0x000000000000791b */ /* 0x003fe20003800000 */
.L_x_729:
[----:B------:R-:W-:-:S05]  /*6cd0*/  FADD.FTZ R14, R23, R14 ;  /* 0x0000000e170e7221 */ /* 0x000fca0000010000 */
[----:B------:R-:W-:Y:S02]  /*6ce0*/  MOV R29, R14 ;  /* 0x0000000e001d7202 */ /* 0x000fe40000000f00 */
[----:B------:R-:W-:-:S07]  /*6cf0*/  MOV R24, R30 ;  /* 0x0000001e00187202 */ /* 0x000fce0000000f00 */
[----:B------:R-:W-:Y:S05]  /*6d00*/  WARPSYNC.COLLECTIVE R26, `(.L_x_730) ;  /* 0x000000001a087348 */ /* 0x000fea0003c00000 */
[----:B------:R0:W1:Y:S02]  /*6d10*/  SHFL.BFLY P2, R30, R29, R28, R27 ;  /* 0x0c00001c1d1e7389 */ /* 0x000064000004001b */
[----:B01----:R-:W-:Y:S01]  /*6d20*/  ENDCOLLECTIVE ;  /* 0x000000000000791b */ /* 0x003fe20003800000 */
.L_x_730:
[----:B------:R-:W-:Y:S01]  /*6d30*/  FADD.FTZ R24, R25, R24 ;  /* 0x0000001819187221 */ /* 0x000fe20000010000 */
[----:B------:R-:W-:Y:S06]  /*6d40*/  BRA `(.L_x_731) ;  /* 0xffffffe800647947 */ /* 0x000fec000383ffff */
.L_x_701:
        /* <DEDUP_REMOVED lines=8> */
.L_x_733:
[----:B------:R-:W-:Y:S05]  /*6dd0*/  BSYNC B0 ;  /* 0x0000000000007941 */ /* 0x000fea0003800000 */
.L_x_732:
[----:B------:R-:W-:Y:S01]  /*6de0*/  HFMA2.MMA R28, -RZ, RZ, 0, 4.76837158203125e-07 ;  /* 0x00000008ff1c7435 */ /* 0x000fe200000001ff */
[----:B------:R-:W-:Y:S01]  /*6df0*/  MOV R29, R14 ;  /* 0x0000000e001d7202 */ /* 0x000fe20000000f00 */
[----:B------:R-:W-:Y:S01]  /*6e00*/  IMAD.MOV.U32 R26, RZ, RZ, 0xffff ;  /* 0x0000ffffff1a7424 */ /* 0x000fe200078e00ff */
[----:B------:R-:W-:Y:S01]  /*6e10*/  MOV R27, 0x101f ;  /* 0x0000101f001b7802 */ /* 0x000fe20000000f00 */
[----:B------:R-:W-:Y:S01]  /*6e20*/  @!P0 VIADD R18, R15, 0x14 ;  /* 0x000000140f128836 */ /* 0x000fe20000000000 */
[----:B------:R-:W-:Y:S01]  /*6e30*/  MOV R17, R30 ;  /* 0x0000001e00117202 */ /* 0x000fe20000000f00 */
[----:B------:R-:W-:Y:S01]  /*6e40*/  IMAD.MOV.U32 R32, RZ, RZ, RZ ;  /* 0x000000ffff207224 */ /* 0x000fe200078e00ff */
[----:B------:R-:W-:-:S07]  /*6e50*/  @!P0 SHF.L.U32 R19, R10, 0x1, RZ ;  /* 0x000000010a138819 */ /* 0x000fce00000006ff */
[----:B------:R-:W-:Y:S05]  /*6e60*/  WARPSYNC.COLLECTIVE R26, `(.L_x_734) ;  /* 0x000000001a087348 */ /* 0x000fea0003c00000 */
[----:B------:R0:W1:Y:S02]  /*6e70*/  SHFL.BFLY P2, R30, R29, R28, R27 ;  /* 0x0c00001c1d1e7389 */ /* 0x000064000004001b */
[----:B01----:R-:W-:Y:S01]  /*6e80*/  ENDCOLLECTIVE ;  /* 0x000000000000791b */ /* 0x003fe20003800000 */
.L_x_734:
[----:B------:R-:W-:Y:S01]  /*6e90*/  @!P0 LEA R23, R10, UR4, 0x7 ;  /* 0x000000040a178c11 */ /* 0x000fe2000f8e38ff */
[----:B------:R-:W-:Y:S01]  /*6ea0*/  FADD.FTZ R25, R17, R16 ;  /* 0x0000001011197221 */ /* 0x000fe20000010000 */
[----:B------:R-:W-:Y:S01]  /*6eb0*/  @!P0 LOP3.LUT R18, R18, R19, RZ, 0x3c, !PT ;  /* 0x0000001312128212 */ /* 0x000fe200078e3cff */
[----:B------:R-:W-:Y:S01]  /*6ec0*/  HFMA2.MMA R34, -RZ, RZ, 0, 0 ;  /* 0x00000000ff227435 */ /* 0x000fe200000001ff */
[----:B------:R-:W-:Y:S02]  /*6ed0*/  @!P0 SHF.L.U32 R22, R10, 0x1, RZ ;  /* 0x000000010a168819 */ /* 0x000fe400000006ff */
[----:B------:R-:W-:Y:S02]  /*6ee0*/  @!P0 LEA R18, R18, R23, 0x2 ;  /* 0x0000001712128211 */ /* 0x000fe400078e10ff */
[----:B------:R-:W-:Y:S02]  /*6ef0*/  @!P0 LEA R24, R10, UR4, 0x7 ;  /* 0x000000040a188c11 */ /* 0x000fe4000f8e38ff */
[----:B------:R-:W-:Y:S01]  /*6f00*/  MOV R23, RZ ;  /* 0x000000ff00177202 */ /* 0x000fe20000000f00 */
[----:B------:R0:W1:Y:S01]  /*6f10*/  @!P0 LDS R20, [R18] ;  /* 0x0000000012148984 */ /* 0x0000620000000800 */
[----:B------:R-:W-:Y:S01]  /*6f20*/  HFMA2.MMA R28, -RZ, RZ, 0, 2.384185791015625e-07 ;  /* 0x00000004ff1c7435 */ /* 0x000fe200000001ff */
[----:B------:R-:W-:-:S02]  /*6f30*/  MOV R29, R25 ;  /* 0x00000019001d7202 */ /* 0x000fc40000000f00 */
[----:B------:R0:W2:Y:S01]  /*6f40*/  @!P0 LDS R21, [R18+0x500] ;  /* 0x0005000012158984 */ /* 0x0000a20000000800 */
[----:B------:R-:W-:-:S07]  /*6f50*/  FADD.FTZ R17, R30, R14 ;  /* 0x0000000e1e117221 */ /* 0x000fce0000010000 */
[----:B012---:R-:W-:Y:S05]  /*6f60*/  WARPSYNC.COLLECTIVE R26, `(.L_x_735) ;  /* 0x000000001a087348 */ /* 0x007fea0003c00000 */
[----:B------:R3:W4:Y:S02]  /*6f70*/  SHFL.BFLY P2, R30, R29, R28, R27 ;  /* 0x0c00001c1d1e7389 */ /* 0x000724000004001b */
[----:B01234-:R-:W-:Y:S01]  /*6f80*/  ENDCOLLECTIVE ;  /* 0x000000000000791b */ /* 0x01ffe20003800000 */
.L_x_735:
[----:B------:R-:W-:Y:S02]  /*6f90*/  MOV R29, R17 ;  /* 0x00000011001d7202 */ /* 0x000fe40000000f00 */
[----:B------:R-:W-:-:S07]  /*6fa0*/  MOV R16, R30 ;  /* 0x0000001e00107202 */ /* 0x000fce0000000f00 */
[----:B------:R-:W-:Y:S05]  /*6fb0*/  WARPSYNC.COLLECTIVE R26, `(.L_x_736) ;  /* 0x000000001a087348 */ /* 0x000fea0003c00000 */
[----:B------:R0:W1:Y:S02]  /*6fc0*/  SHFL.BFLY P2, R30, R29, R28, R27 ;  /* 0x0c00001c1d1e7389 */ /* 0x000064000004001b */
[----:B01----:R-:W-:Y:S01]  /*6fd0*/  ENDCOLLECTIVE ;  /* 0x000000000000791b */ /* 0x003fe20003800000 */
.L_x_736:
[----:B------:R-:W-:Y:S01]  /*6fe0*/  @!P0 MOV R32, R20 ;  /* 0x0000001400208202 */ /* 0x000fe20000000f00 */
[----:B------:R-:W-:Y:S01]  /*6ff0*/  FADD.FTZ R19, R25, R16 ;  /* 0x0000001019137221 */ /* 0x000fe20000010000 */
[----:B------:R-:W-:Y:S02]  /*7000*/  @!P0 MOV R34, R21 ;  /* 0x0000001500228202 */ /* 0x000fe40000000f00 */
[----:B------:R-:W-:-:S04]  /*7010*/  @!P0 IADD3 R21, R15, 0x28, RZ ;  /* 0x000000280f158810 */ /* 0x000fc80007ffe0ff */
[----:B------:R-:W-:Y:S01]  /*7020*/  @!P0 LOP3.LUT R21, R21, R22, RZ, 0x3c, !PT ;  /* 0x0000001615158212 */ /* 0x000fe200078e3cff */
[----:B------:R-:W-:Y:S01]  /*7030*/  HFMA2.MMA R28, -RZ, RZ, 0, 1.1920928955078125e-07 ;  /* 0x00000002ff1c7435 */ /* 0x000fe200000001ff */
[----:B------:R-:W-:Y:S02]  /*7040*/  MOV R29, R19 ;  /* 0x00000013001d7202 */ /* 0x000fe40000000f00 */
[----:B------:R-:W-:Y:S01]  /*7050*/  @!P0 LEA R22, R21, R24, 0x2 ;  /* 0x0000001815168211 */ /* 0x000fe200078e10ff */
[----:B------:R-:W-:-:S04]  /*7060*/  HFMA2.MMA R24, -RZ, RZ, 0, 0 ;  /* 0x00000000ff187435 */ /* 0x000fc800000001ff */
[----:B------:R0:W1:Y:S01]  /*7070*/  @!P0 LDS R37, [R22] ;  /* 0x0000000016258984 */ /* 0x0000620000000800 */
[----:B------:R-:W-:-:S07]  /*7080*/  FADD.FTZ R14, R17, R30 ;  /* 0x0000001e110e7221 */ /* 0x000fce0000010000 */
[----:B01----:R-:W-:Y:S05]  /*7090*/  WARPSYNC.COLLECTIVE R26, `(.L_x_737) ;  /* 0x000000001a087348 */ /* 0x003fea0003c00000 */
[----:B------:R2:W3:Y:S02]  /*70a0*/  SHFL.BFLY P2, R30, R29, R28, R27 ;  /* 0x0c00001c1d1e7389 */ /* 0x0004e4000004001b */
[----:B0123--:R-:W-:Y:S01]  /*70b0*/  ENDCOLLECTIVE ;  /* 0x000000000000791b */ /* 0x00ffe20003800000 */
.L_x_737:
[----:B------:R0:W1:Y:S01]  /*70c0*/  @!P0 LDS R38, [R22+0x500] ;  /* 0x0005000016268984 */ /* 0x0000620000000800 */
[----:B------:R-:W-:Y:S02]  /*70d0*/  MOV R29, R14 ;  /* 0x0000000e001d7202 */ /* 0x000fe40000000f00 */
[----:B------:R-:W-:-:S07]  /*70e0*/  MOV R16, R30 ;  /* 0x0000001e00107202 */ /* 0x000fce0000000f00 */
[----:B01----:R-:W-:Y:S05]  /*70f0*/  WARPSYNC.COLLECTIVE R26, `(.L_x_738) ;  /* 0x000000001a087348 */ /* 0x003fea0003c00000 */
[----:B------:R2:W3:Y:S02]  /*7100*/  SHFL.BFLY P2, R30, R29, R28, R27 ;  /* 0x0c00001c1d1e7389 */ /* 0x0004e4000004001b */
[----:B0123--:R-:W-:Y:S01]  /*7110*/  ENDCOLLECTIVE ;  /* 0x000000000000791b */ /* 0x00ffe20003800000 */
.L_x_738:
[----:B------:R-:W-:Y:S01]  /*7120*/  FADD.FTZ R16, R19, R16 ;  /* 0x0000001013107221 */ /* 0x000fe20000010000 */
[----:B------:R-:W-:Y:S01]  /*7130*/  @!P0 MOV R24, R37 ;  /* 0x0000002500188202 */ /* 0x000fe20000000f00 */
[----:B------:R-:W-:-:S03]  /*7140*/  HFMA2.MMA R28, -RZ, RZ, 0, 5.9604644775390625e-08 ;  /* 0x00000001ff1c7435 */ /* 0x000fc600000001ff */
[----:B------:R-:W-:Y:S01]  /*7150*/  MOV R29, R16 ;  /* 0x00000010001d7202 */ /* 0x000fe20000000f00 */
[----:B------:R-:W-:Y:S02]  /*7160*/  @!P0 IMAD.MOV.U32 R23, RZ, RZ, R38 ;  /* 0x000000ffff178224 */ /* 0x000fe400078e0026 */
[----:B------:R-:W-:-:S07]  /*7170*/  FADD.FTZ R17, R14, R30 ;  /* 0x0000001e0e117221 */ /* 0x000fce0000010000 */
[----:B------:R-:W-:Y:S05]  /*7180*/  WARPSYNC.COLLECTIVE R26, `(.L_x_739) ;  /* 0x000000001a087348 */ /* 0x000fea0003c00000 */
[----:B------:R0:W1:Y:S02]  /*7190*/  SHFL.BFLY P2, R30, R29, R28, R27 ;  /* 0x0c00001c1d1e7389 */ /* 0x000064000004001b */
[----:B01----:R-:W-:Y:S01]  /*71a0*/  ENDCOLLECTIVE ;  /* 0x000000000000791b */ /* 0x003fe20003800000 */
.L_x_739:
[----:B------:R-:W-:Y:S01]  /*71b0*/  MOV R29, R17 ;  /* 0x00000011001d7202 */ /* 0x000fe20000000f00 */
[----:B------:R-:W-:-:S07]  /*71c0*/  IMAD.MOV.U32 R19, RZ, RZ, R30 ;  /* 0x000000ffff137224 */ /* 0x000fce00078e001e */
[----:B------:R-:W-:Y:S05]  /*71d0*/  WARPSYNC.COLLECTIVE R26, `(.L_x_740) ;  /* 0x000000001a087348 */ /* 0x000fea0003c00000 */
[----:B------:R0:W1:Y:S02]  /*71e0*/  SHFL.BFLY P2, R30, R29, R28, R27 ;  /* 0x0c00001c1d1e7389 */ /* 0x000064000004001b */
[----:B01----:R-:W-:Y:S01]  /*71f0*/  ENDCOLLECTIVE ;  /* 0x000000000000791b */ /* 0x003fe20003800000 */
.L_x_740:
[----:B------:R-:W-:Y:S01]  /*7200*/  FADD.FTZ R16, R16, R19 ;  /* 0x0000001310107221 */ /* 0x000fe20000010000 */
[----:B------:R-:W-:Y:S01]  /*7210*/  HFMA2.MMA R28, -RZ, RZ, 0, 4.76837158203125e-07 ;  /* 0x00000008ff1c7435 */ /* 0x000fe200000001ff */
[----:B------:R-:W-:Y:S02]  /*7220*/  MOV R29, R32 ;  /* 0x00000020001d7202 */ /* 0x000fe40000000f00 */
[----:B------:R-:W-:-:S08]  /*7230*/  MOV R14, R30 ;  /* 0x0000001e000e7202 */ /* 0x000fd00000000f00 */
[----:B------:R-:W-:Y:S05]  /*7240*/  WARPSYNC.COLLECTIVE R26, `(.L_x_741) ;  /* 0x000000001a087348 */ /* 0x000fea0003c00000 */
[----:B------:R0:W1:Y:S02]  /*7250*/  SHFL.BFLY P2, R30, R29, R28, R27 ;  /* 0x0c00001c1d1e7389 */ /* 0x000064000004001b */
[----:B01----:R-:W-:Y:S01]  /*7260*/  ENDCOLLECTIVE ;  /* 0x000000000000791b */ /* 0x003fe20003800000 */
.L_x_741:
[----:B------:R-:W-:Y:S01]  /*7270*/  FADD.FTZ R44, R17, R14 ;  /* 0x0000000e112c7221 */ /* 0x000fe20000010000 */
[----:B------:R-:W-:Y:S01]  /*7280*/  IMAD.MOV.U32 R29, RZ, RZ, R34 ;  /* 0x000000ffff1d7224 */ /* 0x000fe200078e0022 */
[----:B------:R-:W-:-:S07]  /*7290*/  MOV R31, R30 ;  /* 0x0000001e001f7202 */ /* 0x000fce0000000f00 */
[----:B------:R-:W-:Y:S05]  /*72a0*/  WARPSYNC.COLLECTIVE R26, `(.L_x_742) ;  /* 0x000000001a087348 */ /* 0x000fea0003c00000 */
[----:B------:R0:W1:Y:S02]  /*72b0*/  SHFL.BFLY P2, R30, R29, R28, R27 ;  /* 0x0c00001c1d1e7389 */ /* 0x000064000004001b */
[----:B01----:R-:W-:Y:S01]  /*72c0*/  ENDCOLLECTIVE ;  /* 0x000000000000791b */ /* 0x003fe20003800000 */
.L_x_742:
[----:B------:R-:W-:Y:S01]  /*72d0*/  FADD.FTZ R31, R31, R32 ;  /* 0x000000201f1f7221 */ /* 0x000fe20000010000 */
[----:B------:R-:W-:-:S04]  /*72e0*/  HFMA2.MMA R28, -RZ, RZ, 0, 2.384185791015625e-07 ;  /* 0x00000004ff1c7435 */ /* 0x000fc800000001ff */
[----:B------:R-:W-:Y:S02]  /*72f0*/  MOV R29, R31 ;  /* 0x0000001f001d7202 */ /* 0x000fe40000000f00 */
[----:B------:R-:W-:-:S07]  /*7300*/  MOV R33, R30 ;  /* 0x0000001e00217202 */ /* 0x000fce0000000f00 */
[----:B------:R-:W-:Y:S05]  /*7310*/  WARPSYNC.COLLECTIVE R26, `(.L_x_743) ;  /* 0x000000001a087348 */ /* 0x000fea0003c00000 */
[----:B------:R0:W1:Y:S02]  /*7320*/  SHFL.BFLY P2, R30, R29, R28, R27 ;  /* 0x0c00001c1d1e7389 */ /* 0x000064000004001b */
[----:B01----:R-:W-:Y:S01]  /*7330*/  ENDCOLLECTIVE ;  /* 0x000000000000791b */ /* 0x003fe20003800000 */
.L_x_743:
[----:B------:R-:W-:-:S04]  /*7340*/  FADD.FTZ R33, R33, R34 ;  /* 0x0000002221217221 */ /* 0x000fc80000010000 */
[----:B------:R-:W-:Y:S01]  /*7350*/  IMAD.MOV.U32 R29, RZ, RZ, R33 ;  /* 0x000000ffff1d7224 */ /* 0x000fe200078e0021 */
[----:B------:R-:W-:-:S07]  /*7360*/  MOV R20, R30 ;  /* 0x0000001e00147202 */ /* 0x000fce0000000f00 */
[----:B------:R-:W-:Y:S05]  /*7370*/  WARPSYNC.COLLECTIVE R26, `(.L_x_744) ;  /* 0x000000001a087348 */ /* 0x000fea0003c00000 */
[----:B------:R0:W1:Y:S02]  /*7380*/  SHFL.BFLY P2, R30, R29, R28, R27 ;  /* 0x0c00001c1d1e7389 */ /* 0x000064000004001b */
[----:B01----:R-:W-:Y:S01]  /*7390*/  ENDCOLLECTIVE ;  /* 0x000000000000791b */ /* 0x003fe20003800000 */
.L_x_744:
[----:B------:R-:W-:Y:S01]  /*73a0*/  FADD.FTZ R35, R31, R20 ;  /* 0x000000141f237221 */ /* 0x000fe20000010000 */
[----:B------:R-:W-:-:S04]  /*73b0*/  HFMA2.MMA R28, -RZ, RZ, 0, 1.1920928955078125e-07 ;  /* 0x00000002ff1c7435 */ /* 0x000fc800000001ff */
[----:B------:R-:W-:Y:S02]  /*73c0*/  MOV R29, R35 ;  /* 0x00000023001d7202 */ /* 0x000fe40000000f00 */
[----:B------:R-:W-:-:S07]  /*73d0*/  MOV R36, R30 ;  /* 0x0000001e00247202 */ /* 0x000fce0000000f00 */
[----:B------:R-:W-:Y:S05]  /*73e0*/  WARPSYNC.COLLECTIVE R26, `(.L_x_745) ;  /* 0x000000001a087348 */ /* 0x000fea0003c00000 */
[----:B------:R0:W1:Y:S02]  /*73f0*/  SHFL.BFLY P2, R30, R29, R28, R27 ;  /* 0x0c00001c1d1e7389 */ /* 0x000064000004001b */
[----:B01----:R-:W-:Y:S01]  /*7400*/  ENDCOLLECTIVE ;  /* 0x000000000000791b */ /* 0x003fe20003800000 */
.L_x_745:
[----:B------:R-:W-:-:S05]  /*7410*/  FADD.FTZ R36, R33, R36 ;  /* 0x0000002421247221 */ /* 0x000fca0000010000 */
[----:B------:R-:W-:Y:S01]  /*7420*/  MOV R29, R36 ;  /* 0x00000024001d7202 */ /* 0x000fe20000000f00 */
[----:B------:R-:W-:-:S07]  /*7430*/  IMAD.MOV.U32 R18, RZ, RZ, R30 ;  /* 0x000000ffff127224 */ /* 0x000fce00078e001e */
[----:B------:R-:W-:Y:S05]  /*7440*/  WARPSYNC.COLLECTIVE R26, `(.L_x_746) ;  /* 0x000000001a087348 */ /* 0x000fea0003c00000 */
[----:B------:R0:W1:Y:S02]  /*7450*/  SHFL.BFLY P2, R30, R29, R28, R27 ;  /* 0x0c00001c1d1e7389 */ /* 0x000064000004001b */
[----:B01----:R-:W-:Y:S01]  /*7460*/  ENDCOLLECTIVE ;  /* 0x000000000000791b */ /* 0x003fe20003800000 */
.L_x_746:
[----:B------:R-:W-:Y:S01]  /*7470*/  FADD.FTZ R35, R35, R18 ;  /* 0x0000001223237221 */ /* 0x000fe20000010000 */
[----:B------:R-:W-:Y:S02]  /*7480*/  HFMA2.MMA R18, -RZ, RZ, 0, 0 ;  /* 0x00000000ff127435 */ /* 0x000fe400000001ff */
[----:B------:R-:W-:Y:S02]  /*7490*/  HFMA2.MMA R28, -RZ, RZ, 0, 5.9604644775390625e-08 ;  /* 0x00000001ff1c7435 */ /* 0x000fe400000001ff */
[----:B------:R-:W-:Y:S02]  /*74a0*/  MOV R29, R35 ;  /* 0x00000023001d7202 */ /* 0x000fe40000000f00 */
[----:B------:R-:W-:-:S07]  /*74b0*/  MOV R21, R30 ;  /* 0x0000001e00157202 */ /* 0x000fce0000000f00 */
[----:B------:R-:W-:Y:S05]  /*74c0*/  WARPSYNC.COLLECTIVE R26, `(.L_x_747) ;  /* 0x000000001a087348 */ /* 0x000fea0003c00000 */
[----:B------:R0:W1:Y:S02]  /*74d0*/  SHFL.BFLY P2, R30, R29, R28, R27 ;  /* 0x0c00001c1d1e7389 */ /* 0x000064000004001b */
[----:B01----:R-:W-:Y:S01]  /*74e0*/  ENDCOLLECTIVE ;  /* 0x000000000000791b */ /* 0x003fe20003800000 */
.L_x_747:
[----:B------:R-:W-:Y:S01]  /*74f0*/  FADD.FTZ R36, R36, R21 ;  /* 0x0000001524247221 */ /* 0x000fe20000010000 */
[----:B------:R-:W-:-:S04]  /*7500*/  IMAD.MOV.U32 R21, RZ, RZ, RZ ;  /* 0x000000ffff157224 */ /* 0x000fc800078e00ff */
[----:B------:R-:W-:Y:S02]  /*7510*/  MOV R29, R36 ;  /* 0x00000024001d7202 */ /* 0x000fe40000000f00 */
[----:B------:R-:W-:-:S07]  /*7520*/  MOV R34, R30 ;  /* 0x0000001e00227202 */ /* 0x000fce0000000f00 */
[----:B------:R-:W-:Y:S05]  /*7530*/  WARPSYNC.COLLECTIVE R26, `(.L_x_748) ;  /* 0x000000001a087348 */ /* 0x000fea0003c00000 */
[----:B------:R0:W1:Y:S02]  /*7540*/  SHFL.BFLY P2, R30, R29, R28, R27 ;  /* 0x0c00001c1d1e7389 */ /* 0x000064000004001b */
[----:B01----:R-:W-:Y:S01]  /*7550*/  ENDCOLLECTIVE ;  /* 0x000000000000791b */ /* 0x003fe20003800000 */
.L_x_748:
[----:B------:R-:W-:Y:S01]  /*7560*/  FADD.FTZ R34, R35, R34 ;  /* 0x0000002223227221 */ /* 0x000fe20000010000 */
[----:B------:R-:W-:Y:S01]  /*7570*/  HFMA2.MMA R28, -RZ, RZ, 0, 4.76837158203125e-07 ;  /* 0x00000008ff1c7435 */ /* 0x000fe200000001ff */
[----:B------:R-:W-:Y:S01]  /*7580*/  IMAD.MOV.U32 R29, RZ, RZ, R24 ;  /* 0x000000ffff1d7224 */ /* 0x000fe200078e0018 */
[----:B------:R-:W-:-:S09]  /*7590*/  MOV R33, R30 ;  /* 0x0000001e00217202 */ /* 0x000fd20000000f00 */
[----:B------:R-:W-:Y:S05]  /*75a0*/  WARPSYNC.COLLECTIVE R26, `(.L_x_749) ;  /* 0x000000001a087348 */ /* 0x000fea0003c00000 */
[----:B------:R0:W1:Y:S02]  /*75b0*/  SHFL.BFLY P2, R30, R29, R28, R27 ;  /* 0x0c00001c1d1e7389 */ /* 0x000064000004001b */
[----:B01----:R-:W-:Y:S01]  /*75c0*/  ENDCOLLECTIVE ;  /* 0x000000000000791b */ /* 0x003fe20003800000 */
.L_x_749:
[----:B------:R-:W-:Y:S01]  /*75d0*/  FADD.FTZ R33, R36, R33 ;  /* 0x0000002124217221 */ /* 0x000fe20000010000 */
[----:B------:R-:W-:Y:S02]  /*75e0*/  MOV R29, R23 ;  /* 0x00000017001d7202 */ /* 0x000fe40000000f00 */
[----:B------:R-:W-:-:S07]  /*75f0*/  MOV R37, R30 ;  /* 0x0000001e00257202 */ /* 0x000fce0000000f00 */
[----:B------:R-:W-:Y:S05]  /*7600*/  WARPSYNC.COLLECTIVE R26, `(.L_x_750) ;  /* 0x000000001a087348 */ /* 0x000fea0003c00000 */
[----:B------:R0:W1:Y:S02]  /*7610*/  SHFL.BFLY P2, R30, R29, R28, R27 ;  /* 0x0c00001c1d1e7389 */ /* 0x000064000004001b */
[----:B01----:R-:W-:Y:S01]  /*7620*/  ENDCOLLECTIVE ;  /* 0x000000000000791b */ /* 0x003fe20003800000 */
.L_x_750:
[----:B------:R-:W-:Y:S01]  /*7630*/  FADD.FTZ R25, R37, R24 ;  /* 0x0000001825197221 */ /* 0x000fe20000010000 */
[----:B------:R-:W-:Y:S01]  /*7640*/  @!P0 SHF.L.U32 R24, R10, 0x1, RZ ;  /* 0x000000010a188819 */ /* 0x000fe200000006ff */
[----:B------:R-:W-:Y:S02]  /*7650*/  HFMA2.MMA R28, -RZ, RZ, 0, 2.384185791015625e-07 ;  /* 0x00000004ff1c7435 */ /* 0x000fe400000001ff */
[----:B------:R-:W-:Y:S01]  /*7660*/  IMAD.MOV.U32 R29, RZ, RZ, R25 ;  /* 0x000000ffff1d7224 */ /* 0x000fe200078e0019 */
[----:B------:R-:W-:-:S08]  /*7670*/  MOV R38, R30 ;  /* 0x0000001e00267202 */ /* 0x000fd00000000f00 */
[----:B------:R-:W-:Y:S05]  /*7680*/  WARPSYNC.COLLECTIVE R26, `(.L_x_751) ;  /* 0x000000001a087348 */ /* 0x000fea0003c00000 */
[----:B------:R0:W1:Y:S02]  /*7690*/  SHFL.BFLY P2, R30, R29, R28, R27 ;  /* 0x0c00001c1d1e7389 */ /* 0x000064000004001b */
[----:B01----:R-:W-:Y:S01]  /*76a0*/  ENDCOLLECTIVE ;  /* 0x000000000000791b */ /* 0x003fe20003800000 */
.L_x_751:
[----:B------:R-:W-:Y:S01]  /*76b0*/  FADD.FTZ R32, R38, R23 ;  /* 0x0000001726207221 */ /* 0x000fe20000010000 */
[----:B------:R-:W-:-:S04]  /*76c0*/  @!P0 IADD3 R23, R15, 0x3c, RZ ;  /* 0x0000003c0f178810 */ /* 0x000fc80007ffe0ff */
[----:B------:R-:W-:Y:S02]  /*76d0*/  @!P0 LOP3.LUT R23, R23, R24, RZ, 0x3c, !PT ;  /* 0x0000001817178212 */ /* 0x000fe400078e3cff */
[----:B------:R-:W-:Y:S02]  /*76e0*/  MOV R29, R32 ;  /* 0x00000020001d7202 */ /* 0x000fe40000000f00 */
[----:B------:R-:W-:-:S07]  /*76f0*/  MOV R38, R30 ;  /* 0x0000001e00267202 */ /* 0x000fce0000000f00 */
[----:B------:R-:W-:Y:S05]  /*7700*/  WARPSYNC.COLLECTIVE R26, `(.L_x_752) ;  /* 0x000000001a087348 */ /* 0x000fea0003c00000 */
[----:B------:R0:W1:Y:S02]  /*7710*/  SHFL.BFLY P2, R30, R29, R28, R27 ;  /* 0x0c00001c1d1e7389 */ /* 0x000064000004001b */
[----:B01----:R-:W-:Y:S01]  /*7720*/  ENDCOLLECTIVE ;  /* 0x000000000000791b */ /* 0x003fe20003800000 */
.L_x_752:
        /* <DEDUP_REMOVED lines=10> */
.L_x_753:
[----:B------:R0:W1:Y:S04]  /*77d0*/  @!P0 LDS R22, [R39] ;  /* 0x0000000027168984 */ /* 0x0000680000000800 */
[----:B------:R0:W2:Y:S01]  /*77e0*/  @!P0 LDS R20, [R39+0x500] ;  /* 0x0005000027148984 */ /* 0x0000a20000000800 */
[----:B------:R-:W-:Y:S02]  /*77f0*/  MOV R29, R37 ;  /* 0x00000025001d7202 */ /* 0x000fe40000000f00 */
[----:B------:R-:W-:-:S07]  /*7800*/  MOV R23, R30 ;  /* 0x0000001e00177202 */ /* 0x000fce0000000f00 */
[----:B012---:R-:W-:Y:S05]  /*7810*/  WARPSYNC.COLLECTIVE R26, `(.L_x_754) ;  /* 0x000000001a087348 */ /* 0x007fea0003c00000 */
[----:B------:R3:W4:Y:S02]  /*7820*/  SHFL.BFLY P2, R30, R29, R28, R27 ;  /* 0x0c00001c1d1e7389 */ /* 0x000724000004001b */
[----:B01234-:R-:W-:Y:S01]  /*7830*/  ENDCOLLECTIVE ;  /* 0x000000000000791b */ /* 0x01ffe20003800000 */
.L_x_754:
        /* <DEDUP_REMOVED lines=9> */
.L_x_755:
[----:B------:R-:W-:Y:S01]  /*78d0*/  ISETP.NE.AND P0, PT, R10, RZ, PT ;  /* 0x000000ff0a00720c */ /* 0x000fe20003f05270 */
[----:B------:R-:W-:-:S04]  /*78e0*/  FADD.FTZ R37, R37, R24 ;  /* 0x0000001825257221 */ /* 0x000fc80000010000 */
[----:B------:R-:W-:-:S08]  /*78f0*/  IMAD.MOV.U32 R29, RZ, RZ, R37 ;  /* 0x000000ffff1d7224 */ /* 0x000fd000078e0025 */
[----:B------:R-:W0:Y:S01]  /*7900*/  @!P0 LDC.64 R24, c[0x0][0x218] ;  /* 0x00008600ff188b82 */ /* 0x000e220000000a00 */
[----:B------:R-:W-:Y:S02]  /*7910*/  @!P0 F2FP.BF16.F32.PACK_AB R44, RZ, R44 ;  /* 0x0000002cff2c823e */ /* 0x000fe400000010ff */
[----:B------:R-:W-:-:S07]  /*7920*/  MOV R39, R30 ;  /* 0x0000001e00277202 */ /* 0x000fce0000000f00 */
[----:B0-----:R-:W-:Y:S05]  /*7930*/  WARPSYNC.COLLECTIVE R26, `(.L_x_756) ;  /* 0x000000001a087348 */ /* 0x001fea0003c00000 */
[----:B------:R1:W2:Y:S02]  /*7940*/  SHFL.BFLY P2, R30, R29, R28, R27 ;  /* 0x0c00001c1d1e7389 */ /* 0x0002a4000004001b */
[----:B012---:R-:W-:Y:S01]  /*7950*/  ENDCOLLECTIVE ;  /* 0x000000000000791b */ /* 0x007fe20003800000 */
.L_x_756:
[----:B------:R-:W-:Y:S01]  /*7960*/  FADD.FTZ R38, R38, R39 ;  /* 0x0000002726267221 */ /* 0x000fe20000010000 */
[----:B------:R-:W-:Y:S01]  /*7970*/  HFMA2.MMA R28, -RZ, RZ, 0, 4.76837158203125e-07 ;  /* 0x00000008ff1c7435 */ /* 0x000fe200000001ff */
[----:B------:R-:W-:Y:S02]  /*7980*/  MOV R29, R21 ;  /* 0x00000015001d7202 */ /* 0x000fe40000000f00 */
[----:B------:R-:W-:-:S08]  /*7990*/  MOV R40, R30 ;  /* 0x0000001e00287202 */ /* 0x000fd00000000f00 */
[----:B------:R-:W-:Y:S05]  /*79a0*/  WARPSYNC.COLLECTIVE R26, `(.L_x_757) ;  /* 0x000000001a087348 */ /* 0x000fea0003c00000 */
[----:B------:R0:W1:Y:S02]  /*79b0*/  SHFL.BFLY P2, R30, R29, R28, R27 ;  /* 0x0c00001c1d1e7389 */ /* 0x000064000004001b */
[----:B01----:R-:W-:Y:S01]  /*79c0*/  ENDCOLLECTIVE ;  /* 0x000000000000791b */ /* 0x003fe20003800000 */
.L_x_757:
[----:B------:R-:W-:Y:S01]  /*79d0*/  FADD.FTZ R37, R37, R40 ;  /* 0x0000002825257221 */ /* 0x000fe20000010000 */
[----:B------:R-:W-:Y:S01]  /*79e0*/  IMAD.MOV.U32 R29, RZ, RZ, R18 ;  /* 0x000000ffff1d7224 */ /* 0x000fe200078e0012 */
[----:B------:R-:W-:-:S07]  /*79f0*/  MOV R42, R30 ;  /* 0x0000001e002a7202 */ /* 0x000fce0000000f00 */
[----:B------:R-:W-:Y:S05]  /*7a00*/  WARPSYNC.COLLECTIVE R26, `(.L_x_758) ;  /* 0x000000001a087348 */ /* 0x000fea0003c00000 */
[----:B------:R0:W1:Y:S02]  /*7a10*/  SHFL.BFLY P2, R30, R29, R28, R27 ;  /* 0x0c00001c1d1e7389 */ /* 0x000064000004001b */
[----:B01----:R-:W-:Y:S01]  /*7a20*/  ENDCOLLECTIVE ;  /* 0x000000000000791b */ /* 0x003fe20003800000 */
.L_x_758:
[----:B------:R-:W-:Y:S01]  /*7a30*/  FADD.FTZ R42, R42, R21 ;  /* 0x000000152a2a7221 */ /* 0x000fe20000010000 */
[----:B------:R-:W-:-:S04]  /*7a40*/  HFMA2.MMA R28, -RZ, RZ, 0, 2.384185791015625e-07 ;  /* 0x00000004ff1c7435 */ /* 0x000fc800000001ff */
[----:B------:R-:W-:Y:S02]  /*7a50*/  MOV R29, R42 ;  /* 0x0000002a001d7202 */ /* 0x000fe40000000f00 */
[----:B------:R-:W-:-:S07]  /*7a60*/  MOV R23, R30 ;  /* 0x0000001e00177202 */ /* 0x000fce0000000f00 */
[----:B------:R-:W-:Y:S05]  /*7a70*/  WARPSYNC.COLLECTIVE R26, `(.L_x_759) ;  /* 0x000000001a087348 */ /* 0x000fea0003c00000 */
[----:B------:R0:W1:Y:S02]  /*7a80*/  SHFL.BFLY P2, R30, R29, R28, R27 ;  /* 0x0c00001c1d1e7389 */ /* 0x000064000004001b */
[----:B01----:R-:W-:Y:S01]  /*7a90*/  ENDCOLLECTIVE ;  /* 0x000000000000791b */ /* 0x003fe20003800000 */
.L_x_759:
        /* <DEDUP_REMOVED lines=8> */
.L_x_760:
[----:B------:R-:W-:Y:S01]  /*7b20*/  FADD.FTZ R42, R42, R41 ;  /* 0x000000292a2a7221 */ /* 0x000fe20000010000 */
[----:B------:R-:W-:Y:S02]  /*7b30*/  IADD3 R41, R15, R6, RZ ;  /* 0x000000060f297210 */ /* 0x000fe40007ffe0ff */
[----:B------:R-:W0:Y:S03]  /*7b40*/  @!P0 LDC.64 R14, c[0x0][0x220] ;  /* 0x00008800ff0e8b82 */ /* 0x000e260000000a00 */
[----:B------:R-:W-:-:S04]  /*7b50*/  @!P0 IMAD.WIDE R24, R41, 0x2, R24 ;  /* 0x0000000229188825 */ /* 0x000fc800078e0218 */
[C---:B------:R-:W-:Y:S01]  /*7b60*/  @!P0 IMAD.WIDE R22, R41.reuse, 0x2, R22 ;  /* 0x0000000229168825 */ /* 0x040fe200078e0216 */
[----:B------:R-:W-:Y:S01]  /*7b70*/  HFMA2.MMA R28, -RZ, RZ, 0, 1.1920928955078125e-07 ;  /* 0x00000002ff1c7435 */ /* 0x000fe200000001ff */
[----:B------:R-:W-:Y:S02]  /*7b80*/  MOV R29, R42 ;  /* 0x0000002a001d7202 */ /* 0x000fe40000000f00 */
[----:B------:R-:W-:-:S04]  /*7b90*/  @!P0 IMAD.WIDE R18, R41, 0x2, R18 ;  /* 0x0000000229128825 */ /* 0x000fc800078e0212 */
[----:B------:R-:W-:-:S07]  /*7ba0*/  IMAD.MOV.U32 R20, RZ, RZ, R30 ;  /* 0x000000ffff147224 */ /* 0x000fce00078e001e */
[----:B0-----:R-:W-:Y:S05]  /*7bb0*/  WARPSYNC.COLLECTIVE R26, `(.L_x_761) ;  /* 0x000000001a087348 */ /* 0x001fea0003c00000 */
[----:B------:R1:W2:Y:S02]  /*7bc0*/  SHFL.BFLY P2, R30, R29, R28, R27 ;  /* 0x0c00001c1d1e7389 */ /* 0x0002a4000004001b */
[----:B012---:R-:W-:Y:S01]  /*7bd0*/  ENDCOLLECTIVE ;  /* 0x000000000000791b */ /* 0x007fe20003800000 */
.L_x_761:
[----:B------:R-:W-:Y:S02]  /*7be0*/  FADD.FTZ R31, R31, R20 ;  /* 0x000000141f1f7221 */ /* 0x000fe40000010000 */
[----:B------:R-:W0:Y:S01]  /*7bf0*/  @!P0 LDC.64 R20, c[0x0][0x218] ;  /* 0x00008600ff148b82 */ /* 0x000e220000000a00 */
[C---:B------:R-:W-:Y:S02]  /*7c00*/  @!P0 IMAD.WIDE R14, R41.reuse, 0x2, R14 ;  /* 0x00000002290e8825 */ /* 0x040fe400078e020e */
[----:B------:R-:W-:Y:S02]  /*7c10*/  MOV R29, R31 ;  /* 0x0000001f001d7202 */ /* 0x000fe40000000f00 */
[----:B------:R-:W-:Y:S02]  /*7c20*/  MOV R43, R30 ;  /* 0x0000001e002b7202 */ /* 0x000fe40000000f00 */
[----:B------:R-:W-:Y:S02]  /*7c30*/  @!P0 F2FP.BF16.F32.PACK_AB R30, RZ, R16 ;  /* 0x00000010ff1e823e */ /* 0x000fe400000010ff */
[----:B------:R-:W1:Y:S01]  /*7c40*/  @!P0 LDC.64 R16, c[0x0][0x218] ;  /* 0x00008600ff108b82 */ /* 0x000e620000000a00 */
[----:B------:R-:W-:Y:S01]  /*7c50*/  FADD.FTZ R42, R42, R43 ;  /* 0x0000002b2a2a7221 */ /* 0x000fe20000010000 */
[----:B------:R-:W-:Y:S01]  /*7c60*/  PRMT R45, R30, 0x7610, R45 ;  /* 0x000076101e2d7816 */ /* 0x000fe2000000002d */
[----:B0-----:R-:W-:-:S07]  /*7c70*/  @!P0 IMAD.WIDE R20, R41, 0x2, R20 ;  /* 0x0000000229148825 */ /* 0x001fce00078e0214 */
[----:B-1----:R-:W-:Y:S05]  /*7c80*/  WARPSYNC.COLLECTIVE R26, `(.L_x_762) ;  /* 0x000000001a087348 */ /* 0x002fea0003c00000 */
[----:B------:R0:W2:Y:S02]  /*7c90*/  SHFL.BFLY P2, R30, R29, R28, R27 ;  /* 0x0c00001c1d1e7389 */ /* 0x0000a4000004001b */
[----:B012---:R-:W-:Y:S01]  /*7ca0*/  ENDCOLLECTIVE ;  /* 0x000000000000791b */ /* 0x007fe20003800000 */
.L_x_762:
[----:B------:R0:W-:Y:S04]  /*7cb0*/  @!P0 STG.E.U16 desc[UR12][R24.64], R45 ;  /* 0x0000002d18008986 */ /* 0x0001e8000c10150c */
[----:B------:R1:W-:Y:S01]  /*7cc0*/  @!P0 STG.E.U16 desc[UR12][R22.64], R44 ;  /* 0x0000002c16008986 */ /* 0x0003e2000c10150c */
[----:B------:R-:W-:Y:S01]  /*7cd0*/  @!P0 F2FP.BF16.F32.PACK_AB R26, RZ, R38 ;  /* 0x00000026ff1a823e */ /* 0x000fe200000010ff */
[----:B------:R-:W-:Y:S01]  /*7ce0*/  HFMA2.MMA R28, -RZ, RZ, 0, 5.9604644775390625e-08 ;  /* 0x00000001ff1c7435 */ /* 0x000fe200000001ff */
[----:B------:R-:W-:Y:S02]  /*7cf0*/  MOV R29, R42 ;  /* 0x0000002a001d7202 */ /* 0x000fe40000000f00 */
[----:B0-----:R-:W-:Y:S02]  /*7d00*/  @!P0 F2FP.BF16.F32.PACK_AB R25, RZ, R33 ;  /* 0x00000021ff19823e */ /* 0x001fe400000010ff */
[----:B-1----:R-:W-:Y:S01]  /*7d10*/  PRMT R22, R26, 0x7610, R22 ;  /* 0x000076101a167816 */ /* 0x002fe20000000016 */
[----:B------:R-:W-:Y:S01]  /*7d20*/  @!P0 IMAD.WIDE R16, R41, 0x2, R16 ;  /* 0x0000000229108825 */ /* 0x000fe200078e0210 */
[----:B------:R-:W-:-:S02]  /*7d30*/  MOV R26, 0xffff ;  /* 0x0000ffff001a7802 */ /* 0x000fc40000000f00 */
[----:B------:R-:W-:Y:S01]  /*7d40*/  @!P0 F2FP.BF16.F32.PACK_AB R23, RZ, R34 ;  /* 0x00000022ff17823e */ /* 0x000fe200000010ff */
[----:B------:R-:W-:Y:S01]  /*7d50*/  IMAD.MOV.U32 R32, RZ, RZ, R30 ;  /* 0x000000ffff207224 */ /* 0x000fe200078e001e */
[----:B------:R-:W-:-:S07]  /*7d60*/  @!P0 F2FP.BF16.F32.PACK_AB R33, RZ, R37 ;  /* 0x00000025ff21823e */ /* 0x000fce00000010ff */
[----:B------:R-:W-:Y:S05]  /*7d70*/  WARPSYNC.COLLECTIVE R26, `(.L_x_763) ;  /* 0x000000001a087348 */ /* 0x000fea0003c00000 */
[----:B------:R0:W1:Y:S02]  /*7d80*/  SHFL.BFLY P2, R30, R29, R28, R27 ;  /* 0x0c00001c1d1e7389 */ /* 0x000064000004001b */
[----:B01----:R-:W-:Y:S01]  /*7d90*/  ENDCOLLECTIVE ;  /* 0x000000000000791b */ /* 0x003fe20003800000 */
.L_x_763:
        /* <DEDUP_REMOVED lines=10> */
.L_x_764:
[----:B------:R-:W-:Y:S01]  /*7e40*/  FADD.FTZ R35, R42, R35 ;  /* 0x000000232a237221 */ /* 0x000fe20000010000 */
[----:B------:R-:W-:Y:S06]  /*7e50*/  BRA `(.L_x_765) ;  /* 0xffffffe000d47947 */ /* 0x000fec000383ffff */
.L_x_766:
        /* <DEDUP_REMOVED lines=10> */
.L_x_2232:


//--------------------- .text._ZN13group_norm_v218gn_bwd_cuda_kernelI13__nv_bfloat16Li320ELi1ELi16ELi40ELi256ELb1ELb1ELi32ELi320ELi320ELi4ELb1ELi18ELb0ELb0ELNS_15WgradSyncMethodE3ENS_16CompileConditionILi900EEEEEvPT_S6_S6_PKS5_S8_S8_S8_PKfflPfPj --------------------------
	.section	.text._ZN13group_norm_v218gn_bwd_cuda_kernelI13__nv_bfloat16Li320ELi1ELi16ELi40ELi256ELb1ELb1ELi32ELi320ELi320ELi4ELb1ELi18ELb0ELb0ELNS_15WgradSyncMethodE3ENS_16CompileConditionILi900EEEEEvPT_S6_S6_PKS5_S8_S8_S8_PKfflPfPj,"ax",@progbits
	.align	128
        .global         _ZN13group_norm_v218gn_bwd_cuda_kernelI13__nv_bfloat16Li320ELi1ELi16ELi40ELi256ELb1ELb1ELi32ELi320ELi320ELi4ELb1ELi18ELb0ELb0ELNS_15WgradSyncMethodE3ENS_16CompileConditionILi900EEEEEvPT_S6_S6_PKS5_S8_S8_S8_PKfflPfPj
        .type           _ZN13group_norm_v218gn_bwd_cuda_kernelI13__nv_bfloat16Li320ELi1ELi16ELi40ELi256ELb1ELb1ELi32ELi320ELi320ELi4ELb1ELi18ELb0ELb0ELNS_15WgradSyncMethodE3ENS_16CompileConditionILi900EEEEEvPT_S6_S6_PKS5_S8_S8_S8_PKfflPfPj,@function
        .size           _ZN13group_norm_v218gn_bwd_cuda_kernelI13__nv_bfloat16Li320ELi1ELi16ELi40ELi256ELb1ELb1ELi32ELi320ELi320ELi4ELb1ELi18ELb0ELb0ELNS_15WgradSyncMethodE3ENS_16CompileConditionILi900EEEEEvPT_S6_S6_PKS5_S8_S8_S8_PKfflPfPj,(.L_x_2233 - _ZN13group_norm_v218gn_bwd_cuda_kernelI13__nv_bfloat16Li320ELi1ELi16ELi40ELi256ELb1ELb1ELi32ELi320ELi320ELi4ELb1ELi18ELb0ELb0ELNS_15WgradSyncMethodE3ENS_16CompileConditionILi900EEEEEvPT_S6_S6_PKS5_S8_S8_S8_PKfflPfPj)
        .other          _ZN13group_norm_v218gn_bwd_cuda_kernelI13__nv_bfloat16Li320ELi1ELi16ELi40ELi256ELb1ELb1ELi32ELi320ELi320ELi4ELb1ELi18ELb0ELb0ELNS_15WgradSyncMethodE3ENS_16CompileConditionILi900EEEEEvPT_S6_S6_PKS5_S8_S8_S8_PKfflPfPj,@"STO_CUDA_ENTRY STV_DEFAULT"
_ZN13group_norm_v218gn_bwd_cuda_kernelI13__nv_bfloat16Li320ELi1ELi16ELi40ELi256ELb1ELb1ELi32ELi320ELi320ELi4ELb1ELi18ELb0ELb0ELNS_15WgradSyncMethodE3ENS_16CompileConditionILi900EEEEEvPT_S6_S6_PKS5_S8_S8_S8_PKfflPfPj:
.text._ZN13group_norm_v218gn_bwd_cuda_kernelI13__nv_bfloat16Li320ELi1ELi16ELi40ELi256ELb1ELb1ELi32ELi320ELi320ELi4ELb1ELi18ELb0ELb0ELNS_15WgradSyncMethodE3ENS_16CompileConditionILi900EEEEEvPT_S6_S6_PKS5_S8_S8_S8_PKfflPfPj:
        /* <DEDUP_REMOVED lines=30> */
.L_x_769:
[----:B------:R-:W2:Y:S04]  /*01e0*/  LD.E.STRONG.GPU R6, desc[UR8][R2.64] ;  /* 0x0000000802067980 */ /* 0x000ea8000c10f900 */
[----:B--2---:R-:W-:Y:S01]  /*01f0*/  CCTL.IVALL ;  /* 0x00000000ff00798f */ /* 0x004fe20002000000 */
[----:B------:R-:W-:Y:S05]  /*0200*/  YIELD ;  /* 0x0000000000007946 */ /* 0x000fea0003800000 */
[----:B-----5:R-:W-:-:S04]  /*0210*/  LOP3.LUT R6, R6, R5, RZ, 0x3c, !PT ;  /* 0x0000000506067212 */ /* 0x020fc800078e3cff */
[----:B------:R-:W-:-:S13]  /*0220*/  ISETP.GT.AND P0, PT, R6, -0x1, PT ;  /* 0xffffffff0600780c */ /* 0x000fda0003f04270 */
[----:B------:R-:W-:Y:S05]  /*0230*/  @P0 BRA `(.L_x_769) ;  /* 0xfffffffc00e80947 */ /* 0x000fea000383ffff */
.L_x_768:
[----:B------:R-:W-:Y:S05]  /*0240*/  WARPSYNC.ALL ;  /* 0x0000000000007948 */ /* 0x000fea0003800000 */
[----:B------:R-:W-:Y:S06]  /*0250*/  BAR.SYNC.DEFER_BLOCKING 0x0 ;  /* 0x0000000000007b1d */ /* 0x000fec0000010000 */
[----:B------:R-:W-:Y:S05]  /*0260*/  BRA `(.L_x_770) ;  /* 0x0000005800f07947 */ /* 0x000fea0003800000 */
.L_x_767:
[----:B------:R-:W0:Y:S01]  /*0270*/  S2R R71, SR_TID.X ;  /* 0x0000000000477919 */ /* 0x000e220000002100 */
[----:B------:R-:W-:Y:S02]  /*0280*/  CS2R R14, SRZ ;  /* 0x00000000000e7805 */ /* 0x000fe4000001ff00 */
[----:B------:R-:W-:Y:S02]  /*0290*/  CS2R R46, SRZ ;  /* 0x00000000002e7805 */ /* 0x000fe4000001ff00 */
[----:B------:R-:W-:Y:S01]  /*02a0*/  CS2R R44, SRZ ;  /* 0x00000000002c7805 */ /* 0x000fe2000001ff00 */
[----:B------:R-:W1:Y:S01]  /*02b0*/  S2R R5, SR_CgaCtaId ;  /* 0x0000000000057919 */ /* 0x000e620000008800 */
[----:B------:R-:W-:Y:S01]  /*02c0*/  UMOV UR4, URZ ;  /* 0x0000003f00047c82 */ /* 0x000fe20008000000 */
[----:B0-----:R-:W-:Y:S01]  /*02d0*/  IMAD.WIDE.U32 R2, R71, -0x33333333, RZ ;  /* 0xcccccccd47027825 */ /* 0x001fe200078e00ff */
[----:B------:R-:W-:Y:S02]  /*02e0*/  SHF.R.S32.HI R6, RZ, 0x1f, R71 ;  /* 0x0000001fff067819 */ /* 0x000fe40000011447 */
[----:B------:R-:W-:-:S02]  /*02f0*/  MOV R2, 0x400 ;  /* 0x0000040000027802 */ /* 0x000fc40000000f00 */
[----:B------:R-:W-:Y:S02]  /*0300*/  SHF.R.U32.HI R11, RZ, 0x6, R3 ;  /* 0x00000006ff0b7819 */ /* 0x000fe40000011603 */
[----:B------:R-:W-:Y:S02]  /*0310*/  LEA.HI R3, R6, R71, RZ, 0x2 ;  /* 0x0000004706037211 */ /* 0x000fe400078f10ff */
[----:B------:R-:W-:Y:S01]  /*0320*/  IADD3 R72, R2, 0x2800, RZ ;  /* 0x0000280002487810 */ /* 0x000fe20007ffe0ff */
[----:B------:R-:W-:Y:S01]  /*0330*/  IMAD R73, R11, -0x50, R71 ;  /* 0xffffffb00b497824 */ /* 0x000fe200078e0247 */
[----:B------:R-:W-:Y:S02]  /*0340*/  SHF.R.S32.HI R121, RZ, 0x2, R3 ;  /* 0x00000002ff797819 */ /* 0x000fe40000011403 */
[----:B-1----:R-:W-:Y:S02]  /*0350*/  LEA R72, R5, R72, 0x18 ;  /* 0x0000004805487211 */ /* 0x002fe400078ec0ff */
[----:B------:R-:W-:-:S02]  /*0360*/  IADD3 R5, R121, 0x50, RZ ;  /* 0x0000005079057810 */ /* 0x000fc40007ffe0ff */
[----:B------:R-:W-:Y:S01]  /*0370*/  IADD3 R7, R121, 0xa0, RZ ;  /* 0x000000a079077810 */ /* 0x000fe20007ffe0ff */
[----:B------:R-:W-:Y:S01]  /*0380*/  IMAD R74, R73, 0x28, R72 ;  /* 0x00000028494a7824 */ /* 0x000fe200078e0248 */
[----:B------:R-:W-:Y:S02]  /*0390*/  IADD3 R9, R121, 0xf0, RZ ;  /* 0x000000f079097810 */ /* 0x000fe40007ffe0ff */
[----:B------:R-:W-:Y:S02]  /*03a0*/  SHF.R.S32.HI R8, RZ, 0x1f, R5 ;  /* 0x0000001fff087819 */ /* 0x000fe40000011405 */
[----:B------:R-:W-:Y:S02]  /*03b0*/  SHF.L.U32 R2, R4, 0x5, RZ ;  /* 0x0000000504027819 */ /* 0x000fe400000006ff */
[----:B------:R-:W-:Y:S02]  /*03c0*/  SHF.R.S32.HI R10, RZ, 0x1f, R7 ;  /* 0x0000001fff0a7819 */ /* 0x000fe40000011407 */
[----:B------:R-:W-:-:S02]  /*03d0*/  SHF.R.S32.HI R12, RZ, 0x1f, R9 ;  /* 0x0000001fff0c7819 */ /* 0x000fc40000011409 */
[----:B------:R-:W-:Y:S02]  /*03e0*/  LEA.HI R8, R8, R5, RZ, 0x2 ;  /* 0x0000000508087211 */ /* 0x000fe400078f10ff */
[----:B------:R-:W-:Y:S02]  /*03f0*/  LOP3.LUT R2, R2, 0xe0, RZ, 0xc0, !PT ;  /* 0x000000e002027812 */ /* 0x000fe400078ec0ff */
[----:B------:R-:W-:Y:S02]  /*0400*/  LEA.HI R5, R6, R71, RZ, 0x4 ;  /* 0x0000004706057211 */ /* 0x000fe400078f20ff */
[----:B------:R-:W-:Y:S02]  /*0410*/  LOP3.LUT R6, R3, 0xfffffffc, RZ, 0xc0, !PT ;  /* 0xfffffffc03067812 */ /* 0x000fe400078ec0ff */
[----:B------:R-:W-:Y:S02]  /*0420*/  LEA.HI R10, R10, R7, RZ, 0x2 ;  /* 0x000000070a0a7211 */ /* 0x000fe400078f10ff */
[----:B------:R-:W-:-:S02]  /*0430*/  LEA.HI R12, R12, R9, RZ, 0x2 ;  /* 0x000000090c0c7211 */ /* 0x000fc400078f10ff */
[----:B------:R-:W-:Y:S02]  /*0440*/  IADD3 R2, R2, R11, RZ ;  /* 0x0000000b02027210 */ /* 0x000fe40007ffe0ff */
[----:B------:R-:W-:Y:S02]  /*0450*/  SHF.R.U32.HI R5, RZ, 0x4, R5 ;  /* 0x00000004ff057819 */ /* 0x000fe40000011605 */
[----:B------:R-:W-:Y:S01]  /*0460*/  IADD3 R6, -R6, R71, RZ ;  /* 0x0000004706067210 */ /* 0x000fe20007ffe1ff */
[----:B------:R-:W-:Y:S01]  /*0470*/  IMAD R70, R2, 0x280, RZ ;  /* 0x0000028002467824 */ /* 0x000fe200078e02ff */
[----:B------:R-:W-:Y:S02]  /*0480*/  SHF.R.U32.HI R3, RZ, 0x2, R8 ;  /* 0x00000002ff037819 */ /* 0x000fe40000011608 */
[----:B------:R-:W-:Y:S02]  /*0490*/  SHF.R.U32.HI R77, RZ, 0x2, R10 ;  /* 0x00000002ff4d7819 */ /* 0x000fe4000001160a */
[----:B------:R-:W-:-:S02]  /*04a0*/  SHF.R.U32.HI R7, RZ, 0x2, R12 ;  /* 0x00000002ff077819 */ /* 0x000fc4000001160c */
[----:B------:R-:W-:Y:S02]  /*04b0*/  CS2R R12, SRZ ;  /* 0x00000000000c7805 */ /* 0x000fe4000001ff00 */
[----:B------:R-:W-:Y:S02]  /*04c0*/  LEA R74, R11, R74, 0x3 ;  /* 0x0000004a0b4a7211 */ /* 0x000fe400078e18ff */
[C---:B------:R-:W-:Y:S02]  /*04d0*/  LOP3.LUT R75, R6.reuse, 0x3, R5, 0x78, !PT ;  /* 0x00000003064b7812 */ /* 0x040fe400078e7805 */
[C---:B------:R-:W-:Y:S02]  /*04e0*/  LOP3.LUT R76, R6.reuse, 0x3, R3, 0x78, !PT ;  /* 0x00000003064c7812 */ /* 0x040fe400078e7803 */
[C---:B------:R-:W-:Y:S02]  /*04f0*/  LOP3.LUT R77, R6.reuse, 0x3, R77, 0x78, !PT ;  /* 0x00000003064d7812 */ /* 0x040fe400078e784d */
[----:B------:R-:W-:-:S07]  /*0500*/  LOP3.LUT R78, R6, 0x3, R7, 0x78, !PT ;  /* 0x00000003064e7812 */ /* 0x000fce00078e7807 */
.L_x_782:
[C---:B------:R-:W-:Y:S01]  /*0510*/  LOP3.LUT R60, R112.reuse, 0x1, RZ, 0xc0, !PT ;  /* 0x00000001703c7812 */ /* 0x040fe200078ec0ff */
[----:B------:R-:W-:Y:S01]  /*0520*/  ULDC.64 UR12, c[0x0][0x248] ;  /* 0x00009200000c7ab9 */ /* 0x000fe20000000a00 */
[--C-:B------:R-:W-:Y:S01]  /*0530*/  SHF.R.U64 R10, R112, 0x1, R119.reuse ;  /* 0x00000001700a7819 */ /* 0x100fe20000001277 */
[----:B------:R-:W0:Y:S01]  /*0540*/  LDC.64 R48, c[0x0][0x238] ;  /* 0x00008e00ff307b82 */ /* 0x000e220000000a00 */
[----:B--2---:R-:W-:Y:S01]  /*0550*/  SHF.R.U32.HI R5, RZ, 0x1, R119 ;  /* 0x00000001ff057819 */ /* 0x004fe20000011677 */
[----:B------:R-:W-:Y:S01]  /*0560*/  IMAD R60, R60, 0x140, RZ ;  /* 0x000001403c3c7824 */ /* 0x000fe200078e02ff */
[----:B------:R-:W-:Y:S01]  /*0570*/  ULDC.64 UR14, c[0x0][0x228] ;  /* 0x00008a00000e7ab9 */ /* 0x000fe20000000a00 */
[----:B------:R-:W-:-:S03]  /*0580*/  ULDC UR5, c[0x0][0x250] ;  /* 0x0000940000057ab9 */ /* 0x000fc60000000800 */
[----:B------:R-:W-:Y:S01]  /*0590*/  LEA R8, R73, R60, 0x2 ;  /* 0x0000003c49087211 */ /* 0x000fe200078e10ff */
[----:B------:R-:W1:Y:S03]  /*05a0*/  LDC.64 R6, c[0x0][0x240] ;  /* 0x00009000ff067b82 */ /* 0x000e660000000a00 */
[----:B------:R-:W-:Y:S01]  /*05b0*/  SHF.R.S32.HI R9, RZ, 0x1f, R8 ;  /* 0x0000001fff097819 */ /* 0x000fe20000011408 */
[----:B------:R-:W-:-:S04]  /*05c0*/  IMAD.WIDE.U32 R2, R8, -0x33333333, RZ ;  /* 0xcccccccd08027825 */ /* 0x000fc800078e00ff */
[----:B------:R-:W-:Y:S01]  /*05d0*/  IMAD.WIDE.U32 R34, R10, 0x28000, R8 ;  /* 0x000280000a227825 */ /* 0x000fe200078e0008 */
[----:B------:R-:W-:-:S04]  /*05e0*/  SHF.R.U32.HI R85, RZ, 0x5, R3 ;  /* 0x00000005ff557819 */ /* 0x000fc80000011603 */
[----:B------:R-:W-:Y:S02]  /*05f0*/  LEA R3, P0, R10, R85, 0x4 ;  /* 0x000000550a037211 */ /* 0x000fe400078020ff */
[----:B------:R-:W-:Y:S02]  /*0600*/  IADD3 R110, P1, R70, R34, RZ ;  /* 0x00000022466e7210 */ /* 0x000fe40007f3e0ff */
[----:B------:R-:W-:Y:S01]  /*0610*/  LEA.HI.X R10, R10, RZ, R5, 0x4, P0 ;  /* 0x000000ff0a0a7211 */ /* 0x000fe200000f2405 */
[----:B------:R-:W-:Y:S01]  /*0620*/  IMAD R5, R5, 0x28000, RZ ;  /* 0x0002800005057824 */ /* 0x000fe200078e02ff */
[C---:B------:R-:W-:Y:S02]  /*0630*/  LEA R2, P0, R3.reuse, UR12, 0x3 ;  /* 0x0000000c03027c11 */ /* 0x040fe4000f8018ff */
[----:B------:R-:W-:Y:S02]  /*0640*/  SHF.L.U32 R82, R110, 0x1, RZ ;  /* 0x000000016e527819 */ /* 0x000fe400000006ff */
[----:B------:R-:W-:Y:S01]  /*0650*/  LEA.HI.X R3, R3, UR13, R10, 0x3, P0 ;  /* 0x0000000d03037c11 */ /* 0x000fe200080f1c0a */
[----:B------:R-:W-:Y:S01]  /*0660*/  ULDC.64 UR12, c[0x0][0x230] ;  /* 0x00008c00000c7ab9 */ /* 0x000fe20000000a00 */
[----:B------:R-:W-:-:S04]  /*0670*/  IADD3 R35, R35, R5, RZ ;  /* 0x0000000523237210 */ /* 0x000fc80007ffe0ff */
[----:B------:R-:W-:Y:S01]  /*0680*/  IADD3.X R5, RZ, R35, RZ, P1, !PT ;  /* 0x00000023ff057210 */ /* 0x000fe20000ffe4ff */
[----:B------:R-:W2:Y:S01]  /*0690*/  LDG.E.64.CONSTANT R2, desc[UR8][R2.64] ;  /* 0x0000000802027981 */ /* 0x000ea2000c1e9b00 */
[----:B------:R-:W-:Y:S01]  /*06a0*/  IADD3 R10, P0, R82, UR12, RZ ;  /* 0x0000000c520a7c10 */ /* 0x000fe2000ff1e0ff */
[----:B0-----:R-:W-:Y:S01]  /*06b0*/  IMAD.WIDE R48, R8, 0x2, R48 ;  /* 0x0000000208307825 */ /* 0x001fe200078e0230 */
[----:B------:R-:W-:-:S04]  /*06c0*/  SHF.L.U64.HI R110, R110, 0x1, R5 ;  /* 0x000000016e6e7819 */ /* 0x000fc80000010205 */
[----:B------:R-:W-:Y:S01]  /*06d0*/  IADD3.X R11, R110, UR13, RZ, P0, !PT ;  /* 0x0000000d6e0b7c10 */ /* 0x000fe200087fe4ff */
[----:B-1----:R-:W-:Y:S01]  /*06e0*/  IMAD.WIDE R8, R8, 0x2, R6 ;  /* 0x0000000208087825 */ /* 0x002fe200078e0206 */
[----:B------:R-:W3:Y:S04]  /*06f0*/  LDG.E.64.CONSTANT R48, desc[UR8][R48.64] ;  /* 0x0000000830307981 */ /* 0x000ee8000c1e9b00 */
[----:B------:R-:W4:Y:S04]  /*0700*/  LDG.E.64.CONSTANT R10, desc[UR8][R10.64] ;  /* 0x000000080a0a7981 */ /* 0x000f28000c1e9b00 */
[----:B------:R-:W5:Y:S01]  /*0710*/  LDG.E.64.CONSTANT R8, desc[UR8][R8.64] ;  /* 0x0000000808087981 */ /* 0x000f62000c1e9b00 */
[----:B------:R-:W-:-:S04]  /*0720*/  IADD3 R5, R70, 0xa00, RZ ;  /* 0x00000a0046057810 */ /* 0x000fc80007ffe0ff */
[----:B------:R-:W-:-:S04]  /*0730*/  IADD3 R5, P0, R5, R34, RZ ;  /* 0x0000002205057210 */ /* 0x000fc80007f1e0ff */
[----:B------:R-:W-:Y:S02]  /*0740*/  IADD3.X R6, RZ, R35, RZ, P0, !PT ;  /* 0x00000023ff067210 */ /* 0x000fe400007fe4ff */
[C---:B------:R-:W-:Y:S02]  /*0750*/  SHF.L.U32 R108, R5.reuse, 0x1, RZ ;  /* 0x00000001056c7819 */ /* 0x040fe400000006ff */
[----:B------:R-:W-:Y:S02]  /*0760*/  SHF.L.U64.HI R107, R5, 0x1, R6 ;  /* 0x00000001056b7819 */ /* 0x000fe40000010206 */
[----:B------:R-:W-:-:S04]  /*0770*/  IADD3 R6, P0, R108, UR12, RZ ;  /* 0x0000000c6c067c10 */ /* 0x000fc8000ff1e0ff */
[----:B------:R-:W-:-:S06]  /*0780*/  IADD3.X R7, R107, UR13, RZ, P0, !PT ;  /* 0x0000000d6b077c10 */ /* 0x000fcc00087fe4ff */
        /* <DEDUP_REMOVED lines=15> */
[----:B------:R-:W-:-:S04]  /*0880*/  IADD3 R5, R70, 0x1e00, RZ ;  /* 0x00001e0046057810 */ /* 0x000fc80007ffe0ff */
[----:B------:R-:W-:Y:S02]  /*0890*/  IADD3 R98, P0, R5, R34, RZ ;  /* 0x0000002205627210 */ /* 0x000fe40007f1e0ff */
[----:B------:R-:W-:Y:S02]  /*08a0*/  IADD3 R5, R70, 0x2800, RZ ;  /* 0x0000280046057810 */ /* 0x000fe40007ffe0ff */
[----:B------:R-:W-:Y:S02]  /*08b0*/  IADD3.X R23, RZ, R35, RZ, P0, !PT ;  /* 0x00000023ff177210 */ /* 0x000fe400007fe4ff */
[C---:B------:R-:W-:Y:S02]  /*08c0*/  SHF.L.U32 R100, R98.reuse, 0x1, RZ ;  /* 0x0000000162647819 */ /* 0x040fe400000006ff */
[----:B------:R-:W-:Y:S02]  /*08d0*/  SHF.L.U64.HI R98, R98, 0x1, R23 ;  /* 0x0000000162627819 */ /* 0x000fe40000010217 */
[----:B------:R-:W-:-:S02]  /*08e0*/  IADD3 R22, P0, R100, UR12, RZ ;  /* 0x0000000c64167c10 */ /* 0x000fc4000ff1e0ff */
[----:B------:R-:W-:Y:S02]  /*08f0*/  IADD3 R5, P1, R5, R34, RZ ;  /* 0x0000002205057210 */ /* 0x000fe40007f3e0ff */
[----:B------:R-:W-:Y:S02]  /*0900*/  IADD3.X R23, R98, UR13, RZ, P0, !PT ;  /* 0x0000000d62177c10 */ /* 0x000fe400087fe4ff */
[----:B------:R-:W-:Y:S02]  /*0910*/  IADD3.X R88, RZ, R35, RZ, P1, !PT ;  /* 0x00000023ff587210 */ /* 0x000fe40000ffe4ff */
[C---:B------:R-:W-:Y:S02]  /*0920*/  SHF.L.U32 R96, R5.reuse, 0x1, RZ ;  /* 0x0000000105607819 */ /* 0x040fe400000006ff */
[----:B------:R-:W-:Y:S01]  /*0930*/  IADD3 R24, P0, R104, UR14, RZ ;  /* 0x0000000e68187c10 */ /* 0x000fe2000ff1e0ff */
[----:B------:R-:W5:Y:S01]  /*0940*/  LDG.E.64.CONSTANT R22, desc[UR8][R22.64] ;  /* 0x0000000816167981 */ /* 0x000f62000c1e9b00 */
[----:B------:R-:W-:-:S02]  /*0950*/  SHF.L.U64.HI R88, R5, 0x1, R88 ;  /* 0x0000000105587819 */ /* 0x000fc40000010258 */
[----:B------:R-:W-:Y:S02]  /*0960*/  IADD3 R26, P1, R96, UR12, RZ ;  /* 0x0000000c601a7c10 */ /* 0x000fe4000ff3e0ff */
[----:B------:R-:W-:Y:S02]  /*0970*/  IADD3.X R25, R102, UR15, RZ, P0, !PT ;  /* 0x0000000f66197c10 */ /* 0x000fe400087fe4ff */
[----:B------:R-:W-:-:S04]  /*0980*/  IADD3.X R27, R88, UR13, RZ, P1, !PT ;  /* 0x0000000d581b7c10 */ /* 0x000fc80008ffe4ff */
[----:B------:R-:W5:Y:S04]  /*0990*/  LDG.E.64.CONSTANT R24, desc[UR8][R24.64] ;  /* 0x0000000818187981 */ /* 0x000f68000c1e9b00 */
[----:B------:R-:W5:Y:S01]  /*09a0*/  LDG.E.64.CONSTANT R26, desc[UR8][R26.64] ;  /* 0x000000081a1a7981 */ /* 0x000f62000c1e9b00 */
[----:B------:R-:W-:-:S04]  /*09b0*/  IADD3 R5, R70, 0x3200, RZ ;  /* 0x0000320046057810 */ /* 0x000fc80007ffe0ff */
[----:B------:R-:W-:-:S04]  /*09c0*/  IADD3 R5, P0, R5, R34, RZ ;  /* 0x0000002205057210 */ /* 0x000fc80007f1e0ff */
[----:B------:R-:W-:Y:S02]  /*09d0*/  IADD3.X R80, RZ, R35, RZ, P0, !PT ;  /* 0x00000023ff507210 */ /* 0x000fe400007fe4ff */
[C---:B------:R-:W-:Y:S02]  /*09e0*/  SHF.L.U32 R94, R5.reuse, 0x1, RZ ;  /* 0x00000001055e7819 */ /* 0x040fe400000006ff */
[----:B------:R-:W-:Y:S02]  /*09f0*/  SHF.L.U64.HI R80, R5, 0x1, R80 ;  /* 0x0000000105507819 */ /* 0x000fe40000010250 */
[C---:B------:R-:W-:Y:S01]  /*0a00*/  IADD3 R37, R70.reuse, 0x4600, RZ ;  /* 0x0000460046257810 */ /* 0x040fe20007ffe0ff */
[----:B--2---:R-:W-:Y:S01]  /*0a10*/  FADD.FTZ R111, R3, UR5 ;  /* 0x00000005036f7e21 */ /* 0x004fe20008010000 */
[----:B------:R-:W-:-:S04]  /*0a20*/  IADD3 R3, R70, 0x3c00, RZ ;  /* 0x00003c0046037810 */ /* 0x000fc80007ffe0ff */
[----:B------:R-:W-:Y:S01]  /*0a30*/  IADD3 R86, P0, R3, R34, RZ ;  /* 0x0000002203567210 */ /* 0x000fe20007f1e0ff */
[----:B------:R-:W0:Y:S01]  /*0a40*/  MUFU.RSQ R111, R111 ;  /* 0x0000006f006f7308 */ /* 0x000e220000001400 */
[----:B---3--:R-:W-:Y:S02]  /*0a50*/  SHF.L.U32 R5, R48, 0x10, RZ ;  /* 0x0000001030057819 */ /* 0x008fe400000006ff */
[----:B------:R-:W-:Y:S02]  /*0a60*/  SHF.L.U32 R142, R49, 0x10, RZ ;  /* 0x00000010318e7819 */ /* 0x000fe400000006ff */
[----:B----4-:R-:W-:Y:S02]  /*0a70*/  SHF.L.U32 R3, R10, 0x10, RZ ;  /* 0x000000100a037819 */ /* 0x010fe400000006ff */
[----:B------:R-:W-:Y:S02]  /*0a80*/  SHF.L.U32 R31, R11, 0x10, RZ ;  /* 0x000000100b1f7819 */ /* 0x000fe400000006ff */
[----:B-----5:R-:W-:Y:S01]  /*0a90*/  SHF.L.U32 R54, R8, 0x10, RZ ;  /* 0x0000001008367819 */ /* 0x020fe200000006ff */
[----:B------:R-:W-:Y:S01]  /*0aa0*/  FADD.FTZ R32, -R2, R3 ;  /* 0x0000000302207221 */ /* 0x000fe20000010100 */
[----:B------:R-:W-:-:S02]  /*0ab0*/  SHF.L.U32 R55, R9, 0x10, RZ ;  /* 0x0000001009377819 */ /* 0x000fc400000006ff */
[----:B------:R-:W-:Y:S01]  /*0ac0*/  IADD3.X R79, RZ, R35, RZ, P0, !PT ;  /* 0x00000023ff4f7210 */ /* 0x000fe200007fe4ff */
[----:B0-----:R-:W-:Y:S01]  /*0ad0*/  FMUL.FTZ R3, R111, R32 ;  /* 0x000000206f037220 */ /* 0x001fe20000410000 */
[----:B------:R-:W-:Y:S02]  /*0ae0*/  IADD3 R28, P0, R94, UR12, RZ ;  /* 0x0000000c5e1c7c10 */ /* 0x000fe4000ff1e0ff */
[----:B------:R-:W-:Y:S01]  /*0af0*/  PRMT R50, R48, 0x7632, R50 ;  /* 0x0000763230327816 */ /* 0x000fe20000000032 */
[----:B------:R-:W-:Y:S01]  /*0b00*/  FFMA.FTZ R36, R3, R5, R54 ;  /* 0x0000000503247223 */ /* 0x000fe20000010036 */
[----:B------:R-:W-:Y:S01]  /*0b10*/  FADD.FTZ R32, -R2, R31 ;  /* 0x0000001f02207221 */ /* 0x000fe20000010100 */
[----:B------:R-:W-:Y:S02]  /*0b20*/  PRMT R53, R8, 0x7632, R53 ;  /* 0x0000763208357816 */ /* 0x000fe40000000035 */
[----:B------:R-:W-:Y:S01]  /*0b30*/  FMUL.FTZ R33, R36, -1.4426950216293334961 ;  /* 0xbfb8aa3b24217820 */ /* 0x000fe20000410000 */
[----:B------:R-:W-:Y:S01]  /*0b40*/  FMUL.FTZ R115, R111, R32 ;  /* 0x000000206f737220 */ /* 0x000fe20000410000 */
[----:B------:R-:W-:-:S02]  /*0b50*/  IADD3.X R29, R80, UR13, RZ, P0, !PT ;  /* 0x0000000d501d7c10 */ /* 0x000fc400087fe4ff */
[----:B------:R-:W-:Y:S02]  /*0b60*/  SHF.L.U64.HI R79, R86, 0x1, R79 ;  /* 0x00000001564f7819 */ /* 0x000fe4000001024f */
[----:B------:R-:W0:Y:S01]  /*0b70*/  MUFU.EX2 R33, R33 ;  /* 0x0000002100217308 */ /* 0x000e220000000800 */
[----:B------:R-:W-:Y:S01]  /*0b80*/  FFMA.FTZ R56, R115, R142, R55 ;  /* 0x0000008e73387223 */ /* 0x000fe20000010037 */
[----:B------:R-:W-:Y:S01]  /*0b90*/  PRMT R32, R10, 0x7632, R32 ;  /* 0x000076320a207816 */ /* 0x000fe20000000020 */
[----:B------:R-:W2:Y:S01]  /*0ba0*/  LDG.E.64.CONSTANT R28, desc[UR8][R28.64] ;  /* 0x000000081c1c7981 */ /* 0x000ea2000c1e9b00 */
[----:B------:R-:W-:Y:S01]  /*0bb0*/  SHF.L.U32 R50, R50, 0x10, RZ ;  /* 0x0000001032327819 */ /* 0x000fe200000006ff */
[----:B------:R-:W-:Y:S01]  /*0bc0*/  FMUL.FTZ R40, R56, -1.4426950216293334961 ;  /* 0xbfb8aa3b38287820 */ /* 0x000fe20000410000 */
[----:B------:R-:W-:Y:S02]  /*0bd0*/  SHF.L.U32 R39, R32, 0x10, RZ ;  /* 0x0000001020277819 */ /* 0x000fe400000006ff */
[----:B------:R-:W-:Y:S01]  /*0be0*/  SHF.L.U32 R53, R53, 0x10, RZ ;  /* 0x0000001035357819 */ /* 0x000fe200000006ff */
[----:B------:R-:W1:Y:S01]  /*0bf0*/  MUFU.EX2 R41, R40 ;  /* 0x0000002800297308 */ /* 0x000e620000000800 */
[----:B------:R-:W-:Y:S01]  /*0c00*/  SHF.L.U32 R86, R86, 0x1, RZ ;  /* 0x0000000156567819 */ /* 0x000fe200000006ff */
[----:B------:R-:W-:Y:S01]  /*0c10*/  FADD.FTZ R42, -R2, R39 ;  /* 0x00000027022a7221 */ /* 0x000fe20000010100 */
[----:B------:R-:W-:-:S02]  /*0c20*/  PRMT R51, R49, 0x7632, R51 ;  /* 0x0000763231337816 */ /* 0x000fc40000000033 */
[----:B------:R-:W-:Y:S01]  /*0c30*/  PRMT R52, R9, 0x7632, R52 ;  /* 0x0000763209347816 */ /* 0x000fe20000000034 */
[----:B0-----:R-:W-:Y:S01]  /*0c40*/  FADD.FTZ R38, R33, 1 ;  /* 0x3f80000021267421 */ /* 0x001fe20000010000 */
[----:B------:R-:W-:Y:S01]  /*0c50*/  PRMT R33, R11, 0x7632, R33 ;  /* 0x000076320b217816 */ /* 0x000fe20000000021 */
[----:B------:R-:W-:Y:S01]  /*0c60*/  FMUL.FTZ R43, R111, R42 ;  /* 0x0000002a6f2b7220 */ /* 0x000fe20000410000 */
[----:B------:R-:W-:Y:S02]  /*0c70*/  IADD3 R30, P0, R86, UR12, RZ ;  /* 0x0000000c561e7c10 */ /* 0x000fe4000ff1e0ff */
[----:B------:R-:W-:Y:S01]  /*0c80*/  SHF.L.U32 R39, R33, 0x10, RZ ;  /* 0x0000001021277819 */ /* 0x000fe200000006ff */
[----:B------:R-:W-:Y:S01]  /*0c90*/  FFMA.FTZ R42, R43, R50, R53 ;  /* 0x000000322b2a7223 */ /* 0x000fe20000010035 */
[----:B-1----:R-:W-:-:S03]  /*0ca0*/  FADD.FTZ R57, R41, 1 ;  /* 0x3f80000029397421 */ /* 0x002fc60000010000 */
[----:B------:R-:W-:Y:S01]  /*0cb0*/  FADD.FTZ R62, -R2, R39 ;  /* 0x00000027023e7221 */ /* 0x000fe20000010100 */
[----:B------:R-:W-:Y:S01]  /*0cc0*/  FMUL.FTZ R41, R42, -1.4426950216293334961 ;  /* 0xbfb8aa3b2a297820 */ /* 0x000fe20000410000 */
[----:B------:R-:W-:Y:S02]  /*0cd0*/  SHF.L.U32 R51, R51, 0x10, RZ ;  /* 0x0000001033337819 */ /* 0x000fe400000006ff */
[----:B------:R-:W-:Y:S01]  /*0ce0*/  SHF.L.U32 R52, R52, 0x10, RZ ;  /* 0x0000001034347819 */ /* 0x000fe200000006ff */
[----:B------:R-:W-:Y:S01]  /*0cf0*/  FMUL.FTZ R39, R111, R62 ;  /* 0x0000003e6f277220 */ /* 0x000fe20000410000 */
[----:B------:R-:W-:Y:S01]  /*0d00*/  SHF.L.U32 R59, R6, 0x10, RZ ;  /* 0x00000010063b7819 */ /* 0x000fe200000006ff */
[----:B------:R-:W0:Y:S01]  /*0d10*/  MUFU.EX2 R41, R41 ;  /* 0x0000002900297308 */ /* 0x000e220000000800 */
[----:B------:R-:W-:Y:S01]  /*0d20*/  IADD3.X R31, R79, UR13, RZ, P0, !PT ;  /* 0x0000000d4f1f7c10 */ /* 0x000fe200087fe4ff */
[----:B------:R-:W-:Y:S02]  /*0d30*/  FFMA.FTZ R64, R39, R51, R52 ;  /* 0x0000003327407223 */ /* 0x000fe40000010034 */
[----:B------:R-:W-:-:S04]  /*0d40*/  FADD.FTZ R140, -R2, R59 ;  /* 0x0000003b028c7221 */ /* 0x000fc80000010100 */
[----:B------:R-:W1:Y:S01]  /*0d50*/  MUFU.RCP R40, R38 ;  /* 0x0000002600287308 */ /* 0x000e620000001000 */
[----:B------:R-:W-:Y:S01]  /*0d60*/  FMUL.FTZ R59, R64, -1.4426950216293334961 ;  /* 0xbfb8aa3b403b7820 */ /* 0x000fe20000410000 */
[----:B------:R-:W3:Y:S01]  /*0d70*/  LDG.E.64.CONSTANT R30, desc[UR8][R30.64] ;  /* 0x000000081e1e7981 */ /* 0x000ee2000c1e9b00 */
[----:B------:R-:W-:-:S05]  /*0d80*/  IADD3 R32, P0, R100, UR14, RZ ;  /* 0x0000000e64207c10 */ /* 0x000fca000ff1e0ff */
[----:B------:R-:W4:Y:S01]  /*0d90*/  MUFU.RCP R58, R57 ;  /* 0x00000039003a7308 */ /* 0x000f220000001000 */
[----:B------:R-:W-:Y:S02]  /*0da0*/  IADD3.X R33, R98, UR15, RZ, P0, !PT ;  /* 0x0000000f62217c10 */ /* 0x000fe400087fe4ff */
[----:B------:R-:W-:Y:S01]  /*0db0*/  IADD3 R37, P0, R37, R34, RZ ;  /* 0x0000002225257210 */ /* 0x000fe20007f1e0ff */
[----:B0-----:R-:W-:-:S03]  /*0dc0*/  FADD.FTZ R41, R41, 1 ;  /* 0x3f80000029297421 */ /* 0x001fc60000010000 */
[----:B------:R-:W5:Y:S01]  /*0dd0*/  LDG.E.64.CONSTANT R32, desc[UR8][R32.64] ;  /* 0x0000000820207981 */ /* 0x000f62000c1e9b00 */
[----:B------:R-:W0:Y:S01]  /*0de0*/  MUFU.EX2 R59, R59 ;  /* 0x0000003b003b7308 */ /* 0x000e220000000800 */
[----:B------:R-:W-:Y:S01]  /*0df0*/  IADD3.X R34, RZ, R35, RZ, P0, !PT ;  /* 0x00000023ff227210 */ /* 0x000fe200007fe4ff */
[----:B-1----:R-:W-:Y:S01]  /*0e00*/  FADD.FTZ R35, -R40, 1 ;  /* 0x3f80000028237421 */ /* 0x002fe20000010100 */
[C---:B------:R-:W-:Y:S02]  /*0e10*/  SHF.L.U32 R84, R37.reuse, 0x1, RZ ;  /* 0x0000000125547819 */ /* 0x040fe400000006ff */
[----:B------:R-:W-:Y:S01]  /*0e20*/  SHF.L.U64.HI R81, R37, 0x1, R34 ;  /* 0x0000000125517819 */ /* 0x000fe20000010222 */
[----:B------:R-:W-:Y:S02]  /*0e30*/  FFMA.FTZ R37, R36, R35, 1 ;  /* 0x3f80000024257423 */ /* 0x000fe40000010023 */
[----:B------:R-:W1:Y:S01]  /*0e40*/  MUFU.RCP R62, R41 ;  /* 0x00000029003e7308 */ /* 0x000e620000001000 */
[----:B----4-:R-:W-:Y:S01]  /*0e50*/  FADD.FTZ R35, -R58, 1 ;  /* 0x3f8000003a237421 */ /* 0x010fe20000010100 */
[----:B------:R-:W-:Y:S01]  /*0e60*/  FMUL.FTZ R65, R40, R37 ;  /* 0x0000002528417220 */ /* 0x000fe20000410000 */
[----:B------:R-:W-:-:S02]  /*0e70*/  SHF.L.U32 R37, R16, 0x10, RZ ;  /* 0x0000001010257819 */ /* 0x000fc400000006ff */
[----:B------:R-:W-:Y:S01]  /*0e80*/  FFMA.FTZ R61, R56, R35, 1 ;  /* 0x3f800000383d7423 */ /* 0x000fe20000010023 */
[----:B------:R-:W-:Y:S01]  /*0e90*/  SHF.L.U32 R63, R7, 0x10, RZ ;  /* 0x00000010073f7819 */ /* 0x000fe200000006ff */
[----:B0-----:R-:W-:Y:S01]  /*0ea0*/  FADD.FTZ R56, R59, 1 ;  /* 0x3f8000003b387421 */ /* 0x001fe20000010000 */
[----:B------:R-:W-:-:S03]  /*0eb0*/  FADD.FTZ R136, -R2, R37 ;  /* 0x0000002502887221 */ /* 0x000fc60000010100 */
[----:B------:R-:W-:Y:S01]  /*0ec0*/  FADD.FTZ R138, -R2, R63 ;  /* 0x0000003f028a7221 */ /* 0x000fe20000010100 */
[----:B------:R-:W-:Y:S01]  /*0ed0*/  PRMT R37, R7, 0x7632, R37 ;  /* 0x0000763207257816 */ /* 0x000fe20000000025 */
[----:B------:R0:W4:Y:S01]  /*0ee0*/  MUFU.RCP R67, R56 ;  /* 0x0000003800437308 */ /* 0x0001220000001000 */
[----:B------:R-:W-:Y:S01]  /*0ef0*/  IADD3 R34, P0, R84, UR12, RZ ;  /* 0x0000000c54227c10 */ /* 0x000fe2000ff1e0ff */
[C---:B------:R-:W-:Y:S01]  /*0f00*/  FMUL.FTZ R140, R111.reuse, R140 ;  /* 0x0000008c6f8c7220 */ /* 0x040fe20000410000 */
[----:B------:R-:W-:Y:S01]  /*0f10*/  FMUL.FTZ R138, R111, R138 ;  /* 0x0000008a6f8a7220 */ /* 0x000fe20000410000 */
[----:B------:R-:W-:Y:S01]  /*0f20*/  SHF.L.U32 R83, R37, 0x10, RZ ;  /* 0x0000001025537819 */ /* 0x000fe200000006ff */
[----:B-1----:R-:W-:Y:S01]  /*0f30*/  FADD.FTZ R37, -R62, 1 ;  /* 0x3f8000003e257421 */ /* 0x002fe20000010100 */
[----:B------:R-:W-:Y:S01]  /*0f40*/  IADD3.X R35, R81, UR13, RZ, P0, !PT ;  /* 0x0000000d51237c10 */ /* 0x000fe200087fe4ff */
[----:B------:R-:W-:Y:S01]  /*0f50*/  FFMA.FTZ R38, R5, R140, R54 ;  /* 0x0000008c05267223 */ /* 0x000fe20000010036 */
[----:B------:R-:W-:Y:S01]  /*0f60*/  PRMT R36, R6, 0x7632, R36 ;  /* 0x0000763206247816 */ /* 0x000fe20000000024 */
[----:B------:R-:W-:Y:S01]  /*0f70*/  FFMA.FTZ R59, R142, R138, R55 ;  /* 0x0000008a8e3b7223 */ /* 0x000fe20000010037 */
[----:B------:R-:W-:Y:S01]  /*0f80*/  FFMA.FTZ R63, R42, R37, 1 ;  /* 0x3f8000002a3f7423 */ /* 0x000fe20000010025 */
[----:B------:R-:W-:Y:S01]  /*0f90*/  FADD.FTZ R42, -R2, R83 ;  /* 0x00000053022a7221 */ /* 0x000fe20000010100 */
[----:B------:R-:W-:Y:S01]  /*0fa0*/  SHF.L.U32 R41, R36, 0x10, RZ ;  /* 0x0000001024297819 */ /* 0x000fe200000006ff */
[----:B------:R-:W-:Y:S01]  /*0fb0*/  FMUL.FTZ R57, R38, -1.4426950216293334961 ;  /* 0xbfb8aa3b26397820 */ /* 0x000fe20000410000 */
[----:B------:R-:W5:Y:S01]  /*0fc0*/  LDG.E.64.CONSTANT R34, desc[UR8][R34.64] ;  /* 0x0000000822227981 */ /* 0x000f62000c1e9b00 */
[----:B------:R-:W-:Y:S01]  /*0fd0*/  FMUL.FTZ R66, R59, -1.4426950216293334961 ;  /* 0xbfb8aa3b3b427820 */ /* 0x000fe20000410000 */
[----:B------:R-:W-:Y:S01]  /*0fe0*/  FMUL.FTZ R42, R111, R42 ;  /* 0x0000002a6f2a7220 */ /* 0x000fe20000410000 */
[----:B------:R-:W1:Y:S01]  /*0ff0*/  MUFU.EX2 R69, R57 ;  /* 0x0000003900457308 */ /* 0x000e620000000800 */
[----:B0-----:R-:W-:Y:S01]  /*1000*/  FADD.FTZ R56, -R2, R41 ;  /* 0x0000002902387221 */ /* 0x001fe20000010100 */
[----:B----4-:R-:W-:-:S06]  /*1010*/  FADD.FTZ R37, -R67, 1 ;  /* 0x3f80000043257421 */ /* 0x010fcc0000010100 */
[----:B------:R0:W4:Y:S01]  /*1020*/  MUFU.EX2 R91, R66 ;  /* 0x00000042005b7308 */ /* 0x0001220000000800 */
[----:B------:R-:W-:Y:S01]  /*1030*/  FMUL.FTZ R56, R111, R56 ;  /* 0x000000386f387220 */ /* 0x000fe20000410000 */
[----:B------:R-:W-:Y:S01]  /*1040*/  FFMA.FTZ R64, R64, R37, 1 ;  /* 0x3f80000040407423 */ /* 0x000fe20000010025 */
[----:B------:R-:W-:Y:S01]  /*1050*/  IADD3 R36, P0, R96, UR14, RZ ;  /* 0x0000000e60247c10 */ /* 0x000fe2000ff1e0ff */
[----:B0-----:R-:W-:Y:S01]  /*1060*/  FMUL.FTZ R66, R62, R63 ;  /* 0x0000003f3e427220 */ /* 0x001fe20000410000 */
[----:B------:R-:W-:Y:S01]  /*1070*/  FFMA.FTZ R62, R51, R42, R52 ;  /* 0x0000002a333e7223 */ /* 0x000fe20000010034 */
[----:B------:R-:W-:Y:S01]  /*1080*/  FMUL.FTZ R68, R58, R61 ;  /* 0x0000003d3a447220 */ /* 0x000fe20000410000 */
[----:B------:R-:W-:Y:S02]  /*1090*/  PRMT R63, R18, 0x7632, R63 ;  /* 0x00007632123f7816 */ /* 0x000fe4000000003f */
[----:B------:R-:W-:Y:S01]  /*10a0*/  FMUL.FTZ R92, R62, -1.4426950216293334961 ;  /* 0xbfb8aa3b3e5c7820 */ /* 0x000fe20000410000 */
[----:B------:R-:W-:Y:S01]  /*10b0*/  FFMA.FTZ R61, R50, R56, R53 ;  /* 0x00000038323d7223 */ /* 0x000fe20000010035 */
[----:B------:R-:W-:Y:S01]  /*10c0*/  FMUL.FTZ R67, R67, R64 ;  /* 0x0000004043437220 */ /* 0x000fe20000410000 */
[----:B------:R-:W-:-:S02]  /*10d0*/  PRMT R64, R19, 0x7632, R64 ;  /* 0x0000763213407816 */ /* 0x000fc40000000040 */
[----:B------:R-:W-:Y:S02]  /*10e0*/  IADD3.X R37, R88, UR15, RZ, P0, !PT ;  /* 0x0000000f58257c10 */ /* 0x000fe400087fe4ff */
[----:B------:R-:W-:Y:S02]  /*10f0*/  SHF.L.U32 R90, R18, 0x10, RZ ;  /* 0x00000010125a7819 */ /* 0x000fe400000006ff */
[----:B------:R-:W-:Y:S01]  /*1100*/  SHF.L.U32 R89, R19, 0x10, RZ ;  /* 0x0000001013597819 */ /* 0x000fe200000006ff */
[----:B------:R-:W-:Y:S01]  /*1110*/  FMUL.FTZ R83, R61, -1.4426950216293334961 ;  /* 0xbfb8aa3b3d537820 */ /* 0x000fe20000410000 */
[----:B------:R-:W-:Y:S01]  /*1120*/  SHF.L.U32 R63, R63, 0x10, RZ ;  /* 0x000000103f3f7819 */ /* 0x000fe200000006ff */
[----:B------:R-:W0:Y:S01]  /*1130*/  MUFU.EX2 R92, R92 ;  /* 0x0000005c005c7308 */ /* 0x000e220000000800 */
[----:B------:R-:W-:Y:S01]  /*1140*/  SHF.L.U32 R64, R64, 0x10, RZ ;  /* 0x0000001040407819 */ /* 0x000fe200000006ff */
[----:B------:R-:W-:Y:S01]  /*1150*/  FMUL.FTZ R90, R90, R65 ;  /* 0x000000415a5a7220 */ /* 0x000fe20000410000 */
[----:B------:R-:W-:Y:S01]  /*1160*/  FMUL.FTZ R89, R89, R68 ;  /* 0x0000004459597220 */ /* 0x000fe20000410000 */
[----:B------:R-:W5:Y:S01]  /*1170*/  LDG.E.64.CONSTANT R36, desc[UR8][R36.64] ;  /* 0x0000000824247981 */ /* 0x000f62000c1e9b00 */
[----:B------:R-:W-:Y:S01]  /*1180*/  FMUL.FTZ R68, R63, R66 ;  /* 0x000000423f447220 */ /* 0x000fe20000410000 */
[----:B------:R-:W-:-:S02]  /*1190*/  PRMT R63, R16, 0x7632, R63 ;  /* 0x00007632103f7816 */ /* 0x000fc4000000003f */
[----:B------:R1:W0:Y:S02]  /*11a0*/  MUFU.EX2 R87, R83 ;  /* 0x0000005300577308 */ /* 0x0002240000000800 */
[----:B------:R-:W-:Y:S01]  /*11b0*/  SHF.L.U32 R93, R63, 0x10, RZ ;  /* 0x000000103f5d7819 */ /* 0x000fe200000006ff */
[----:B------:R-:W-:Y:S01]  /*11c0*/  FFMA.FTZ R63, R43, R68, R46 ;  /* 0x000000442b3f7223 */ /* 0x000fe2000001002e */
[----:B-1----:R-:W-:Y:S01]  /*11d0*/  FADD.FTZ R83, R69, 1 ;  /* 0x3f80000045537421 */ /* 0x002fe20000010000 */
[----:B------:R-:W-:Y:S01]  /*11e0*/  FMUL.FTZ R69, R64, R67 ;  /* 0x0000004340457220 */ /* 0x000fe20000410000 */
[----:B------:R-:W-:Y:S01]  /*11f0*/  FMUL.FTZ R64, R5, R90 ;  /* 0x0000005a05407220 */ /* 0x000fe20000410000 */
[C---:B------:R-:W-:Y:S01]  /*1200*/  PRMT R65, R17.reuse, 0x7632, R65 ;  /* 0x0000763211417816 */ /* 0x040fe20000000041 */
[----:B------:R-:W-:Y:S01]  /*1210*/  FMUL.FTZ R46, R50, R68 ;  /* 0x00000044322e7220 */ /* 0x000fe20000410000 */
[----:B------:R-:W-:Y:S01]  /*1220*/  SHF.L.U32 R57, R17, 0x10, RZ ;  /* 0x0000001011397819 */ /* 0x000fe200000006ff */
[----:B------:R-:W-:Y:S01]  /*1230*/  FFMA.FTZ R66, R3, R64, RZ ;  /* 0x0000004003427223 */ /* 0x000fe200000100ff */
[----:B------:R-:W1:Y:S01]  /*1240*/  MUFU.RCP R83, R83 ;  /* 0x0000005300537308 */ /* 0x000e620000001000 */
[----:B------:R-:W-:Y:S01]  /*1250*/  SHF.L.U32 R65, R65, 0x10, RZ ;  /* 0x0000001041417819 */ /* 0x000fe200000006ff */
[----:B------:R-:W-:Y:S01]  /*1260*/  FFMA.FTZ R67, R5, R90, RZ ;  /* 0x0000005a05437223 */ /* 0x000fe200000100ff */
[----:B------:R-:W-:Y:S01]  /*1270*/  FFMA.FTZ R46, R43, R46, R66 ;  /* 0x0000002e2b2e7223 */ /* 0x000fe20000010042 */
[C---:B------:R-:W-:Y:S01]  /*1280*/  FADD.FTZ R66, -R2.reuse, R93 ;  /* 0x0000005d02427221 */ /* 0x040fe20000010100 */
[----:B------:R-:W-:Y:S01]  /*1290*/  FMUL.FTZ R136, R111, R136 ;  /* 0x000000886f887220 */ /* 0x000fe20000410000 */
[----:B------:R-:W-:Y:S01]  /*12a0*/  FADD.FTZ R134, -R2, R57 ;  /* 0x0000003902867221 */ /* 0x000fe20000010100 */
[----:B----4-:R-:W-:Y:S01]  /*12b0*/  FADD.FTZ R91, R91, 1 ;  /* 0x3f8000005b5b7421 */ /* 0x010fe20000010000 */
[----:B0-----:R-:W-:Y:S01]  /*12c0*/  FADD.FTZ R93, R92, 1 ;  /* 0x3f8000005c5d7421 */ /* 0x001fe20000010000 */
[----:B------:R-:W-:Y:S01]  /*12d0*/  FMUL.FTZ R43, R142, R89 ;  /* 0x000000598e2b7220 */ /* 0x000fe20000410000 */
[----:B------:R-:W-:Y:S01]  /*12e0*/  FFMA.FTZ R67, R50, R68, R67 ;  /* 0x0000004432437223 */ /* 0x000fe20000010043 */
[----:B------:R-:W-:Y:S01]  /*12f0*/  FADD.FTZ R106, -R2, R65 ;  /* 0x00000041026a7221 */ /* 0x000fe20000010100 */
[----:B------:R-:W-:Y:S01]  /*1300*/  FFMA.FTZ R40, R5, R136, R54 ;  /* 0x0000008805287223 */ /* 0x000fe20000010036 */
[----:B------:R-:W-:Y:S01]  /*1310*/  FMUL.FTZ R134, R111, R134 ;  /* 0x000000866f867220 */ /* 0x000fe20000410000 */
[----:B------:R-:W-:Y:S01]  /*1320*/  FADD.FTZ R64, R68, R47 ;  /* 0x0000002f44407221 */ /* 0x000fe20000010000 */
[----:B------:R-:W-:Y:S01]  /*1330*/  FADD.FTZ R87, R87, 1 ;  /* 0x3f80000057577421 */ /* 0x000fe20000010000 */
[----:B------:R-:W0:Y:S01]  /*1340*/  MUFU.RCP R91, R91 ;  /* 0x0000005b005b7308 */ /* 0x000e220000001000 */
[----:B------:R-:W-:Y:S01]  /*1350*/  FMUL.FTZ R47, R111, R66 ;  /* 0x000000426f2f7220 */ /* 0x000fe20000410000 */
[----:B------:R-:W-:Y:S01]  /*1360*/  FFMA.FTZ R68, R115, R43, R46 ;  /* 0x0000002b73447223 */ /* 0x000fe2000001002e */
[----:B------:R-:W-:Y:S01]  /*1370*/  FMUL.FTZ R46, R111, R106 ;  /* 0x0000006a6f2e7220 */ /* 0x000fe20000410000 */
[----:B------:R-:W-:Y:S01]  /*1380*/  FFMA.FTZ R66, R142, R89, R67 ;  /* 0x000000598e427223 */ /* 0x000fe20000010043 */
[----:B------:R-:W-:Y:S01]  /*1390*/  FMUL.FTZ R57, R40, -1.4426950216293334961 ;  /* 0xbfb8aa3b28397820 */ /* 0x000fe20000410000 */
[----:B------:R-:W-:-:S02]  /*13a0*/  FFMA.FTZ R41, R142, R134, R55 ;  /* 0x000000868e297223 */ /* 0x000fc40000010037 */
[----:B------:R-:W4:Y:S01]  /*13b0*/  MUFU.RCP R93, R93 ;  /* 0x0000005d005d7308 */ /* 0x000f220000001000 */
[-C--:B------:R-:W-:Y:S01]  /*13c0*/  FFMA.FTZ R65, R39, R69.reuse, R44 ;  /* 0x0000004527417223 */ /* 0x080fe2000001002c */
[----:B------:R-:W-:Y:S01]  /*13d0*/  FADD.FTZ R67, R69, R45 ;  /* 0x0000002d45437221 */ /* 0x000fe20000010000 */
[C---:B------:R-:W-:Y:S01]  /*13e0*/  FFMA.FTZ R44, R51.reuse, R46, R52 ;  /* 0x0000002e332c7223 */ /* 0x040fe20000010034 */
[-C--:B------:R-:W-:Y:S01]  /*13f0*/  FFMA.FTZ R66, R51, R69.reuse, R66 ;  /* 0x0000004533427223 */ /* 0x080fe20000010042 */
[----:B------:R-:W-:Y:S01]  /*1400*/  FMUL.FTZ R58, R41, -1.4426950216293334961 ;  /* 0xbfb8aa3b293a7820 */ /* 0x000fe20000410000 */
[----:B------:R-:W-:Y:S02]  /*1410*/  FMUL.FTZ R69, R51, R69 ;  /* 0x0000004533457220 */ /* 0x000fe40000410000 */
[----:B------:R-:W4:Y:S01]  /*1420*/  MUFU.RCP R87, R87 ;  /* 0x0000005700577308 */ /* 0x000f220000001000 */
[----:B-1----:R-:W-:Y:S01]  /*1430*/  FADD.FTZ R45, -R83, 1 ;  /* 0x3f800000532d7421 */ /* 0x002fe20000010100 */
[----:B------:R-:W-:Y:S01]  /*1440*/  FMUL.FTZ R97, R44, -1.4426950216293334961 ;  /* 0xbfb8aa3b2c617820 */ /* 0x000fe20000410000 */
[----:B------:R-:W-:Y:S01]  /*1450*/  FFMA.FTZ R69, R39, R69, R68 ;  /* 0x0000004527457223 */ /* 0x000fe20000010044 */
[----:B------:R-:W-:Y:S01]  /*1460*/  FFMA.FTZ R43, R50, R47, R53 ;  /* 0x0000002f322b7223 */ /* 0x000fe20000010035 */
[----:B------:R-:W-:-:S03]  /*1470*/  FFMA.FTZ R68, R38, R45, 1 ;  /* 0x3f80000026447423 */ /* 0x000fc6000001002d */
[----:B------:R-:W1:Y:S01]  /*1480*/  MUFU.EX2 R57, R57 ;  /* 0x0000003900397308 */ /* 0x000e620000000800 */
[----:B------:R-:W-:Y:S01]  /*1490*/  IADD3 R38, P0, R94, UR14, RZ ;  /* 0x0000000e5e267c10 */ /* 0x000fe2000ff1e0ff */
[----:B------:R-:W-:Y:S01]  /*14a0*/  FMUL.FTZ R95, R43, -1.4426950216293334961 ;  /* 0xbfb8aa3b2b5f7820 */ /* 0x000fe20000410000 */
[----:B0-----:R-:W-:-:S05]  /*14b0*/  FADD.FTZ R92, -R91, 1 ;  /* 0x3f8000005b5c7421 */ /* 0x001fca0000010100 */
[----:B------:R-:W0:Y:S01]  /*14c0*/  MUFU.EX2 R58, R58 ;  /* 0x0000003a003a7308 */ /* 0x000e220000000800 */
[----:B------:R-:W-:Y:S01]  /*14d0*/  IADD3.X R39, R80, UR15, RZ, P0, !PT ;  /* 0x0000000f50277c10 */ /* 0x000fe200087fe4ff */
[----:B----4-:R-:W-:-:S06]  /*14e0*/  FADD.FTZ R45, -R93, 1 ;  /* 0x3f8000005d2d7421 */ /* 0x010fcc0000010100 */
[----:B------:R-:W4:Y:S01]  /*14f0*/  MUFU.EX2 R97, R97 ;  /* 0x0000006100617308 */ /* 0x000f220000000800 */
[----:B------:R-:W-:Y:S01]  /*1500*/  FFMA.FTZ R106, R59, R92, 1 ;  /* 0x3f8000003b6a7423 */ /* 0x000fe2000001005c */
[----:B------:R-:W-:Y:S01]  /*1510*/  FFMA.FTZ R62, R62, R45, 1 ;  /* 0x3f8000003e3e7423 */ /* 0x000fe2000001002d */
[----:B------:R-:W-:Y:S01]  /*1520*/  FADD.FTZ R92, -R87, 1 ;  /* 0x3f800000575c7421 */ /* 0x000fe20000010100 */
[----:B------:R-:W5:Y:S01]  /*1530*/  LDG.E.64.CONSTANT R38, desc[UR8][R38.64] ;  /* 0x0000000826267981 */ /* 0x000f62000c1e9b00 */
[----:B------:R-:W-:-:S03]  /*1540*/  PRMT R45, R20, 0x7632, R45 ;  /* 0x00007632142d7816 */ /* 0x000fc6000000002d */
[----:B------:R-:W4:Y:S01]  /*1550*/  MUFU.EX2 R95, R95 ;  /* 0x0000005f005f7308 */ /* 0x000f220000000800 */
[----:B-1----:R-:W-:Y:S01]  /*1560*/  FADD.FTZ R59, R57, 1 ;  /* 0x3f800000393b7421 */ /* 0x002fe20000010000 */
[----:B------:R-:W-:Y:S01]  /*1570*/  FFMA.FTZ R92, R61, R92, 1 ;  /* 0x3f8000003d5c7423 */ /* 0x000fe2000001005c */
[----:B------:R-:W-:Y:S01]  /*1580*/  SHF.L.U32 R105, R20, 0x10, RZ ;  /* 0x0000001014697819 */ /* 0x000fe200000006ff */
[----:B------:R-:W-:Y:S01]  /*1590*/  FMUL.FTZ R68, R83, R68 ;  /* 0x0000004453447220 */ /* 0x000fe20000410000 */
[----:B------:R-:W-:Y:S02]  /*15a0*/  SHF.L.U32 R57, R45, 0x10, RZ ;  /* 0x000000102d397819 */ /* 0x000fe400000006ff */
[----:B------:R-:W-:Y:S01]  /*15b0*/  PRMT R45, R21, 0x7632, R45 ;  /* 0x00007632152d7816 */ /* 0x000fe2000000002d */
[----:B0-----:R-:W-:Y:S01]  /*15c0*/  FADD.FTZ R58, R58, 1 ;  /* 0x3f8000003a3a7421 */ /* 0x001fe20000010000 */
[----:B------:R0:W1:Y:S01]  /*15d0*/  MUFU.RCP R61, R59 ;  /* 0x0000003b003d7308 */ /* 0x0000620000001000 */
[----:B------:R-:W-:Y:S01]  /*15e0*/  FMUL.FTZ R92, R87, R92 ;  /* 0x0000005c575c7220 */ /* 0x000fe20000410000 */
[----:B------:R-:W-:Y:S01]  /*15f0*/  FMUL.FTZ R105, R105, R68 ;  /* 0x0000004469697220 */ /* 0x000fe20000410000 */
[----:B------:R-:W-:Y:S01]  /*1600*/  SHF.L.U32 R45, R45, 0x10, RZ ;  /* 0x000000102d2d7819 */ /* 0x000fe200000006ff */
[----:B------:R-:W-:Y:S01]  /*1610*/  FMUL.FTZ R62, R93, R62 ;  /* 0x0000003e5d3e7220 */ /* 0x000fe20000410000 */
[----:B----4-:R-:W-:Y:S01]  /*1620*/  FADD.FTZ R97, R97, 1 ;  /* 0x3f80000061617421 */ /* 0x010fe20000010000 */
[----:B------:R-:W-:-:S02]  /*1630*/  SHF.L.U32 R113, R21, 0x10, RZ ;  /* 0x0000001015717819 */ /* 0x000fc400000006ff */
[----:B------:R4:W1:Y:S01]  /*1640*/  MUFU.RCP R83, R58 ;  /* 0x0000003a00537308 */ /* 0x0008620000001000 */
[----:B0-----:R-:W-:Y:S01]  /*1650*/  FMUL.FTZ R59, R57, R92 ;  /* 0x0000005c393b7220 */ /* 0x001fe20000410000 */
[-C--:B------:R-:W-:Y:S01]  /*1660*/  FMUL.FTZ R57, R5, R105.reuse ;  /* 0x0000006905397220 */ /* 0x080fe20000410000 */
[----:B------:R-:W-:Y:S01]  /*1670*/  FMUL.FTZ R106, R91, R106 ;  /* 0x0000006a5b6a7220 */ /* 0x000fe20000410000 */
[----:B------:R-:W-:Y:S01]  /*1680*/  FMUL.FTZ R92, R45, R62 ;  /* 0x0000003e2d5c7220 */ /* 0x000fe20000410000 */
[----:B------:R-:W-:Y:S01]  /*1690*/  FFMA.FTZ R45, R5, R105, R66 ;  /* 0x00000069052d7223 */ /* 0x000fe20000010042 */
[----:B------:R-:W-:Y:S01]  /*16a0*/  FADD.FTZ R95, R95, 1 ;  /* 0x3f8000005f5f7421 */ /* 0x000fe20000010000 */
[----:B------:R-:W-:Y:S01]  /*16b0*/  FFMA.FTZ R57, R140, R57, R69 ;  /* 0x000000398c397223 */ /* 0x000fe20000010045 */
[----:B------:R-:W0:Y:S01]  /*16c0*/  MUFU.RCP R97, R97 ;  /* 0x0000006100617308 */ /* 0x000e220000001000 */
[CC--:B----4-:R-:W-:Y:S01]  /*16d0*/  FMUL.FTZ R58, R50.reuse, R59.reuse ;  /* 0x0000003b323a7220 */ /* 0x0d0fe20000410000 */
[----:B------:R-:W-:Y:S01]  /*16e0*/  FMUL.FTZ R113, R113, R106 ;  /* 0x0000006a71717220 */ /* 0x000fe20000410000 */
[----:B------:R-:W-:-:S02]  /*16f0*/  FFMA.FTZ R45, R50, R59, R45 ;  /* 0x0000003b322d7223 */ /* 0x000fc4000001002d */
[----:B------:R-:W-:Y:S01]  /*1700*/  FFMA.FTZ R57, R56, R58, R57 ;  /* 0x0000003a38397223 */ /* 0x000fe20000010039 */
[CC--:B------:R-:W-:Y:S01]  /*1710*/  FMUL.FTZ R58, R142.reuse, R113.reuse ;  /* 0x000000718e3a7220 */ /* 0x0c0fe20000410000 */
[----:B------:R-:W-:Y:S01]  /*1720*/  FFMA.FTZ R68, R142, R113, R45 ;  /* 0x000000718e447223 */ /* 0x000fe2000001002d */
[----:B------:R-:W4:Y:S01]  /*1730*/  MUFU.RCP R95, R95 ;  /* 0x0000005f005f7308 */ /* 0x000f220000001000 */
[----:B------:R-:W-:Y:S01]  /*1740*/  FFMA.FTZ R62, R56, R59, R63 ;  /* 0x0000003b383e7223 */ /* 0x000fe2000001003f */
[----:B------:R-:W-:Y:S01]  /*1750*/  FADD.FTZ R64, R64, R59 ;  /* 0x0000003b40407221 */ /* 0x000fe20000010000 */
[----:B-1----:R-:W-:Y:S01]  /*1760*/  FADD.FTZ R63, -R61, 1 ;  /* 0x3f8000003d3f7421 */ /* 0x002fe20000010100 */
[----:B------:R-:W-:Y:S01]  /*1770*/  FFMA.FTZ R59, R138, R58, R57 ;  /* 0x0000003a8a3b7223 */ /* 0x000fe20000010039 */
[-C--:B------:R-:W-:Y:S01]  /*1780*/  FFMA.FTZ R57, R42, R92.reuse, R65 ;  /* 0x0000005c2a397223 */ /* 0x080fe20000010041 */
[----:B------:R-:W-:Y:S01]  /*1790*/  FADD.FTZ R45, R67, R92 ;  /* 0x0000005c432d7221 */ /* 0x000fe20000010000 */
[CC--:B------:R-:W-:Y:S01]  /*17a0*/  FFMA.FTZ R68, R51.reuse, R92.reuse, R68 ;  /* 0x0000005c33447223 */ /* 0x0c0fe20000010044 */
[----:B------:R-:W-:Y:S01]  /*17b0*/  FMUL.FTZ R92, R51, R92 ;  /* 0x0000005c335c7220 */ /* 0x000fe20000410000 */
[----:B------:R-:W-:Y:S01]  /*17c0*/  FADD.FTZ R58, -R83, 1 ;  /* 0x3f800000533a7421 */ /* 0x000fe20000010100 */
[----:B------:R-:W-:-:S02]  /*17d0*/  FFMA.FTZ R40, R40, R63, 1 ;  /* 0x3f80000028287423 */ /* 0x000fc4000001003f */
[----:B------:R-:W-:Y:S01]  /*17e0*/  FFMA.FTZ R65, R42, R92, R59 ;  /* 0x0000005c2a417223 */ /* 0x000fe2000001003b */
[----:B------:R-:W-:Y:S01]  /*17f0*/  FFMA.FTZ R58, R41, R58, 1 ;  /* 0x3f800000293a7423 */ /* 0x000fe2000001003a */
[----:B------:R-:W-:Y:S01]  /*1800*/  FMUL.FTZ R42, R61, R40 ;  /* 0x000000283d2a7220 */ /* 0x000fe20000410000 */
[----:B0-----:R-:W-:Y:S01]  /*1810*/  FADD.FTZ R41, -R97, 1 ;  /* 0x3f80000061297421 */ /* 0x001fe20000010100 */
[----:B------:R-:W-:-:S03]  /*1820*/  IADD3 R40, P0, R86, UR14, RZ ;  /* 0x0000000e56287c10 */ /* 0x000fc6000ff1e0ff */
[----:B------:R-:W-:Y:S01]  /*1830*/  FFMA.FTZ R44, R44, R41, 1 ;  /* 0x3f8000002c2c7423 */ /* 0x000fe20000010029 */
[----:B------:R-:W-:Y:S01]  /*1840*/  IADD3.X R41, R79, UR15, RZ, P0, !PT ;  /* 0x0000000f4f297c10 */ /* 0x000fe200087fe4ff */
[----:B----4-:R-:W-:-:S04]  /*1850*/  FADD.FTZ R56, -R95, 1 ;  /* 0x3f8000005f387421 */ /* 0x010fc80000010100 */
[----:B------:R-:W-:Y:S01]  /*1860*/  FFMA.FTZ R56, R43, R56, 1 ;  /* 0x3f8000002b387423 */ /* 0x000fe20000010038 */
[----:B------:R-:W4:Y:S01]  /*1870*/  LDG.E.64.CONSTANT R40, desc[UR8][R40.64] ;  /* 0x0000000828287981 */ /* 0x000f22000c1e9b00 */
[----:B------:R-:W-:Y:S01]  /*1880*/  SHF.L.U32 R43, R22, 0x10, RZ ;  /* 0x00000010162b7819 */ /* 0x000fe200000006ff */
[----:B------:R-:W-:Y:S01]  /*1890*/  FMUL.FTZ R58, R83, R58 ;  /* 0x0000003a533a7220 */ /* 0x000fe20000410000 */
[----:B------:R-:W-:-:S03]  /*18a0*/  SHF.L.U32 R83, R24, 0x10, RZ ;  /* 0x0000001018537819 */ /* 0x000fc600000006ff */
[----:B------:R-:W-:Y:S01]  /*18b0*/  FADD.FTZ R132, -R2, R43 ;  /* 0x0000002b02847221 */ /* 0x000fe20000010100 */
[----:B------:R-:W-:Y:S01]  /*18c0*/  SHF.L.U32 R43, R23, 0x10, RZ ;  /* 0x00000010172b7819 */ /* 0x000fe200000006ff */
[----:B------:R-:W-:Y:S01]  /*18d0*/  FMUL.FTZ R83, R83, R42 ;  /* 0x0000002a53537220 */ /* 0x000fe20000410000 */
[----:B------:R-:W-:-:S03]  /*18e0*/  PRMT R42, R22, 0x7632, R42 ;  /* 0x00007632162a7816 */ /* 0x000fc6000000002a */
[----:B------:R-:W-:Y:S01]  /*18f0*/  FADD.FTZ R130, -R2, R43 ;  /* 0x0000002b02827221 */ /* 0x000fe20000010100 */
[----:B------:R-:W-:-:S05]  /*1900*/  SHF.L.U32 R43, R26, 0x10, RZ ;  /* 0x000000101a2b7819 */ /* 0x000fca00000006ff */
[----:B------:R-:W-:Y:S01]  /*1910*/  FADD.FTZ R128, -R2, R43 ;  /* 0x0000002b02807221 */ /* 0x000fe20000010100 */
[----:B------:R-:W-:Y:S02]  /*1920*/  SHF.L.U32 R43, R42, 0x10, RZ ;  /* 0x000000102a2b7819 */ /* 0x000fe400000006ff */
[----:B------:R-:W-:Y:S01]  /*1930*/  PRMT R42, R24, 0x7632, R42 ;  /* 0x00007632182a7816 */ /* 0x000fe2000000002a */
[----:B------:R-:W-:Y:S02]  /*1940*/  FMUL.FTZ R95, R95, R56 ;  /* 0x000000385f5f7220 */ /* 0x000fe40000410000 */
[--C-:B------:R-:W-:Y:S01]  /*1950*/  FADD.FTZ R66, -R2, R43.reuse ;  /* 0x0000002b02427221 */ /* 0x100fe20000010100 */
[----:B------:R-:W-:Y:S02]  /*1960*/  PRMT R43, R25, 0x7632, R43 ;  /* 0x00007632192b7816 */ /* 0x000fe4000000002b */
[----:B------:R-:W-:Y:S01]  /*1970*/  SHF.L.U32 R42, R42, 0x10, RZ ;  /* 0x000000102a2a7819 */ /* 0x000fe200000006ff */
[----:B------:R-:W-:Y:S01]  /*1980*/  FMUL.FTZ R92, R97, R44 ;  /* 0x0000002c615c7220 */ /* 0x000fe20000410000 */
[----:B------:R-:W-:-:S03]  /*1990*/  SHF.L.U32 R43, R43, 0x10, RZ ;  /* 0x000000102b2b7819 */ /* 0x000fc600000006ff */
[----:B------:R-:W-:Y:S01]  /*19a0*/  FMUL.FTZ R95, R42, R95 ;  /* 0x0000005f2a5f7220 */ /* 0x000fe20000410000 */
[----:B------:R-:W-:Y:S01]  /*19b0*/  IADD3 R42, P0, R84, UR14, RZ ;  /* 0x0000000e542a7c10 */ /* 0x000fe2000ff1e0ff */
[----:B------:R-:W-:-:S03]  /*19c0*/  FMUL.FTZ R106, R43, R92 ;  /* 0x0000005c2b6a7220 */ /* 0x000fc60000410000 */
[----:B------:R-:W-:-:S06]  /*19d0*/  IADD3.X R43, R81, UR15, RZ, P0, !PT ;  /* 0x0000000f512b7c10 */ /* 0x000fcc00087fe4ff */
[----:B------:R-:W4:Y:S01]  /*19e0*/  LDG.E.64.CONSTANT R42, desc[UR8][R42.64] ;  /* 0x000000082a2a7981 */ /* 0x000f22000c1e9b00 */
[C---:B------:R-:W-:Y:S01]  /*19f0*/  FMUL.FTZ R132, R111.reuse, R132 ;  /* 0x000000846f847220 */ /* 0x040fe20000410000 */
[----:B------:R-:W-:-:S03]  /*1a00*/  FMUL.FTZ R130, R111, R130 ;  /* 0x000000826f827220 */ /* 0x000fc60000410000 */
[----:B------:R-:W-:Y:S01]  /*1a10*/  FFMA.FTZ R63, R5, R132, R54 ;  /* 0x00000084053f7223 */ /* 0x000fe20000010036 */
[----:B------:R-:W-:Y:S01]  /*1a20*/  FFMA.FTZ R44, R142, R130, R55 ;  /* 0x000000828e2c7223 */ /* 0x000fe20000010037 */
[----:B------:R-:W-:Y:S02]  /*1a30*/  SHF.L.U32 R109, R25, 0x10, RZ ;  /* 0x00000010196d7819 */ /* 0x000fe400000006ff */
[----:B------:R-:W-:Y:S01]  /*1a40*/  FMUL.FTZ R56, R63, -1.4426950216293334961 ;  /* 0xbfb8aa3b3f387820 */ /* 0x000fe20000410000 */
[----:B------:R-:W-:-:S03]  /*1a50*/  FMUL.FTZ R67, R44, -1.4426950216293334961 ;  /* 0xbfb8aa3b2c437820 */ /* 0x000fc60000410000 */
[----:B------:R0:W1:Y:S01]  /*1a60*/  MUFU.EX2 R69, R56 ;  /* 0x0000003800457308 */ /* 0x0000620000000800 */
[----:B------:R-:W-:Y:S01]  /*1a70*/  FMUL.FTZ R109, R109, R58 ;  /* 0x0000003a6d6d7220 */ /* 0x000fe20000410000 */
[----:B------:R-:W-:-:S06]  /*1a80*/  PRMT R58, R23, 0x7632, R58 ;  /* 0x00007632173a7816 */ /* 0x000fcc000000003a */
[----:B------:R2:W3:Y:S01]  /*1a90*/  MUFU.EX2 R93, R67 ;  /* 0x00000043005d7308 */ /* 0x0004e20000000800 */
[----:B0-----:R-:W-:-:S04]  /*1aa0*/  FMUL.FTZ R56, R111, R66 ;  /* 0x000000426f387220 */ /* 0x001fc80000410000 */
[----:B------:R-:W-:Y:S01]  /*1ab0*/  FFMA.FTZ R61, R50, R56, R53 ;  /* 0x00000038323d7223 */ /* 0x000fe20000010035 */
[----:B--2---:R-:W-:-:S03]  /*1ac0*/  FMUL.FTZ R67, R5, R83 ;  /* 0x0000005305437220 */ /* 0x004fc60000410000 */
[----:B------:R-:W-:Y:S01]  /*1ad0*/  FMUL.FTZ R91, R61, -1.4426950216293334961 ;  /* 0xbfb8aa3b3d5b7820 */ /* 0x000fe20000410000 */
[----:B------:R-:W-:Y:S01]  /*1ae0*/  FFMA.FTZ R92, R136, R67, R65 ;  /* 0x00000043885c7223 */ /* 0x000fe20000010041 */
[----:B------:R-:W-:Y:S02]  /*1af0*/  SHF.L.U32 R65, R58, 0x10, RZ ;  /* 0x000000103a417819 */ /* 0x000fe400000006ff */
[----:B------:R-:W0:Y:S03]  /*1b00*/  MUFU.EX2 R97, R91 ;  /* 0x0000005b00617308 */ /* 0x000e260000000800 */
[----:B------:R-:W-:Y:S01]  /*1b10*/  FADD.FTZ R58, -R2, R65 ;  /* 0x00000041023a7221 */ /* 0x000fe20000010100 */
[----:B------:R-:W-:Y:S01]  /*1b20*/  SHF.L.U32 R67, R27, 0x10, RZ ;  /* 0x000000101b437819 */ /* 0x000fe200000006ff */
[-C--:B------:R-:W-:Y:S02]  /*1b30*/  FMUL.FTZ R65, R50, R95.reuse ;  /* 0x0000005f32417220 */ /* 0x080fe40000410000 */
[----:B------:R-:W-:Y:S01]  /*1b40*/  FMUL.FTZ R58, R111, R58 ;  /* 0x0000003a6f3a7220 */ /* 0x000fe20000410000 */
[----:B-1----:R-:W-:Y:S01]  /*1b50*/  FADD.FTZ R87, R69, 1 ;  /* 0x3f80000045577421 */ /* 0x002fe20000010000 */
[----:B---3--:R-:W-:Y:S01]  /*1b60*/  FADD.FTZ R99, R93, 1 ;  /* 0x3f8000005d637421 */ /* 0x008fe20000010000 */
[----:B------:R-:W-:Y:S01]  /*1b70*/  FADD.FTZ R126, -R2, R67 ;  /* 0x00000043027e7221 */ /* 0x000fe20000010100 */
[----:B------:R-:W-:Y:S01]  /*1b80*/  FFMA.FTZ R93, R51, R58, R52 ;  /* 0x0000003a335d7223 */ /* 0x000fe20000010034 */
[C---:B------:R-:W-:Y:S01]  /*1b90*/  FFMA.FTZ R67, R47.reuse, R95, R62 ;  /* 0x0000005f2f437223 */ /* 0x040fe2000001003e */
[----:B------:R-:W-:Y:S01]  /*1ba0*/  FFMA.FTZ R69, R47, R65, R92 ;  /* 0x000000412f457223 */ /* 0x000fe2000001005c */
[----:B------:R-:W-:Y:S01]  /*1bb0*/  FFMA.FTZ R47, R5, R83, R68 ;  /* 0x00000053052f7223 */ /* 0x000fe20000010044 */
[----:B------:R-:W-:Y:S01]  /*1bc0*/  FMUL.FTZ R68, R93, -1.4426950216293334961 ;  /* 0xbfb8aa3b5d447820 */ /* 0x000fe20000410000 */
[----:B------:R-:W1:Y:S01]  /*1bd0*/  MUFU.RCP R87, R87 ;  /* 0x0000005700577308 */ /* 0x000e620000001000 */
[----:B0-----:R-:W-:Y:S01]  /*1be0*/  FADD.FTZ R97, R97, 1 ;  /* 0x3f80000061617421 */ /* 0x001fe20000010000 */
[----:B------:R-:W-:Y:S01]  /*1bf0*/  FADD.FTZ R91, R64, R95 ;  /* 0x0000005f405b7221 */ /* 0x000fe20000010000 */
[----:B------:R-:W-:-:S05]  /*1c00*/  FFMA.FTZ R64, R50, R95, R47 ;  /* 0x0000005f32407223 */ /* 0x000fca000001002f */
[----:B------:R-:W0:Y:S01]  /*1c10*/  MUFU.EX2 R101, R68 ;  /* 0x0000004400657308 */ /* 0x000e220000000800 */
[----:B------:R-:W-:-:S07]  /*1c20*/  FFMA.FTZ R64, R142, R109, R64 ;  /* 0x0000006d8e407223 */ /* 0x000fce0000010040 */
[----:B------:R-:W2:Y:S01]  /*1c30*/  MUFU.RCP R65, R99 ;  /* 0x0000006300417308 */ /* 0x000ea20000001000 */
[----:B------:R-:W-:-:S07]  /*1c40*/  FFMA.FTZ R114, R51, R106, R64 ;  /* 0x0000006a33727223 */ /* 0x000fce0000010040 */
[----:B------:R3:W3:Y:S01]  /*1c50*/  MUFU.RCP R95, R97 ;  /* 0x00000061005f7308 */ /* 0x0006e20000001000 */
[----:B------:R-:W-:Y:S01]  /*1c60*/  FMUL.FTZ R62, R142, R109 ;  /* 0x0000006d8e3e7220 */ /* 0x000fe20000410000 */
[----:B-1----:R-:W-:Y:S01]  /*1c70*/  FADD.FTZ R64, -R87, 1 ;  /* 0x3f80000057407421 */ /* 0x002fe20000010100 */
[----:B------:R-:W-:Y:S01]  /*1c80*/  FFMA.FTZ R47, R46, R106, R57 ;  /* 0x0000006a2e2f7223 */ /* 0x000fe20000010039 */
[----:B0-----:R-:W-:Y:S01]  /*1c90*/  FADD.FTZ R101, R101, 1 ;  /* 0x3f80000065657421 */ /* 0x001fe20000010000 */
[----:B------:R-:W-:Y:S01]  /*1ca0*/  FFMA.FTZ R69, R134, R62, R69 ;  /* 0x0000003e86457223 */ /* 0x000fe20000010045 */
[----:B------:R-:W-:Y:S01]  /*1cb0*/  FMUL.FTZ R57, R51, R106 ;  /* 0x0000006a33397220 */ /* 0x000fe20000410000 */
[----:B------:R-:W-:Y:S01]  /*1cc0*/  FFMA.FTZ R68, R63, R64, 1 ;  /* 0x3f8000003f447423 */ /* 0x000fe20000010040 */
[----:B--2---:R-:W-:Y:S02]  /*1cd0*/  FADD.FTZ R63, -R65, 1 ;  /* 0x3f800000413f7421 */ /* 0x004fe40000010100 */
[----:B------:R-:W-:Y:S01]  /*1ce0*/  FFMA.FTZ R57, R46, R57, R69 ;  /* 0x000000392e397223 */ /* 0x000fe20000010045 */
[----:B---3--:R-:W-:Y:S01]  /*1cf0*/  FMUL.FTZ R97, R87, R68 ;  /* 0x0000004457617220 */ /* 0x008fe20000410000 */
[----:B------:R-:W-:Y:S01]  /*1d00*/  SHF.L.U32 R69, R29, 0x10, RZ ;  /* 0x000000101d457819 */ /* 0x000fe200000006ff */
[----:B------:R-:W0:Y:S01]  /*1d10*/  MUFU.RCP R101, R101 ;  /* 0x0000006500657308 */ /* 0x000e220000001000 */
[----:B------:R-:W-:Y:S01]  /*1d20*/  FFMA.FTZ R92, R44, R63, 1 ;  /* 0x3f8000002c5c7423 */ /* 0x000fe2000001003f */
[----:B------:R-:W-:Y:S01]  /*1d30*/  PRMT R44, R26, 0x7632, R44 ;  /* 0x000076321a2c7816 */ /* 0x000fe2000000002c */
[----:B------:R-:W-:Y:S01]  /*1d40*/  FADD.FTZ R68, -R95, 1 ;  /* 0x3f8000005f447421 */ /* 0x000fe20000010100 */
[----:B------:R-:W-:Y:S01]  /*1d50*/  FADD.FTZ R45, R45, R106 ;  /* 0x0000006a2d2d7221 */ /* 0x000fe20000010000 */
[----:B------:R-:W-:-:S02]  /*1d60*/  FADD.FTZ R122, -R2, R69 ;  /* 0x00000045027a7221 */ /* 0x000fc40000010100 */
[----:B------:R-:W-:Y:S01]  /*1d70*/  FFMA.FTZ R106, R61, R68, 1 ;  /* 0x3f8000003d6a7423 */ /* 0x000fe20000010044 */
[----:B------:R-:W-:Y:S02]  /*1d80*/  PRMT R61, R27, 0x7632, R61 ;  /* 0x000076321b3d7816 */ /* 0x000fe4000000003d */
[----:B------:R-:W-:Y:S01]  /*1d90*/  SHF.L.U32 R69, R44, 0x10, RZ ;  /* 0x000000102c457819 */ /* 0x000fe200000006ff */
[----:B------:R-:W-:Y:S01]  /*1da0*/  FMUL.FTZ R128, R111, R128 ;  /* 0x000000806f807220 */ /* 0x000fe20000410000 */
[----:B------:R-:W-:Y:S01]  /*1db0*/  SHF.L.U32 R61, R61, 0x10, RZ ;  /* 0x000000103d3d7819 */ /* 0x000fe200000006ff */
[----:B------:R-:W-:Y:S02]  /*1dc0*/  FMUL.FTZ R126, R111, R126 ;  /* 0x0000007e6f7e7220 */ /* 0x000fe40000410000 */
[C---:B------:R-:W-:Y:S01]  /*1dd0*/  FADD.FTZ R68, -R2.reuse, R69 ;  /* 0x0000004502447221 */ /* 0x040fe20000010100 */
[----:B------:R-:W-:Y:S01]  /*1de0*/  FFMA.FTZ R59, R5, R128, R54 ;  /* 0x00000080053b7223 */ /* 0x000fe20000010036 */
[----:B------:R-:W-:-:S02]  /*1df0*/  FADD.FTZ R146, -R2, R61 ;  /* 0x0000003d02927221 */ /* 0x000fc40000010100 */
[----:B------:R-:W-:Y:S01]  /*1e00*/  FMUL.FTZ R68, R111, R68 ;  /* 0x000000446f447220 */ /* 0x000fe20000410000 */
[----:B------:R-:W-:Y:S01]  /*1e10*/  FMUL.FTZ R66, R59, -1.4426950216293334961 ;  /* 0xbfb8aa3b3b427820 */ /* 0x000fe20000410000 */
[----:B------:R-:W-:Y:S01]  /*1e20*/  FFMA.FTZ R62, R142, R126, R55 ;  /* 0x0000007e8e3e7223 */ /* 0x000fe20000010037 */
[----:B------:R-:W-:Y:S01]  /*1e30*/  SHF.L.U32 R63, R30, 0x10, RZ ;  /* 0x000000101e3f7819 */ /* 0x000fe200000006ff */
[----:B0-----:R-:W-:Y:S01]  /*1e40*/  FADD.FTZ R116, -R101, 1 ;  /* 0x3f80000065747421 */ /* 0x001fe20000010100 */
[----:B------:R-:W-:Y:S01]  /*1e50*/  FMUL.FTZ R118, R65, R92 ;  /* 0x0000005c41767220 */ /* 0x000fe20000410000 */
[C---:B------:R-:W-:Y:S01]  /*1e60*/  FMUL.FTZ R61, R111.reuse, R146 ;  /* 0x000000926f3d7220 */ /* 0x040fe20000410000 */
[----:B------:R-:W-:Y:S01]  /*1e70*/  FMUL.FTZ R122, R111, R122 ;  /* 0x0000007a6f7a7220 */ /* 0x000fe20000410000 */
[----:B------:R-:W-:Y:S01]  /*1e80*/  FFMA.FTZ R92, R50, R68, R53 ;  /* 0x00000044325c7223 */ /* 0x000fe20000010035 */
[----:B------:R-:W-:Y:S01]  /*1e90*/  SHF.L.U32 R99, R28, 0x10, RZ ;  /* 0x000000101c637819 */ /* 0x000fe200000006ff */
[----:B------:R-:W-:Y:S01]  /*1ea0*/  FMUL.FTZ R46, R62, -1.4426950216293334961 ;  /* 0xbfb8aa3b3e2e7820 */ /* 0x000fe20000410000 */
[----:B------:R-:W-:Y:S01]  /*1eb0*/  FFMA.FTZ R144, R93, R116, 1 ;  /* 0x3f8000005d907423 */ /* 0x000fe20000010074 */
[----:B------:R-:W-:Y:S01]  /*1ec0*/  FADD.FTZ R120, -R2, R63 ;  /* 0x0000003f02787221 */ /* 0x000fe20000010100 */
[----:B------:R-:W-:Y:S01]  /*1ed0*/  FFMA.FTZ R93, R51, R61, R52 ;  /* 0x0000003d335d7223 */ /* 0x000fe20000010034 */
[----:B------:R-:W0:Y:S01]  /*1ee0*/  MUFU.EX2 R66, R66 ;  /* 0x0000004200427308 */ /* 0x000e220000000800 */
[----:B------:R-:W-:Y:S01]  /*1ef0*/  FFMA.FTZ R63, R142, R122, R55 ;  /* 0x0000007a8e3f7223 */ /* 0x000fe20000010037 */
[----:B------:R-:W-:Y:S01]  /*1f00*/  FMUL.FTZ R117, R92, -1.4426950216293334961 ;  /* 0xbfb8aa3b5c757820 */ /* 0x000fe20000410000 */
[----:B------:R-:W-:Y:S01]  /*1f10*/  FMUL.FTZ R144, R101, R144 ;  /* 0x0000009065907220 */ /* 0x000fe20000410000 */
[----:B------:R-:W-:Y:S01]  /*1f20*/  FADD.FTZ R124, -R2, R99 ;  /* 0x00000063027c7221 */ /* 0x000fe20000010100 */
[----:B------:R-:W-:Y:S01]  /*1f30*/  FMUL.FTZ R101, R93, -1.4426950216293334961 ;  /* 0xbfb8aa3b5d657820 */ /* 0x000fe20000410000 */
[----:B------:R-:W-:Y:S01]  /*1f40*/  FMUL.FTZ R99, R63, -1.4426950216293334961 ;  /* 0xbfb8aa3b3f637820 */ /* 0x000fe20000410000 */
[----:B------:R-:W-:Y:S01]  /*1f50*/  FMUL.FTZ R116, R95, R106 ;  /* 0x0000006a5f747220 */ /* 0x000fe20000410000 */
[----:B------:R-:W1:Y:S01]  /*1f60*/  MUFU.EX2 R46, R46 ;  /* 0x0000002e002e7308 */ /* 0x000e620000000800 */
[----:B-----5:R-:W-:-:S02]  /*1f70*/  SHF.L.U32 R106, R32, 0x10, RZ ;  /* 0x00000010206a7819 */ /* 0x020fc400000006ff */
[----:B------:R-:W-:-:S05]  /*1f80*/  PRMT R95, R32, 0x7632, R95 ;  /* 0x00007632205f7816 */ /* 0x000fca000000005f */
[----:B------:R-:W2:Y:S01]  /*1f90*/  MUFU.EX2 R117, R117 ;  /* 0x0000007500757308 */ /* 0x000ea20000000800 */
[----:B------:R-:W-:-:S07]  /*1fa0*/  FMUL.FTZ R106, R106, R97 ;  /* 0x000000616a6a7220 */ /* 0x000fce0000410000 */
[----:B------:R-:W3:Y:S01]  /*1fb0*/  MUFU.EX2 R123, R101 ;  /* 0x00000065007b7308 */ /* 0x000ee20000000800 */
[----:B------:R-:W-:-:S07]  /*1fc0*/  FMUL.FTZ R97, R5, R106 ;  /* 0x0000006a05617220 */ /* 0x000fce0000410000 */
[----:B------:R5:W-:Y:S02]  /*1fd0*/  MUFU.EX2 R69, R99 ;  /* 0x0000006300457308 */ /* 0x000be40000000800 */
[----:B-----5:R-:W-:Y:S02]  /*1fe0*/  SHF.L.U32 R99, R95, 0x10, RZ ;  /* 0x000000105f637819 */ /* 0x020fe400000006ff */
[----:B------:R-:W-:-:S03]  /*1ff0*/  PRMT R95, R33, 0x7632, R95 ;  /* 0x00007632215f7816 */ /* 0x000fc6000000005f */
[----:B------:R-:W-:Y:S01]  /*2000*/  FMUL.FTZ R116, R99, R116 ;  /* 0x0000007463747220 */ /* 0x000fe20000410000 */
[----:B------:R-:W-:Y:S01]  /*2010*/  SHF.L.U32 R95, R95, 0x10, RZ ;  /* 0x000000105f5f7819 */ /* 0x000fe200000006ff */
[----:B0-----:R-:W-:Y:S01]  /*2020*/  FADD.FTZ R99, R66, 1 ;  /* 0x3f80000042637421 */ /* 0x001fe20000010000 */
[----:B------:R-:W-:Y:S01]  /*2030*/  FFMA.FTZ R57, R132, R97, R57 ;  /* 0x0000006184397223 */ /* 0x000fe20000010039 */
[----:B------:R-:W-:Y:S01]  /*2040*/  FMUL.FTZ R66, R50, R116 ;  /* 0x0000007432427220 */ /* 0x000fe20000410000 */
[----:B------:R-:W-:Y:S01]  /*2050*/  SHF.L.U32 R103, R33, 0x10, RZ ;  /* 0x0000001021677819 */ /* 0x000fe200000006ff */
[----:B------:R-:W-:Y:S01]  /*2060*/  FMUL.FTZ R146, R95, R144 ;  /* 0x000000905f927220 */ /* 0x000fe20000410000 */
[----:B-1----:R-:W-:Y:S01]  /*2070*/  FADD.FTZ R101, R46, 1 ;  /* 0x3f8000002e657421 */ /* 0x002fe20000010000 */
[----:B------:R-:W-:Y:S01]  /*2080*/  FFMA.FTZ R97, R56, R66, R57 ;  /* 0x0000004238617223 */ /* 0x000fe20000010039 */
[----:B------:R-:W-:Y:S01]  /*2090*/  FFMA.FTZ R95, R5, R106, R114 ;  /* 0x0000006a055f7223 */ /* 0x000fe20000010072 */
[----:B------:R-:W-:Y:S01]  /*20a0*/  FADD.FTZ R57, R91, R116 ;  /* 0x000000745b397221 */ /* 0x000fe20000010000 */
[----:B--2---:R-:W-:Y:S01]  /*20b0*/  FADD.FTZ R114, R117, 1 ;  /* 0x3f80000075727421 */ /* 0x004fe20000010000 */
[----:B------:R-:W-:Y:S01]  /*20c0*/  FMUL.FTZ R103, R103, R118 ;  /* 0x0000007667677220 */ /* 0x000fe20000410000 */
[----:B------:R-:W0:Y:S01]  /*20d0*/  MUFU.RCP R99, R99 ;  /* 0x0000006300637308 */ /* 0x000e220000001000 */
[----:B------:R-:W-:Y:S01]  /*20e0*/  SHF.L.U32 R91, R31, 0x10, RZ ;  /* 0x000000101f5b7819 */ /* 0x000fe200000006ff */
[----:B---3--:R-:W-:Y:S01]  /*20f0*/  FADD.FTZ R123, R123, 1 ;  /* 0x3f8000007b7b7421 */ /* 0x008fe20000010000 */
[----:B------:R-:W-:Y:S01]  /*2100*/  PRMT R46, R28, 0x7632, R46 ;  /* 0x000076321c2e7816 */ /* 0x000fe2000000002e */
[----:B------:R-:W-:Y:S01]  /*2110*/  FFMA.FTZ R67, R56, R116, R67 ;  /* 0x0000007438437223 */ /* 0x000fe20000010043 */
[----:B------:R-:W-:Y:S01]  /*2120*/  FMUL.FTZ R56, R142, R103 ;  /* 0x000000678e387220 */ /* 0x000fe20000410000 */
[----:B------:R-:W-:-:S02]  /*2130*/  FADD.FTZ R118, -R2, R91 ;  /* 0x0000005b02767221 */ /* 0x000fc40000010100 */
[----:B------:R-:W1:Y:S01]  /*2140*/  MUFU.RCP R101, R101 ;  /* 0x0000006500657308 */ /* 0x000e620000001000 */
[----:B------:R-:W-:Y:S01]  /*2150*/  FMUL.FTZ R124, R111, R124 ;  /* 0x0000007c6f7c7220 */ /* 0x000fe20000410000 */
[----:B------:R-:W-:Y:S01]  /*2160*/  SHF.L.U32 R91, R46, 0x10, RZ ;  /* 0x000000102e5b7819 */ /* 0x000fe200000006ff */
[----:B------:R-:W-:Y:S01]  /*2170*/  FFMA.FTZ R66, R50, R116, R95 ;  /* 0x0000007432427223 */ /* 0x000fe2000001005f */
[----:B------:R-:W-:-:S04]  /*2180*/  FFMA.FTZ R97, R130, R56, R97 ;  /* 0x0000003882617223 */ /* 0x000fc80000010061 */
[----:B------:R-:W2:Y:S01]  /*2190*/  MUFU.RCP R114, R114 ;  /* 0x0000007200727308 */ /* 0x000ea20000001000 */
[----:B------:R-:W-:Y:S01]  /*21a0*/  PRMT R56, R29, 0x7632, R56 ;  /* 0x000076321d387816 */ /* 0x000fe20000000038 */
[----:B------:R-:W-:Y:S01]  /*21b0*/  FFMA.FTZ R64, R5, R124, R54 ;  /* 0x0000007c05407223 */ /* 0x000fe20000010036 */
[----:B------:R-:W-:-:S05]  /*21c0*/  SHF.L.U32 R117, R34, 0x10, RZ ;  /* 0x0000001022757819 */ /* 0x000fca00000006ff */
[----:B------:R-:W3:Y:S01]  /*21d0*/  MUFU.RCP R123, R123 ;  /* 0x0000007b007b7308 */ /* 0x000ee20000001000 */
[----:B------:R-:W-:Y:S01]  /*21e0*/  FADD.FTZ R46, -R2, R91 ;  /* 0x0000005b022e7221 */ /* 0x000fe20000010100 */
[----:B------:R-:W-:Y:S01]  /*21f0*/  FFMA.FTZ R66, R142, R103, R66 ;  /* 0x000000678e427223 */ /* 0x000fe20000010042 */
[----:B------:R-:W-:Y:S01]  /*2200*/  SHF.L.U32 R95, R56, 0x10, RZ ;  /* 0x00000010385f7819 */ /* 0x000fe200000006ff */
[----:B------:R-:W-:Y:S01]  /*2210*/  FMUL.FTZ R87, R64, -1.4426950216293334961 ;  /* 0xbfb8aa3b40577820 */ /* 0x000fe20000410000 */
[----:B------:R-:W-:Y:S01]  /*2220*/  FADD.FTZ R116, -R2, R117 ;  /* 0x0000007502747221 */ /* 0x000fe20000010100 */
[-C--:B------:R-:W-:Y:S01]  /*2230*/  FFMA.FTZ R144, R58, R146.reuse, R47 ;  /* 0x000000923a907223 */ /* 0x080fe2000001002f */
[----:B------:R-:W-:Y:S01]  /*2240*/  FMUL.FTZ R117, R51, R146 ;  /* 0x0000009233757220 */ /* 0x000fe20000410000 */
[----:B------:R-:W-:Y:S01]  /*2250*/  FMUL.FTZ R47, R111, R46 ;  /* 0x0000002e6f2f7220 */ /* 0x000fe20000410000 */
[----:B------:R-:W-:Y:S01]  /*2260*/  FADD.FTZ R45, R45, R146 ;  /* 0x000000922d2d7221 */ /* 0x000fe20000010000 */
[----:B------:R-:W-:Y:S01]  /*2270*/  FFMA.FTZ R66, R51, R146, R66 ;  /* 0x0000009233427223 */ /* 0x000fe20000010042 */
[----:B0-----:R-:W-:Y:S01]  /*2280*/  FADD.FTZ R146, -R99, 1 ;  /* 0x3f80000063927421 */ /* 0x001fe20000010100 */
[----:B------:R-:W-:Y:S01]  /*2290*/  FADD.FTZ R46, -R2, R95 ;  /* 0x0000005f022e7221 */ /* 0x000fe20000010100 */
[----:B------:R-:W-:Y:S01]  /*22a0*/  FFMA.FTZ R117, R58, R117, R97 ;  /* 0x000000753a757223 */ /* 0x000fe20000010061 */
[----:B------:R-:W-:Y:S01]  /*22b0*/  FFMA.FTZ R95, R50, R47, R53 ;  /* 0x0000002f325f7223 */ /* 0x000fe20000010035 */
[----:B------:R-:W0:Y:S01]  /*22c0*/  MUFU.EX2 R87, R87 ;  /* 0x0000005700577308 */ /* 0x000e220000000800 */
[----:B-1----:R-:W-:Y:S01]  /*22d0*/  FADD.FTZ R97, -R101, 1 ;  /* 0x3f80000065617421 */ /* 0x002fe20000010100 */
[----:B------:R-:W-:Y:S01]  /*22e0*/  FFMA.FTZ R146, R59, R146, 1 ;  /* 0x3f8000003b927423 */ /* 0x000fe20000010092 */
[----:B--2---:R-:W-:Y:S01]  /*22f0*/  FADD.FTZ R59, -R114, 1 ;  /* 0x3f800000723b7421 */ /* 0x004fe20000010100 */
[----:B------:R-:W-:Y:S01]  /*2300*/  FMUL.FTZ R125, R95, -1.4426950216293334961 ;  /* 0xbfb8aa3b5f7d7820 */ /* 0x000fe20000410000 */
[----:B---3--:R-:W-:Y:S01]  /*2310*/  FADD.FTZ R148, -R123, 1 ;  /* 0x3f8000007b947421 */ /* 0x008fe20000010100 */
[----:B------:R-:W-:Y:S01]  /*2320*/  FFMA.FTZ R62, R62, R97, 1 ;  /* 0x3f8000003e3e7423 */ /* 0x000fe20000010061 */
[----:B------:R-:W-:Y:S01]  /*2330*/  FFMA.FTZ R59, R92, R59, 1 ;  /* 0x3f8000005c3b7423 */ /* 0x000fe2000001003b */
[----:B------:R-:W-:Y:S01]  /*2340*/  FMUL.FTZ R46, R111, R46 ;  /* 0x0000002e6f2e7220 */ /* 0x000fe20000410000 */
[----:B------:R-:W-:Y:S01]  /*2350*/  FFMA.FTZ R92, R93, R148, 1 ;  /* 0x3f8000005d5c7423 */ /* 0x000fe20000010094 */
[----:B------:R-:W-:Y:S01]  /*2360*/  FMUL.FTZ R148, R101, R62 ;  /* 0x0000003e65947220 */ /* 0x000fe20000410000 */
[----:B------:R-:W1:Y:S01]  /*2370*/  MUFU.EX2 R125, R125 ;  /* 0x0000007d007d7308 */ /* 0x000e620000000800 */
[----:B------:R-:W-:Y:S01]  /*2380*/  SHF.L.U32 R101, R36, 0x10, RZ ;  /* 0x0000001024657819 */ /* 0x000fe200000006ff */
[----:B------:R-:W-:Y:S01]  /*2390*/  FMUL.FTZ R146, R99, R146 ;  /* 0x0000009263927220 */ /* 0x000fe20000410000 */
[----:B------:R-:W-:Y:S01]  /*23a0*/  FFMA.FTZ R97, R51, R46, R52 ;  /* 0x0000002e33617223 */ /* 0x000fe20000010034 */
[----:B------:R-:W-:Y:S01]  /*23b0*/  FMUL.FTZ R93, R114, R59 ;  /* 0x0000003b725d7220 */ /* 0x000fe20000410000 */
[----:B------:R-:W-:Y:S01]  /*23c0*/  PRMT R59, R36, 0x7632, R59 ;  /* 0x00007632243b7816 */ /* 0x000fe2000000003b */
[----:B------:R-:W-:Y:S01]  /*23d0*/  FMUL.FTZ R101, R101, R146 ;  /* 0x0000009265657220 */ /* 0x000fe20000410000 */
[----:B------:R-:W-:Y:S01]  /*23e0*/  FMUL.FTZ R127, R97, -1.4426950216293334961 ;  /* 0xbfb8aa3b617f7820 */ /* 0x000fe20000410000 */
[----:B------:R-:W-:Y:S01]  /*23f0*/  FMUL.FTZ R123, R123, R92 ;  /* 0x0000005c7b7b7220 */ /* 0x000fe20000410000 */
[----:B------:R-:W-:Y:S01]  /*2400*/  PRMT R62, R37, 0x7632, R62 ;  /* 0x00007632253e7816 */ /* 0x000fe2000000003e */
[----:B0-----:R-:W-:Y:S01]  /*2410*/  FADD.FTZ R87, R87, 1 ;  /* 0x3f80000057577421 */ /* 0x001fe20000010000 */
[----:B------:R-:W-:Y:S01]  /*2420*/  SHF.L.U32 R92, R59, 0x10, RZ ;  /* 0x000000103b5c7819 */ /* 0x000fe200000006ff */
[----:B------:R-:W-:Y:S01]  /*2430*/  FMUL.FTZ R59, R5, R101 ;  /* 0x00000065053b7220 */ /* 0x000fe20000410000 */
[----:B------:R0:W2:Y:S01]  /*2440*/  MUFU.EX2 R129, R127 ;  /* 0x0000007f00817308 */ /* 0x0000a20000000800 */
[----:B------:R-:W-:-:S02]  /*2450*/  SHF.L.U32 R62, R62, 0x10, RZ ;  /* 0x000000103e3e7819 */ /* 0x000fc400000006ff */
[----:B------:R-:W-:Y:S02]  /*2460*/  SHF.L.U32 R131, R35, 0x10, RZ ;  /* 0x0000001023837819 */ /* 0x000fe400000006ff */
[----:B------:R-:W-:Y:S01]  /*2470*/  SHF.L.U32 R99, R37, 0x10, RZ ;  /* 0x0000001025637819 */ /* 0x000fe200000006ff */
[----:B0-----:R-:W-:Y:S01]  /*2480*/  FADD.FTZ R127, R69, 1 ;  /* 0x3f800000457f7421 */ /* 0x001fe20000010000 */
[----:B------:R-:W-:Y:S01]  /*2490*/  FMUL.FTZ R69, R92, R93 ;  /* 0x0000005d5c457220 */ /* 0x000fe20000410000 */
[----:B------:R-:W-:Y:S01]  /*24a0*/  FFMA.FTZ R93, R128, R59, R117 ;  /* 0x0000003b805d7223 */ /* 0x000fe20000010075 */
[----:B------:R-:W0:Y:S01]  /*24b0*/  MUFU.RCP R87, R87 ;  /* 0x0000005700577308 */ /* 0x000e220000001000 */
[----:B------:R-:W-:Y:S01]  /*24c0*/  PRMT R59, R30, 0x7632, R59 ;  /* 0x000076321e3b7816 */ /* 0x000fe2000000003b */
[----:B------:R-:W-:Y:S01]  /*24d0*/  FMUL.FTZ R62, R62, R123 ;  /* 0x0000007b3e3e7220 */ /* 0x000fe20000410000 */
[----:B------:R-:W-:Y:S01]  /*24e0*/  FMUL.FTZ R120, R111, R120 ;  /* 0x000000786f787220 */ /* 0x000fe20000410000 */
[----:B-1----:R-:W-:Y:S01]  /*24f0*/  FADD.FTZ R123, R125, 1 ;  /* 0x3f8000007d7b7421 */ /* 0x002fe20000010000 */
[----:B------:R-:W-:Y:S01]  /*2500*/  FMUL.FTZ R114, R50, R69 ;  /* 0x0000004532727220 */ /* 0x000fe20000410000 */
[----:B------:R-:W-:Y:S01]  /*2510*/  FMUL.FTZ R118, R111, R118 ;  /* 0x000000766f767220 */ /* 0x000fe20000410000 */
[----:B------:R-:W-:Y:S01]  /*2520*/  PRMT R92, R31, 0x7632, R92 ;  /* 0x000076321f5c7816 */ /* 0x000fe2000000005c */
[----:B------:R1:W3:Y:S01]  /*2530*/  MUFU.RCP R117, R127 ;  /* 0x0000007f00757308 */ /* 0x0002e20000001000 */
[----:B------:R-:W-:Y:S01]  /*2540*/  SHF.L.U32 R59, R59, 0x10, RZ ;  /* 0x000000103b3b7819 */ /* 0x000fe200000006ff */
[----:B------:R-:W-:Y:S01]  /*2550*/  FADD.FTZ R146, -R2, R131 ;  /* 0x0000008302927221 */ /* 0x000fe20000010100 */
[----:B------:R-:W-:Y:S01]  /*2560*/  FMUL.FTZ R99, R99, R148 ;  /* 0x0000009463637220 */ /* 0x000fe20000410000 */
[----:B------:R-:W-:Y:S01]  /*2570*/  FFMA.FTZ R44, R5, R120, R54 ;  /* 0x00000078052c7223 */ /* 0x000fe20000010036 */
[----:B------:R-:W-:Y:S01]  /*2580*/  FFMA.FTZ R93, R68, R114, R93 ;  /* 0x00000072445d7223 */ /* 0x000fe2000001005d */
[----:B------:R-:W-:Y:S01]  /*2590*/  FFMA.FTZ R56, R142, R118, R55 ;  /* 0x000000768e387223 */ /* 0x000fe20000010037 */
[----:B------:R-:W-:Y:S01]  /*25a0*/  SHF.L.U32 R131, R92, 0x10, RZ ;  /* 0x000000105c837819 */ /* 0x000fe200000006ff */
[----:B------:R-:W-:Y:S01]  /*25b0*/  FMUL.FTZ R114, R111, R146 ;  /* 0x000000926f727220 */ /* 0x000fe20000410000 */
[----:B------:R-:W5:Y:S01]  /*25c0*/  MUFU.RCP R123, R123 ;  /* 0x0000007b007b7308 */ /* 0x000f620000001000 */
[----:B------:R-:W-:Y:S01]  /*25d0*/  FADD.FTZ R148, -R2, R59 ;  /* 0x0000003b02947221 */ /* 0x000fe20000010100 */
[----:B------:R-:W-:Y:S01]  /*25e0*/  FMUL.FTZ R92, R142, R99 ;  /* 0x000000638e5c7220 */ /* 0x000fe20000410000 */
[----:B------:R-:W-:Y:S01]  /*25f0*/  FMUL.FTZ R65, R44, -1.4426950216293334961 ;  /* 0xbfb8aa3b2c417820 */ /* 0x000fe20000410000 */
[----:B------:R-:W-:Y:S01]  /*2600*/  FMUL.FTZ R91, R56, -1.4426950216293334961 ;  /* 0xbfb8aa3b385b7820 */ /* 0x000fe20000410000 */
[----:B------:R-:W-:Y:S01]  /*2610*/  FFMA.FTZ R59, R142, R114, R55 ;  /* 0x000000728e3b7223 */ /* 0x000fe20000010037 */
[----:B--2---:R-:W-:Y:S01]  /*2620*/  FADD.FTZ R125, R129, 1 ;  /* 0x3f800000817d7421 */ /* 0x004fe20000010000 */
[----:B------:R-:W-:Y:S01]  /*2630*/  FFMA.FTZ R146, R126, R92, R93 ;  /* 0x0000005c7e927223 */ /* 0x000fe2000001005d */
[----:B------:R-:W-:Y:S01]  /*2640*/  FMUL.FTZ R55, R111, R148 ;  /* 0x000000946f377220 */ /* 0x000fe20000410000 */
[-C--:B-1----:R-:W-:Y:S01]  /*2650*/  FMUL.FTZ R127, R51, R62.reuse ;  /* 0x0000003e337f7220 */ /* 0x082fe20000410000 */
[----:B------:R-:W-:Y:S01]  /*2660*/  FADD.FTZ R148, -R2, R131 ;  /* 0x0000008302947221 */ /* 0x000fe20000010100 */
[----:B------:R-:W-:Y:S01]  /*2670*/  FFMA.FTZ R68, R68, R69, R67 ;  /* 0x0000004544447223 */ /* 0x000fe20000010043 */
[----:B------:R-:W1:Y:S01]  /*2680*/  MUFU.EX2 R65, R65 ;  /* 0x0000004100417308 */ /* 0x000e620000000800 */
[C---:B------:R-:W-:Y:S01]  /*2690*/  FFMA.FTZ R67, R61.reuse, R62, R144 ;  /* 0x0000003e3d437223 */ /* 0x040fe20000010090 */
[----:B------:R-:W-:Y:S01]  /*26a0*/  FFMA.FTZ R127, R61, R127, R146 ;  /* 0x0000007f3d7f7223 */ /* 0x000fe20000010092 */
[----:B0-----:R-:W-:Y:S01]  /*26b0*/  FADD.FTZ R129, -R87, 1 ;  /* 0x3f80000057817421 */ /* 0x001fe20000010100 */
[----:B------:R-:W-:Y:S01]  /*26c0*/  FMUL.FTZ R61, R111, R148 ;  /* 0x000000946f3d7220 */ /* 0x000fe20000410000 */
[----:B------:R-:W-:-:S03]  /*26d0*/  FFMA.FTZ R93, R50, R55, R53 ;  /* 0x00000037325d7223 */ /* 0x000fc60000010035 */
[----:B------:R-:W0:Y:S01]  /*26e0*/  MUFU.EX2 R91, R91 ;  /* 0x0000005b005b7308 */ /* 0x000e220000000800 */
[----:B---3--:R-:W-:Y:S01]  /*26f0*/  FADD.FTZ R146, -R117, 1 ;  /* 0x3f80000075927421 */ /* 0x008fe20000010100 */
[----:B------:R-:W-:Y:S01]  /*2700*/  FFMA.FTZ R144, R64, R129, 1 ;  /* 0x3f80000040907423 */ /* 0x000fe20000010081 */
[----:B------:R-:W-:-:S05]  /*2710*/  FFMA.FTZ R64, R51, R61, R52 ;  /* 0x0000003d33407223 */ /* 0x000fca0000010034 */
[----:B------:R-:W2:Y:S01]  /*2720*/  MUFU.RCP R125, R125 ;  /* 0x0000007d007d7308 */ /* 0x000ea20000001000 */
[----:B------:R-:W-:Y:S01]  /*2730*/  FMUL.FTZ R131, R93, -1.4426950216293334961 ;  /* 0xbfb8aa3b5d837820 */ /* 0x000fe20000410000 */
[----:B------:R-:W-:Y:S01]  /*2740*/  FFMA.FTZ R148, R63, R146, 1 ;  /* 0x3f8000003f947423 */ /* 0x000fe20000010092 */
[----:B-----5:R-:W-:Y:S01]  /*2750*/  FADD.FTZ R146, -R123, 1 ;  /* 0x3f8000007b927421 */ /* 0x020fe20000010100 */
[----:B------:R-:W-:Y:S01]  /*2760*/  FMUL.FTZ R144, R87, R144 ;  /* 0x0000009057907220 */ /* 0x000fe20000410000 */
[----:B------:R-:W-:Y:S01]  /*2770*/  FMUL.FTZ R133, R64, -1.4426950216293334961 ;  /* 0xbfb8aa3b40857820 */ /* 0x000fe20000410000 */
[C---:B------:R-:W-:Y:S02]  /*2780*/  SHF.L.U32 R87, R38.reuse, 0x10, RZ ;  /* 0x0000001026577819 */ /* 0x040fe400000006ff */
[----:B------:R3:W5:Y:S01]  /*2790*/  MUFU.EX2 R129, R131 ;  /* 0x0000008300817308 */ /* 0x0007620000000800 */
[----:B------:R-:W-:Y:S01]  /*27a0*/  FFMA.FTZ R146, R95, R146, 1 ;  /* 0x3f8000005f927423 */ /* 0x000fe20000010092 */
[----:B------:R-:W-:Y:S01]  /*27b0*/  PRMT R63, R38, 0x7632, R63 ;  /* 0x00007632263f7816 */ /* 0x000fe2000000003f */
[----:B------:R-:W-:Y:S01]  /*27c0*/  FMUL.FTZ R87, R87, R144 ;  /* 0x0000009057577220 */ /* 0x000fe20000410000 */
[----:B-1----:R-:W-:Y:S01]  /*27d0*/  FADD.FTZ R95, R65, 1 ;  /* 0x3f800000415f7421 */ /* 0x002fe20000010000 */
[----:B------:R-:W-:-:S03]  /*27e0*/  FMUL.FTZ R146, R123, R146 ;  /* 0x000000927b927220 */ /* 0x000fc60000410000 */
[----:B------:R-:W1:Y:S01]  /*27f0*/  MUFU.EX2 R133, R133 ;  /* 0x0000008500857308 */ /* 0x000e620000000800 */
[----:B------:R-:W-:Y:S01]  /*2800*/  SHF.L.U32 R65, R63, 0x10, RZ ;  /* 0x000000103f417819 */ /* 0x000fe200000006ff */
[----:B0-----:R-:W-:Y:S01]  /*2810*/  FADD.FTZ R123, R91, 1 ;  /* 0x3f8000005b7b7421 */ /* 0x001fe20000010000 */
[----:B--2---:R-:W-:Y:S01]  /*2820*/  FADD.FTZ R150, -R125, 1 ;  /* 0x3f8000007d967421 */ /* 0x004fe20000010100 */
[----:B------:R-:W-:Y:S01]  /*2830*/  FMUL.FTZ R91, R5, R87 ;  /* 0x00000057055b7220 */ /* 0x000fe20000410000 */
[----:B------:R-:W-:Y:S01]  /*2840*/  PRMT R63, R34, 0x7632, R63 ;  /* 0x00007632223f7816 */ /* 0x000fe2000000003f */
[----:B------:R-:W-:Y:S01]  /*2850*/  FMUL.FTZ R65, R65, R146 ;  /* 0x0000009241417220 */ /* 0x000fe20000410000 */
[----:B------:R-:W-:Y:S01]  /*2860*/  FFMA.FTZ R150, R97, R150, 1 ;  /* 0x3f80000061967423 */ /* 0x000fe20000010096 */
[----:B------:R-:W-:Y:S01]  /*2870*/  FFMA.FTZ R144, R124, R91, R127 ;  /* 0x0000005b7c907223 */ /* 0x000fe2000001007f */
[----:B------:R-:W-:Y:S01]  /*2880*/  SHF.L.U32 R127, R63, 0x10, RZ ;  /* 0x000000103f7f7819 */ /* 0x000fe200000006ff */
[----:B------:R-:W-:Y:S01]  /*2890*/  FMUL.FTZ R148, R117, R148 ;  /* 0x0000009475947220 */ /* 0x000fe20000410000 */
[----:B------:R-:W-:Y:S01]  /*28a0*/  PRMT R63, R35, 0x7632, R63 ;  /* 0x00007632233f7816 */ /* 0x000fe2000000003f */
[----:B------:R-:W-:Y:S01]  /*28b0*/  FMUL.FTZ R116, R111, R116 ;  /* 0x000000746f747220 */ /* 0x000fe20000410000 */
[----:B---3--:R-:W-:Y:S01]  /*28c0*/  FMUL.FTZ R131, R125, R150 ;  /* 0x000000967d837220 */ /* 0x008fe20000410000 */
[----:B------:R-:W-:Y:S01]  /*28d0*/  FMUL.FTZ R117, R50, R65 ;  /* 0x0000004132757220 */ /* 0x000fe20000410000 */
[C---:B------:R-:W-:Y:S01]  /*28e0*/  SHF.L.U32 R97, R39.reuse, 0x10, RZ ;  /* 0x0000001027617819 */ /* 0x040fe200000006ff */
[----:B------:R-:W0:Y:S01]  /*28f0*/  MUFU.RCP R95, R95 ;  /* 0x0000005f005f7308 */ /* 0x000e220000001000 */
[----:B------:R-:W-:Y:S01]  /*2900*/  PRMT R91, R39, 0x7632, R91 ;  /* 0x00007632275b7816 */ /* 0x000fe2000000005b */
[----:B-----5:R-:W-:Y:S01]  /*2910*/  FADD.FTZ R125, R129, 1 ;  /* 0x3f800000817d7421 */ /* 0x020fe20000010000 */
[----:B------:R-:W-:Y:S01]  /*2920*/  FADD.FTZ R146, -R2, R127 ;  /* 0x0000007f02927221 */ /* 0x000fe20000010100 */
[----:B------:R-:W-:Y:S01]  /*2930*/  SHF.L.U32 R129, R63, 0x10, RZ ;  /* 0x000000103f817819 */ /* 0x000fe200000006ff */
[----:B------:R-:W-:Y:S01]  /*2940*/  FFMA.FTZ R54, R5, R116, R54 ;  /* 0x0000007405367223 */ /* 0x000fe20000010036 */
[----:B------:R-:W-:-:S02]  /*2950*/  FFMA.FTZ R117, R47, R117, R144 ;  /* 0x000000752f757223 */ /* 0x000fc40000010090 */
[----:B------:R-:W2:Y:S01]  /*2960*/  MUFU.RCP R123, R123 ;  /* 0x0000007b007b7308 */ /* 0x000ea20000001000 */
[----:B-1----:R-:W-:Y:S01]  /*2970*/  FADD.FTZ R127, R133, 1 ;  /* 0x3f800000857f7421 */ /* 0x002fe20000010000 */
[----:B------:R-:W-:Y:S01]  /*2980*/  SHF.L.U32 R144, R91, 0x10, RZ ;  /* 0x000000105b907819 */ /* 0x000fe200000006ff */
[----:B------:R-:W-:Y:S01]  /*2990*/  FMUL.FTZ R97, R97, R148 ;  /* 0x0000009461617220 */ /* 0x000fe20000410000 */
[C---:B------:R-:W-:Y:S01]  /*29a0*/  FMUL.FTZ R63, R111.reuse, R146 ;  /* 0x000000926f3f7220 */ /* 0x040fe20000410000 */
[----:B------:R-:W-:Y:S01]  /*29b0*/  FADD.FTZ R146, -R2, R129 ;  /* 0x0000008102927221 */ /* 0x000fe20000010100 */
[----:B------:R-:W-:Y:S02]  /*29c0*/  FMUL.FTZ R58, R54, -1.4426950216293334961 ;  /* 0xbfb8aa3b363a7820 */ /* 0x000fe40000410000 */
[----:B------:R-:W1:Y:S01]  /*29d0*/  MUFU.RCP R125, R125 ;  /* 0x0000007d007d7308 */ /* 0x000e620000001000 */
[----:B------:R-:W-:Y:S01]  /*29e0*/  FFMA.FTZ R91, R50, R63, R53 ;  /* 0x0000003f325b7223 */ /* 0x000fe20000010035 */
[----:B------:R-:W-:Y:S01]  /*29f0*/  FMUL.FTZ R129, R142, R97 ;  /* 0x000000618e817220 */ /* 0x000fe20000410000 */
[----:B------:R-:W-:Y:S01]  /*2a00*/  FMUL.FTZ R144, R144, R131 ;  /* 0x0000008390907220 */ /* 0x000fe20000410000 */
[----:B------:R-:W-:Y:S01]  /*2a10*/  FMUL.FTZ R53, R111, R146 ;  /* 0x000000926f357220 */ /* 0x000fe20000410000 */
[----:B------:R-:W-:-:S03]  /*2a20*/  FFMA.FTZ R131, R5, R101, R66 ;  /* 0x0000006505837223 */ /* 0x000fc60000010042 */
[----:B------:R-:W3:Y:S01]  /*2a30*/  MUFU.RCP R127, R127 ;  /* 0x0000007f007f7308 */ /* 0x000ee20000001000 */
[----:B------:R-:W-:Y:S01]  /*2a40*/  FFMA.FTZ R133, R122, R129, R117 ;  /* 0x000000817a857223 */ /* 0x000fe20000010075 */
[C---:B------:R-:W-:Y:S01]  /*2a50*/  FMUL.FTZ R66, R51.reuse, R144 ;  /* 0x0000009033427220 */ /* 0x040fe20000410000 */
[----:B------:R-:W-:Y:S01]  /*2a60*/  FFMA.FTZ R117, R51, R53, R52 ;  /* 0x0000003533757223 */ /* 0x000fe20000010034 */
[----:B------:R-:W-:-:S04]  /*2a70*/  FADD.FTZ R52, R57, R69 ;  /* 0x0000004539347221 */ /* 0x000fc80000010000 */
[----:B------:R-:W5:Y:S01]  /*2a80*/  MUFU.EX2 R58, R58 ;  /* 0x0000003a003a7308 */ /* 0x000f620000000800 */
[----:B------:R-:W-:Y:S01]  /*2a90*/  FMUL.FTZ R92, R59, -1.4426950216293334961 ;  /* 0xbfb8aa3b3b5c7820 */ /* 0x000fe20000410000 */
[----:B------:R-:W-:Y:S01]  /*2aa0*/  FFMA.FTZ R69, R50, R69, R131 ;  /* 0x0000004532457223 */ /* 0x000fe20000010083 */
[----:B0-----:R-:W-:Y:S01]  /*2ab0*/  FADD.FTZ R57, -R95, 1 ;  /* 0x3f8000005f397421 */ /* 0x001fe20000010100 */
[----:B------:R-:W-:Y:S01]  /*2ac0*/  FFMA.FTZ R133, R46, R66, R133 ;  /* 0x000000422e857223 */ /* 0x000fe20000010085 */
[----:B------:R-:W-:Y:S01]  /*2ad0*/  FMUL.FTZ R66, R117, -1.4426950216293334961 ;  /* 0xbfb8aa3b75427820 */ /* 0x000fe20000410000 */
[----:B--2---:R-:W-:Y:S01]  /*2ae0*/  FADD.FTZ R131, -R123, 1 ;  /* 0x3f8000007b837421 */ /* 0x004fe20000010100 */
[----:B------:R-:W-:Y:S01]  /*2af0*/  FMUL.FTZ R135, R91, -1.4426950216293334961 ;  /* 0xbfb8aa3b5b877820 */ /* 0x000fe20000410000 */
[----:B------:R-:W-:Y:S01]  /*2b00*/  FFMA.FTZ R44, R44, R57, 1 ;  /* 0x3f8000002c2c7423 */ /* 0x000fe20000010039 */
[----:B------:R-:W0:Y:S01]  /*2b10*/  MUFU.EX2 R92, R92 ;  /* 0x0000005c005c7308 */ /* 0x000e220000000800 */
[----:B------:R-:W-:Y:S01]  /*2b20*/  FFMA.FTZ R56, R56, R131, 1 ;  /* 0x3f80000038387423 */ /* 0x000fe20000010083 */
[----:B-1----:R-:W-:Y:S01]  /*2b30*/  FADD.FTZ R148, -R125, 1 ;  /* 0x3f8000007d947421 */ /* 0x002fe20000010100 */
[----:B------:R-:W-:Y:S01]  /*2b40*/  FMUL.FTZ R146, R95, R44 ;  /* 0x0000002c5f927220 */ /* 0x000fe20000410000 */
[----:B----4-:R-:W-:Y:S01]  /*2b50*/  SHF.L.U32 R95, R40, 0x10, RZ ;  /* 0x00000010285f7819 */ /* 0x010fe200000006ff */
[----:B------:R-:W-:-:S03]  /*2b60*/  FMUL.FTZ R150, R123, R56 ;  /* 0x000000387b967220 */ /* 0x000fc60000410000 */
[----:B------:R-:W1:Y:S01]  /*2b70*/  MUFU.EX2 R129, R135 ;  /* 0x0000008700817308 */ /* 0x000e620000000800 */
[----:B---3--:R-:W-:Y:S01]  /*2b80*/  FADD.FTZ R57, -R127, 1 ;  /* 0x3f8000007f397421 */ /* 0x008fe20000010100 */
[----:B------:R-:W-:Y:S01]  /*2b90*/  PRMT R56, R40, 0x7632, R56 ;  /* 0x0000763228387816 */ /* 0x000fe20000000038 */
[----:B------:R-:W-:-:S05]  /*2ba0*/  FFMA.FTZ R148, R93, R148, 1 ;  /* 0x3f8000005d947423 */ /* 0x000fca0000010094 */
[----:B------:R-:W2:Y:S01]  /*2bb0*/  MUFU.EX2 R66, R66 ;  /* 0x0000004200427308 */ /* 0x000ea20000000800 */
[----:B-----5:R-:W-:Y:S01]  /*2bc0*/  FADD.FTZ R44, R58, 1 ;  /* 0x3f8000003a2c7421 */ /* 0x020fe20000010000 */
[----:B------:R-:W-:Y:S01]  /*2bd0*/  FFMA.FTZ R64, R64, R57, 1 ;  /* 0x3f80000040407423 */ /* 0x000fe20000010039 */
[----:B------:R-:W-:Y:S01]  /*2be0*/  SHF.L.U32 R56, R56, 0x10, RZ ;  /* 0x0000001038387819 */ /* 0x000fe200000006ff */
[----:B------:R-:W-:Y:S01]  /*2bf0*/  FMUL.FTZ R95, R95, R146 ;  /* 0x000000925f5f7220 */ /* 0x000fe20000410000 */
[----:B------:R-:W-:-:S03]  /*2c00*/  FMUL.FTZ R57, R125, R148 ;  /* 0x000000947d397220 */ /* 0x000fc60000410000 */
[----:B------:R-:W-:Y:S01]  /*2c10*/  FMUL.FTZ R58, R5, R95 ;  /* 0x0000005f053a7220 */ /* 0x000fe20000410000 */
[----:B------:R-:W3:Y:S01]  /*2c20*/  MUFU.RCP R44, R44 ;  /* 0x0000002c002c7308 */ /* 0x000ee20000001000 */
[----:B------:R-:W-:Y:S01]  /*2c30*/  FMUL.FTZ R57, R56, R57 ;  /* 0x0000003938397220 */ /* 0x000fe20000410000 */
[----:B------:R-:W-:Y:S01]  /*2c40*/  SHF.L.U32 R93, R41, 0x10, RZ ;  /* 0x00000010295d7819 */ /* 0x000fe200000006ff */
[----:B------:R-:W-:Y:S01]  /*2c50*/  FFMA.FTZ R58, R120, R58, R133 ;  /* 0x0000003a783a7223 */ /* 0x000fe20000010085 */
[----:B0-----:R-:W-:Y:S01]  /*2c60*/  FADD.FTZ R92, R92, 1 ;  /* 0x3f8000005c5c7421 */ /* 0x001fe20000010000 */
[----:B------:R-:W-:Y:S01]  /*2c70*/  FMUL.FTZ R127, R127, R64 ;  /* 0x000000407f7f7220 */ /* 0x000fe20000410000 */
[----:B------:R-:W-:Y:S01]  /*2c80*/  FMUL.FTZ R123, R50, R57 ;  /* 0x00000039327b7220 */ /* 0x000fe20000410000 */
[----:B-1----:R-:W-:Y:S01]  /*2c90*/  FADD.FTZ R64, R129, 1 ;  /* 0x3f80000081407421 */ /* 0x002fe20000010000 */
[----:B--2---:R-:W-:Y:S01]  /*2ca0*/  FADD.FTZ R125, R66, 1 ;  /* 0x3f800000427d7421 */ /* 0x004fe20000010000 */
[----:B------:R-:W-:Y:S01]  /*2cb0*/  FMUL.FTZ R93, R93, R150 ;  /* 0x000000965d5d7220 */ /* 0x000fe20000410000 */
[----:B------:R-:W-:Y:S01]  /*2cc0*/  FFMA.FTZ R123, R55, R123, R58 ;  /* 0x0000007b377b7223 */ /* 0x000fe2000001003a */
[----:B------:R-:W-:Y:S01]  /*2cd0*/  MUFU.RCP R92, R92 ;  /* 0x0000005c005c7308 */ /* 0x000fe20000001000 */
[----:B------:R-:W-:Y:S01]  /*2ce0*/  PRMT R56, R41, 0x7632, R56 ;  /* 0x0000763229387816 */ /* 0x000fe20000000038 */
[C---:B------:R-:W-:Y:S01]  /*2cf0*/  FFMA.FTZ R66, R142.reuse, R99, R69 ;  /* 0x000000638e427223 */ /* 0x040fe20000010045 */
[----:B------:R-:W-:-:S05]  /*2d00*/  FMUL.FTZ R69, R142, R93 ;  /* 0x0000005d8e457220 */ /* 0x000fca0000410000 */
[----:B------:R-:W0:Y:S01]  /*2d10*/  MUFU.RCP R58, R125 ;  /* 0x0000007d003a7308 */ /* 0x000e220000001000 */
[----:B------:R-:W-:Y:S01]  /*2d20*/  SHF.L.U32 R56, R56, 0x10, RZ ;  /* 0x0000001038387819 */ /* 0x000fe200000006ff */
[----:B------:R-:W-:Y:S01]  /*2d30*/  FADD.FTZ R45, R45, R62 ;  /* 0x0000003e2d2d7221 */ /* 0x000fe20000010000 */
[----:B------:R-:W-:-:S05]  /*2d40*/  FFMA.FTZ R66, R51, R62, R66 ;  /* 0x0000003e33427223 */ /* 0x000fca0000010042 */
[----:B------:R-:W1:Y:S01]  /*2d50*/  MUFU.RCP R64, R64 ;  /* 0x0000004000407308 */ /* 0x000e620000001000 */
[----:B------:R-:W-:Y:S01]  /*2d60*/  FFMA.FTZ R62, R118, R69, R123 ;  /* 0x00000045763e7223 */ /* 0x000fe2000001007b */
[----:B---3--:R-:W-:Y:S01]  /*2d70*/  FADD.FTZ R123, -R44, 1 ;  /* 0x3f8000002c7b7421 */ /* 0x008fe20000010100 */
[----:B------:R-:W-:Y:S01]  /*2d80*/  FMUL.FTZ R56, R56, R127 ;  /* 0x0000007f38387220 */ /* 0x000fe20000410000 */
[----:B------:R-:W-:Y:S01]  /*2d90*/  FFMA.FTZ R68, R47, R65, R68 ;  /* 0x000000412f447223 */ /* 0x000fe20000010044 */
[----:B------:R-:W-:Y:S01]  /*2da0*/  FFMA.FTZ R47, R5, R87, R66 ;  /* 0x00000057052f7223 */ /* 0x000fe20000010042 */
[----:B------:R-:W-:Y:S01]  /*2db0*/  FFMA.FTZ R123, R54, R123, 1 ;  /* 0x3f800000367b7423 */ /* 0x000fe2000001007b */
[----:B------:R-:W-:Y:S02]  /*2dc0*/  FMUL.FTZ R69, R51, R56 ;  /* 0x0000003833457220 */ /* 0x000fe40000410000 */
[----:B------:R-:W-:Y:S01]  /*2dd0*/  FFMA.FTZ R47, R50, R65, R47 ;  /* 0x00000041322f7223 */ /* 0x000fe2000001002f */
[----:B------:R-:W-:Y:S01]  /*2de0*/  FMUL.FTZ R123, R44, R123 ;  /* 0x0000007b2c7b7220 */ /* 0x000fe20000410000 */
[----:B0-----:R-:W-:Y:S01]  /*2df0*/  FADD.FTZ R44, -R58, 1 ;  /* 0x3f8000003a2c7421 */ /* 0x001fe20000010100 */
[----:B------:R-:W-:Y:S01]  /*2e00*/  FFMA.FTZ R69, R61, R69, R62 ;  /* 0x000000453d457223 */ /* 0x000fe2000001003e */
[----:B------:R-:W-:Y:S01]  /*2e10*/  FADD.FTZ R66, -R92, 1 ;  /* 0x3f8000005c427421 */ /* 0x000fe20000010100 */
[----:B------:R-:W-:Y:S01]  /*2e20*/  FFMA.FTZ R54, R142, R97, R47 ;  /* 0x000000618e367223 */ /* 0x000fe2000001002f */
[----:B------:R-:W-:Y:S01]  /*2e30*/  FFMA.FTZ R117, R117, R44, 1 ;  /* 0x3f80000075757423 */ /* 0x000fe2000001002c */
[----:B-1----:R-:W-:Y:S01]  /*2e40*/  FADD.FTZ R62, -R64, 1 ;  /* 0x3f800000403e7421 */ /* 0x002fe20000010100 */
[----:B------:R-:W-:Y:S01]  /*2e50*/  FFMA.FTZ R59, R59, R66, 1 ;  /* 0x3f8000003b3b7423 */ /* 0x000fe20000010042 */
[----:B------:R-:W-:Y:S01]  /*2e60*/  PRMT R44, R42, 0x7632, R44 ;  /* 0x000076322a2c7816 */ /* 0x000fe2000000002c */
[----:B------:R-:W-:Y:S01]  /*2e70*/  FFMA.FTZ R54, R51, R144, R54 ;  /* 0x0000009033367223 */ /* 0x000fe20000010036 */
[----:B------:R-:W-:Y:S01]  /*2e80*/  FFMA.FTZ R91, R91, R62, 1 ;  /* 0x3f8000005b5b7423 */ /* 0x000fe2000001003e */
[----:B------:R-:W-:Y:S01]  /*2e90*/  FMUL.FTZ R125, R92, R59 ;  /* 0x0000003b5c7d7220 */ /* 0x000fe20000410000 */
[----:B------:R-:W-:Y:S01]  /*2ea0*/  SHF.L.U32 R44, R44, 0x10, RZ ;  /* 0x000000102c2c7819 */ /* 0x000fe200000006ff */
[----:B------:R-:W-:Y:S01]  /*2eb0*/  FFMA.FTZ R47, R5, R95, R54 ;  /* 0x0000005f052f7223 */ /* 0x000fe20000010036 */
[----:B------:R-:W-:Y:S01]  /*2ec0*/  FMUL.FTZ R59, R64, R91 ;  /* 0x0000005b403b7220 */ /* 0x000fe20000410000 */
[----:B------:R-:W-:-:S02]  /*2ed0*/  SHF.L.U32 R92, R42, 0x10, RZ ;  /* 0x000000102a5c7819 */ /* 0x000fc400000006ff */
[C---:B------:R-:W-:Y:S01]  /*2ee0*/  SHF.L.U32 R54, R43.reuse, 0x10, RZ ;  /* 0x000000102b367819 */ /* 0x040fe200000006ff */
[----:B------:R-:W-:Y:S01]  /*2ef0*/  FFMA.FTZ R47, R50, R57, R47 ;  /* 0x00000039322f7223 */ /* 0x000fe2000001002f */
[----:B------:R-:W-:Y:S01]  /*2f00*/  FMUL.FTZ R59, R44, R59 ;  /* 0x0000003b2c3b7220 */ /* 0x000fe20000410000 */
[----:B------:R-:W-:Y:S01]  /*2f10*/  PRMT R44, R43, 0x7632, R44 ;  /* 0x000076322b2c7816 */ /* 0x000fe2000000002c */
[----:B------:R-:W-:Y:S01]  /*2f20*/  FMUL.FTZ R92, R92, R123 ;  /* 0x0000007b5c5c7220 */ /* 0x000fe20000410000 */
[----:B------:R-:W-:Y:S01]  /*2f30*/  FMUL.FTZ R91, R54, R125 ;  /* 0x0000007d365b7220 */ /* 0x000fe20000410000 */
[----:B------:R-:W-:Y:S01]  /*2f40*/  FFMA.FTZ R68, R55, R57, R68 ;  /* 0x0000003937447223 */ /* 0x000fe20000010044 */
[----:B------:R-:W-:Y:S01]  /*2f50*/  FFMA.FTZ R54, R142, R93, R47 ;  /* 0x0000005d8e367223 */ /* 0x000fe2000001002f */
[----:B------:R-:W-:Y:S01]  /*2f60*/  FFMA.FTZ R55, R3, R90, R14 ;  /* 0x0000005a03377223 */ /* 0x000fe2000001000e */
[----:B------:R-:W-:Y:S01]  /*2f70*/  SHF.L.U32 R66, R44, 0x10, RZ ;  /* 0x000000102c427819 */ /* 0x000fe200000006ff */
[----:B------:R-:W-:Y:S01]  /*2f80*/  FADD.FTZ R14, R90, R15 ;  /* 0x0000000f5a0e7221 */ /* 0x000fe20000010000 */
[----:B------:R-:W-:Y:S01]  /*2f90*/  FMUL.FTZ R117, R58, R117 ;  /* 0x000000753a757220 */ /* 0x000fe20000410000 */
[----:B------:R-:W-:Y:S01]  /*2fa0*/  FFMA.FTZ R15, R115, R89, R12 ;  /* 0x00000059730f7223 */ /* 0x000fe2000001000c */
[----:B------:R-:W-:Y:S01]  /*2fb0*/  FMUL.FTZ R47, R5, R92 ;  /* 0x0000005c052f7220 */ /* 0x000fe20000410000 */
[----:B------:R-:W-:Y:S01]  /*2fc0*/  FADD.FTZ R12, R89, R13 ;  /* 0x0000000d590c7221 */ /* 0x000fe20000010000 */
[----:B------:R-:W-:Y:S01]  /*2fd0*/  FFMA.FTZ R54, R51, R56, R54 ;  /* 0x0000003833367223 */ /* 0x000fe20000010036 */
[----:B------:R-:W-:Y:S01]  /*2fe0*/  FMUL.FTZ R66, R66, R117 ;  /* 0x0000007542427220 */ /* 0x000fe20000410000 */
[----:B------:R-:W-:Y:S01]  /*2ff0*/  FADD.FTZ R14, R14, R105 ;  /* 0x000000690e0e7221 */ /* 0x000fe20000010000 */
[----:B------:R-:W-:Y:S01]  /*3000*/  FFMA.FTZ R62, R116, R47, R69 ;  /* 0x0000002f743e7223 */ /* 0x000fe20000010045 */
[----:B------:R-:W-:Y:S01]  /*3010*/  IADD3 R117, P0, R112, 0x12, RZ ;  /* 0x0000001270757810 */ /* 0x000fe20007f1e0ff */
[----:B------:R-:W-:Y:S01]  /*3020*/  FFMA.FTZ R55, R140, R105, R55 ;  /* 0x000000698c377223 */ /* 0x000fe20000010037 */
[----:B------:R-:W-:Y:S01]  /*3030*/  FFMA.FTZ R15, R138, R113, R15 ;  /* 0x000000718a0f7223 */ /* 0x000fe2000001000f */
[----:B------:R-:W-:Y:S01]  /*3040*/  FADD.FTZ R12, R12, R113 ;  /* 0x000000710c0c7221 */ /* 0x000fe20000010000 */
[----:B------:R-:W-:Y:S01]  /*3050*/  FFMA.FTZ R47, R5, R92, R54 ;  /* 0x0000005c052f7223 */ /* 0x000fe20000010036 */
[----:B------:R-:W-:Y:S01]  /*3060*/  FMUL.FTZ R64, R50, R59 ;  /* 0x0000003b32407220 */ /* 0x000fe20000410000 */
[----:B------:R-:W-:Y:S01]  /*3070*/  FADD.FTZ R13, R14, R83 ;  /* 0x000000530e0d7221 */ /* 0x000fe20000010000 */
[----:B------:R-:W-:Y:S01]  /*3080*/  IADD3.X R119, RZ, R119, RZ, P0, !PT ;  /* 0x00000077ff777210 */ /* 0x000fe200007fe4ff */
[----:B------:R-:W-:Y:S01]  /*3090*/  FFMA.FTZ R55, R136, R83, R55 ;  /* 0x0000005388377223 */ /* 0x000fe20000010037 */
[----:B------:R-:W-:Y:S01]  /*30a0*/  FFMA.FTZ R15, R134, R109, R15 ;  /* 0x0000006d860f7223 */ /* 0x000fe2000001000f */
[----:B------:R-:W-:Y:S01]  /*30b0*/  FADD.FTZ R12, R12, R109 ;  /* 0x0000006d0c0c7221 */ /* 0x000fe20000010000 */
[----:B------:R-:W-:Y:S01]  /*30c0*/  FFMA.FTZ R47, R50, R59, R47 ;  /* 0x0000003b322f7223 */ /* 0x000fe2000001002f */
[----:B------:R-:W-:Y:S01]  /*30d0*/  ISETP.GE.U32.AND P0, PT, R117, UR10, PT ;  /* 0x0000000a75007c0c */ /* 0x000fe2000bf06070 */
[----:B------:R-:W-:Y:S01]  /*30e0*/  FFMA.FTZ R69, R63, R64, R62 ;  /* 0x000000403f457223 */ /* 0x000fe2000001003e */
[----:B------:R-:W-:Y:S01]  /*30f0*/  FMUL.FTZ R44, R142, R91 ;  /* 0x0000005b8e2c7220 */ /* 0x000fe20000410000 */
[----:B------:R-:W-:Y:S01]  /*3100*/  FADD.FTZ R14, R13, R106 ;  /* 0x0000006a0d0e7221 */ /* 0x000fe20000010000 */
[----:B------:R-:W-:Y:S01]  /*3110*/  FFMA.FTZ R55, R132, R106, R55 ;  /* 0x0000006a84377223 */ /* 0x000fe20000010037 */
[----:B------:R-:W-:Y:S01]  /*3120*/  FFMA.FTZ R15, R130, R103, R15 ;  /* 0x00000067820f7223 */ /* 0x000fe2000001000f */
[----:B------:R-:W-:Y:S01]  /*3130*/  FADD.FTZ R12, R12, R103 ;  /* 0x000000670c0c7221 */ /* 0x000fe20000010000 */
[----:B------:R-:W-:Y:S01]  /*3140*/  FFMA.FTZ R50, R142, R91, R47 ;  /* 0x0000005b8e327223 */ /* 0x000fe2000001002f */
[----:B------:R-:W-:Y:S01]  /*3150*/  ISETP.GE.AND.EX P0, PT, R119, UR6, PT, P0 ;  /* 0x0000000677007c0c */ /* 0x000fe2000bf06300 */
[----:B------:R-:W-:Y:S01]  /*3160*/  FFMA.FTZ R44, R114, R44, R69 ;  /* 0x0000002c722c7223 */ /* 0x000fe20000010045 */
[CC--:B------:R-:W-:Y:S01]  /*3170*/  FMUL.FTZ R47, R51.reuse, R66.reuse ;  /* 0x00000042332f7220 */ /* 0x0c0fe20000410000 */
[----:B------:R-:W-:Y:S01]  /*3180*/  FADD.FTZ R14, R14, R101 ;  /* 0x000000650e0e7221 */ /* 0x000fe20000010000 */
[----:B------:R-:W-:Y:S01]  /*3190*/  FFMA.FTZ R55, R128, R101, R55 ;  /* 0x0000006580377223 */ /* 0x000fe20000010037 */
[----:B------:R-:W-:Y:S01]  /*31a0*/  FFMA.FTZ R15, R126, R99, R15 ;  /* 0x000000637e0f7223 */ /* 0x000fe2000001000f */
[----:B------:R-:W-:Y:S01]  /*31b0*/  FADD.FTZ R12, R12, R99 ;  /* 0x000000630c0c7221 */ /* 0x000fe20000010000 */
[----:B------:R-:W-:Y:S01]  /*31c0*/  FFMA.FTZ R50, R51, R66, R50 ;  /* 0x0000004233327223 */ /* 0x000fe20000010032 */
[----:B------:R-:W-:Y:S01]  /*31d0*/  FFMA.FTZ R51, R53, R47, R44 ;  /* 0x0000002f35337223 */ /* 0x000fe2000001002c */
[----:B------:R-:W-:Y:S01]  /*31e0*/  FADD.FTZ R14, R14, R87 ;  /* 0x000000570e0e7221 */ /* 0x000fe20000010000 */
[----:B------:R-:W-:Y:S01]  /*31f0*/  FADD.FTZ R52, R52, R65 ;  /* 0x0000004134347221 */ /* 0x000fe20000010000 */
[----:B------:R-:W-:Y:S01]  /*3200*/  FFMA.FTZ R46, R46, R144, R67 ;  /* 0x000000902e2e7223 */ /* 0x000fe20000010043 */
[----:B------:R-:W-:Y:S01]  /*3210*/  FADD.FTZ R45, R45, R144 ;  /* 0x000000902d2d7221 */ /* 0x000fe20000010000 */
[----:B------:R-:W-:Y:S01]  /*3220*/  FFMA.FTZ R55, R124, R87, R55 ;  /* 0x000000577c377223 */ /* 0x000fe20000010037 */
[----:B------:R-:W-:Y:S01]  /*3230*/  FFMA.FTZ R15, R122, R97, R15 ;  /* 0x000000617a0f7223 */ /* 0x000fe2000001000f */
[----:B------:R-:W-:Y:S01]  /*3240*/  FADD.FTZ R12, R12, R97 ;  /* 0x000000610c0c7221 */ /* 0x000fe20000010000 */
[----:B------:R0:W-:Y:S01]  /*3250*/  STS.64 [R74], R50 ;  /* 0x000000324a007388 */ /* 0x0001e20000000a00 */
[----:B------:R-:W-:Y:S01]  /*3260*/  FADD.FTZ R13, R14, R95 ;  /* 0x0000005f0e0d7221 */ /* 0x000fe20000010000 */
[----:B------:R-:W-:Y:S01]  /*3270*/  FADD.FTZ R52, R52, R57 ;  /* 0x0000003934347221 */ /* 0x000fe20000010000 */
[----:B------:R-:W-:Y:S01]  /*3280*/  FFMA.FTZ R44, R61, R56, R46 ;  /* 0x000000383d2c7223 */ /* 0x000fe2000001002e */
[----:B------:R-:W-:Y:S01]  /*3290*/  FADD.FTZ R45, R45, R56 ;  /* 0x000000382d2d7221 */ /* 0x000fe20000010000 */
[----:B------:R-:W-:Y:S01]  /*32a0*/  FFMA.FTZ R55, R120, R95, R55 ;  /* 0x0000005f78377223 */ /* 0x000fe20000010037 */
[----:B------:R-:W-:Y:S01]  /*32b0*/  FFMA.FTZ R46, R63, R59, R68 ;  /* 0x0000003b3f2e7223 */ /* 0x000fe20000010044 */
[----:B------:R-:W-:Y:S01]  /*32c0*/  FADD.FTZ R47, R52, R59 ;  /* 0x0000003b342f7221 */ /* 0x000fe20000010000 */
[----:B------:R-:W-:Y:S01]  /*32d0*/  FFMA.FTZ R44, R53, R66, R44 ;  /* 0x00000042352c7223 */ /* 0x000fe2000001002c */
[----:B0-----:R-:W-:Y:S01]  /*32e0*/  FFMA.FTZ R51, R118, R93, R15 ;  /* 0x0000005d76337223 */ /* 0x001fe2000001000f */
[----:B------:R-:W-:Y:S01]  /*32f0*/  FADD.FTZ R50, R12, R93 ;  /* 0x0000005d0c327221 */ /* 0x000fe20000010000 */
[----:B------:R-:W-:Y:S01]  /*3300*/  FADD.FTZ R15, R13, R92 ;  /* 0x0000005c0d0f7221 */ /* 0x000fe20000010000 */
[----:B------:R-:W-:Y:S01]  /*3310*/  FADD.FTZ R45, R45, R66 ;  /* 0x000000422d2d7221 */ /* 0x000fe20000010000 */
[----:B------:R-:W-:Y:S01]  /*3320*/  BAR.SYNC.DEFER_BLOCKING 0x0 ;  /* 0x0000000000007b1d */ /* 0x000fe20000010000 */
[----:B------:R-:W-:-:S02]  /*3330*/  ISETP.GT.U32.AND P1, PT, R71, 0x1f, PT ;  /* 0x0000001f4700780c */ /* 0x000fc40003f24070 */
[----:B------:R-:W-:Y:S01]  /*3340*/  CS2R R68, SRZ ;  /* 0x0000000000447805 */ /* 0x000fe2000001ff00 */
[----:B------:R-:W-:Y:S01]  /*3350*/  FFMA.FTZ R14, R116, R92, R55 ;  /* 0x0000005c740e7223 */ /* 0x000fe20000010037 */
[----:B------:R-:W-:Y:S01]  /*3360*/  FFMA.FTZ R12, R114, R91, R51 ;  /* 0x0000005b720c7223 */ /* 0x000fe20000010033 */
[----:B------:R-:W-:Y:S01]  /*3370*/  FADD.FTZ R13, R50, R91 ;  /* 0x0000005b320d7221 */ /* 0x000fe20000010000 */
[----:B------:R-:W-:Y:S07]  /*3380*/  @!P0 BRA `(.L_x_771) ;  /* 0x0000000000b08947 */ /* 0x000fee0003800000 */
        /* <DEDUP_REMOVED lines=8> */
[----:B------:R-:W-:Y:S02]  /*3410*/  LOP3.LUT R57, R51, 0x18, RZ, 0x3c, !PT ;  /* 0x0000001833397812 */ /* 0x000fe400078e3cff */
[----:B------:R-:W-:Y:S01]  /*3420*/  LOP3.LUT R62, R63, 0xfffffff8, R4, 0xe2, !PT ;  /* 0xfffffff83f3e7812 */ /* 0x000fe200078ee204 */
[----:B0-----:R-:W-:-:S06]  /*3430*/  ULEA UR5, UR7, UR5, 0x18 ;  /* 0x0000000507057291 */ /* 0x001fcc000f8ec03f */
[----:B------:R-:W-:Y:S02]  /*3440*/  LEA R50, R71, UR5, 0x5 ;  /* 0x0000000547327c11 */ /* 0x000fe4000f8e28ff */
[----:B------:R-:W-:Y:S02]  /*3450*/  LEA R56, R121, UR5, 0x5 ;  /* 0x0000000579387c11 */ /* 0x000fe4000f8e28ff */
[C---:B------:R-:W-:Y:S02]  /*3460*/  IADD3 R51, R50.reuse, R51, RZ ;  /* 0x0000003332337210 */ /* 0x040fe40007ffe0ff */
[C---:B------:R-:W-:Y:S02]  /*3470*/  IADD3 R58, R50.reuse, R53, RZ ;  /* 0x00000035323a7210 */ /* 0x040fe40007ffe0ff */
[C---:B------:R-:W-:Y:S01]  /*3480*/  IADD3 R59, R50.reuse, R55, RZ ;  /* 0x00000037323b7210 */ /* 0x040fe20007ffe0ff */
[----:B------:R-:W-:Y:S01]  /*3490*/  STS.64 [R51], R14 ;  /* 0x0000000e33007388 */ /* 0x000fe20000000a00 */
[----:B------:R-:W-:-:S02]  /*34a0*/  IADD3 R61, R50, R57, RZ ;  /* 0x00000039323d7210 */ /* 0x000fc40007ffe0ff */
[-C--:B------:R-:W-:Y:S01]  /*34b0*/  LEA R52, R75, R56.reuse, 0x3 ;  /* 0x000000384b347211 */ /* 0x080fe200078e18ff */
[----:B------:R-:W-:Y:S01]  /*34c0*/  STS.64 [R58], R46 ;  /* 0x0000002e3a007388 */ /* 0x000fe20000000a00 */
[-C--:B------:R-:W-:Y:S02]  /*34d0*/  LEA R54, R76, R56.reuse, 0x3 ;  /* 0x000000384c367211 */ /* 0x080fe400078e18ff */
[-C--:B------:R-:W-:Y:S01]  /*34e0*/  LEA R57, R77, R56.reuse, 0x3 ;  /* 0x000000384d397211 */ /* 0x080fe200078e18ff */
[----:B------:R0:W-:Y:S01]  /*34f0*/  STS.64 [R59], R12 ;  /* 0x0000000c3b007388 */ /* 0x0001e20000000a00 */
[----:B------:R-:W-:-:S03]  /*3500*/  LEA R50, R78, R56, 0x3 ;  /* 0x000000384e327211 */ /* 0x000fc600078e18ff */
[----:B------:R1:W-:Y:S01]  /*3510*/  STS.64 [R61], R44 ;  /* 0x0000002c3d007388 */ /* 0x0003e20000000a00 */
[----:B------:R-:W-:Y:S08]  /*3520*/  BAR.SYNC.DEFER_BLOCKING 0x0 ;  /* 0x0000000000007b1d */ /* 0x000ff00000010000 */
[----:B0-----:R-:W0:Y:S01]  /*3530*/  LDC.64 R58, c[0x0][0x260] ;  /* 0x00009800ff3a7b82 */ /* 0x001e220000000a00 */
[----:B-1----:R-:W-:-:S05]  /*3540*/  IMAD R61, R62, 0x280, R71 ;  /* 0x000002803e3d7824 */ /* 0x002fca00078e0247 */
[----:B------:R-:W-:-:S04]  /*3550*/  IADD3 R61, R60, R61, RZ ;  /* 0x0000003d3c3d7210 */ /* 0x000fc80007ffe0ff */
[----:B------:R-:W-:Y:S01]  /*3560*/  SHF.L.U32 R61, R61, 0x1, RZ ;  /* 0x000000013d3d7819 */ /* 0x000fe200000006ff */
        /* <DEDUP_REMOVED lines=14> */
.L_x_771:
[----:B------:R-:W-:Y:S04]  /*3650*/  BSSY B0, `(.L_x_772) ;  /* 0x0000061000007945 */ /* 0x000fe80003800000 */
[----:B------:R-:W-:Y:S05]  /*3660*/  @P1 BRA `(.L_x_773) ;  /* 0x00000004007c1947 */ /* 0x000fea0003800000 */
[----:B0-----:R-:W-:-:S04]  /*3670*/  SHF.L.U32 R50, R112, 0x3, RZ ;  /* 0x0000000370327819 */ /* 0x001fc800000006ff */
[----:B------:R-:W-:-:S04]  /*3680*/  LOP3.LUT R50, R50, 0x8, RZ, 0xc0, !PT ;  /* 0x0000000832327812 */ /* 0x000fc800078ec0ff */
[----:B------:R-:W-:-:S05]  /*3690*/  LEA.HI R51, R71, R50, RZ, 0x1e ;  /* 0x0000003247337211 */ /* 0x000fca00078ff0ff */
[----:B------:R-:W-:-:S05]  /*36a0*/  IMAD R51, R51, 0x28, -R60 ;  /* 0x0000002833337824 */ /* 0x000fca00078e0a3c */
[C---:B------:R-:W-:Y:S02]  /*36b0*/  IADD3 R50, R51.reuse, 0x4, RZ ;  /* 0x0000000433327810 */ /* 0x040fe40007ffe0ff */
[C---:B------:R-:W-:Y:S02]  /*36c0*/  IADD3 R54, R51.reuse, 0x8, RZ ;  /* 0x0000000833367810 */ /* 0x040fe40007ffe0ff */
[----:B------:R-:W-:Y:S02]  /*36d0*/  SHF.R.S32.HI R53, RZ, 0x1f, R50 ;  /* 0x0000001fff357819 */ /* 0x000fe40000011432 */
[C---:B------:R-:W-:Y:S02]  /*36e0*/  IADD3 R55, R51.reuse, 0xc, RZ ;  /* 0x0000000c33377810 */ /* 0x040fe40007ffe0ff */
[----:B------:R-:W-:Y:S02]  /*36f0*/  IADD3 R57, R51, 0x10, RZ ;  /* 0x0000001033397810 */ /* 0x000fe40007ffe0ff */
[----:B------:R-:W-:-:S02]  /*3700*/  LEA.HI R52, R53, R50, RZ, 0x2 ;  /* 0x0000003235347211 */ /* 0x000fc400078f10ff */
[----:B------:R-:W-:Y:S02]  /*3710*/  SHF.R.S32.HI R53, RZ, 0x1f, R54 ;  /* 0x0000001fff357819 */ /* 0x000fe40000011436 */
[----:B------:R-:W-:Y:S02]  /*3720*/  SHF.R.S32.HI R50, RZ, 0x1f, R55 ;  /* 0x0000001fff327819 */ /* 0x000fe40000011437 */
[----:B------:R-:W-:Y:S02]  /*3730*/  SHF.R.S32.HI R58, RZ, 0x1f, R57 ;  /* 0x0000001fff3a7819 */ /* 0x000fe40000011439 */
[----:B------:R-:W-:Y:S02]  /*3740*/  LEA.HI R54, R53, R54, RZ, 0x2 ;  /* 0x0000003635367211 */ /* 0x000fe400078f10ff */
[----:B------:R-:W-:Y:S02]  /*3750*/  LEA.HI R56, R50, R55, RZ, 0x2 ;  /* 0x0000003732387211 */ /* 0x000fe400078f10ff */
[----:B------:R-:W-:-:S02]  /*3760*/  IADD3 R53, R51, 0x18, RZ ;  /* 0x0000001833357810 */ /* 0x000fc40007ffe0ff */
[----:B------:R-:W-:Y:S02]  /*3770*/  LEA.HI R58, R58, R57, RZ, 0x2 ;  /* 0x000000393a3a7211 */ /* 0x000fe400078f10ff */
[----:B------:R-:W-:Y:S02]  /*3780*/  SHF.R.S32.HI R50, RZ, 0x1f, R51 ;  /* 0x0000001fff327819 */ /* 0x000fe40000011433 */
[----:B------:R-:W-:Y:S02]  /*3790*/  IADD3 R57, R51, 0x20, RZ ;  /* 0x0000002033397810 */ /* 0x000fe40007ffe0ff */
[----:B------:R-:W-:Y:S02]  /*37a0*/  SHF.R.S32.HI R62, RZ, 0x1f, R53 ;  /* 0x0000001fff3e7819 */ /* 0x000fe40000011435 */
[----:B------:R-:W-:Y:S02]  /*37b0*/  LEA.HI R50, R50, R51, RZ, 0x2 ;  /* 0x0000003332327211 */ /* 0x000fe400078f10ff */
[----:B------:R-:W-:-:S02]  /*37c0*/  SHF.R.S32.HI R66, RZ, 0x1f, R57 ;  /* 0x0000001fff427819 */ /* 0x000fc40000011439 */
[----:B------:R-:W-:Y:S02]  /*37d0*/  LEA.HI R62, R62, R53, RZ, 0x2 ;  /* 0x000000353e3e7211 */ /* 0x000fe400078f10ff */
[----:B------:R-:W-:Y:S02]  /*37e0*/  IADD3 R55, R51, 0x1c, RZ ;  /* 0x0000001c33377810 */ /* 0x000fe40007ffe0ff */
[----:B------:R-:W-:Y:S02]  /*37f0*/  SHF.R.S32.HI R53, RZ, 0x2, R50 ;  /* 0x00000002ff357819 */ /* 0x000fe40000011432 */
[----:B------:R-:W-:Y:S02]  /*3800*/  LEA.HI R67, R66, R57, RZ, 0x2 ;  /* 0x0000003942437211 */ /* 0x000fe400078f10ff */
[----:B------:R-:W-:Y:S01]  /*3810*/  SHF.L.U32 R66, R71, 0x3, RZ ;  /* 0x0000000347427819 */ /* 0x000fe200000006ff */
[----:B------:R-:W-:Y:S01]  /*3820*/  IMAD R53, R53, 0x28, R72 ;  /* 0x0000002835357824 */ /* 0x000fe200078e0248 */
[----:B------:R-:W-:-:S02]  /*3830*/  IADD3 R59, R51, 0x14, RZ ;  /* 0x00000014333b7810 */ /* 0x000fc40007ffe0ff */
[----:B------:R-:W-:Y:S02]  /*3840*/  SHF.R.S32.HI R64, RZ, 0x1f, R55 ;  /* 0x0000001fff407819 */ /* 0x000fe40000011437 */
[----:B------:R-:W-:Y:S02]  /*3850*/  IADD3 R57, R51, 0x24, RZ ;  /* 0x0000002433397810 */ /* 0x000fe40007ffe0ff */
[----:B------:R-:W-:Y:S02]  /*3860*/  SHF.R.S32.HI R51, RZ, 0x2, R52 ;  /* 0x00000002ff337819 */ /* 0x000fe40000011434 */
[----:B------:R-:W-:Y:S02]  /*3870*/  LOP3.LUT R66, R66, 0x18, RZ, 0xc0, !PT ;  /* 0x0000001842427812 */ /* 0x000fe400078ec0ff */
[----:B------:R-:W-:Y:S01]  /*3880*/  LEA.HI R64, R64, R55, RZ, 0x2 ;  /* 0x0000003740407211 */ /* 0x000fe200078f10ff */
[----:B------:R-:W-:Y:S01]  /*3890*/  IMAD R51, R51, 0x28, R72 ;  /* 0x0000002833337824 */ /* 0x000fe200078e0248 */
[----:B------:R-:W-:-:S02]  /*38a0*/  SHF.R.S32.HI R55, RZ, 0x2, R54 ;  /* 0x00000002ff377819 */ /* 0x000fc40000011436 */
[----:B------:R-:W-:Y:S02]  /*38b0*/  SHF.R.S32.HI R52, RZ, 0x1f, R57 ;  /* 0x0000001fff347819 */ /* 0x000fe40000011439 */
[----:B------:R-:W-:Y:S01]  /*38c0*/  IADD3 R50, R53, R66, RZ ;  /* 0x0000004235327210 */ /* 0x000fe20007ffe0ff */
[----:B------:R-:W-:Y:S01]  /*38d0*/  IMAD R55, R55, 0x28, R72 ;  /* 0x0000002837377824 */ /* 0x000fe200078e0248 */
[----:B------:R-:W-:Y:S02]  /*38e0*/  SHF.R.S32.HI R60, RZ, 0x1f, R59 ;  /* 0x0000001fff3c7819 */ /* 0x000fe4000001143b */
[----:B------:R-:W-:Y:S02]  /*38f0*/  SHF.R.S32.HI R53, RZ, 0x2, R56 ;  /* 0x00000002ff357819 */ /* 0x000fe40000011438 */
[----:B------:R-:W-:Y:S02]  /*3900*/  LEA.HI R68, R52, R57, RZ, 0x2 ;  /* 0x0000003934447211 */ /* 0x000fe400078f10ff */
[----:B------:R-:W-:Y:S01]  /*3910*/  IADD3 R52, R66, R51, RZ ;  /* 0x0000003342347210 */ /* 0x000fe20007ffe0ff */
[----:B------:R-:W-:Y:S01]  /*3920*/  IMAD R57, R53, 0x28, R72 ;  /* 0x0000002835397824 */ /* 0x000fe200078e0248 */
[----:B------:R-:W-:Y:S01]  /*3930*/  LEA.HI R60, R60, R59, RZ, 0x2 ;  /* 0x0000003b3c3c7211 */ /* 0x000fe200078f10ff */
[----:B------:R-:W0:Y:S01]  /*3940*/  LDS.64 R50, [R50] ;  /* 0x0000000032327984 */ /* 0x000e220000000a00 */
[----:B------:R-:W-:-:S02]  /*3950*/  SHF.R.S32.HI R59, RZ, 0x2, R58 ;  /* 0x00000002ff3b7819 */ /* 0x000fc4000001143a */
[C---:B------:R-:W-:Y:S01]  /*3960*/  IADD3 R55, R66.reuse, R55, RZ ;  /* 0x0000003742377210 */ /* 0x040fe20007ffe0ff */
[----:B------:R-:W1:Y:S01]  /*3970*/  LDS.64 R52, [R52] ;  /* 0x0000000034347984 */ /* 0x000e620000000a00 */
[----:B------:R-:W-:Y:S01]  /*3980*/  SHF.R.S32.HI R61, RZ, 0x2, R60 ;  /* 0x00000002ff3d7819 */ /* 0x000fe2000001143c */
[----:B------:R-:W-:Y:S01]  /*3990*/  IMAD R59, R59, 0x28, R72 ;  /* 0x000000283b3b7824 */ /* 0x000fe200078e0248 */
[C---:B------:R-:W-:Y:S02]  /*39a0*/  IADD3 R57, R66.reuse, R57, RZ ;  /* 0x0000003942397210 */ /* 0x040fe40007ffe0ff */
[----:B------:R-:W2:Y:S01]  /*39b0*/  LDS.64 R54, [R55] ;  /* 0x0000000037367984 */ /* 0x000ea20000000a00 */
[----:B------:R-:W-:Y:S01]  /*39c0*/  SHF.R.S32.HI R63, RZ, 0x2, R62 ;  /* 0x00000002ff3f7819 */ /* 0x000fe2000001143e */
[----:B------:R-:W-:Y:S01]  /*39d0*/  IMAD R61, R61, 0x28, R72 ;  /* 0x000000283d3d7824 */ /* 0x000fe200078e0248 */
[C---:B------:R-:W-:Y:S01]  /*39e0*/  IADD3 R59, R66.reuse, R59, RZ ;  /* 0x0000003b423b7210 */ /* 0x040fe20007ffe0ff */
[----:B------:R-:W3:Y:S01]  /*39f0*/  LDS.64 R56, [R57] ;  /* 0x0000000039387984 */ /* 0x000ee20000000a00 */
[----:B------:R-:W-:Y:S01]  /*3a00*/  SHF.R.S32.HI R65, RZ, 0x2, R64 ;  /* 0x00000002ff417819 */ /* 0x000fe20000011440 */
[----:B------:R-:W-:Y:S01]  /*3a10*/  IMAD R63, R63, 0x28, R72 ;  /* 0x000000283f3f7824 */ /* 0x000fe200078e0248 */
[----:B------:R-:W-:-:S02]  /*3a20*/  IADD3 R61, R66, R61, RZ ;  /* 0x0000003d423d7210 */ /* 0x000fc40007ffe0ff */
[----:B------:R-:W4:Y:S01]  /*3a30*/  LDS.64 R58, [R59] ;  /* 0x000000003b3a7984 */ /* 0x000f220000000a00 */
[----:B------:R-:W-:Y:S01]  /*3a40*/  SHF.R.S32.HI R67, RZ, 0x2, R67 ;  /* 0x00000002ff437819 */ /* 0x000fe20000011443 */
[----:B------:R-:W-:Y:S01]  /*3a50*/  IMAD R65, R65, 0x28, R72 ;  /* 0x0000002841417824 */ /* 0x000fe200078e0248 */
[C---:B------:R-:W-:Y:S01]  /*3a60*/  IADD3 R63, R66.reuse, R63, RZ ;  /* 0x0000003f423f7210 */ /* 0x040fe20007ffe0ff */
[----:B------:R-:W5:Y:S01]  /*3a70*/  LDS.64 R60, [R61] ;  /* 0x000000003d3c7984 */ /* 0x000f620000000a00 */
[----:B------:R-:W-:Y:S01]  /*3a80*/  SHF.R.S32.HI R69, RZ, 0x2, R68 ;  /* 0x00000002ff457819 */ /* 0x000fe20000011444 */
[--C-:B------:R-:W-:Y:S01]  /*3a90*/  IMAD R67, R67, 0x28, R72.reuse ;  /* 0x0000002843437824 */ /* 0x100fe200078e0248 */
[C---:B------:R-:W-:Y:S02]  /*3aa0*/  IADD3 R65, R66.reuse, R65, RZ ;  /* 0x0000004142417210 */ /* 0x040fe40007ffe0ff */
[----:B------:R-:W5:Y:S01]  /*3ab0*/  LDS.64 R62, [R63] ;  /* 0x000000003f3e7984 */ /* 0x000f620000000a00 */
[----:B------:R-:W-:Y:S01]  /*3ac0*/  IMAD R69, R69, 0x28, R72 ;  /* 0x0000002845457824 */ /* 0x000fe200078e0248 */
[----:B------:R-:W-:-:S02]  /*3ad0*/  IADD3 R67, R66, R67, RZ ;  /* 0x0000004342437210 */ /* 0x000fc40007ffe0ff */
[----:B------:R-:W5:Y:S02]  /*3ae0*/  LDS.64 R64, [R65] ;  /* 0x0000000041407984 */ /* 0x000f640000000a00 */
[----:B------:R-:W-:Y:S02]  /*3af0*/  IADD3 R69, R66, R69, RZ ;  /* 0x0000004542457210 */ /* 0x000fe40007ffe0ff */
        /* <DEDUP_REMOVED lines=22> */
.L_x_773:
[----:B------:R-:W-:Y:S05]  /*3c60*/  BSYNC B0 ;  /* 0x0000000000007941 */ /* 0x000fea0003800000 */
.L_x_772:
[----:B0-----:R-:W0:Y:S01]  /*3c70*/  SHFL.BFLY PT, R51, R68, 0x2, 0x1f ;  /* 0x0c401f0044337f89 */ /* 0x001e2200000e0000 */
[----:B------:R-:W-:Y:S01]  /*3c80*/  LOP3.LUT P1, RZ, R71, 0xffffffe3, RZ, 0xc0, !PT ;  /* 0xffffffe347ff7812 */ /* 0x000fe2000782c0ff */
[----:B------:R-:W-:Y:S01]  /*3c90*/  BSSY B0, `(.L_x_774) ;  /* 0x0000015000007945 */ /* 0x000fe20003800000 */
[----:B------:R-:W-:Y:S01]  /*3ca0*/  PRMT R53, R48, 0x7632, R53 ;  /* 0x0000763230357816 */ /* 0x000fe20000000035 */
[----:B------:R-:W1:Y:S01]  /*3cb0*/  SHFL.BFLY PT, R50, R69, 0x2, 0x1f ;  /* 0x0c401f0045327f89 */ /* 0x000e6200000e0000 */
[----:B------:R-:W-:Y:S01]  /*3cc0*/  PRMT R52, R49, 0x7632, R52 ;  /* 0x0000763231347816 */ /* 0x000fe20000000034 */
[----:B0-----:R-:W-:Y:S01]  /*3cd0*/  FADD.FTZ R51, R51, R68 ;  /* 0x0000004433337221 */ /* 0x001fe20000010000 */
[----:B-1----:R-:W-:-:S04]  /*3ce0*/  FADD.FTZ R50, R50, R69 ;  /* 0x0000004532327221 */ /* 0x002fc80000010000 */
[----:B------:R-:W0:Y:S04]  /*3cf0*/  SHFL.BFLY PT, R54, R51, 0x1, 0x1f ;  /* 0x0c201f0033367f89 */ /* 0x000e2800000e0000 */
[----:B------:R-:W1:Y:S01]  /*3d00*/  SHFL.BFLY PT, R55, R50, 0x1, 0x1f ;  /* 0x0c201f0032377f89 */ /* 0x000e6200000e0000 */
[----:B0-----:R-:W-:Y:S01]  /*3d10*/  FADD.FTZ R48, R51, R54 ;  /* 0x0000003633307221 */ /* 0x001fe20000010000 */
[----:B-1----:R-:W-:Y:S01]  /*3d20*/  FADD.FTZ R49, R50, R55 ;  /* 0x0000003732317221 */ /* 0x002fe20000010000 */
[----:B------:R-:W-:Y:S06]  /*3d30*/  @P1 BRA `(.L_x_775) ;  /* 0x0000000000281947 */ /* 0x000fec0003800000 */
[----:B------:R-:W0:Y:S01]  /*3d40*/  LDC R55, c[0x0][0x10] ;  /* 0x00000400ff377b82 */ /* 0x000e220000000800 */
[----:B------:R-:W-:-:S04]  /*3d50*/  SHF.R.U32.HI R54, RZ, 0x2, R71 ;  /* 0x00000002ff367819 */ /* 0x000fc80000011647 */
[----:B------:R-:W-:-:S03]  /*3d60*/  SHF.L.U32 R57, R54, 0x3, RZ ;  /* 0x0000000336397819 */ /* 0x000fc600000006ff */
[----:B------:R-:W1:Y:S01]  /*3d70*/  LDC.64 R50, c[0x0][0x260] ;  /* 0x00009800ff327b82 */ /* 0x000e620000000a00 */
[----:B0-----:R-:W-:Y:S01]  /*3d80*/  IMAD R54, R55, UR4, R0 ;  /* 0x0000000437367c24 */ /* 0x001fe2000f8e0200 */
[----:B------:R-:W-:-:S04]  /*3d90*/  LOP3.LUT R55, R57, 0xfffffff8, R4, 0xe2, !PT ;  /* 0xfffffff839377812 */ /* 0x000fc800078ee204 */
[----:B------:R-:W-:-:S04]  /*3da0*/  LEA R54, R54, R55, 0x6 ;  /* 0x0000003736367211 */ /* 0x000fc800078e30ff */
[----:B------:R-:W-:-:S05]  /*3db0*/  SHF.L.U32 R55, R54, 0x1, RZ ;  /* 0x0000000136377819 */ /* 0x000fca00000006ff */
[----:B-1----:R-:W-:-:S05]  /*3dc0*/  IMAD.WIDE.U32 R50, R55, 0x4, R50 ;  /* 0x0000000437327825 */ /* 0x002fca00078e0032 */
[----:B------:R0:W-:Y:S02]  /*3dd0*/  STG.E.64 desc[UR8][R50.64], R48 ;  /* 0x0000003032007986 */ /* 0x0001e4000c101b08 */
.L_x_775:
[----:B------:R-:W-:Y:S05]  /*3de0*/  BSYNC B0 ;  /* 0x0000000000007941 */ /* 0x000fea0003800000 */
.L_x_774:
[----:B------:R-:W-:Y:S02]  /*3df0*/  ISETP.GE.U32.AND P1, PT, R117, UR10, PT ;  /* 0x0000000a75007c0c */ /* 0x000fe4000bf26070 */
[----:B------:R-:W-:Y:S02]  /*3e00*/  PRMT R22, R7, 0x7632, R22 ;  /* 0x0000763207167816 */ /* 0x000fe40000000016 */
[----:B------:R-:W-:Y:S02]  /*3e10*/  ISETP.GE.AND.EX P1, PT, R119, UR6, PT, P1 ;  /* 0x0000000677007c0c */ /* 0x000fe4000bf26310 */
        /* <DEDUP_REMOVED lines=21> */
[----:B0-----:R-:W-:Y:S02]  /*3f70*/  PRMT R49, R28, 0x7632, R49 ;  /* 0x000076321c317816 */ /* 0x001fe40000000031 */
        /* <DEDUP_REMOVED lines=24> */
.L_x_778:
[----:B------:R-:W2:Y:S04]  /*4100*/  LD.E.STRONG.GPU R26, desc[UR8][R6.64] ;  /* 0x00000008061a7980 */ /* 0x000ea8000c10f900 */
[----:B--2---:R-:W-:Y:S01]  /*4110*/  CCTL.IVALL ;  /* 0x00000000ff00798f */ /* 0x004fe20002000000 */
[----:B------:R-:W-:Y:S05]  /*4120*/  YIELD ;  /* 0x0000000000007946 */ /* 0x000fea0003800000 */
[----:B-----5:R-:W-:-:S04]  /*4130*/  LOP3.LUT R26, R26, R17, RZ, 0x3c, !PT ;  /* 0x000000111a1a7212 */ /* 0x020fc800078e3cff */
[----:B------:R-:W-:-:S13]  /*4140*/  ISETP.GT.AND P1, PT, R26, -0x1, PT ;  /* 0xffffffff1a00780c */ /* 0x000fda0003f24270 */
[----:B------:R-:W-:Y:S05]  /*4150*/  @P1 BRA `(.L_x_778) ;  /* 0xfffffffc00e81947 */ /* 0x000fea000383ffff */
.L_x_777:
[----:B------:R-:W-:Y:S05]  /*4160*/  WARPSYNC.ALL ;  /* 0x0000000000007948 */ /* 0x000fea0003800000 */
[----:B------:R-:W-:Y:S06]  /*4170*/  BAR.SYNC.DEFER_BLOCKING 0x0 ;  /* 0x0000000000007b1d */ /* 0x000fec0000010000 */
[----:B------:R-:W-:Y:S05]  /*4180*/  BRA `(.L_x_779) ;  /* 0x0000000000607947 */ /* 0x000fea0003800000 */
.L_x_776:
[----:B------:R-:W-:Y:S01]  /*4190*/  BAR.SYNC.DEFER_BLOCKING 0x0 ;  /* 0x0000000000007b1d */ /* 0x000fe20000010000 */
[----:B------:R-:W-:-:S13]  /*41a0*/  ISETP.NE.AND P1, PT, R71, RZ, PT ;  /* 0x000000ff4700720c */ /* 0x000fda0003f25270 */
[----:B------:R-:W-:Y:S05]  /*41b0*/  @P1 BRA `(.L_x_780) ;  /* 0x00000000004c1947 */ /* 0x000fea0003800000 */
[----:B------:R-:W0:Y:S01]  /*41c0*/  LDC.64 R6, c[0x0][0x268] ;  /* 0x00009a00ff067b82 */ /* 0x000e220000000a00 */
[----:B------:R-:W-:Y:S02]  /*41d0*/  SHF.R.U32.HI R17, RZ, 0x1, R0 ;  /* 0x00000001ff117819 */ /* 0x000fe40000011600 */
[----:B------:R-:W-:Y:S02]  /*41e0*/  LOP3.LUT R26, R0, 0x1, RZ, 0xc0, !PT ;  /* 0x00000001001a7812 */ /* 0x000fe400078ec0ff */
[----:B------:R-:W-:Y:S02]  /*41f0*/  IADD3 R17, -R17, RZ, RZ ;  /* 0x000000ff11117210 */ /* 0x000fe40007ffe1ff */
[----:B------:R-:W-:Y:S02]  /*4200*/  LOP3.LUT R31, R26, 0x12, RZ, 0xfc, !PT ;  /* 0x000000121a1f7812 */ /* 0x000fe400078efcff */
        /* <DEDUP_REMOVED lines=8> */
.L_x_781:
[----:B------:R-:W2:Y:S04]  /*4290*/  LD.E.STRONG.GPU R26, desc[UR8][R6.64] ;  /* 0x00000008061a7980 */ /* 0x000ea8000c10f900 */
[----:B--2---:R-:W-:Y:S01]  /*42a0*/  CCTL.IVALL ;  /* 0x00000000ff00798f */ /* 0x004fe20002000000 */
[----:B------:R-:W-:Y:S05]  /*42b0*/  YIELD ;  /* 0x0000000000007946 */ /* 0x000fea0003800000 */
[----:B-----5:R-:W-:-:S04]  /*42c0*/  LOP3.LUT R26, R26, R17, RZ, 0x3c, !PT ;  /* 0x000000111a1a7212 */ /* 0x020fc800078e3cff */
[----:B------:R-:W-:-:S13]  /*42d0*/  ISETP.GT.AND P1, PT, R26, -0x1, PT ;  /* 0xffffffff1a00780c */ /* 0x000fda0003f24270 */
[----:B------:R-:W-:Y:S05]  /*42e0*/  @P1 BRA `(.L_x_781) ;  /* 0xfffffffc00e81947 */ /* 0x000fea000383ffff */
.L_x_780:
[----:B------:R-:W-:Y:S05]  /*42f0*/  WARPSYNC.ALL ;  /* 0x0000000000007948 */ /* 0x000fea0003800000 */
[----:B------:R-:W-:Y:S06]  /*4300*/  BAR.SYNC.DEFER_BLOCKING 0x0 ;  /* 0x0000000000007b1d */ /* 0x000fec0000010000 */
.L_x_779:
[----:B------:R-:W-:Y:S02]  /*4310*/  ISETP.GT.U32.AND P1, PT, R71, 0x3f, PT ;  /* 0x0000003f4700780c */ /* 0x000fe40003f24070 */
[----:B------:R-:W-:Y:S02]  /*4320*/  SHF.L.U32 R31, R11, 0x10, RZ ;  /* 0x000000100b1f7819 */ /* 0x000fe400000006ff */
[----:B------:R-:W-:Y:S02]  /*4330*/  SHF.L.U32 R63, R8, 0x10, RZ ;  /* 0x00000010083f7819 */ /* 0x000fe400000006ff */
[----:B------:R-:W-:Y:S02]  /*4340*/  SHF.L.U32 R64, R64, 0x10, RZ ;  /* 0x0000001040407819 */ /* 0x000fe400000006ff */
[----:B------:R-:W-:Y:S02]  /*4350*/  SHF.L.U32 R68, R68, 0x10, RZ ;  /* 0x0000001044447819 */ /* 0x000fe400000006ff */
[----:B------:R-:W-:Y:S01]  /*4360*/  SHF.L.U32 R67, R57, 0x10, RZ ;  /* 0x0000001039437819 */ /* 0x000fe200000006ff */
[----:B------:R-:W-:Y:S01]  /*4370*/  HFMA2.MMA R146, -RZ, RZ, 0, 0 ;  /* 0x00000000ff927435 */ /* 0x000fe200000001ff */
[----:B------:R-:W1:Y:S01]  /*4380*/  S2UR UR7, SR_CgaCtaId ;  /* 0x00000000000779c3 */ /* 0x000e620000008800 */
[C---:B------:R-:W-:Y:S01]  /*4390*/  @!P1 LOP3.LUT R26, R71.reuse, 0x7ffffff8, RZ, 0xc0, !PT ;  /* 0x7ffffff8471a9812 */ /* 0x040fe200078ec0ff */
[----:B------:R-:W-:Y:S01]  /*43a0*/  UMOV UR5, 0x400 ;  /* 0x0000040000057882 */ /* 0x000fe20000000000 */
[----:B------:R-:W-:Y:S01]  /*43b0*/  @!P1 LOP3.LUT R28, R71, 0x7, RZ, 0xc0, !PT ;  /* 0x00000007471c9812 */ /* 0x000fe200078ec0ff */
[----:B------:R-:W-:-:S04]  /*43c0*/  ULDC.64 UR12, c[0x0][0x210] ;  /* 0x00008400000c7ab9 */ /* 0x000fc80000000a00 */
[----:B------:R-:W2:Y:S08]  /*43d0*/  @!P1 LDC R17, c[0x0][0x10] ;  /* 0x00000400ff119b82 */ /* 0x000eb00000000800 */
[----:B0-----:R-:W0:Y:S01]  /*43e0*/  @!P1 LDC.64 R6, c[0x0][0x260] ;  /* 0x00009800ff069b82 */ /* 0x001e220000000a00 */
[----:B--2---:R-:W-:-:S05]  /*43f0*/  @!P1 IMAD R17, R17, UR4, R0 ;  /* 0x0000000411119c24 */ /* 0x004fca000f8e0200 */
[----:B------:R-:W-:-:S04]  /*4400*/  @!P1 LEA R17, R17, R26, 0x6 ;  /* 0x0000001a11119211 */ /* 0x000fc800078e30ff */
[----:B------:R-:W-:-:S04]  /*4410*/  @!P1 IADD3 R17, R17, R28, RZ ;  /* 0x0000001c11119210 */ /* 0x000fc80007ffe0ff */
[----:B------:R-:W-:-:S05]  /*4420*/  @!P1 SHF.L.U32 R17, R17, 0x1, RZ ;  /* 0x0000000111119819 */ /* 0x000fca00000006ff */
[----:B0-----:R-:W-:-:S06]  /*4430*/  @!P1 IMAD.WIDE.U32 R6, R17, 0x4, R6 ;  /* 0x0000000411069825 */ /* 0x001fcc00078e0006 */
[----:B------:R-:W2:Y:S01]  /*4440*/  @!P1 LDG.E.64 R6, desc[UR8][R6.64] ;  /* 0x0000000806069981 */ /* 0x000ea2000c1e1b00 */
[----:B------:R-:W-:Y:S01]  /*4450*/  SHF.L.U32 R11, R53, 0x10, RZ ;  /* 0x00000010350b7819 */ /* 0x000fe200000006ff */
[----:B------:R-:W-:Y:S01]  /*4460*/  FADD.FTZ R26, -R2, R31 ;  /* 0x0000001f021a7221 */ /* 0x000fe20000010100 */
[----:B------:R-:W-:Y:S01]  /*4470*/  SHF.L.U32 R53, R22, 0x10, RZ ;  /* 0x0000001016357819 */ /* 0x000fe200000006ff */
[----:B------:R-:W-:Y:S01]  /*4480*/  FADD.FTZ R30, -R2, R63 ;  /* 0x0000003f021e7221 */ /* 0x000fe20000010100 */
[----:B------:R-:W-:Y:S01]  /*4490*/  SHF.L.U32 R31, R16, 0x10, RZ ;  /* 0x00000010101f7819 */ /* 0x000fe200000006ff */
[----:B------:R-:W-:Y:S01]  /*44a0*/  FMUL.FTZ R16, R111, R26 ;  /* 0x0000001a6f107220 */ /* 0x000fe20000410000 */
[----:B------:R-:W-:Y:S01]  /*44b0*/  SHF.L.U32 R17, R10, 0x10, RZ ;  /* 0x000000100a117819 */ /* 0x000fe200000006ff */
[C---:B------:R-:W-:Y:S01]  /*44c0*/  FADD.FTZ R26, -R2.reuse, R53 ;  /* 0x00000035021a7221 */ /* 0x040fe20000010100 */
[----:B------:R-:W-:Y:S01]  /*44d0*/  SHF.L.U32 R53, R9, 0x10, RZ ;  /* 0x0000001009357819 */ /* 0x000fe200000006ff */
[C---:B------:R-:W-:Y:S01]  /*44e0*/  FADD.FTZ R22, -R2.reuse, R31 ;  /* 0x0000001f02167221 */ /* 0x040fe20000010100 */
[----:B------:R-:W-:Y:S01]  /*44f0*/  SHF.L.U32 R63, R27, 0x10, RZ ;  /* 0x000000101b3f7819 */ /* 0x000fe200000006ff */
[----:B------:R-:W-:Y:S01]  /*4500*/  FADD.FTZ R10, -R2, R17 ;  /* 0x00000011020a7221 */ /* 0x000fe20000010100 */
[----:B------:R-:W-:Y:S01]  /*4510*/  SHF.L.U32 R17, R52, 0x10, RZ ;  /* 0x0000001034117819 */ /* 0x000fe200000006ff */
[C---:B------:R-:W-:Y:S01]  /*4520*/  FADD.FTZ R28, -R2.reuse, R53 ;  /* 0x00000035021c7221 */ /* 0x040fe20000010100 */
[----:B------:R-:W-:Y:S01]  /*4530*/  SHF.L.U32 R53, R23, 0x10, RZ ;  /* 0x0000001017357819 */ /* 0x000fe200000006ff */
[C---:B------:R-:W-:Y:S01]  /*4540*/  FMUL.FTZ R22, R111.reuse, R22 ;  /* 0x000000166f167220 */ /* 0x040fe20000410000 */
[----:B------:R-:W-:Y:S01]  /*4550*/  FMUL.FTZ R26, R111, R26 ;  /* 0x0000001a6f1a7220 */ /* 0x000fe20000410000 */
[C---:B------:R-:W-:Y:S01]  /*4560*/  FADD.FTZ R48, -R2.reuse, R63 ;  /* 0x0000003f02307221 */ /* 0x040fe20000010100 */
[----:B------:R-:W-:Y:S01]  /*4570*/  SHF.L.U32 R63, R35, 0x10, RZ ;  /* 0x00000010233f7819 */ /* 0x000fe200000006ff */
[----:B------:R-:W-:Y:S01]  /*4580*/  FADD.FTZ R34, -R2, R53 ;  /* 0x0000003502227221 */ /* 0x000fe20000010100 */
[----:B------:R-:W-:Y:S01]  /*4590*/  FFMA.FTZ R9, R11, R22, R64 ;  /* 0x000000160b097223 */ /* 0x000fe20000010040 */
[----:B------:R-:W-:Y:S01]  /*45a0*/  FFMA.FTZ R8, R17, R26, R68 ;  /* 0x0000001a11087223 */ /* 0x000fe20000010044 */
[----:B------:R-:W-:Y:S01]  /*45b0*/  SHF.L.U32 R53, R29, 0x10, RZ ;  /* 0x000000101d357819 */ /* 0x000fe200000006ff */
[----:B------:R-:W-:Y:S01]  /*45c0*/  FMUL.FTZ R34, R111, R34 ;  /* 0x000000226f227220 */ /* 0x000fe20000410000 */
[----:B------:R-:W-:Y:S01]  /*45d0*/  FMUL.FTZ R69, R9, -1.4426950216293334961 ;  /* 0xbfb8aa3b09457820 */ /* 0x000fe20000410000 */
[----:B------:R-:W-:Y:S01]  /*45e0*/  FMUL.FTZ R123, R8, -1.4426950216293334961 ;  /* 0xbfb8aa3b087b7820 */ /* 0x000fe20000410000 */
[----:B------:R-:W-:Y:S01]  /*45f0*/  FADD.FTZ R52, -R2, R63 ;  /* 0x0000003f02347221 */ /* 0x000fe20000010100 */
[----:B------:R-:W-:Y:S01]  /*4600*/  FFMA.FTZ R29, R11, R34, R64 ;  /* 0x000000220b1d7223 */ /* 0x000fe20000010040 */
[----:B------:R-:W-:Y:S01]  /*4610*/  SHF.L.U32 R63, R54, 0x10, RZ ;  /* 0x00000010363f7819 */ /* 0x000fe200000006ff */
[C---:B------:R-:W-:Y:S01]  /*4620*/  FADD.FTZ R60, -R2.reuse, R67 ;  /* 0x00000043023c7221 */ /* 0x040fe20000010100 */
[----:B------:R-:W0:Y:S01]  /*4630*/  MUFU.EX2 R69, R69 ;  /* 0x0000004500457308 */ /* 0x000e220000000800 */
[----:B------:R-:W-:Y:S01]  /*4640*/  FMUL.FTZ R144, R29, -1.4426950216293334961 ;  /* 0xbfb8aa3b1d907820 */ /* 0x000fe20000410000 */
[----:B------:R-:W-:Y:S01]  /*4650*/  SHF.L.U32 R67, R59, 0x10, RZ ;  /* 0x000000103b437819 */ /* 0x000fe200000006ff */
[C---:B------:R-:W-:Y:S01]  /*4660*/  FADD.FTZ R56, -R2.reuse, R63 ;  /* 0x0000003f02387221 */ /* 0x040fe20000010100 */
[----:B------:R-:W-:Y:S01]  /*4670*/  SHF.L.U32 R63, R55, 0x10, RZ ;  /* 0x00000010373f7819 */ /* 0x000fe200000006ff */
[C---:B------:R-:W-:Y:S01]  /*4680*/  FADD.FTZ R50, -R2.reuse, R53 ;  /* 0x0000003502327221 */ /* 0x040fe20000010100 */
[----:B------:R-:W-:Y:S01]  /*4690*/  SHF.L.U32 R53, R49, 0x10, RZ ;  /* 0x0000001031357819 */ /* 0x000fe200000006ff */
[C---:B------:R-:W-:Y:S01]  /*46a0*/  FADD.FTZ R62, -R2.reuse, R67 ;  /* 0x00000043023e7221 */ /* 0x040fe20000010100 */
[----:B------:R-:W3:Y:S01]  /*46b0*/  MUFU.EX2 R123, R123 ;  /* 0x0000007b007b7308 */ /* 0x000ee20000000800 */
[C---:B------:R-:W-:Y:S01]  /*46c0*/  FADD.FTZ R58, -R2.reuse, R63 ;  /* 0x0000003f023a7221 */ /* 0x040fe20000010100 */
[----:B------:R-:W-:Y:S01]  /*46d0*/  SHF.L.U32 R63, R61, 0x10, RZ ;  /* 0x000000103d3f7819 */ /* 0x000fe200000006ff */
[C---:B------:R-:W-:Y:S01]  /*46e0*/  FMUL.FTZ R30, R111.reuse, R30 ;  /* 0x0000001e6f1e7220 */ /* 0x040fe20000410000 */
[C---:B------:R-:W-:Y:S01]  /*46f0*/  FMUL.FTZ R48, R111.reuse, R48 ;  /* 0x000000306f307220 */ /* 0x040fe20000410000 */
[C---:B------:R-:W-:Y:S01]  /*4700*/  FMUL.FTZ R52, R111.reuse, R52 ;  /* 0x000000346f347220 */ /* 0x040fe20000410000 */
[C---:B------:R-:W-:Y:S01]  /*4710*/  FMUL.FTZ R56, R111.reuse, R56 ;  /* 0x000000386f387220 */ /* 0x040fe20000410000 */
[C---:B------:R-:W-:Y:S01]  /*4720*/  FMUL.FTZ R60, R111.reuse, R60 ;  /* 0x0000003c6f3c7220 */ /* 0x040fe20000410000 */
[----:B------:R-:W4:Y:S01]  /*4730*/  MUFU.EX2 R144, R144 ;  /* 0x0000009000907308 */ /* 0x000f220000000800 */
[----:B------:R-:W-:Y:S01]  /*4740*/  FMUL.FTZ R62, R111, R62 ;  /* 0x0000003e6f3e7220 */ /* 0x000fe20000410000 */
[C---:B------:R-:W-:Y:S01]  /*4750*/  FADD.FTZ R54, -R2.reuse, R53 ;  /* 0x0000003502367221 */ /* 0x040fe20000010100 */
[----:B------:R-:W-:Y:S01]  /*4760*/  FADD.FTZ R2, -R2, R63 ;  /* 0x0000003f02027221 */ /* 0x000fe20000010100 */
[--C-:B------:R-:W-:Y:S01]  /*4770*/  FFMA.FTZ R31, R16, R17, R68.reuse ;  /* 0x00000011101f7223 */ /* 0x100fe20000010044 */
[C-C-:B------:R-:W-:Y:S01]  /*4780*/  FFMA.FTZ R27, R17.reuse, R30, R68.reuse ;  /* 0x0000001e111b7223 */ /* 0x140fe20000010044 */
[C-C-:B------:R-:W-:Y:S01]  /*4790*/  FFMA.FTZ R35, R17.reuse, R48, R68.reuse ;  /* 0x0000003011237223 */ /* 0x140fe20000010044 */
[C-C-:B------:R-:W-:Y:S01]  /*47a0*/  FFMA.FTZ R53, R17.reuse, R52, R68.reuse ;  /* 0x0000003411357223 */ /* 0x140fe20000010044 */
[C-C-:B------:R-:W-:Y:S01]  /*47b0*/  FFMA.FTZ R57, R17.reuse, R56, R68.reuse ;  /* 0x0000003811397223 */ /* 0x140fe20000010044 */
[C-C-:B------:R-:W-:Y:S01]  /*47c0*/  FFMA.FTZ R61, R17.reuse, R60, R68.reuse ;  /* 0x0000003c113d7223 */ /* 0x140fe20000010044 */
[----:B------:R-:W-:Y:S01]  /*47d0*/  FFMA.FTZ R63, R17, R62, R68 ;  /* 0x0000003e113f7223 */ /* 0x000fe20000010044 */
[----:B0-----:R-:W-:Y:S01]  /*47e0*/  FADD.FTZ R68, R69, 1 ;  /* 0x3f80000045447421 */ /* 0x001fe20000010000 */
[----:B------:R-:W-:Y:S01]  /*47f0*/  FMUL.FTZ R58, R111, R58 ;  /* 0x0000003a6f3a7220 */ /* 0x000fe20000410000 */
[----:B---3--:R-:W-:Y:S01]  /*4800*/  FADD.FTZ R69, R123, 1 ;  /* 0x3f8000007b457421 */ /* 0x008fe20000010000 */
[----:B------:R-:W-:Y:S01]  /*4810*/  FMUL.FTZ R10, R111, R10 ;  /* 0x0000000a6f0a7220 */ /* 0x000fe20000410000 */
[----:B------:R-:W-:Y:S01]  /*4820*/  FMUL.FTZ R66, R31, -1.4426950216293334961 ;  /* 0xbfb8aa3b1f427820 */ /* 0x000fe20000410000 */
[--C-:B------:R-:W-:Y:S01]  /*4830*/  FFMA.FTZ R59, R11, R58, R64.reuse ;  /* 0x0000003a0b3b7223 */ /* 0x100fe20000010040 */
[----:B----4-:R-:W-:Y:S01]  /*4840*/  FADD.FTZ R123, R144, 1 ;  /* 0x3f800000907b7421 */ /* 0x010fe20000010000 */
[----:B------:R-:W-:Y:S01]  /*4850*/  MOV R144, RZ ;  /* 0x000000ff00907202 */ /* 0x000fe20000000f00 */
[--C-:B------:R-:W-:Y:S01]  /*4860*/  FFMA.FTZ R51, R10, R11, R64.reuse ;  /* 0x0000000b0a337223 */ /* 0x100fe20000010040 */
[----:B------:R-:W-:Y:S01]  /*4870*/  FMUL.FTZ R143, R59, -1.4426950216293334961 ;  /* 0xbfb8aa3b3b8f7820 */ /* 0x000fe20000410000 */
[----:B------:R-:W0:Y:S01]  /*4880*/  MUFU.EX2 R66, R66 ;  /* 0x0000004200427308 */ /* 0x000e220000000800 */
[----:B------:R-:W-:Y:S01]  /*4890*/  FMUL.FTZ R28, R111, R28 ;  /* 0x0000001c6f1c7220 */ /* 0x000fe20000410000 */
[----:B------:R-:W-:Y:S01]  /*48a0*/  FMUL.FTZ R65, R51, -1.4426950216293334961 ;  /* 0xbfb8aa3b33417820 */ /* 0x000fe20000410000 */
[----:B------:R-:W-:Y:S01]  /*48b0*/  UIADD3 UR5, UR5, 0x3480, URZ ;  /* 0x0000348005057890 */ /* 0x000fe2000fffe03f */
[----:B------:R-:W-:Y:S01]  /*48c0*/  FMUL.FTZ R127, R27, -1.4426950216293334961 ;  /* 0xbfb8aa3b1b7f7820 */ /* 0x000fe20000410000 */
[--C-:B------:R-:W-:Y:S01]  /*48d0*/  FFMA.FTZ R23, R11, R28, R64.reuse ;  /* 0x0000001c0b177223 */ /* 0x100fe20000010040 */
[----:B------:R-:W-:Y:S01]  /*48e0*/  FMUL.FTZ R50, R111, R50 ;  /* 0x000000326f327220 */ /* 0x000fe20000410000 */
[----:B-1----:R-:W-:Y:S01]  /*48f0*/  ULEA UR5, UR7, UR5, 0x18 ;  /* 0x0000000507057291 */ /* 0x002fe2000f8ec03f */
[----:B------:R-:W-:Y:S01]  /*4900*/  MUFU.EX2 R143, R143 ;  /* 0x0000008f008f7308 */ /* 0x000fe20000000800 */
[----:B------:R-:W-:Y:S01]  /*4910*/  FMUL.FTZ R125, R23, -1.4426950216293334961 ;  /* 0xbfb8aa3b177d7820 */ /* 0x000fe20000410000 */
[--C-:B------:R-:W-:Y:S01]  /*4920*/  FFMA.FTZ R49, R11, R50, R64.reuse ;  /* 0x000000320b317223 */ /* 0x100fe20000010040 */
[C---:B------:R-:W-:Y:S01]  /*4930*/  FMUL.FTZ R54, R111.reuse, R54 ;  /* 0x000000366f367220 */ /* 0x040fe20000410000 */
[----:B------:R-:W-:Y:S01]  /*4940*/  FMUL.FTZ R2, R111, R2 ;  /* 0x000000026f027220 */ /* 0x000fe20000410000 */
[----:B------:R-:W-:Y:S01]  /*4950*/  FMUL.FTZ R141, R61, -1.4426950216293334961 ;  /* 0xbfb8aa3b3d8d7820 */ /* 0x000fe20000410000 */
[----:B------:R-:W-:Y:S01]  /*4960*/  FMUL.FTZ R135, R49, -1.4426950216293334961 ;  /* 0xbfb8aa3b31877820 */ /* 0x000fe20000410000 */
[----:B------:R-:W-:Y:S01]  /*4970*/  FMUL.FTZ R139, R63, -1.4426950216293334961 ;  /* 0xbfb8aa3b3f8b7820 */ /* 0x000fe20000410000 */
[----:B------:R-:W1:Y:S01]  /*4980*/  MUFU.EX2 R65, R65 ;  /* 0x0000004100417308 */ /* 0x000e620000000800 */
[----:B0-----:R-:W-:Y:S01]  /*4990*/  FADD.FTZ R66, R66, 1 ;  /* 0x3f80000042427421 */ /* 0x001fe20000010000 */
[----:B------:R-:W-:Y:S01]  /*49a0*/  FMUL.FTZ R131, R35, -1.4426950216293334961 ;  /* 0xbfb8aa3b23837820 */ /* 0x000fe20000410000 */
[C-C-:B------:R-:W-:Y:S01]  /*49b0*/  FFMA.FTZ R55, R11.reuse, R54, R64.reuse ;  /* 0x000000360b377223 */ /* 0x140fe20000010040 */
[----:B------:R-:W-:Y:S01]  /*49c0*/  FFMA.FTZ R64, R11, R2, R64 ;  /* 0x000000020b407223 */ /* 0x000fe20000010040 */
[----:B------:R-:W-:Y:S01]  /*49d0*/  FMUL.FTZ R129, R53, -1.4426950216293334961 ;  /* 0xbfb8aa3b35817820 */ /* 0x000fe20000410000 */
[----:B------:R-:W-:Y:S01]  /*49e0*/  FMUL.FTZ R137, R57, -1.4426950216293334961 ;  /* 0xbfb8aa3b39897820 */ /* 0x000fe20000410000 */
[----:B------:R-:W-:Y:S01]  /*49f0*/  FMUL.FTZ R133, R55, -1.4426950216293334961 ;  /* 0xbfb8aa3b37857820 */ /* 0x000fe20000410000 */
[----:B------:R-:W-:Y:S01]  /*4a00*/  MUFU.RCP R123, R123 ;  /* 0x0000007b007b7308 */ /* 0x000fe20000001000 */
[----:B------:R-:W-:Y:S01]  /*4a10*/  FMUL.FTZ R67, R64, -1.4426950216293334961 ;  /* 0xbfb8aa3b40437820 */ /* 0x000fe20000410000 */
[----:B------:R-:W-:Y:S01]  /*4a20*/  SHF.L.U32 R18, R18, 0x10, RZ ;  /* 0x0000001012127819 */ /* 0x000fe200000006ff */
[----:B------:R-:W-:Y:S01]  /*4a30*/  ULOP3.LUT UR4, UR4, 0x1, URZ, 0x3c, !UPT ;  /* 0x0000000104047892 */ /* 0x000fe2000f8e3c3f */
[----:B------:R-:W-:-:S02]  /*4a40*/  SHF.L.U32 R19, R19, 0x10, RZ ;  /* 0x0000001013137819 */ /* 0x000fc400000006ff */
[----:B------:R-:W-:Y:S02]  /*4a50*/  SHF.L.U32 R25, R25, 0x10, RZ ;  /* 0x0000001019197819 */ /* 0x000fe400000006ff */
[----:B------:R-:W-:Y:S01]  /*4a60*/  MUFU.RCP R66, R66 ;  /* 0x0000004200427308 */ /* 0x000fe20000001000 */
[----:B-1----:R-:W-:Y:S01]  /*4a70*/  FADD.FTZ R65, R65, 1 ;  /* 0x3f80000041417421 */ /* 0x002fe20000010000 */
[----:B------:R-:W-:Y:S02]  /*4a80*/  SHF.L.U32 R33, R33, 0x10, RZ ;  /* 0x0000001021217819 */ /* 0x000fe400000006ff */
[----:B------:R-:W-:Y:S02]  /*4a90*/  SHF.L.U32 R32, R32, 0x10, RZ ;  /* 0x0000001020207819 */ /* 0x000fe400000006ff */
[----:B------:R-:W-:Y:S02]  /*4aa0*/  SHF.L.U32 R36, R36, 0x10, RZ ;  /* 0x0000001024247819 */ /* 0x000fe400000006ff */
[----:B------:R-:W-:Y:S01]  /*4ab0*/  MUFU.RCP R65, R65 ;  /* 0x0000004100417308 */ /* 0x000fe20000001000 */
[----:B------:R-:W-:-:S02]  /*4ac0*/  SHF.L.U32 R37, R37, 0x10, RZ ;  /* 0x0000001025257819 */ /* 0x000fc400000006ff */
[----:B------:R-:W-:Y:S02]  /*4ad0*/  SHF.L.U32 R38, R38, 0x10, RZ ;  /* 0x0000001026267819 */ /* 0x000fe400000006ff */
[----:B------:R-:W-:Y:S02]  /*4ae0*/  SHF.L.U32 R39, R39, 0x10, RZ ;  /* 0x0000001027277819 */ /* 0x000fe400000006ff */
[----:B------:R-:W-:Y:S01]  /*4af0*/  SHF.L.U32 R40, R40, 0x10, RZ ;  /* 0x0000001028287819 */ /* 0x000fe200000006ff */
[----:B------:R-:W-:Y:S01]  /*4b00*/  MUFU.RCP R69, R69 ;  /* 0x0000004500457308 */ /* 0x000fe20000001000 */
[----:B------:R-:W-:Y:S02]  /*4b10*/  SHF.L.U32 R41, R41, 0x10, RZ ;  /* 0x0000001029297819 */ /* 0x000fe400000006ff */
[----:B------:R-:W-:Y:S02]  /*4b20*/  SHF.L.U32 R43, R43, 0x10, RZ ;  /* 0x000000102b2b7819 */ /* 0x000fe400000006ff */
[----:B------:R-:W-:-:S03]  /*4b30*/  SHF.L.U32 R42, R42, 0x10, RZ ;  /* 0x000000102a2a7819 */ /* 0x000fc600000006ff */
[----:B------:R-:W0:Y:S08]  /*4b40*/  MUFU.EX2 R125, R125 ;  /* 0x0000007d007d7308 */ /* 0x000e300000000800 */
[----:B------:R-:W1:Y:S08]  /*4b50*/  MUFU.EX2 R127, R127 ;  /* 0x0000007f007f7308 */ /* 0x000e700000000800 */
[----:B------:R-:W-:Y:S01]  /*4b60*/  MUFU.RCP R68, R68 ;  /* 0x0000004400447308 */ /* 0x000fe20000001000 */
[----:B0-----:R-:W-:-:S07]  /*4b70*/  FADD.FTZ R125, R125, 1 ;  /* 0x3f8000007d7d7421 */ /* 0x001fce0000010000 */
[----:B------:R-:W0:Y:S01]  /*4b80*/  MUFU.EX2 R135, R135 ;  /* 0x0000008700877308 */ /* 0x000e220000000800 */
[----:B-1----:R-:W-:-:S07]  /*4b90*/  FADD.FTZ R127, R127, 1 ;  /* 0x3f8000007f7f7421 */ /* 0x002fce0000010000 */
[----:B------:R-:W1:Y:S08]  /*4ba0*/  MUFU.EX2 R141, R141 ;  /* 0x0000008d008d7308 */ /* 0x000e700000000800 */
[----:B------:R-:W3:Y:S01]  /*4bb0*/  MUFU.RCP R125, R125 ;  /* 0x0000007d007d7308 */ /* 0x000ee20000001000 */
[----:B0-----:R-:W-:-:S07]  /*4bc0*/  FADD.FTZ R135, R135, 1 ;  /* 0x3f80000087877421 */ /* 0x001fce0000010000 */
[----:B------:R-:W0:Y:S01]  /*4bd0*/  MUFU.EX2 R139, R139 ;  /* 0x0000008b008b7308 */ /* 0x000e220000000800 */
[----:B-1----:R-:W-:-:S07]  /*4be0*/  FADD.FTZ R141, R141, 1 ;  /* 0x3f8000008d8d7421 */ /* 0x002fce0000010000 */
[----:B------:R-:W1:Y:S01]  /*4bf0*/  MUFU.EX2 R131, R131 ;  /* 0x0000008300837308 */ /* 0x000e620000000800 */
[----:B---3--:R-:W-:-:S04]  /*4c00*/  FADD.FTZ R148, -R125, 1 ;  /* 0x3f8000007d947421 */ /* 0x008fc80000010100 */
[----:B------:R-:W-:-:S03]  /*4c10*/  FFMA.FTZ R148, R23, R148, 1 ;  /* 0x3f80000017947423 */ /* 0x000fc60000010094 */
[----:B------:R-:W3:Y:S01]  /*4c20*/  MUFU.RCP R127, R127 ;  /* 0x0000007f007f7308 */ /* 0x000ee20000001000 */
[----:B0-----:R-:W-:Y:S01]  /*4c30*/  FADD.FTZ R139, R139, 1 ;  /* 0x3f8000008b8b7421 */ /* 0x001fe20000010000 */
[----:B------:R-:W-:-:S06]  /*4c40*/  FMUL.FTZ R148, R125, R148 ;  /* 0x000000947d947220 */ /* 0x000fcc0000410000 */
[----:B------:R-:W0:Y:S01]  /*4c50*/  MUFU.EX2 R129, R129 ;  /* 0x0000008100817308 */ /* 0x000e220000000800 */
[----:B-1----:R-:W-:-:S07]  /*4c60*/  FADD.FTZ R131, R131, 1 ;  /* 0x3f80000083837421 */ /* 0x002fce0000010000 */
[----:B------:R-:W1:Y:S01]  /*4c70*/  MUFU.EX2 R133, R133 ;  /* 0x0000008500857308 */ /* 0x000e620000000800 */
[----:B---3--:R-:W-:-:S04]  /*4c80*/  FADD.FTZ R150, -R127, 1 ;  /* 0x3f8000007f967421 */ /* 0x008fc80000010100 */
[----:B------:R-:W-:-:S03]  /*4c90*/  FFMA.FTZ R150, R27, R150, 1 ;  /* 0x3f8000001b967423 */ /* 0x000fc60000010096 */
[----:B------:R-:W3:Y:S01]  /*4ca0*/  MUFU.EX2 R137, R137 ;  /* 0x0000008900897308 */ /* 0x000ee20000000800 */
[----:B0-----:R-:W-:Y:S01]  /*4cb0*/  FADD.FTZ R129, R129, 1 ;  /* 0x3f80000081817421 */ /* 0x001fe20000010000 */
[----:B------:R-:W-:-:S04]  /*4cc0*/  FMUL.FTZ R150, R127, R150 ;  /* 0x000000967f967220 */ /* 0x000fc80000410000 */
[----:B------:R-:W-:Y:S02]  /*4cd0*/  FMUL.FTZ R25, R25, R150 ;  /* 0x0000009619197220 */ /* 0x000fe40000410000 */
[----:B------:R-:W0:Y:S01]  /*4ce0*/  MUFU.EX2 R67, R67 ;  /* 0x0000004300437308 */ /* 0x000e220000000800 */
[----:B-1----:R-:W-:-:S07]  /*4cf0*/  FADD.FTZ R133, R133, 1 ;  /* 0x3f80000085857421 */ /* 0x002fce0000010000 */
[----:B------:R-:W-:Y:S01]  /*4d00*/  MUFU.RCP R135, R135 ;  /* 0x0000008700877308 */ /* 0x000fe20000001000 */
[----:B---3--:R-:W-:-:S07]  /*4d10*/  FADD.FTZ R137, R137, 1 ;  /* 0x3f80000089897421 */ /* 0x008fce0000010000 */
[----:B------:R-:W-:Y:S01]  /*4d20*/  MUFU.RCP R23, R139 ;  /* 0x0000008b00177308 */ /* 0x000fe20000001000 */
[----:B0-----:R-:W-:-:S07]  /*4d30*/  FADD.FTZ R27, R67, 1 ;  /* 0x3f800000431b7421 */ /* 0x001fce0000010000 */
[----:B------:R-:W-:Y:S08]  /*4d40*/  MUFU.RCP R131, R131 ;  /* 0x0000008300837308 */ /* 0x000ff00000001000 */
[----:B------:R-:W-:Y:S08]  /*4d50*/  MUFU.RCP R129, R129 ;  /* 0x0000008100817308 */ /* 0x000ff00000001000 */
[----:B------:R-:W0:Y:S08]  /*4d60*/  MUFU.RCP R133, R133 ;  /* 0x0000008500857308 */ /* 0x000e300000001000 */
[----:B------:R-:W1:Y:S08]  /*4d70*/  MUFU.RCP R137, R137 ;  /* 0x0000008900897308 */ /* 0x000e700000001000 */
[----:B------:R-:W-:Y:S01]  /*4d80*/  MUFU.RCP R27, R27 ;  /* 0x0000001b001b7308 */ /* 0x000fe20000001000 */
[----:B0-----:R-:W-:-:S04]  /*4d90*/  FADD.FTZ R156, -R133, 1 ;  /* 0x3f800000859c7421 */ /* 0x001fc80000010100 */
[----:B------:R-:W-:Y:S01]  /*4da0*/  FFMA.FTZ R156, R55, R156, 1 ;  /* 0x3f800000379c7423 */ /* 0x000fe2000001009c */
[----:B-1----:R-:W-:-:S03]  /*4db0*/  FADD.FTZ R158, -R137, 1 ;  /* 0x3f800000899e7421 */ /* 0x002fc60000010100 */
[----:B------:R-:W-:Y:S01]  /*4dc0*/  FMUL.FTZ R133, R133, R156 ;  /* 0x0000009c85857220 */ /* 0x000fe20000410000 */
[----:B------:R-:W-:-:S03]  /*4dd0*/  FFMA.FTZ R158, R57, R158, 1 ;  /* 0x3f800000399e7423 */ /* 0x000fc6000001009e */
[----:B------:R-:W-:Y:S01]  /*4de0*/  FMUL.FTZ R133, R38, R133 ;  /* 0x0000008526857220 */ /* 0x000fe20000410000 */
[----:B------:R-:W-:-:S04]  /*4df0*/  FMUL.FTZ R158, R137, R158 ;  /* 0x0000009e899e7220 */ /* 0x000fc80000410000 */
[----:B------:R-:W-:Y:S01]  /*4e00*/  FMUL.FTZ R39, R39, R158 ;  /* 0x0000009e27277220 */ /* 0x000fe20000410000 */
[----:B--2---:R-:W-:Y:S01]  /*4e10*/  @!P1 FADD.FTZ R146, RZ, R6 ;  /* 0x00000006ff929221 */ /* 0x004fe20000010000 */
[----:B------:R-:W-:Y:S01]  /*4e20*/  @!P1 FADD.FTZ R144, RZ, R7 ;  /* 0x00000007ff909221 */ /* 0x000fe20000010000 */
[----:B------:R-:W-:Y:S01]  /*4e30*/  SHF.L.U32 R6, R112, 0x3, RZ ;  /* 0x0000000370067819 */ /* 0x000fe200000006ff */
[----:B------:R-:W-:Y:S01]  /*4e40*/  FADD.FTZ R112, R143, 1 ;  /* 0x3f8000008f707421 */ /* 0x000fe20000010000 */
[----:B------:R-:W-:Y:S01]  /*4e50*/  LOP3.LUT P1, RZ, R71, 0xffffffc7, RZ, 0xc0, !PT ;  /* 0xffffffc747ff7812 */ /* 0x000fe2000782c0ff */
[----:B------:R-:W0:Y:S04]  /*4e60*/  SHFL.BFLY PT, R145, R146, 0x4, 0x1f ;  /* 0x0c801f0092917f89 */ /* 0x000e2800000e0000 */
[----:B------:R-:W1:Y:S01]  /*4e70*/  SHFL.BFLY PT, R7, R144, 0x4, 0x1f ;  /* 0x0c801f0090077f89 */ /* 0x000e6200000e0000 */
[----:B------:R-:W2:Y:S02]  /*4e80*/  MUFU.RCP R112, R112 ;  /* 0x0000007000707308 */ /* 0x000ea40000001000 */
[----:B--2---:R-:W-:Y:S01]  /*4e90*/  FADD.FTZ R160, -R112, 1 ;  /* 0x3f80000070a07421 */ /* 0x004fe20000010100 */
[----:B0-----:R-:W-:Y:S01]  /*4ea0*/  FADD.FTZ R145, R145, R146 ;  /* 0x0000009291917221 */ /* 0x001fe20000010000 */
[----:B------:R-:W-:Y:S01]  /*4eb0*/  LOP3.LUT R146, R6, 0x8, RZ, 0xc0, !PT ;  /* 0x0000000806927812 */ /* 0x000fe200078ec0ff */
[----:B------:R-:W-:Y:S01]  /*4ec0*/  FADD.FTZ R6, -R65, 1 ;  /* 0x3f80000041067421 */ /* 0x000fe20000010100 */
[----:B------:R-:W-:Y:S01]  /*4ed0*/  FFMA.FTZ R59, R59, R160, 1 ;  /* 0x3f8000003b3b7423 */ /* 0x000fe200000100a0 */
[----:B-1----:R-:W-:Y:S01]  /*4ee0*/  FADD.FTZ R143, R7, R144 ;  /* 0x00000090078f7221 */ /* 0x002fe20000010000 */
[----:B------:R-:W0:Y:S01]  /*4ef0*/  SHFL.BFLY PT, R154, R145, 0x2, 0x1f ;  /* 0x0c401f00919a7f89 */ /* 0x000e2200000e0000 */
[----:B------:R-:W-:Y:S01]  /*4f00*/  IADD3 R85, -R146, R85, RZ ;  /* 0x0000005592557210 */ /* 0x000fe20007ffe1ff */
[----:B------:R-:W-:Y:S01]  /*4f10*/  FADD.FTZ R146, -R123, 1 ;  /* 0x3f8000007b927421 */ /* 0x000fe20000010100 */
[----:B------:R-:W-:Y:S01]  /*4f20*/  FADD.FTZ R144, -R66, 1 ;  /* 0x3f80000042907421 */ /* 0x000fe20000010100 */
[----:B------:R-:W1:Y:S01]  /*4f30*/  SHFL.BFLY PT, R152, R143, 0x2, 0x1f ;  /* 0x0c401f008f987f89 */ /* 0x000e6200000e0000 */
[----:B------:R-:W-:Y:S01]  /*4f40*/  FFMA.FTZ R6, R51, R6, 1 ;  /* 0x3f80000033067423 */ /* 0x000fe20000010006 */
[----:B------:R-:W-:Y:S01]  /*4f50*/  FFMA.FTZ R146, R29, R146, 1 ;  /* 0x3f8000001d927423 */ /* 0x000fe20000010092 */
[----:B------:R-:W-:Y:S01]  /*4f60*/  FFMA.FTZ R7, R31, R144, 1 ;  /* 0x3f8000001f077423 */ /* 0x000fe20000010090 */
[----:B------:R-:W-:Y:S01]  /*4f70*/  FADD.FTZ R51, -R69, 1 ;  /* 0x3f80000045337421 */ /* 0x000fe20000010100 */
[----:B------:R-:W-:Y:S01]  /*4f80*/  FMUL.FTZ R65, R65, R6 ;  /* 0x0000000641417220 */ /* 0x000fe20000410000 */
[----:B------:R-:W-:Y:S01]  /*4f90*/  FADD.FTZ R144, -R68, 1 ;  /* 0x3f80000044907421 */ /* 0x000fe20000010100 */
[----:B------:R-:W-:Y:S01]  /*4fa0*/  FMUL.FTZ R66, R66, R7 ;  /* 0x0000000742427220 */ /* 0x000fe20000410000 */
[----:B------:R-:W-:Y:S01]  /*4fb0*/  FFMA.FTZ R8, R8, R51, 1 ;  /* 0x3f80000008087423 */ /* 0x000fe20000010033 */
[----:B------:R-:W2:Y:S01]  /*4fc0*/  MUFU.RCP R31, R141 ;  /* 0x0000008d001f7308 */ /* 0x000ea20000001000 */
[----:B------:R-:W-:Y:S01]  /*4fd0*/  FFMA.FTZ R9, R9, R144, 1 ;  /* 0x3f80000009097423 */ /* 0x000fe20000010090 */
[----:B------:R-:W-:Y:S01]  /*4fe0*/  FADD.FTZ R144, -R131, 1 ;  /* 0x3f80000083907421 */ /* 0x000fe20000010100 */
[----:B------:R-:W-:Y:S01]  /*4ff0*/  FMUL.FTZ R69, R69, R8 ;  /* 0x0000000845457220 */ /* 0x000fe20000410000 */
[----:B------:R-:W-:Y:S01]  /*5000*/  LEA R8, R85, UR5, 0x3 ;  /* 0x0000000555087c11 */ /* 0x000fe2000f8e18ff */
[----:B------:R-:W-:Y:S01]  /*5010*/  FMUL.FTZ R68, R68, R9 ;  /* 0x0000000944447220 */ /* 0x000fe20000410000 */
[----:B------:R-:W-:Y:S01]  /*5020*/  FMUL.FTZ R66, R19, R66 ;  /* 0x0000004213427220 */ /* 0x000fe20000410000 */
[----:B------:R-:W-:Y:S01]  /*5030*/  FFMA.FTZ R144, R35, R144, 1 ;  /* 0x3f80000023907423 */ /* 0x000fe20000010090 */
[----:B------:R-:W-:Y:S01]  /*5040*/  FADD.FTZ R35, -R27, 1 ;  /* 0x3f8000001b237421 */ /* 0x000fe20000010100 */
[----:B------:R-:W-:Y:S01]  /*5050*/  FMUL.FTZ R123, R123, R146 ;  /* 0x000000927b7b7220 */ /* 0x000fe20000410000 */
[----:B------:R-:W-:Y:S01]  /*5060*/  FMUL.FTZ R59, R112, R59 ;  /* 0x0000003b703b7220 */ /* 0x000fe20000410000 */
[----:B0-----:R-:W-:Y:S01]  /*5070*/  FADD.FTZ R145, R145, R154 ;  /* 0x0000009a91917221 */ /* 0x001fe20000010000 */
[----:B------:R-:W-:Y:S01]  /*5080*/  FADD.FTZ R154, -R135, 1 ;  /* 0x3f800000879a7421 */ /* 0x000fe20000010100 */
[----:B------:R-:W-:Y:S01]  /*5090*/  FFMA.FTZ R64, R64, R35, 1 ;  /* 0x3f80000040407423 */ /* 0x000fe20000010023 */
[----:B------:R-:W-:Y:S01]  /*50a0*/  FMUL.FTZ R144, R131, R144 ;  /* 0x0000009083907220 */ /* 0x000fe20000410000 */
[----:B-1----:R-:W-:Y:S01]  /*50b0*/  FADD.FTZ R143, R143, R152 ;  /* 0x000000988f8f7221 */ /* 0x002fe20000010000 */
[----:B------:R-:W0:Y:S01]  /*50c0*/  SHFL.BFLY PT, R29, R145, 0x1, 0x1f ;  /* 0x0c201f00911d7f89 */ /* 0x000e2200000e0000 */
[----:B------:R-:W-:Y:S01]  /*50d0*/  FFMA.FTZ R154, R49, R154, 1 ;  /* 0x3f800000319a7423 */ /* 0x000fe2000001009a */
[----:B--2---:R-:W-:Y:S01]  /*50e0*/  FADD.FTZ R162, -R31, 1 ;  /* 0x3f8000001fa27421 */ /* 0x004fe20000010100 */
[----:B------:R-:W-:Y:S01]  /*50f0*/  FADD.FTZ R49, -R23, 1 ;  /* 0x3f80000017317421 */ /* 0x000fe20000010100 */
[----:B------:R-:W1:Y:S01]  /*5100*/  SHFL.BFLY PT, R164, R143, 0x1, 0x1f ;  /* 0x0c201f008fa47f89 */ /* 0x000e6200000e0000 */
[----:B------:R-:W-:Y:S01]  /*5110*/  FADD.FTZ R152, -R129, 1 ;  /* 0x3f80000081987421 */ /* 0x000fe20000010100 */
[----:B------:R-:W-:Y:S01]  /*5120*/  FFMA.FTZ R160, R61, R162, 1 ;  /* 0x3f8000003da07423 */ /* 0x000fe200000100a2 */
[----:B------:R-:W-:Y:S01]  /*5130*/  FFMA.FTZ R162, R63, R49, 1 ;  /* 0x3f8000003fa27423 */ /* 0x000fe20000010031 */
[----:B------:R-:W-:Y:S01]  /*5140*/  FMUL.FTZ R135, R135, R154 ;  /* 0x0000009a87877220 */ /* 0x000fe20000410000 */
[----:B------:R-:W-:Y:S01]  /*5150*/  FFMA.FTZ R152, R53, R152, 1 ;  /* 0x3f80000035987423 */ /* 0x000fe20000010098 */
[----:B------:R-:W-:Y:S01]  /*5160*/  FMUL.FTZ R160, R31, R160 ;  /* 0x000000a01fa07220 */ /* 0x000fe20000410000 */
        /* <DEDUP_REMOVED lines=11> */
[----:B------:R-:W-:Y:S01]  /*5220*/  MOV R112, R117 ;  /* 0x0000007500707202 */ /* 0x000fe20000000f00 */
[----:B0-----:R-:W-:Y:S01]  /*5230*/  FADD.FTZ R6, R145, R29 ;  /* 0x0000001d91067221 */ /* 0x001fe20000010000 */
[----:B------:R-:W-:Y:S01]  /*5240*/  @!P1 LOP3.LUT R29, R71, 0xfffffff8, RZ, 0xc0, !PT ;  /* 0xfffffff8471d9812 */ /* 0x000fe200078ec0ff */
[----:B-1----:R-:W-:-:S02]  /*5250*/  FADD.FTZ R7, R143, R164 ;  /* 0x000000a48f077221 */ /* 0x002fc40000010000 */
[----:B------:R-:W-:Y:S02]  /*5260*/  @!P1 FMUL.FTZ R6, R6, 9.7656251455191522837e-05 ;  /* 0x38cccccd06069820 */ /* 0x000fe40000410000 */
[----:B------:R-:W-:-:S05]  /*5270*/  @!P1 FMUL.FTZ R7, R7, 9.7656251455191522837e-05 ;  /* 0x38cccccd07079820 */ /* 0x000fca0000410000 */
[----:B------:R0:W-:Y:S01]  /*5280*/  @!P1 STS.64 [R29+UR5], R6 ;  /* 0x000000061d009988 */ /* 0x0001e20008000a05 */
[----:B------:R-:W-:Y:S01]  /*5290*/  BAR.SYNC.DEFER_BLOCKING 0x0 ;  /* 0x0000000000007b1d */ /* 0x000fe20000010000 */
[----:B------:R-:W-:Y:S01]  /*52a0*/  IADD3 R82, P1, R82, UR12, RZ ;  /* 0x0000000c52527c10 */ /* 0x000fe2000ff3e0ff */
[----:B0-----:R-:W-:Y:S01]  /*52b0*/  FMUL.FTZ R6, R18, R65 ;  /* 0x0000004112067220 */ /* 0x001fe20000410000 */
[----:B------:R-:W-:Y:S02]  /*52c0*/  SHF.L.U32 R18, R21, 0x10, RZ ;  /* 0x0000001015127819 */ /* 0x000fe400000006ff */
[----:B------:R-:W-:Y:S02]  /*52d0*/  SHF.L.U32 R7, R20, 0x10, RZ ;  /* 0x0000001014077819 */ /* 0x000fe400000006ff */
[----:B------:R-:W-:Y:S01]  /*52e0*/  SHF.L.U32 R21, R24, 0x10, RZ ;  /* 0x0000001018157819 */ /* 0x000fe200000006ff */
[----:B------:R-:W-:Y:S02]  /*52f0*/  FMUL.FTZ R69, R18, R69 ;  /* 0x0000004512457220 */ /* 0x000fe40000410000 */
[----:B------:R-:W-:-:S02]  /*5300*/  FMUL.FTZ R7, R7, R68 ;  /* 0x0000004407077220 */ /* 0x000fc40000410000 */
[----:B------:R-:W-:Y:S01]  /*5310*/  FMUL.FTZ R21, R21, R148 ;  /* 0x0000009415157220 */ /* 0x000fe20000410000 */
[----:B------:R-:W0:Y:S02]  /*5320*/  LDS.64 R8, [R8] ;  /* 0x0000000008087984 */ /* 0x000e240000000a00 */
[C-C-:B0-----:R-:W-:Y:S01]  /*5330*/  FFMA.FTZ R90, R5.reuse, R90, -R8.reuse ;  /* 0x0000005a055a7223 */ /* 0x141fe20000010808 */
[C-C-:B------:R-:W-:Y:S01]  /*5340*/  FFMA.FTZ R105, R5.reuse, R105, -R8.reuse ;  /* 0x0000006905697223 */ /* 0x140fe20000010808 */
[C-C-:B------:R-:W-:Y:S01]  /*5350*/  FFMA.FTZ R83, R5.reuse, R83, -R8.reuse ;  /* 0x0000005305537223 */ /* 0x140fe20000010808 */
[C-C-:B------:R-:W-:Y:S01]  /*5360*/  FFMA.FTZ R19, R5.reuse, R106, -R8.reuse ;  /* 0x0000006a05137223 */ /* 0x140fe20000010808 */
[C-C-:B------:R-:W-:Y:S01]  /*5370*/  FFMA.FTZ R101, R5.reuse, R101, -R8.reuse ;  /* 0x0000006505657223 */ /* 0x140fe20000010808 */
[C-C-:B------:R-:W-:Y:S01]  /*5380*/  FFMA.FTZ R87, R5.reuse, R87, -R8.reuse ;  /* 0x0000005705577223 */ /* 0x140fe20000010808 */
[C-C-:B------:R-:W-:Y:S01]  /*5390*/  FFMA.FTZ R95, R5.reuse, R95, -R8.reuse ;  /* 0x0000005f055f7223 */ /* 0x140fe20000010808 */
[--C-:B------:R-:W-:Y:S01]  /*53a0*/  FFMA.FTZ R23, R5, R92, -R8.reuse ;  /* 0x0000005c05177223 */ /* 0x100fe20000010808 */
[--C-:B------:R-:W-:Y:S01]  /*53b0*/  FFMA.FTZ R18, R142, R89, -R8.reuse ;  /* 0x000000598e127223 */ /* 0x100fe20000010808 */
[--C-:B------:R-:W-:Y:S01]  /*53c0*/  FFMA.FTZ R5, R17, R66, -R8.reuse ;  /* 0x0000004211057223 */ /* 0x100fe20000010808 */
[----:B------:R-:W-:Y:S01]  /*53d0*/  FFMA.FTZ R6, R11, R6, -R8 ;  /* 0x000000060b067223 */ /* 0x000fe20000010808 */
[-C--:B------:R-:W-:Y:S01]  /*53e0*/  FFMA.FTZ R136, R136, -R9.reuse, R83 ;  /* 0x8000000988887223 */ /* 0x080fe20000010053 */
[----:B------:R-:W-:Y:S01]  /*53f0*/  FFMA.FTZ R18, R115, -R9, R18 ;  /* 0x8000000973127223 */ /* 0x000fe20000010012 */
[----:B------:R-:W-:Y:S01]  /*5400*/  FFMA.FTZ R16, -R9, R16, R5 ;  /* 0x0000001009107223 */ /* 0x000fe20000010105 */
[C-C-:B------:R-:W-:Y:S01]  /*5410*/  FFMA.FTZ R113, R142.reuse, R113, -R8.reuse ;  /* 0x000000718e717223 */ /* 0x140fe20000010808 */
[--C-:B------:R-:W-:Y:S01]  /*5420*/  FFMA.FTZ R109, R142, R109, -R8.reuse ;  /* 0x0000006d8e6d7223 */ /* 0x100fe20000010808 */
[----:B------:R-:W-:Y:S01]  /*5430*/  FFMA.FTZ R69, R17, R69, -R8 ;  /* 0x0000004511457223 */ /* 0x000fe20000010808 */
[----:B------:R-:W-:Y:S01]  /*5440*/  IADD3.X R83, R110, UR13, RZ, P1, !PT ;  /* 0x0000000d6e537c10 */ /* 0x000fe20008ffe4ff */
[----:B------:R-:W-:Y:S01]  /*5450*/  FFMA.FTZ R90, R3, -R9, R90 ;  /* 0x80000009035a7223 */ /* 0x000fe2000001005a */
[----:B------:R-:W-:Y:S01]  /*5460*/  FFMA.FTZ R6, -R9, R10, R6 ;  /* 0x0000000a09067223 */ /* 0x000fe20000010106 */
[----:B------:R-:W-:Y:S01]  /*5470*/  IADD3 R108, P1, R108, UR12, RZ ;  /* 0x0000000c6c6c7c10 */ /* 0x000fe2000ff3e0ff */
[C---:B------:R-:W-:Y:S01]  /*5480*/  FMUL.FTZ R18, R111.reuse, R18 ;  /* 0x000000126f127220 */ /* 0x040fe20000410000 */
[----:B------:R-:W-:Y:S01]  /*5490*/  FMUL.FTZ R5, R111, R16 ;  /* 0x000000106f057220 */ /* 0x000fe20000410000 */
[--C-:B------:R-:W-:Y:S01]  /*54a0*/  FFMA.FTZ R7, R11, R7, -R8.reuse ;  /* 0x000000070b077223 */ /* 0x100fe20000010808 */
[-C--:B------:R-:W-:Y:S01]  /*54b0*/  FFMA.FTZ R138, R138, -R9.reuse, R113 ;  /* 0x800000098a8a7223 */ /* 0x080fe20000010071 */
[----:B------:R-:W-:Y:S01]  /*54c0*/  FFMA.FTZ R26, -R9, R26, R69 ;  /* 0x0000001a091a7223 */ /* 0x000fe20000010145 */
[----:B------:R-:W-:Y:S01]  /*54d0*/  FFMA.FTZ R134, R134, -R9, R109 ;  /* 0x8000000986867223 */ /* 0x000fe2000001006d */
[--C-:B------:R-:W-:Y:S01]  /*54e0*/  FFMA.FTZ R21, R11, R21, -R8.reuse ;  /* 0x000000150b157223 */ /* 0x100fe20000010808 */
[--C-:B------:R-:W-:Y:S01]  /*54f0*/  FFMA.FTZ R25, R17, R25, -R8.reuse ;  /* 0x0000001911197223 */ /* 0x100fe20000010808 */
[C---:B------:R-:W-:Y:S01]  /*5500*/  FMUL.FTZ R90, R111.reuse, R90 ;  /* 0x0000005a6f5a7220 */ /* 0x040fe20000410000 */
[----:B------:R-:W-:Y:S01]  /*5510*/  FMUL.FTZ R3, R111, R6 ;  /* 0x000000066f037220 */ /* 0x000fe20000410000 */
[----:B------:R-:W-:Y:S01]  /*5520*/  IADD3.X R109, R107, UR13, RZ, P1, !PT ;  /* 0x0000000d6b6d7c10 */ /* 0x000fe20008ffe4ff */
[--C-:B------:R-:W-:Y:S01]  /*5530*/  FFMA.FTZ R103, R142, R103, -R8.reuse ;  /* 0x000000678e677223 */ /* 0x100fe20000010808 */
[--C-:B------:R-:W-:Y:S01]  /*5540*/  FFMA.FTZ R33, R17, R33, -R8.reuse ;  /* 0x0000002111217223 */ /* 0x100fe20000010808 */
[----:B------:R-:W-:Y:S01]  /*5550*/  IADD3 R104, P1, R104, UR12, RZ ;  /* 0x0000000c68687c10 */ /* 0x000fe2000ff3e0ff */
[----:B------:R-:W-:Y:S01]  /*5560*/  FFMA.FTZ R140, R140, -R9, R105 ;  /* 0x800000098c8c7223 */ /* 0x000fe20000010069 */
[----:B------:R-:W-:Y:S01]  /*5570*/  FFMA.FTZ R22, -R9, R22, R7 ;  /* 0x0000001609167223 */ /* 0x000fe20000010107 */
[----:B------:R-:W-:Y:S01]  /*5580*/  F2FP.BF16.F32.PACK_AB R18, R5, R18 ;  /* 0x000000120512723e */ /* 0x000fe200000010ff */
[C-C-:B------:R-:W-:Y:S01]  /*5590*/  FFMA.FTZ R99, R142.reuse, R99, -R8.reuse ;  /* 0x000000638e637223 */ /* 0x140fe20000010808 */
[C-C-:B------:R-:W-:Y:S01]  /*55a0*/  FFMA.FTZ R97, R142.reuse, R97, -R8.reuse ;  /* 0x000000618e617223 */ /* 0x140fe20000010808 */
[C-C-:B------:R-:W-:Y:S01]  /*55b0*/  FFMA.FTZ R93, R142.reuse, R93, -R8.reuse ;  /* 0x0000005d8e5d7223 */ /* 0x140fe20000010808 */
[--C-:B------:R-:W-:Y:S01]  /*55c0*/  FFMA.FTZ R91, R142, R91, -R8.reuse ;  /* 0x0000005b8e5b7223 */ /* 0x100fe20000010808 */
[C-C-:B------:R-:W-:Y:S01]  /*55d0*/  FFMA.FTZ R123, R11.reuse, R123, -R8.reuse ;  /* 0x0000007b0b7b7223 */ /* 0x140fe20000010808 */
[C-C-:B------:R-:W-:Y:S01]  /*55e0*/  FFMA.FTZ R135, R11.reuse, R135, -R8.reuse ;  /* 0x000000870b877223 */ /* 0x140fe20000010808 */
[C-C-:B------:R-:W-:Y:S01]  /*55f0*/  FFMA.FTZ R133, R11.reuse, R133, -R8.reuse ;  /* 0x000000850b857223 */ /* 0x140fe20000010808 */
[C-C-:B------:R-:W-:Y:S01]  /*5600*/  FFMA.FTZ R59, R11.reuse, R59, -R8.reuse ;  /* 0x0000003b0b3b7223 */ /* 0x140fe20000010808 */
[--C-:B------:R-:W-:Y:S01]  /*5610*/  FFMA.FTZ R20, R11, R27, -R8.reuse ;  /* 0x0000001b0b147223 */ /* 0x100fe20000010808 */
[C-C-:B------:R-:W-:Y:S01]  /*5620*/  FFMA.FTZ R37, R17.reuse, R37, -R8.reuse ;  /* 0x0000002511257223 */ /* 0x140fe20000010808 */
[C-C-:B------:R-:W-:Y:S01]  /*5630*/  FFMA.FTZ R39, R17.reuse, R39, -R8.reuse ;  /* 0x0000002711277223 */ /* 0x140fe20000010808 */
[C-C-:B------:R-:W-:Y:S01]  /*5640*/  FFMA.FTZ R41, R17.reuse, R41, -R8.reuse ;  /* 0x0000002911297223 */ /* 0x140fe20000010808 */
[----:B------:R-:W-:Y:S01]  /*5650*/  FFMA.FTZ R43, R17, R43, -R8 ;  /* 0x0000002b112b7223 */ /* 0x000fe20000010808 */
[C---:B------:R-:W-:Y:S01]  /*5660*/  FMUL.FTZ R138, R111.reuse, R138 ;  /* 0x0000008a6f8a7220 */ /* 0x040fe20000410000 */
[----:B------:R-:W-:Y:S01]  /*5670*/  FMUL.FTZ R5, R111, R26 ;  /* 0x0000001a6f057220 */ /* 0x000fe20000410000 */
[C---:B------:R-:W-:Y:S01]  /*5680*/  FFMA.FTZ R28, -R9.reuse, R28, R21 ;  /* 0x0000001c091c7223 */ /* 0x040fe20000010115 */
[C---:B------:R-:W-:Y:S01]  /*5690*/  FFMA.FTZ R30, -R9.reuse, R30, R25 ;  /* 0x0000001e091e7223 */ /* 0x040fe20000010119 */
[-C--:B------:R-:W-:Y:S01]  /*56a0*/  FFMA.FTZ R130, R130, -R9.reuse, R103 ;  /* 0x8000000982827223 */ /* 0x080fe20000010067 */
[----:B------:R-:W-:Y:S01]  /*56b0*/  FFMA.FTZ R48, -R9, R48, R33 ;  /* 0x0000003009307223 */ /* 0x000fe20000010121 */
[----:B------:R-:W-:Y:S01]  /*56c0*/  F2FP.BF16.F32.PACK_AB R90, R3, R90 ;  /* 0x0000005a035a723e */ /* 0x000fe200000010ff */
[C---:B------:R-:W-:Y:S01]  /*56d0*/  FMUL.FTZ R140, R111.reuse, R140 ;  /* 0x0000008c6f8c7220 */ /* 0x040fe20000410000 */
[----:B------:R-:W-:Y:S01]  /*56e0*/  IADD3.X R105, R102, UR13, RZ, P1, !PT ;  /* 0x0000000d66697c10 */ /* 0x000fe20008ffe4ff */
[----:B------:R-:W-:Y:S01]  /*56f0*/  FMUL.FTZ R3, R111, R22 ;  /* 0x000000166f037220 */ /* 0x000fe20000410000 */
[----:B------:R-:W-:Y:S01]  /*5700*/  IADD3 R100, P1, R100, UR12, RZ ;  /* 0x0000000c64647c10 */ /* 0x000fe2000ff3e0ff */
[-C--:B------:R-:W-:Y:S01]  /*5710*/  FFMA.FTZ R132, R132, -R9.reuse, R19 ;  /* 0x8000000984847223 */ /* 0x080fe20000010013 */
[C---:B------:R-:W-:Y:S01]  /*5720*/  FFMA.FTZ R34, -R9.reuse, R34, R123 ;  /* 0x0000002209227223 */ /* 0x040fe2000001017b */
        /* <DEDUP_REMOVED lines=13> */
[----:B------:R-:W-:Y:S01]  /*5800*/  FFMA.FTZ R114, R114, -R9, R91 ;  /* 0x8000000972727223 */ /* 0x000fe2000001005b */
[C---:B------:R-:W-:Y:S01]  /*5810*/  FFMA.FTZ R20, -R9.reuse, R2, R20 ;  /* 0x0000000209147223 */ /* 0x040fe20000010114 */
[----:B------:R-:W-:Y:S01]  /*5820*/  FFMA.FTZ R62, -R9, R62, R43 ;  /* 0x0000003e093e7223 */ /* 0x000fe2000001012b */
[C---:B------:R-:W-:Y:S01]  /*5830*/  FMUL.FTZ R136, R111.reuse, R136 ;  /* 0x000000886f887220 */ /* 0x040fe20000410000 */
[C---:B------:R-:W-:Y:S01]  /*5840*/  FMUL.FTZ R7, R111.reuse, R28 ;  /* 0x0000001c6f077220 */ /* 0x040fe20000410000 */
[C---:B------:R-:W-:Y:S01]  /*5850*/  FMUL.FTZ R134, R111.reuse, R134 ;  /* 0x000000866f867220 */ /* 0x040fe20000410000 */
[----:B------:R-:W-:Y:S01]  /*5860*/  FMUL.FTZ R9, R111, R30 ;  /* 0x0000001e6f097220 */ /* 0x000fe20000410000 */
[----:B------:R-:W-:Y:S01]  /*5870*/  F2FP.BF16.F32.PACK_AB R138, R5, R138 ;  /* 0x0000008a058a723e */ /* 0x000fe200000010ff */
[C---:B------:R-:W-:Y:S01]  /*5880*/  FMUL.FTZ R130, R111.reuse, R130 ;  /* 0x000000826f827220 */ /* 0x040fe20000410000 */
[C---:B------:R-:W-:Y:S01]  /*5890*/  FMUL.FTZ R17, R111.reuse, R48 ;  /* 0x000000306f117220 */ /* 0x040fe20000410000 */
[----:B------:R-:W-:Y:S01]  /*58a0*/  IADD3.X R101, R98, UR13, RZ, P1, !PT ;  /* 0x0000000d62657c10 */ /* 0x000fe20008ffe4ff */
[C---:B------:R-:W-:Y:S01]  /*58b0*/  FMUL.FTZ R132, R111.reuse, R132 ;  /* 0x000000846f847220 */ /* 0x040fe20000410000 */
[----:B------:R-:W-:Y:S01]  /*58c0*/  PRMT R41, R90, 0x7632, R41 ;  /* 0x000076325a297816 */ /* 0x000fe20000000029 */
[----:B------:R-:W-:Y:S01]  /*58d0*/  FMUL.FTZ R11, R111, R34 ;  /* 0x000000226f0b7220 */ /* 0x000fe20000410000 */
[----:B------:R-:W-:Y:S01]  /*58e0*/  F2FP.BF16.F32.PACK_AB R140, R3, R140 ;  /* 0x0000008c038c723e */ /* 0x000fe200000010ff */
[C---:B------:R-:W-:Y:S01]  /*58f0*/  FMUL.FTZ R128, R111.reuse, R128 ;  /* 0x000000806f807220 */ /* 0x040fe20000410000 */
[----:B------:R-:W-:Y:S01]  /*5900*/  PRMT R2, R18, 0x7632, R2 ;  /* 0x0000763212027816 */ /* 0x000fe20000000002 */
[C---:B------:R-:W-:Y:S01]  /*5910*/  FMUL.FTZ R19, R111.reuse, R50 ;  /* 0x000000326f137220 */ /* 0x040fe20000410000 */
[----:B------:R-:W-:Y:S01]  /*5920*/  IADD3 R96, P1, R96, UR12, RZ ;  /* 0x0000000c60607c10 */ /* 0x000fe2000ff3e0ff */
[C---:B------:R-:W-:Y:S01]  /*5930*/  FMUL.FTZ R126, R111.reuse, R126 ;  /* 0x0000007e6f7e7220 */ /* 0x040fe20000410000 */
[----:B------:R-:W-:Y:S01]  /*5940*/  PRMT R3, R138, 0x7632, R3 ;  /* 0x000076328a037816 */ /* 0x000fe20000000003 */
[----:B------:R-:W-:Y:S01]  /*5950*/  FMUL.FTZ R21, R111, R52 ;  /* 0x000000346f157220 */ /* 0x000fe20000410000 */
[----:B------:R-:W-:Y:S01]  /*5960*/  F2FP.BF16.F32.PACK_AB R136, R7, R136 ;  /* 0x000000880788723e */ /* 0x000fe200000010ff */
[----:B------:R-:W-:Y:S01]  /*5970*/  FMUL.FTZ R124, R111, R124 ;  /* 0x0000007c6f7c7220 */ /* 0x000fe20000410000 */
[----:B------:R-:W-:Y:S01]  /*5980*/  F2FP.BF16.F32.PACK_AB R134, R9, R134 ;  /* 0x000000860986723e */ /* 0x000fe200000010ff */
[----:B------:R-:W-:Y:S01]  /*5990*/  FMUL.FTZ R23, R111, R54 ;  /* 0x000000366f177220 */ /* 0x000fe20000410000 */
[----:B------:R-:W-:Y:S01]  /*59a0*/  F2FP.BF16.F32.PACK_AB R130, R17, R130 ;  /* 0x000000821182723e */ /* 0x000fe200000010ff */
[----:B------:R-:W-:Y:S01]  /*59b0*/  STG.E.U16 desc[UR8][R82.64], R90 ;  /* 0x0000005a52007986 */ /* 0x000fe2000c101508 */
[----:B------:R-:W-:Y:S01]  /*59c0*/  IADD3.X R97, R88, UR13, RZ, P1, !PT ;  /* 0x0000000d58617c10 */ /* 0x000fe20008ffe4ff */
[C---:B------:R-:W-:Y:S01]  /*59d0*/  FMUL.FTZ R122, R111.reuse, R122 ;  /* 0x0000007a6f7a7220 */ /* 0x040fe20000410000 */
[----:B------:R-:W-:Y:S01]  /*59e0*/  PRMT R54, R140, 0x7632, R54 ;  /* 0x000076328c367816 */ /* 0x000fe20000000036 */
[----:B------:R-:W-:Y:S01]  /*59f0*/  STG.E.U16 desc[UR8][R82.64+0x2], R41 ;  /* 0x0000022952007986 */ /* 0x000fe2000c101508 */
[----:B------:R-:W-:Y:S01]  /*5a00*/  IADD3 R94, P1, R94, UR12, RZ ;  /* 0x0000000c5e5e7c10 */ /* 0x000fe2000ff3e0ff */
[----:B------:R-:W-:Y:S01]  /*5a10*/  FMUL.FTZ R25, R111, R56 ;  /* 0x000000386f197220 */ /* 0x000fe20000410000 */
[----:B------:R-:W-:Y:S01]  /*5a20*/  PRMT R52, R136, 0x7632, R52 ;  /* 0x0000763288347816 */ /* 0x000fe20000000034 */
[----:B------:R-:W-:Y:S01]  /*5a30*/  STG.E.U16 desc[UR8][R82.64+0x4], R18 ;  /* 0x0000041252007986 */ /* 0x000fe2000c101508 */
[----:B------:R-:W-:Y:S01]  /*5a40*/  F2FP.BF16.F32.PACK_AB R132, R11, R132 ;  /* 0x000000840b84723e */ /* 0x000fe200000010ff */
[----:B------:R-:W-:Y:S01]  /*5a50*/  FMUL.FTZ R120, R111, R120 ;  /* 0x000000786f787220 */ /* 0x000fe20000410000 */
[----:B------:R-:W-:Y:S01]  /*5a60*/  F2FP.BF16.F32.PACK_AB R128, R19, R128 ;  /* 0x000000801380723e */ /* 0x000fe200000010ff */
[----:B------:R0:W-:Y:S01]  /*5a70*/  STG.E.U16 desc[UR8][R82.64+0x6], R2 ;  /* 0x0000060252007986 */ /* 0x0001e2000c101508 */
[----:B------:R-:W-:Y:S01]  /*5a80*/  F2FP.BF16.F32.PACK_AB R126, R21, R126 ;  /* 0x0000007e157e723e */ /* 0x000fe200000010ff */
[C---:B------:R-:W-:Y:S01]  /*5a90*/  FMUL.FTZ R27, R111.reuse, R58 ;  /* 0x0000003a6f1b7220 */ /* 0x040fe20000410000 */
[C---:B------:R-:W-:Y:S01]  /*5aa0*/  FMUL.FTZ R118, R111.reuse, R118 ;  /* 0x000000766f767220 */ /* 0x040fe20000410000 */
[----:B------:R1:W-:Y:S01]  /*5ab0*/  STG.E.U16 desc[UR8][R108.64+0x6], R3 ;  /* 0x000006036c007986 */ /* 0x0003e2000c101508 */
[C---:B------:R-:W-:Y:S01]  /*5ac0*/  FMUL.FTZ R29, R111.reuse, R60 ;  /* 0x0000003c6f1d7220 */ /* 0x040fe20000410000 */
[C---:B------:R-:W-:Y:S01]  /*5ad0*/  FMUL.FTZ R116, R111.reuse, R116 ;  /* 0x000000746f747220 */ /* 0x040fe20000410000 */
[C---:B------:R-:W-:Y:S01]  /*5ae0*/  FMUL.FTZ R114, R111.reuse, R114 ;  /* 0x000000726f727220 */ /* 0x040fe20000410000 */
[----:B------:R-:W-:Y:S01]  /*5af0*/  FMUL.FTZ R31, R111, R20 ;  /* 0x000000146f1f7220 */ /* 0x000fe20000410000 */
[----:B------:R-:W-:Y:S01]  /*5b00*/  F2FP.BF16.F32.PACK_AB R124, R23, R124 ;  /* 0x0000007c177c723e */ /* 0x000fe200000010ff */
[----:B------:R-:W-:Y:S01]  /*5b10*/  FMUL.FTZ R111, R111, R62 ;  /* 0x0000003e6f6f7220 */ /* 0x000fe20000410000 */
[----:B------:R-:W-:Y:S01]  /*5b20*/  IADD3.X R95, R80, UR13, RZ, P1, !PT ;  /* 0x0000000d505f7c10 */ /* 0x000fe20008ffe4ff */
[----:B------:R-:W-:Y:S01]  /*5b30*/  STG.E.U16 desc[UR8][R108.64], R140 ;  /* 0x0000008c6c007986 */ /* 0x000fe2000c101508 */
[----:B0-----:R-:W-:-:S02]  /*5b40*/  PRMT R2, R134, 0x7632, R2 ;  /* 0x0000763286027816 */ /* 0x001fc40000000002 */
[----:B------:R-:W-:Y:S01]  /*5b50*/  IADD3 R86, P1, R86, UR12, RZ ;  /* 0x0000000c56567c10 */ /* 0x000fe2000ff3e0ff */
[----:B------:R-:W-:Y:S01]  /*5b60*/  STG.E.U16 desc[UR8][R108.64+0x2], R54 ;  /* 0x000002366c007986 */ /* 0x000fe2000c101508 */
[----:B-1----:R-:W-:Y:S02]  /*5b70*/  PRMT R3, R130, 0x7632, R3 ;  /* 0x0000763282037816 */ /* 0x002fe40000000003 */
[----:B------:R-:W-:Y:S01]  /*5b80*/  PRMT R50, R132, 0x7632, R50 ;  /* 0x0000763284327816 */ /* 0x000fe20000000032 */
[----:B------:R-:W-:Y:S01]  /*5b90*/  STG.E.U16 desc[UR8][R108.64+0x4], R138 ;  /* 0x0000048a6c007986 */ /* 0x000fe2000c101508 */
[----:B------:R-:W-:Y:S02]  /*5ba0*/  PRMT R48, R128, 0x7632, R48 ;  /* 0x0000763280307816 */ /* 0x000fe40000000030 */
[----:B------:R-:W-:Y:S01]  /*5bb0*/  F2FP.BF16.F32.PACK_AB R122, R25, R122 ;  /* 0x0000007a197a723e */ /* 0x000fe200000010ff */
[----:B------:R-:W-:Y:S01]  /*5bc0*/  STG.E.U16 desc[UR8][R104.64], R136 ;  /* 0x0000008868007986 */ /* 0x000fe2000c101508 */
[----:B------:R-:W-:-:S02]  /*5bd0*/  F2FP.BF16.F32.PACK_AB R120, R27, R120 ;  /* 0x000000781b78723e */ /* 0x000fc400000010ff */
[----:B------:R-:W-:Y:S01]  /*5be0*/  F2FP.BF16.F32.PACK_AB R118, R29, R118 ;  /* 0x000000761d76723e */ /* 0x000fe200000010ff */
[----:B------:R-:W-:Y:S01]  /*5bf0*/  STG.E.U16 desc[UR8][R104.64+0x2], R52 ;  /* 0x0000023468007986 */ /* 0x000fe2000c101508 */
[----:B------:R-:W-:Y:S02]  /*5c00*/  IADD3.X R87, R79, UR13, RZ, P1, !PT ;  /* 0x0000000d4f577c10 */ /* 0x000fe40008ffe4ff */
[----:B------:R-:W-:Y:S01]  /*5c10*/  IADD3 R84, P1, R84, UR12, RZ ;  /* 0x0000000c54547c10 */ /* 0x000fe2000ff3e0ff */
[----:B------:R-:W-:Y:S01]  /*5c20*/  STG.E.U16 desc[UR8][R104.64+0x4], R134 ;  /* 0x0000048668007986 */ /* 0x000fe2000c101508 */
[----:B------:R-:W-:Y:S02]  /*5c30*/  F2FP.BF16.F32.PACK_AB R116, R31, R116 ;  /* 0x000000741f74723e */ /* 0x000fe400000010ff */
[----:B------:R-:W-:Y:S01]  /*5c40*/  F2FP.BF16.F32.PACK_AB R114, R111, R114 ;  /* 0x000000726f72723e */ /* 0x000fe200000010ff */
[----:B------:R0:W-:Y:S01]  /*5c50*/  STG.E.U16 desc[UR8][R104.64+0x6], R2 ;  /* 0x0000060268007986 */ /* 0x0001e2000c101508 */
[----:B------:R-:W-:-:S02]  /*5c60*/  PRMT R5, R122, 0x7632, R5 ;  /* 0x000076327a057816 */ /* 0x000fc40000000005 */
[----:B------:R-:W-:Y:S01]  /*5c70*/  PRMT R43, R120, 0x7632, R43 ;  /* 0x00007632782b7816 */ /* 0x000fe2000000002b */
[----:B------:R1:W-:Y:S01]  /*5c80*/  STG.E.U16 desc[UR8][R100.64+0x6], R3 ;  /* 0x0000060364007986 */ /* 0x0003e2000c101508 */
[----:B------:R-:W-:Y:S02]  /*5c90*/  IADD3.X R85, R81, UR13, RZ, P1, !PT ;  /* 0x0000000d51557c10 */ /* 0x000fe40008ffe4ff */
[----:B------:R-:W-:Y:S01]  /*5ca0*/  PRMT R42, R116, 0x7632, R42 ;  /* 0x00007632742a7816 */ /* 0x000fe2000000002a */
[----:B------:R-:W-:Y:S01]  /*5cb0*/  STG.E.U16 desc[UR8][R100.64], R132 ;  /* 0x0000008464007986 */ /* 0x000fe2000c101508 */
[----:B0-----:R-:W-:-:S03]  /*5cc0*/  PRMT R2, R126, 0x7632, R2 ;  /* 0x000076327e027816 */ /* 0x001fc60000000002 */
[----:B------:R-:W-:Y:S01]  /*5cd0*/  STG.E.U16 desc[UR8][R100.64+0x2], R50 ;  /* 0x0000023264007986 */ /* 0x000fe2000c101508 */
[----:B-1----:R-:W-:-:S03]  /*5ce0*/  PRMT R3, R124, 0x7632, R3 ;  /* 0x000076327c037816 */ /* 0x002fc60000000003 */
[----:B------:R-:W-:Y:S04]  /*5cf0*/  STG.E.U16 desc[UR8][R100.64+0x4], R130 ;  /* 0x0000048264007986 */ /* 0x000fe8000c101508 */
[----:B------:R-:W-:Y:S04]  /*5d00*/  STG.E.U16 desc[UR8][R96.64], R128 ;  /* 0x0000008060007986 */ /* 0x000fe8000c101508 */
[----:B------:R-:W-:Y:S04]  /*5d10*/  STG.E.U16 desc[UR8][R96.64+0x2], R48 ;  /* 0x0000023060007986 */ /* 0x000fe8000c101508 */
[----:B------:R-:W-:Y:S04]  /*5d20*/  STG.E.U16 desc[UR8][R96.64+0x4], R126 ;  /* 0x0000047e60007986 */ /* 0x000fe8000c101508 */
[----:B------:R0:W-:Y:S04]  /*5d30*/  STG.E.U16 desc[UR8][R96.64+0x6], R2 ;  /* 0x0000060260007986 */ /* 0x0001e8000c101508 */
[----:B------:R1:W-:Y:S04]  /*5d40*/  STG.E.U16 desc[UR8][R94.64+0x2], R3 ;  /* 0x000002035e007986 */ /* 0x0003e8000c101508 */
[----:B------:R2:W-:Y:S01]  /*5d50*/  STG.E.U16 desc[UR8][R94.64], R124 ;  /* 0x0000007c5e007986 */ /* 0x0005e2000c101508 */
[----:B0-----:R-:W-:-:S03]  /*5d60*/  PRMT R2, R118, 0x7632, R2 ;  /* 0x0000763276027816 */ /* 0x001fc60000000002 */
[----:B------:R2:W-:Y:S01]  /*5d70*/  STG.E.U16 desc[UR8][R94.64+0x4], R122 ;  /* 0x0000047a5e007986 */ /* 0x0005e2000c101508 */
[----:B-1----:R-:W-:-:S03]  /*5d80*/  PRMT R3, R114, 0x7632, R3 ;  /* 0x0000763272037816 */ /* 0x002fc60000000003 */
        /* <DEDUP_REMOVED lines=10> */
.L_x_770:
[C---:B0-2---:R-:W-:Y:S02]  /*5e30*/  SHF.L.U32 R2, R0.reuse, 0x2, RZ ;  /* 0x0000000200027819 */ /* 0x045fe400000006ff */
[----:B------:R-:W-:Y:S02]  /*5e40*/  LOP3.LUT R0, R0, 0x1, RZ, 0xc0, !PT ;  /* 0x0000000100007812 */ /* 0x000fe400078ec0ff */
[----:B------:R-:W-:-:S03]  /*5e50*/  LOP3.LUT R3, R2, 0x7fffff8, RZ, 0xc0, !PT ;  /* 0x07fffff802037812 */ /* 0x000fc600078ec0ff */
[----:B------:R-:W-:Y:S01]  /*5e60*/  IMAD R2, R0, 0x140, RZ ;  /* 0x0000014000027824 */ /* 0x000fe200078e02ff */
[----:B------:R-:W-:-:S04]  /*5e70*/  IADD3 R3, R3, R4, RZ ;  /* 0x0000000403037210 */ /* 0x000fc80007ffe0ff */
[----:B------:R-:W-:Y:S02]  /*5e80*/  IADD3 R0, R2, 0x140, RZ ;  /* 0x0000014002007810 */ /* 0x000fe40007ffe0ff */
[----:B------:R-:W-:-:S04]  /*5e90*/  LEA R19, R3, R2, 0x5 ;  /* 0x0000000203137211 */ /* 0x000fc800078e28ff */
        /* <DEDUP_REMOVED lines=15> */
[----:B------:R-:W-:-:S02]  /*5f90*/  SHF.L.U64.HI R3, R3, 0x3, R2 ;  /* 0x0000000303037819 */ /* 0x000fc40000010202 */
[----:B------:R-:W-:Y:S02]  /*5fa0*/  MOV R2, 0xffffffff ;  /* 0xffffffff00027802 */ /* 0x000fe40000000f00 */
[----:B------:R-:W-:Y:S02]  /*5fb0*/  IADD3 R4, P0, P1, -R4, -0x9, -R5 ;  /* 0xfffffff704047810 */ /* 0x000fe4000791e905 */
[----:B------:R-:W-:Y:S02]  /*5fc0*/  SHF.L.U32 R14, R6, 0x1, RZ ;  /* 0x00000001060e7819 */ /* 0x000fe400000006ff */
[----:B------:R-:W-:Y:S02]  /*5fd0*/  IADD3.X R3, ~R3, -0x1, R2, P0, P1 ;  /* 0xffffffff03037810 */ /* 0x000fe400007e2502 */
[----:B------:R-:W-:Y:S02]  /*5fe0*/  SHF.R.U32.HI R2, RZ, 0x4, R6 ;  /* 0x00000004ff027819 */ /* 0x000fe40000011606 */
[----:B------:R-:W-:Y:S01]  /*5ff0*/  LEA R15, R5, UR4, 0x7 ;  /* 0x00000004050f7c11 */ /* 0x000fe2000f8e38ff */
[----:B------:R-:W-:Y:S01]  /*6000*/  IMAD.WIDE.U32 R8, R3, -0x33333333, RZ ;  /* 0xcccccccd03087825 */ /* 0x000fe200078e00ff */
[----:B------:R-:W-:-:S02]  /*6010*/  IADD3 R7, R2, 0x14, RZ ;  /* 0x0000001402077810 */ /* 0x000fc40007ffe0ff */
[----:B------:R-:W-:Y:S02]  /*6020*/  LOP3.LUT R12, RZ, R2, RZ, 0x33, !PT ;  /* 0x00000002ff0c7212 */ /* 0x000fe400078e33ff */
[C---:B------:R-:W-:Y:S01]  /*6030*/  LOP3.LUT R14, R7.reuse, 0x1e, R14, 0x78, !PT ;  /* 0x0000001e070e7812 */ /* 0x040fe200078e780e */
[C---:B------:R-:W-:Y:S01]  /*6040*/  IMAD.WIDE.U32 R10, P0, R4.reuse, -0x33333334, R8 ;  /* 0xcccccccc040a7825 */ /* 0x040fe20007800008 */
[----:B------:R-:W-:Y:S02]  /*6050*/  VIMNMX.U32 R7, R7, 0x20, !PT ;  /* 0x0000002007077848 */ /* 0x000fe40007fe0000 */
[----:B------:R-:W-:Y:S01]  /*6060*/  IADD3 R35, P2, R5, 0x1e, RZ ;  /* 0x0000001e05237810 */ /* 0x000fe20007f5e0ff */
[----:B------:R-:W-:Y:S01]  /*6070*/  IMAD.WIDE.U32 R8, R4, -0x33333333, RZ ;  /* 0xcccccccd04087825 */ /* 0x000fe200078e00ff */
[----:B------:R-:W-:Y:S02]  /*6080*/  SHF.L.U32 R8, R6, 0x7, RZ ;  /* 0x0000000706087819 */ /* 0x000fe400000006ff */
[----:B------:R-:W-:-:S02]  /*6090*/  IADD3 R7, R7, R12, RZ ;  /* 0x0000000c07077210 */ /* 0x000fc40007ffe0ff */
[----:B------:R-:W-:Y:S02]  /*60a0*/  IADD3.X R13, RZ, RZ, RZ, P0, !PT ;  /* 0x000000ffff0d7210 */ /* 0x000fe400007fe4ff */
[----:B------:R-:W-:Y:S02]  /*60b0*/  IADD3 RZ, P1, R9, R10, RZ ;  /* 0x0000000a09ff7210 */ /* 0x000fe40007f3e0ff */
[----:B------:R-:W-:Y:S02]  /*60c0*/  MOV R12, R11 ;  /* 0x0000000b000c7202 */ /* 0x000fe40000000f00 */
[----:B------:R-:W-:Y:S02]  /*60d0*/  SHF.L.U32 R9, R5, 0x1, RZ ;  /* 0x0000000105097819 */ /* 0x000fe400000006ff */
[----:B------:R-:W-:Y:S01]  /*60e0*/  LOP3.LUT R10, R8, 0x780, RZ, 0xc0, !PT ;  /* 0x00000780080a7812 */ /* 0x000fe200078ec0ff */
[----:B------:R-:W-:Y:S01]  /*60f0*/  IMAD.WIDE.U32.X R12, R3, -0x33333334, R12, P1 ;  /* 0xcccccccc030c7825 */ /* 0x000fe200008e040c */
[----:B------:R-:W-:-:S02]  /*6100*/  ISETP.LT.U32.AND P0, PT, R16, 0x9, PT ;  /* 0x000000091000780c */ /* 0x000fc40003f01070 */
[----:B------:R-:W-:Y:S02]  /*6110*/  LOP3.LUT R8, R9, 0x1f, R6, 0x78, !PT ;  /* 0x0000001f09087812 */ /* 0x000fe400078e7806 */
[----:B------:R-:W-:Y:S01]  /*6120*/  IADD3 R9, R10, UR4, RZ ;  /* 0x000000040a097c10 */ /* 0x000fe2000fffe0ff */
[----:B------:R-:W-:Y:S01]  /*6130*/  IMAD.WIDE.U32 R10, R7, -0x33333333, RZ ;  /* 0xcccccccd070a7825 */ /* 0x000fe200078e00ff */
[----:B------:R-:W-:Y:S02]  /*6140*/  ISETP.LT.AND.EX P0, PT, R17, RZ, PT, P0 ;  /* 0x000000ff1100720c */ /* 0x000fe40003f01300 */
[----:B------:R-:W-:Y:S02]  /*6150*/  SHF.R.U64 R18, R12, 0x3, R13 ;  /* 0x000000030c127819 */ /* 0x000fe4000000120d */
[----:B------:R-:W-:Y:S02]  /*6160*/  LEA.HI R20, R11, 0x1, RZ, 0x1c ;  /* 0x000000010b147811 */ /* 0x000fe400078fe0ff */
[----:B------:R-:W-:-:S02]  /*6170*/  LEA R8, R8, R15, 0x2 ;  /* 0x0000000f08087211 */ /* 0x000fc400078e10ff */
[----:B------:R-:W-:Y:S02]  /*6180*/  SEL R10, R16, 0x9, P0 ;  /* 0x00000009100a7807 */ /* 0x000fe40000000000 */
[----:B------:R-:W-:Y:S02]  /*6190*/  SEL R11, R17, RZ, P0 ;  /* 0x000000ff110b7207 */ /* 0x000fe40000000000 */
[C---:B------:R-:W-:Y:S02]  /*61a0*/  IADD3 R16, P0, R5.reuse, 0xa, RZ ;  /* 0x0000000a05107810 */ /* 0x040fe40007f1e0ff */
[----:B------:R-:W-:Y:S02]  /*61b0*/  IADD3 R15, P1, R5, 0x14, RZ ;  /* 0x00000014050f7810 */ /* 0x000fe40007f3e0ff */
[----:B------:R-:W-:Y:S02]  /*61c0*/  IADD3 R18, R18, 0x1, RZ ;  /* 0x0000000112127810 */ /* 0x000fe40007ffe0ff */
[----:B------:R-:W-:-:S02]  /*61d0*/  LEA R9, R14, R9, 0x2 ;  /* 0x000000090e097211 */ /* 0x000fc400078e10ff */
[----:B------:R-:W-:Y:S02]  /*61e0*/  SHF.L.U64.HI R11, R10, 0x3, R11 ;  /* 0x000000030a0b7819 */ /* 0x000fe4000001020b */
[C---:B------:R-:W-:Y:S02]  /*61f0*/  LOP3.LUT R17, R6.reuse, 0x1f, RZ, 0xc0, !PT ;  /* 0x0000001f06117812 */ /* 0x040fe400078ec0ff */
[----:B------:R-:W-:Y:S02]  /*6200*/  LOP3.LUT R36, R6, 0xf, RZ, 0xc0, !PT ;  /* 0x0000000f06247812 */ /* 0x000fe400078ec0ff */
[----:B------:R-:W-:Y:S02]  /*6210*/  IADD3 R14, R2, 0x3c, RZ ;  /* 0x0000003c020e7810 */ /* 0x000fe40007ffe0ff */
[----:B------:R-:W-:Y:S02]  /*6220*/  IADD3.X R13, RZ, RZ, RZ, P0, !PT ;  /* 0x000000ffff0d7210 */ /* 0x000fe400007fe4ff */
[----:B------:R-:W-:-:S02]  /*6230*/  IADD3.X R12, RZ, RZ, RZ, P1, !PT ;  /* 0x000000ffff0c7210 */ /* 0x000fc40000ffe4ff */
[----:B------:R-:W-:Y:S02]  /*6240*/  IADD3.X R34, RZ, RZ, RZ, P2, !PT ;  /* 0x000000ffff227210 */ /* 0x000fe400017fe4ff */
[----:B------:R-:W-:Y:S02]  /*6250*/  SHF.L.U32 R10, R10, 0x3, RZ ;  /* 0x000000030a0a7819 */ /* 0x000fe400000006ff */
[----:B------:R-:W-:Y:S02]  /*6260*/  LOP3.LUT R20, R20, 0x3, RZ, 0xc0, !PT ;  /* 0x0000000314147812 */ /* 0x000fe400078ec0ff */
[----:B------:R-:W-:-:S07]  /*6270*/  LOP3.LUT R18, R18, 0x3, RZ, 0xc0, !PT ;  /* 0x0000000312127812 */ /* 0x000fce00078ec0ff */
.L_x_799:
[----:B------:R-:W-:Y:S01]  /*6280*/  ISETP.GT.U32.AND P0, PT, R10, R5, PT ;  /* 0x000000050a00720c */ /* 0x000fe20003f04070 */
[----:B------:R-:W-:Y:S01]  /*6290*/  BSSY B0, `(.L_x_783) ;  /* 0x00000aa000007945 */ /* 0x000fe20003800000 */
[----:B0123--:R-:W-:Y:S01]  /*62a0*/  HFMA2.MMA R21, -RZ, RZ, 0, 0 ;  /* 0x00000000ff157435 */ /* 0x00ffe200000001ff */
[----:B------:R-:W-:Y:S02]  /*62b0*/  MOV R26, RZ ;  /* 0x000000ff001a7202 */ /* 0x000fe40000000f00 */
[----:B------:R-:W-:-:S13]  /*62c0*/  ISETP.GT.AND.EX P0, PT, R11, RZ, PT, P0 ;  /* 0x000000ff0b00720c */ /* 0x000fda0003f04300 */
[----:B------:R-:W-:Y:S05]  /*62d0*/  @!P0 BRA `(.L_x_784) ;  /* 0x0000000800948947 */ /* 0x000fea0003800000 */
        /* <DEDUP_REMOVED lines=17> */
[----:B------:R-:W-:Y:S02]  /*63f0*/  ISETP.NE.U32.AND P1, PT, R18, 0x1, PT ;  /* 0x000000011200780c */ /* 0x000fe40003f25070 */
[----:B------:R-:W-:Y:S02]  /*6400*/  MOV R63, R16 ;  /* 0x00000010003f7202 */ /* 0x000fe40000000f00 */
[----:B------:R-:W-:Y:S02]  /*6410*/  ISETP.NE.AND.EX P1, PT, RZ, RZ, PT, P1 ;  /* 0x000000ffff00720c */ /* 0x000fe40003f25310 */
[----:B------:R-:W-:Y:S01]  /*6420*/  MOV R62, R13 ;  /* 0x0000000d003e7202 */ /* 0x000fe20000000f00 */
[----:B--2---:R-:W-:Y:S01]  /*6430*/  FADD.FTZ R21, RZ, R26 ;  /* 0x0000001aff157221 */ /* 0x004fe20000010000 */
[----:B------:R-:W-:-:S09]  /*6440*/  FADD.FTZ R26, RZ, R27 ;  /* 0x0000001bff1a7221 */ /* 0x000fd20000010000 */
        /* <DEDUP_REMOVED lines=13> */
.L_x_786:
[----:B------:R-:W-:Y:S05]  /*6520*/  BSYNC B1 ;  /* 0x0000000000017941 */ /* 0x000fea0003800000 */
.L_x_785:
[----:B------:R-:W-:Y:S05]  /*6530*/  @!P0 BRA `(.L_x_784) ;  /* 0x0000000400fc8947 */ /* 0x000fea0003800000 */
[----:B------:R-:W-:Y:S01]  /*6540*/  SHF.L.U64.HI R23, R22, 0x1, R23 ;  /* 0x0000000116177819 */ /* 0x000fe20000010217 */
[----:B------:R-:W-:Y:S01]  /*6550*/  IMAD R25, R62, 0x500, RZ ;  /* 0x000005003e197824 */ /* 0x000fe200078e02ff */
[----:B------:R-:W-:Y:S01]  /*6560*/  SHF.L.U32 R22, R22, 0x1, RZ ;  /* 0x0000000116167819 */ /* 0x000fe200000006ff */
[----:B------:R-:W-:Y:S01]  /*6570*/  ULDC.64 UR6, c[0x0][0x260] ;  /* 0x0000980000067ab9 */ /* 0x000fe20000000a00 */
[C---:B------:R-:W-:Y:S01]  /*6580*/  IADD3 R24, P2, -R63.reuse, R10, RZ ;  /* 0x0000000a3f187210 */ /* 0x040fe20007f5e1ff */
[----:B------:R-:W-:Y:S02]  /*6590*/  BSSY B1, `(.L_x_787) ;  /* 0x0000046000017945 */ /* 0x000fe40003800000 */
[----:B------:R-:W-:Y:S01]  /*65a0*/  IMAD.WIDE.U32 R22, R63, 0x500, R22 ;  /* 0x000005003f167825 */ /* 0x000fe200078e0016 */
[----:B------:R-:W-:Y:S02]  /*65b0*/  ISETP.GT.U32.AND P0, PT, R24, 0x78, PT ;  /* 0x000000781800780c */ /* 0x000fe40003f04070 */
[----:B------:R-:W-:-:S02]  /*65c0*/  IADD3.X R27, ~R62, R11, RZ, P2, !PT ;  /* 0x0000000b3e1b7210 */ /* 0x000fc400017fe5ff */
[----:B------:R-:W-:Y:S02]  /*65d0*/  IADD3 R25, R23, R25, RZ ;  /* 0x0000001917197210 */ /* 0x000fe40007ffe0ff */
        /* <DEDUP_REMOVED lines=10> */
.L_x_789:
        /* <DEDUP_REMOVED lines=55> */
.L_x_788:
[----:B------:R-:W-:Y:S05]  /*69f0*/  BSYNC B1 ;  /* 0x0000000000017941 */ /* 0x000fea0003800000 */
.L_x_787:
        /* <DEDUP_REMOVED lines=35> */
.L_x_791:
[----:B------:R-:W-:Y:S05]  /*6c30*/  BSYNC B1 ;  /* 0x0000000000017941 */ /* 0x000fea0003800000 */
.L_x_790:
        /* <DEDUP_REMOVED lines=15> */
.L_x_784:
[----:B------:R-:W-:Y:S05]  /*6d30*/  BSYNC B0 ;  /* 0x0000000000007941 */ /* 0x000fea0003800000 */
.L_x_783:
[----:B------:R-:W-:Y:S01]  /*6d40*/  ISETP.GT.U32.AND P0, PT, R6, 0x1ff, PT ;  /* 0x000001ff0600780c */ /* 0x000fe20003f04070 */
[----:B------:R0:W-:Y:S04]  /*6d50*/  STS [R8], R21 ;  /* 0x0000001508007388 */ /* 0x0001e80000000800 */
[----:B------:R0:W-:Y:S01]  /*6d60*/  STS [R8+0x500], R26 ;  /* 0x0005001a08007388 */ /* 0x0001e20000000800 */
[----:B------:R-:W-:Y:S07]  /*6d70*/  BAR.SYNC.DEFER_BLOCKING 0x0 ;  /* 0x0000000000007b1d */ /* 0x000fee0000010000 */
[----:B------:R-:W-:Y:S05]  /*6d80*/  @P0 BRA `(.L_x_792) ;  /* 0x0000001000900947 */ /* 0x000fea0003800000 */
[----:B------:R-:W-:Y:S01]  /*6d90*/  ISETP.NE.AND P0, PT, R20, RZ, PT ;  /* 0x000000ff1400720c */ /* 0x000fe20003f05270 */
[----:B------:R-:W-:Y:S01]  /*6da0*/  BSSY B0, `(.L_x_793) ;  /* 0x0000083000007945 */ /* 0x000fe20003800000 */
[----:B0-----:R-:W-:-:S11]  /*6db0*/  MOV R26, R2 ;  /* 0x00000002001a7202 */ /* 0x001fd60000000f00 */
[----:B------:R-:W-:Y:S05]  /*6dc0*/  @!P0 BRA `(.L_x_794) ;  /* 0x0000000800008947 */ /* 0x000fea0003800000 */
[----:B------:R-:W-:Y:S01]  /*6dd0*/  ISETP.GT.U32.AND P0, PT, R36, 0x9, PT ;  /* 0x000000092400780c */ /* 0x000fe20003f04070 */
[----:B------:R-:W-:-:S12]  /*6de0*/  UMOV UR5, 0xffff ;  /* 0x0000ffff00057882 */ /* 0x000fd80000000000 */
[----:B------:R-:W-:Y:S02]  /*6df0*/  @!P0 SHF.R.U32.HI R2, RZ, 0x4, R6 ;  /* 0x00000004ff028819 */ /* 0x000fe40000011606 */
[C---:B------:R-:W-:Y:S02]  /*6e00*/  @!P0 SHF.L.U32 R21, R36.reuse, 0x1, RZ ;  /* 0x0000000124158819 */ /* 0x040fe400000006ff */
[----:B------:R-:W-:Y:S02]  /*6e10*/  @!P0 LEA R23, R36, UR4, 0x7 ;  /* 0x0000000424178c11 */ /* 0x000fe4000f8e38ff */
[----:B------:R-:W-:Y:S01]  /*6e20*/  @!P0 LOP3.LUT R22, R2, R21, RZ, 0x3c, !PT ;  /* 0x0000001502168212 */ /* 0x000fe200078e3cff */
[----:B------:R-:W-:-:S03]  /*6e30*/  HFMA2.MMA R21, -RZ, RZ, 0, 0 ;  /* 0x00000000ff157435 */ /* 0x000fc600000001ff */
[----:B------:R-:W-:Y:S02]  /*6e40*/  @!P0 LEA R23, R22, R23, 0x2 ;  /* 0x0000001716178211 */ /* 0x000fe400078e10ff */
[----:B------:R-:W-:-:S05]  /*6e50*/  MOV R22, RZ ;  /* 0x000000ff00167202 */ /* 0x000fca0000000f00 */
[----:B------:R0:W1:Y:S04]  /*6e60*/  @!P0 LDS R21, [R23] ;  /* 0x0000000017158984 */ /* 0x0000680000000800 */
[----:B------:R0:W2:Y:S01]  /*6e70*/  @!P0 LDS R22, [R23+0x500] ;  /* 0x0005000017168984 */ /* 0x0000a20000000800 */
[----:B------:R-:W-:Y:S05]  /*6e80*/  BRA.DIV UR5, `(.L_x_795) ;  /* 0x0000001205687947 */ /* 0x000fea000b800000 */
[----:B------:R-:W-:Y:S02]  /*6e90*/  MOV R28, 0xffff ;  /* 0x0000ffff001c7802 */ /* 0x000fe40000000f00 */
[----:B------:R-:W-:Y:S02]  /*6ea0*/  MOV R27, 0xffff ;  /* 0x0000ffff001b7802 */ /* 0x000fe40000000f00 */
[----:B------:R-:W-:Y:S01]  /*6eb0*/  MOV R29, 0xffff ;  /* 0x0000ffff001d7802 */ /* 0x000fe20000000f00 */
[----:B-1----:R-:W1:Y:S01]  /*6ec0*/  SHFL.BFLY PT, R24, R21, 0x8, 0x101f ;  /* 0x0d101f0015187f89 */ /* 0x002e6200000e0000 */
[----:B------:R-:W-:Y:S02]  /*6ed0*/  MOV R30, 0xffff ;  /* 0x0000ffff001e7802 */ /* 0x000fe40000000f00 */
[----:B------:R-:W-:Y:S01]  /*6ee0*/  MOV R32, 0xffff ;  /* 0x0000ffff00207802 */ /* 0x000fe20000000f00 */
[----:B0-2---:R-:W0:Y:S01]  /*6ef0*/  SHFL.BFLY PT, R23, R22, 0x8, 0x101f ;  /* 0x0d101f0016177f89 */ /* 0x005e2200000e0000 */
[----:B------:R-:W-:-:S02]  /*6f00*/  MOV R31, 0xffff ;  /* 0x0000ffff001f7802 */ /* 0x000fc40000000f00 */
        /* <DEDUP_REMOVED lines=15> */
.L_x_808:
        /* <DEDUP_REMOVED lines=15> */
[----:B0-----:R-:W-:Y:S01]  /*70f0*/  HFMA2.MMA R21, -RZ, RZ, 0, 0 ;  /* 0x00000000ff157435 */ /* 0x001fe200000001ff */
[----:B------:R-:W-:Y:S01]  /*7100*/  MOV R26, RZ ;  /* 0x000000ff001a7202 */ /* 0x000fe20000000f00 */
[----:B------:R-:W-:-:S05]  /*7110*/  UMOV UR5, 0xffff ;  /* 0x0000ffff00057882 */ /* 0x000fca0000000000 */
[----:B------:R0:W1:Y:S04]  /*7120*/  @!P0 LDS R26, [R9+0x500] ;  /* 0x00050000091a8984 */ /* 0x0000680000000800 */
[----:B------:R0:W2:Y:S01]  /*7130*/  @!P0 LDS R21, [R9] ;  /* 0x0000000009158984 */ /* 0x0000a20000000800 */
[----:B------:R-:W-:Y:S05]  /*7140*/  BRA.DIV UR5, `(.L_x_796) ;  /* 0x0000001205907947 */ /* 0x000fea000b800000 */
[----:B------:R-:W-:Y:S02]  /*7150*/  MOV R32, 0xffff ;  /* 0x0000ffff00207802 */ /* 0x000fe40000000f00 */
[----:B------:R-:W-:Y:S02]  /*7160*/  MOV R31, 0xffff ;  /* 0x0000ffff001f7802 */ /* 0x000fe40000000f00 */
[----:B------:R-:W-:Y:S01]  /*7170*/  MOV R33, 0xffff ;  /* 0x0000ffff00217802 */ /* 0x000fe20000000f00 */
[----:B--2---:R-:W2:Y:S01]  /*7180*/  SHFL.BFLY PT, R28, R21, 0x8, 0x101f ;  /* 0x0d101f00151c7f89 */ /* 0x004ea200000e0000 */
[----:B------:R-:W-:Y:S02]  /*7190*/  MOV R38, 0xffff ;  /* 0x0000ffff00267802 */ /* 0x000fe40000000f00 */
[----:B------:R-:W-:Y:S01]  /*71a0*/  MOV R40, 0xffff ;  /* 0x0000ffff00287802 */ /* 0x000fe20000000f00 */
[----:B-1----:R-:W1:Y:S01]  /*71b0*/  SHFL.BFLY PT, R27, R26, 0x8, 0x101f ;  /* 0x0d101f001a1b7f89 */ /* 0x002e6200000e0000 */
[----:B------:R-:W-:-:S02]  /*71c0*/  MOV R37, 0xffff ;  /* 0x0000ffff00257802 */ /* 0x000fc40000000f00 */
[----:B------:R-:W-:Y:S01]  /*71d0*/  MOV R39, 0xffff ;  /* 0x0000ffff00277802 */ /* 0x000fe20000000f00 */
[----:B--2---:R-:W-:Y:S01]  /*71e0*/  FADD.FTZ R28, R28, R21 ;  /* 0x000000151c1c7221 */ /* 0x004fe20000010000 */
[----:B-1----:R-:W-:-:S04]  /*71f0*/  FADD.FTZ R27, R27, R26 ;  /* 0x0000001a1b1b7221 */ /* 0x002fc80000010000 */
[----:B------:R-:W1:Y:S01]  /*7200*/  SHFL.BFLY PT, R29, R28, 0x4, 0x101f ;  /* 0x0c901f001c1d7f89 */ /* 0x000e6200000e0000 */
[----:B------:R-:W-:-:S03]  /*7210*/  MOV R26, 0xffff ;  /* 0x0000ffff001a7802 */ /* 0x000fc60000000f00 */
        /* <DEDUP_REMOVED lines=10> */
.L_x_818:
[----:B---3--:R-:W-:Y:S01]  /*72c0*/  FADD.FTZ R26, R21, R26 ;  /* 0x0000001a151a7221 */ /* 0x008fe20000010000 */
        /* <DEDUP_REMOVED lines=8> */
[C---:B-1----:R-:W-:Y:S01]  /*7350*/  @!P0 SHF.L.U32 R21, R36.reuse, 0x1, RZ ;  /* 0x0000000124158819 */ /* 0x042fe200000006ff */
[----:B------:R-:W-:Y:S01]  /*7360*/  UMOV UR5, 0xffff ;  /* 0x0000ffff00057882 */ /* 0x000fe20000000000 */
[----:B------:R-:W-:Y:S02]  /*7370*/  @!P0 LEA R27, R36, UR4, 0x7 ;  /* 0x00000004241b8c11 */ /* 0x000fe4000f8e38ff */
[----:B------:R-:W-:Y:S01]  /*7380*/  @!P0 LOP3.LUT R26, R26, R21, RZ, 0x3c, !PT ;  /* 0x000000151a1a8212 */ /* 0x000fe200078e3cff */
[----:B------:R-:W-:-:S03]  /*7390*/  HFMA2.MMA R21, -RZ, RZ, 0, 0 ;  /* 0x00000000ff157435 */ /* 0x000fc600000001ff */
[----:B------:R-:W-:Y:S02]  /*73a0*/  @!P0 LEA R27, R26, R27, 0x2 ;  /* 0x0000001b1a1b8211 */ /* 0x000fe400078e10ff */
[----:B------:R-:W-:-:S05]  /*73b0*/  MOV R26, RZ ;  /* 0x000000ff001a7202 */ /* 0x000fca0000000f00 */
[----:B------:R1:W2:Y:S04]  /*73c0*/  @!P0 LDS R21, [R27] ;  /* 0x000000001b158984 */ /* 0x0002a80000000800 */
[----:B------:R1:W3:Y:S01]  /*73d0*/  @!P0 LDS R26, [R27+0x500] ;  /* 0x000500001b1a8984 */ /* 0x0002e20000000800 */
[----:B------:R-:W-:Y:S05]  /*73e0*/  BRA.DIV UR5, `(.L_x_797) ;  /* 0x0000001205d47947 */ /* 0x000fea000b800000 */
[----:B------:R-:W-:Y:S02]  /*73f0*/  MOV R32, 0xffff ;  /* 0x0000ffff00207802 */ /* 0x000fe40000000f00 */
[----:B------:R-:W-:Y:S02]  /*7400*/  MOV R31, 0xffff ;  /* 0x0000ffff001f7802 */ /* 0x000fe40000000f00 */
[----:B------:R-:W-:Y:S01]  /*7410*/  MOV R33, 0xffff ;  /* 0x0000ffff00217802 */ /* 0x000fe20000000f00 */
[----:B--2---:R-:W2:Y:S01]  /*7420*/  SHFL.BFLY PT, R28, R21, 0x8, 0x101f ;  /* 0x0d101f00151c7f89 */ /* 0x004ea200000e0000 */
[----:B------:R-:W-:Y:S02]  /*7430*/  MOV R38, 0xffff ;  /* 0x0000ffff00267802 */ /* 0x000fe40000000f00 */
[----:B------:R-:W-:Y:S01]  /*7440*/  MOV R40, 0xffff ;  /* 0x0000ffff00287802 */ /* 0x000fe20000000f00 */
[----:B-1-3--:R-:W1:Y:S01]  /*7450*/  SHFL.BFLY PT, R27, R26, 0x8, 0x101f ;  /* 0x0d101f001a1b7f89 */ /* 0x00ae6200000e0000 */
        /* <DEDUP_REMOVED lines=16> */
.L_x_828:
[----:B---3--:R-:W-:Y:S01]  /*7560*/  FADD.FTZ R26, R21, R26 ;  /* 0x0000001a151a7221 */ /* 0x008fe20000010000 */
[----:B------:R-:W-:-:S04]  /*7570*/  @!P1 F2FP.BF16.F32.PACK_AB R21, RZ, R31 ;  /* 0x0000001fff15923e */ /* 0x000fc800000010ff */
[----:B------:R-:W-:Y:S01]  /*7580*/  @!P1 F2FP.BF16.F32.PACK_AB R26, RZ, R26 ;  /* 0x0000001aff1a923e */ /* 0x000fe200000010ff */
[----:B------:R2:W-:Y:S03]  /*7590*/  @!P1 STG.E.U16 desc[UR8][R22.64+0x50], R21 ;  /* 0x0000501516009986 */ /* 0x0005e6000c101508 */
[----:B------:R-:W-:Y:S02]  /*75a0*/  PRMT R27, R26, 0x7610, R27 ;  /* 0x000076101a1b7816 */ /* 0x000fe4000000001b */
[----:B------:R-:W-:-:S03]  /*75b0*/  MOV R26, R14 ;  /* 0x0000000e001a7202 */ /* 0x000fc60000000f00 */
[----:B------:R2:W-:Y:S04]  /*75c0*/  @!P1 STG.E.U16 desc[UR8][R24.64+0x50], R27 ;  /* 0x0000501b18009986 */ /* 0x0005e8000c101508 */
.L_x_794:
[----:B------:R-:W-:Y:S05]  /*75d0*/  BSYNC B0 ;  /* 0x0000000000007941 */ /* 0x000fea0003800000 */
.L_x_793:
[----:B------:R-:W-:-:S13]  /*75e0*/  ISETP.GE.U32.AND P0, PT, R7, 0x3c, PT ;  /* 0x0000003c0700780c */ /* 0x000fda0003f06070 */
[----:B------:R-:W-:Y:S05]  /*75f0*/  @!P0 BRA `(.L_x_792) ;  /* 0x0000000800748947 */ /* 0x000fea0003800000 */
[----:B------:R-:W-:Y:S01]  /*7600*/  ISETP.GT.U32.AND P0, PT, R36, 0x9, PT ;  /* 0x000000092400780c */ /* 0x000fe20003f04070 */
[----:B------:R-:W-:-:S12]  /*7610*/  UMOV UR5, 0xffff ;  /* 0x0000ffff00057882 */ /* 0x000fd80000000000 */
[C---:B012---:R-:W-:Y:S02]  /*7620*/  @!P0 SHF.L.U32 R21, R36.reuse, 0x1, RZ ;  /* 0x0000000124158819 */ /* 0x047fe400000006ff */
        /* <DEDUP_REMOVED lines=8> */
[----:B------:R-:W-:Y:S02]  /*76b0*/  @!P0 SHF.L.U32 R28, R36, 0x1, RZ ;  /* 0x00000001241c8819 */ /* 0x000fe400000006ff */
[----:B------:R-:W-:Y:S02]  /*76c0*/  @!P0 IADD3 R25, R26, 0x14, RZ ;  /* 0x000000141a198810 */ /* 0x000fe40007ffe0ff */
[C---:B------:R-:W-:Y:S02]  /*76d0*/  @!P0 LEA R30, R36.reuse, UR4, 0x7 ;  /* 0x00000004241e8c11 */ /* 0x040fe4000f8e38ff */
[----:B------:R-:W-:Y:S02]  /*76e0*/  @!P0 LOP3.LUT R25, R25, R28, RZ, 0x3c, !PT ;  /* 0x0000001c19198212 */ /* 0x000fe400078e3cff */
[----:B------:R-:W-:Y:S02]  /*76f0*/  @!P0 SHF.L.U32 R24, R36, 0x1, RZ ;  /* 0x0000000124188819 */ /* 0x000fe400000006ff */
[----:B0-----:R-:W-:-:S02]  /*7700*/  @!P0 IADD3 R23, R26, 0x28, RZ ;  /* 0x000000281a178810 */ /* 0x001fc40007ffe0ff */
[----:B------:R-:W-:Y:S02]  /*7710*/  @!P0 LEA R27, R25, R30, 0x2 ;  /* 0x0000001e191b8211 */ /* 0x000fe400078e10ff */
[----:B------:R-:W-:Y:S02]  /*7720*/  @!P0 LOP3.LUT R23, R23, R24, RZ, 0x3c, !PT ;  /* 0x0000001817178212 */ /* 0x000fe400078e3cff */
[----:B------:R-:W-:Y:S01]  /*7730*/  @!P0 LEA R40, R36, UR4, 0x7 ;  /* 0x0000000424288c11 */ /* 0x000fe2000f8e38ff */
[----:B------:R-:W0:Y:S01]  /*7740*/  @!P0 LDS R28, [R27] ;  /* 0x000000001b1c8984 */ /* 0x000e220000000800 */
[----:B------:R-:W-:Y:S02]  /*7750*/  @!P0 IADD3 R25, R26, 0x3c, RZ ;  /* 0x0000003c1a198810 */ /* 0x000fe40007ffe0ff */
[----:B------:R-:W-:Y:S01]  /*7760*/  @!P0 LEA R23, R23, R40, 0x2 ;  /* 0x0000002817178211 */ /* 0x000fe200078e10ff */
[----:B------:R3:W4:Y:S01]  /*7770*/  @!P0 LDS R30, [R27+0x500] ;  /* 0x000500001b1e8984 */ /* 0x0007220000000800 */
[----:B------:R-:W-:-:S02]  /*7780*/  @!P0 SHF.L.U32 R44, R36, 0x1, RZ ;  /* 0x00000001242c8819 */ /* 0x000fc400000006ff */
[----:B------:R-:W-:Y:S01]  /*7790*/  @!P0 LEA R46, R36, UR4, 0x7 ;  /* 0x00000004242e8c11 */ /* 0x000fe2000f8e38ff */
[----:B------:R-:W-:Y:S01]  /*77a0*/  @!P0 LDS R24, [R23] ;  /* 0x0000000017188984 */ /* 0x000fe20000000800 */
[----:B------:R-:W-:Y:S02]  /*77b0*/  @!P0 LOP3.LUT R25, R25, R44, RZ, 0x3c, !PT ;  /* 0x0000002c19198212 */ /* 0x000fe400078e3cff */
[----:B------:R-:W-:Y:S01]  /*77c0*/  MOV R33, RZ ;  /* 0x000000ff00217202 */ /* 0x000fe20000000f00 */
[----:B------:R-:W-:Y:S01]  /*77d0*/  @!P0 LDS R31, [R23+0x500] ;  /* 0x00050000171f8984 */ /* 0x000fe20000000800 */
[----:B------:R-:W-:Y:S02]  /*77e0*/  @!P0 LEA R39, R25, R46, 0x2 ;  /* 0x0000002e19278211 */ /* 0x000fe400078e10ff */
[----:B------:R-:W-:Y:S02]  /*77f0*/  MOV R25, RZ ;  /* 0x000000ff00197202 */ /* 0x000fe40000000f00 */
[----:B---3--:R-:W-:Y:S01]  /*7800*/  MOV R27, 0xffff ;  /* 0x0000ffff001b7802 */ /* 0x008fe20000000f00 */
[----:B------:R-:W-:Y:S01]  /*7810*/  @!P0 LDS R43, [R39] ;  /* 0x00000000272b8984 */ /* 0x000fe20000000800 */
[----:B------:R-:W-:-:S02]  /*7820*/  MOV R29, RZ ;  /* 0x000000ff001d7202 */ /* 0x000fc40000000f00 */
[----:B------:R-:W-:Y:S01]  /*7830*/  MOV R46, 0xffff ;  /* 0x0000ffff002e7802 */ /* 0x000fe20000000f00 */
[----:B--2---:R-:W2:Y:S01]  /*7840*/  SHFL.BFLY PT, R23, R22, 0x8, 0x101f ;  /* 0x0d101f0016177f89 */ /* 0x004ea200000e0000 */
[----:B------:R-:W-:Y:S02]  /*7850*/  MOV R37, RZ ;  /* 0x000000ff00257202 */ /* 0x000fe40000000f00 */
[----:B------:R-:W-:Y:S01]  /*7860*/  MOV R50, 0xffff ;  /* 0x0000ffff00327802 */ /* 0x000fe20000000f00 */
[----:B------:R3:W5:Y:S01]  /*7870*/  @!P0 LDS R44, [R39+0x500] ;  /* 0x00050000272c8984 */ /* 0x0007620000000800 */
[----:B------:R-:W-:Y:S02]  /*7880*/  MOV R48, 0xffff ;  /* 0x0000ffff00307802 */ /* 0x000fe40000000f00 */
[----:B------:R-:W-:Y:S02]  /*7890*/  MOV R47, 0xffff ;  /* 0x0000ffff002f7802 */ /* 0x000fe40000000f00 */
[----:B------:R-:W-:-:S02]  /*78a0*/  MOV R45, 0xffff ;  /* 0x0000ffff002d7802 */ /* 0x000fc40000000f00 */
[----:B------:R-:W-:Y:S02]  /*78b0*/  MOV R41, RZ ;  /* 0x000000ff00297202 */ /* 0x000fe40000000f00 */
[----:B---3--:R-:W-:Y:S02]  /*78c0*/  MOV R39, RZ ;  /* 0x000000ff00277202 */ /* 0x008fe40000000f00 */
[----:B------:R-:W-:Y:S02]  /*78d0*/  MOV R52, 0xffff ;  /* 0x0000ffff00347802 */ /* 0x000fe40000000f00 */
[----:B0-----:R-:W-:Y:S02]  /*78e0*/  @!P0 MOV R25, R28 ;  /* 0x0000001c00198202 */ /* 0x001fe40000000f00 */
[----:B------:R-:W-:Y:S02]  /*78f0*/  MOV R28, 0xffff ;  /* 0x0000ffff001c7802 */ /* 0x000fe40000000f00 */
[----:B----4-:R-:W-:-:S02]  /*7900*/  @!P0 MOV R29, R30 ;  /* 0x0000001e001d8202 */ /* 0x010fc40000000f00 */
[----:B------:R-:W-:Y:S01]  /*7910*/  MOV R30, 0xffff ;  /* 0x0000ffff001e7802 */ /* 0x000fe20000000f00 */
[----:B--2---:R-:W-:Y:S01]  /*7920*/  FADD.FTZ R23, R23, R22 ;  /* 0x0000001617177221 */ /* 0x004fe20000010000 */
[----:B------:R-:W-:Y:S01]  /*7930*/  @!P0 MOV R33, R24 ;  /* 0x0000001800218202 */ /* 0x000fe20000000f00 */
[----:B------:R-:W0:Y:S01]  /*7940*/  SHFL.BFLY PT, R38, R29, 0x8, 0x101f ;  /* 0x0d101f001d267f89 */ /* 0x000e2200000e0000 */
[----:B------:R-:W-:-:S03]  /*7950*/  @!P0 MOV R37, R31 ;  /* 0x0000001f00258202 */ /* 0x000fc60000000f00 */
[----:B-1----:R-:W1:Y:S01]  /*7960*/  SHFL.BFLY PT, R24, R21, 0x8, 0x101f ;  /* 0x0d101f0015187f89 */ /* 0x002e6200000e0000 */
[----:B------:R-:W-:-:S03]  /*7970*/  MOV R31, 0xffff ;  /* 0x0000ffff001f7802 */ /* 0x000fc60000000f00 */
[----:B------:R-:W2:Y:S01]  /*7980*/  SHFL.BFLY PT, R32, R25, 0x8, 0x101f ;  /* 0x0d101f0019207f89 */ /* 0x000ea200000e0000 */
[----:B------:R-:W-:Y:S02]  /*7990*/  @!P0 MOV R39, R43 ;  /* 0x0000002b00278202 */ /* 0x000fe40000000f00 */
[----:B------:R-:W-:Y:S01]  /*79a0*/  MOV R43, 0xffff ;  /* 0x0000ffff002b7802 */ /* 0x000fe20000000f00 */
[----:B------:R-:W3:Y:S04]  /*79b0*/  SHFL.BFLY PT, R42, R37, 0x8, 0x101f ;  /* 0x0d101f00252a7f89 */ /* 0x000ee800000e0000 */
[----:B------:R-:W4:Y:S01]  /*79c0*/  SHFL.BFLY PT, R40, R33, 0x8, 0x101f ;  /* 0x0d101f0021287f89 */ /* 0x000f2200000e0000 */
[----:B-----5:R-:W-:Y:S02]  /*79d0*/  @!P0 MOV R41, R44 ;  /* 0x0000002c00298202 */ /* 0x020fe40000000f00 */
[----:B------:R-:W-:Y:S01]  /*79e0*/  ISETP.NE.AND P0, PT, R36, RZ, PT ;  /* 0x000000ff2400720c */ /* 0x000fe20003f05270 */
[----:B------:R-:W5:Y:S01]  /*79f0*/  SHFL.BFLY PT, R22, R23, 0x4, 0x101f ;  /* 0x0c901f0017167f89 */ /* 0x000f6200000e0000 */
[----:B0-----:R-:W-:-:S03]  /*7a00*/  FADD.FTZ R38, R38, R29 ;  /* 0x0000001d26267221 */ /* 0x001fc60000010000 */
[----:B------:R-:W0:Y:S01]  /*7a10*/  SHFL.BFLY PT, R46, R39, 0x8, 0x101f ;  /* 0x0d101f00272e7f89 */ /* 0x000e2200000e0000 */
[----:B-1----:R-:W-:-:S03]  /*7a20*/  FADD.FTZ R24, R24, R21 ;  /* 0x0000001518187221 */ /* 0x002fc60000010000 */
[----:B------:R-:W1:Y:S01]  /*7a30*/  SHFL.BFLY PT, R29, R38, 0x4, 0x101f ;  /* 0x0c901f00261d7f89 */ /* 0x000e6200000e0000 */
[----:B--2---:R-:W-:-:S03]  /*7a40*/  FADD.FTZ R32, R32, R25 ;  /* 0x0000001920207221 */ /* 0x004fc60000010000 */
[----:B------:R-:W2:Y:S01]  /*7a50*/  SHFL.BFLY PT, R21, R24, 0x4, 0x101f ;  /* 0x0c901f0018157f89 */ /* 0x000ea200000e0000 */
[----:B---3--:R-:W-:-:S03]  /*7a60*/  FADD.FTZ R42, R42, R37 ;  /* 0x000000252a2a7221 */ /* 0x008fc60000010000 */
[----:B------:R-:W3:Y:S01]  /*7a70*/  SHFL.BFLY PT, R25, R32, 0x4, 0x101f ;  /* 0x0c901f0020197f89 */ /* 0x000ee200000e0000 */
[----:B----4-:R-:W-:-:S03]  /*7a80*/  FADD.FTZ R40, R40, R33 ;  /* 0x0000002128287221 */ /* 0x010fc60000010000 */
[----:B------:R-:W4:Y:S01]  /*7a90*/  SHFL.BFLY PT, R37, R42, 0x4, 0x101f ;  /* 0x0c901f002a257f89 */ /* 0x000f2200000e0000 */
[----:B-----5:R-:W-:-:S03]  /*7aa0*/  FADD.FTZ R22, R23, R22 ;  /* 0x0000001617167221 */ /* 0x020fc60000010000 */
[----:B------:R-:W5:Y:S01]  /*7ab0*/  SHFL.BFLY PT, R33, R40, 0x4, 0x101f ;  /* 0x0c901f0028217f89 */ /* 0x000f6200000e0000 */
[----:B------:R-:W-:-:S03]  /*7ac0*/  MOV R23, 0xffff ;  /* 0x0000ffff00177802 */ /* 0x000fc60000000f00 */
[----:B------:R-:W5:Y:S01]  /*7ad0*/  SHFL.BFLY PT, R44, R41, 0x8, 0x101f ;  /* 0x0d101f00292c7f89 */ /* 0x000f6200000e0000 */
[----:B0-----:R-:W-:Y:S01]  /*7ae0*/  FADD.FTZ R46, R46, R39 ;  /* 0x000000272e2e7221 */ /* 0x001fe20000010000 */
[----:B------:R-:W-:Y:S01]  /*7af0*/  MOV R39, 0xffff ;  /* 0x0000ffff00277802 */ /* 0x000fe20000000f00 */
[----:B-1----:R-:W-:Y:S01]  /*7b00*/  FADD.FTZ R29, R38, R29 ;  /* 0x0000001d261d7221 */ /* 0x002fe20000010000 */
[----:B------:R-:W-:Y:S01]  /*7b10*/  SHFL.BFLY PT, R23, R22, 0x2, 0x101f ;  /* 0x0c501f0016177f89 */ /* 0x000fe200000e0000 */
[----:B--2---:R-:W-:Y:S01]  /*7b20*/  FADD.FTZ R21, R24, R21 ;  /* 0x0000001518157221 */ /* 0x004fe20000010000 */
[----:B------:R-:W-:Y:S02]  /*7b30*/  MOV R24, 0xffff ;  /* 0x0000ffff00187802 */ /* 0x000fe40000000f00 */
[----:B------:R-:W0:Y:S01]  /*7b40*/  SHFL.BFLY PT, R38, R29, 0x2, 0x101f ;  /* 0x0c501f001d267f89 */ /* 0x000e2200000e0000 */
[----:B---3--:R-:W-:-:S03]  /*7b50*/  FADD.FTZ R25, R32, R25 ;  /* 0x0000001920197221 */ /* 0x008fc60000010000 */
[----:B------:R-:W1:Y:S01]  /*7b60*/  SHFL.BFLY PT, R39, R46, 0x4, 0x101f ;  /* 0x0c901f002e277f89 */ /* 0x000e6200000e0000 */
[----:B----4-:R-:W-:Y:S01]  /*7b70*/  FADD.FTZ R37, R42, R37 ;  /* 0x000000252a257221 */ /* 0x010fe20000010000 */
[----:B------:R-:W-:Y:S02]  /*7b80*/  MOV R42, 0xffff ;  /* 0x0000ffff002a7802 */ /* 0x000fe40000000f00 */
[----:B------:R-:W2:Y:S01]  /*7b90*/  SHFL.BFLY PT, R24, R21, 0x2, 0x101f ;  /* 0x0c501f0015187f89 */ /* 0x000ea200000e0000 */
[----:B-----5:R-:W-:-:S03]  /*7ba0*/  FADD.FTZ R33, R40, R33 ;  /* 0x0000002128217221 */ /* 0x020fc60000010000 */
[----:B------:R-:W3:Y:S01]  /*7bb0*/  SHFL.BFLY PT, R32, R25, 0x2, 0x101f ;  /* 0x0c501f0019207f89 */ /* 0x000ee200000e0000 */
[----:B------:R-:W-:Y:S01]  /*7bc0*/  FADD.FTZ R44, R44, R41 ;  /* 0x000000292c2c7221 */ /* 0x000fe20000010000 */
[----:B------:R-:W-:Y:S02]  /*7bd0*/  MOV R41, 0xffff ;  /* 0x0000ffff00297802 */ /* 0x000fe40000000f00 */
[----:B------:R-:W4:Y:S04]  /*7be0*/  SHFL.BFLY PT, R40, R33, 0x2, 0x101f ;  /* 0x0c501f0021287f89 */ /* 0x000f2800000e0000 */
[----:B------:R-:W5:Y:S04]  /*7bf0*/  SHFL.BFLY PT, R42, R37, 0x2, 0x101f ;  /* 0x0c501f00252a7f89 */ /* 0x000f6800000e0000 */
[----:B------:R-:W5:Y:S01]  /*7c00*/  SHFL.BFLY PT, R41, R44, 0x4, 0x101f ;  /* 0x0c901f002c297f89 */ /* 0x000f6200000e0000 */
[----:B0-----:R-:W-:Y:S01]  /*7c10*/  FADD.FTZ R38, R29, R38 ;  /* 0x000000261d267221 */ /* 0x001fe20000010000 */
[----:B------:R-:W-:Y:S01]  /*7c20*/  MOV R29, 0xffff ;  /* 0x0000ffff001d7802 */ /* 0x000fe20000000f00 */
[----:B-1----:R-:W-:Y:S01]  /*7c30*/  FADD.FTZ R39, R46, R39 ;  /* 0x000000272e277221 */ /* 0x002fe20000010000 */
[----:B------:R-:W-:-:S02]  /*7c40*/  MOV R46, 0xffff ;  /* 0x0000ffff002e7802 */ /* 0x000fc40000000f00 */
[----:B------:R-:W-:Y:S01]  /*7c50*/  SHFL.BFLY PT, R31, R38, 0x1, 0x101f ;  /* 0x0c301f00261f7f89 */ /* 0x000fe200000e0000 */
[----:B--2---:R-:W-:Y:S01]  /*7c60*/  FADD.FTZ R27, R21, R24 ;  /* 0x00000018151b7221 */ /* 0x004fe20000010000 */
[----:B------:R-:W-:Y:S02]  /*7c70*/  FADD.FTZ R21, R22, R23 ;  /* 0x0000001716157221 */ /* 0x000fe40000010000 */
[----:B------:R-:W0:Y:S01]  /*7c80*/  LDC.64 R22, c[0x0][0x218] ;  /* 0x00008600ff167b82 */ /* 0x000e220000000a00 */
[----:B---3--:R-:W-:Y:S01]  /*7c90*/  FADD.FTZ R32, R25, R32 ;  /* 0x0000002019207221 */ /* 0x008fe20000010000 */
[----:B------:R-:W1:Y:S01]  /*7ca0*/  SHFL.BFLY PT, R28, R27, 0x1, 0x101f ;  /* 0x0c301f001b1c7f89 */ /* 0x000e6200000e0000 */
[----:B----4-:R-:W-:-:S03]  /*7cb0*/  FADD.FTZ R40, R33, R40 ;  /* 0x0000002821287221 */ /* 0x010fc60000010000 */
[----:B------:R-:W2:Y:S01]  /*7cc0*/  SHFL.BFLY PT, R30, R21, 0x1, 0x101f ;  /* 0x0c301f00151e7f89 */ /* 0x000ea200000e0000 */
[----:B------:R-:W-:Y:S01]  /*7cd0*/  MOV R33, 0xffff ;  /* 0x0000ffff00217802 */ /* 0x000fe20000000f00 */
[----:B------:R-:W3:Y:S01]  /*7ce0*/  LDC.64 R24, c[0x0][0x220] ;  /* 0x00008800ff187b82 */ /* 0x000ee20000000a00 */
[----:B-----5:R-:W-:Y:S01]  /*7cf0*/  FADD.FTZ R37, R37, R42 ;  /* 0x0000002a25257221 */ /* 0x020fe20000010000 */
[----:B------:R-:W4:Y:S01]  /*7d00*/  SHFL.BFLY PT, R29, R32, 0x1, 0x101f ;  /* 0x0c301f00201d7f89 */ /* 0x000f2200000e0000 */
[----:B------:R-:W-:Y:S01]  /*7d10*/  MOV R42, 0xffff ;  /* 0x0000ffff002a7802 */ /* 0x000fe20000000f00 */
[----:B------:R-:W-:Y:S01]  /*7d20*/  FADD.FTZ R41, R44, R41 ;  /* 0x000000292c297221 */ /* 0x000fe20000010000 */
[----:B------:R-:W-:Y:S01]  /*7d30*/  MOV R44, 0xffff ;  /* 0x0000ffff002c7802 */ /* 0x000fe20000000f00 */
[----:B------:R-:W5:Y:S04]  /*7d40*/  SHFL.BFLY PT, R33, R40, 0x1, 0x101f ;  /* 0x0c301f0028217f89 */ /* 0x000f6800000e0000 */
[----:B------:R-:W5:Y:S04]  /*7d50*/  SHFL.BFLY PT, R42, R37, 0x1, 0x101f ;  /* 0x0c301f00252a7f89 */ /* 0x000f6800000e0000 */
[----:B------:R-:W5:Y:S01]  /*7d60*/  SHFL.BFLY PT, R46, R39, 0x2, 0x101f ;  /* 0x0c501f00272e7f89 */ /* 0x000f6200000e0000 */
[----:B-1----:R-:W-:-:S03]  /*7d70*/  FADD.FTZ R27, R27, R28 ;  /* 0x0000001c1b1b7221 */ /* 0x002fc60000010000 */
[----:B------:R-:W1:Y:S01]  /*7d80*/  SHFL.BFLY PT, R44, R41, 0x2, 0x101f ;  /* 0x0c501f00292c7f89 */ /* 0x000e6200000e0000 */
[----:B--2---:R-:W-:Y:S01]  /*7d90*/  FADD.FTZ R30, R21, R30 ;  /* 0x0000001e151e7221 */ /* 0x004fe20000010000 */
[----:B------:R-:W-:Y:S02]  /*7da0*/  IADD3 R21, R26, R19, RZ ;  /* 0x000000131a157210 */ /* 0x000fe40007ffe0ff */
[----:B------:R-:W-:Y:S02]  /*7db0*/  @!P0 F2FP.BF16.F32.PACK_AB R26, RZ, R27 ;  /* 0x0000001bff1a823e */ /* 0x000fe400000010ff */
[----:B------:R-:W-:Y:S01]  /*7dc0*/  @!P0 F2FP.BF16.F32.PACK_AB R27, RZ, R30 ;  /* 0x0000001eff1b823e */ /* 0x000fe200000010ff */
[----:B0-----:R-:W-:Y:S01]  /*7dd0*/  IMAD.WIDE R22, R21, 0x2, R22 ;  /* 0x0000000215167825 */ /* 0x001fe200078e0216 */
[----:B------:R-:W-:-:S03]  /*7de0*/  PRMT R43, R26, 0x7610, R43 ;  /* 0x000076101a2b7816 */ /* 0x000fc6000000002b */
[----:B------:R-:W-:Y:S01]  /*7df0*/  FADD.FTZ R26, R38, R31 ;  /* 0x0000001f261a7221 */ /* 0x000fe20000010000 */
[----:B------:R-:W-:Y:S01]  /*7e00*/  PRMT R45, R27, 0x7610, R45 ;  /* 0x000076101b2d7816 */ /* 0x000fe2000000002d */
[----:B---3--:R-:W-:-:S04]  /*7e10*/  IMAD.WIDE R24, R21, 0x2, R24 ;  /* 0x0000000215187825 */ /* 0x008fc800078e0218 */
[----:B----4-:R-:W-:Y:S01]  /*7e20*/  FADD.FTZ R21, R32, R29 ;  /* 0x0000001d20157221 */ /* 0x010fe20000010000 */
[----:B-----5:R-:W-:Y:S01]  /*7e30*/  FADD.FTZ R27, R40, R33 ;  /* 0x00000021281b7221 */ /* 0x020fe20000010000 */
[----:B------:R-:W-:Y:S01]  /*7e40*/  @!P0 F2FP.BF16.F32.PACK_AB R26, RZ, R26 ;  /* 0x0000001aff1a823e */ /* 0x000fe200000010ff */
[----:B------:R-:W-:Y:S01]  /*7e50*/  FADD.FTZ R28, R37, R42 ;  /* 0x0000002a251c7221 */ /* 0x000fe20000010000 */
[----:B------:R-:W-:Y:S01]  /*7e60*/  MOV R30, 0xffff ;  /* 0x0000ffff001e7802 */ /* 0x000fe20000000f00 */
[----:B------:R-:W-:Y:S01]  /*7e70*/  @!P0 STG.E.U16 desc[UR8][R22.64], R43 ;  /* 0x0000002b16008986 */ /* 0x000fe2000c101508 */
[----:B------:R-:W-:Y:S01]  /*7e80*/  @!P0 F2FP.BF16.F32.PACK_AB R21, RZ, R21 ;  /* 0x00000015ff15823e */ /* 0x000fe200000010ff */
[----:B------:R-:W-:Y:S01]  /*7e90*/  FADD.FTZ R39, R39, R46 ;  /* 0x0000002e27277221 */ /* 0x000fe20000010000 */
[----:B------:R-:W-:Y:S01]  /*7ea0*/  PRMT R31, R26, 0x7610, R31 ;  /* 0x000076101a1f7816 */ /* 0x000fe2000000001f */
[----:B------:R-:W-:Y:S01]  /*7eb0*/  @!P0 STG.E.U16 desc[UR8][R24.64], R45 ;  /* 0x0000002d18008986 */ /* 0x000fe2000c101508 */
[----:B------:R-:W-:Y:S01]  /*7ec0*/  PRMT R29, R21, 0x7610, R29 ;  /* 0x00007610151d7816 */ /* 0x000fe2000000001d */
[----:B-1----:R-:W-:Y:S01]  /*7ed0*/  FADD.FTZ R41, R41, R44 ;  /* 0x0000002c29297221 */ /* 0x002fe20000010000 */
[----:B------:R-:W-:Y:S01]  /*7ee0*/  @!P0 F2FP.BF16.F32.PACK_AB R27, RZ, R27 ;  /* 0x0000001bff1b823e */ /* 0x000fe200000010ff */
[----:B------:R-:W0:Y:S01]  /*7ef0*/  SHFL.BFLY PT, R30, R39, 0x1, 0x101f ;  /* 0x0c301f00271e7f89 */ /* 0x000e2200000e0000 */
[----:B------:R-:W-:-:S02]  /*7f00*/  MOV R26, 0xffff ;  /* 0x0000ffff001a7802 */ /* 0x000fc40000000f00 */
[----:B------:R-:W-:Y:S01]  /*7f10*/  @!P0 F2FP.BF16.F32.PACK_AB R28, RZ, R28 ;  /* 0x0000001cff1c823e */ /* 0x000fe200000010ff */
[----:B------:R1:W-:Y:S04]  /*7f20*/  @!P0 STG.E.U16 desc[UR8][R22.64+0x28], R29 ;  /* 0x0000281d16008986 */ /* 0x0003e8000c101508 */
[----:B------:R1:W-:Y:S04]  /*7f30*/  @!P0 STG.E.U16 desc[UR8][R24.64+0x28], R31 ;  /* 0x0000281f18008986 */ /* 0x0003e8000c101508 */
[----:B------:R1:W-:Y:S04]  /*7f40*/  @!P0 STG.E.U16 desc[UR8][R22.64+0x50], R27 ;  /* 0x0000501b16008986 */ /* 0x0003e8000c101508 */
[----:B------:R1:W2:Y:S04]  /*7f50*/  SHFL.BFLY PT, R26, R41, 0x1, 0x101f ;  /* 0x0c301f00291a7f89 */ /* 0x0002a800000e0000 */
[----:B------:R1:W-:Y:S01]  /*7f60*/  @!P0 STG.E.U16 desc[UR8][R24.64+0x50], R28 ;  /* 0x0000501c18008986 */ /* 0x0003e2000c101508 */
[----:B0-----:R-:W-:-:S07]  /*7f70*/  FADD.FTZ R21, R39, R30 ;  /* 0x0000001e27157221 */ /* 0x001fce0000010000 */
.L_x_862:
[----:B--2---:R-:W-:Y:S01]  /*7f80*/  FADD.FTZ R26, R41, R26 ;  /* 0x0000001a291a7221 */ /* 0x004fe20000010000 */
[----:B------:R-:W-:-:S04]  /*7f90*/  @!P0 F2FP.BF16.F32.PACK_AB R21, RZ, R21 ;  /* 0x00000015ff15823e */ /* 0x000fc800000010ff */
[----:B------:R-:W-:Y:S01]  /*7fa0*/  @!P0 F2FP.BF16.F32.PACK_AB R26, RZ, R26 ;  /* 0x0000001aff1a823e */ /* 0x000fe200000010ff */
[----:B------:R3:W-:Y:S04]  /*7fb0*/  @!P0 STG.E.U16 desc[UR8][R22.64+0x78], R21 ;  /* 0x0000781516008986 */ /* 0x0007e8000c101508 */
[----:B------:R3:W-:Y:S02]  /*7fc0*/  @!P0 STG.E.U16 desc[UR8][R24.64+0x78], R26 ;  /* 0x0000781a18008986 */ /* 0x0007e4000c101508 */
.L_x_792:
[----:B------:R-:W-:Y:S05]  /*7fd0*/  WARPSYNC.ALL ;  /* 0x0000000000007948 */ /* 0x000fea0003800000 */
[----:B------:R-:W-:Y:S01]  /*7fe0*/  IADD3 R19, R19, 0x900, RZ ;  /* 0x0000090013137810 */ /* 0x000fe20007ffe0ff */
[----:B------:R-:W-:Y:S03]  /*7ff0*/  BAR.SYNC.DEFER_BLOCKING 0x0 ;  /* 0x0000000000007b1d */ /* 0x000fe60000010000 */
[----:B------:R-:W-:-:S13]  /*8000*/  ISETP.GE.AND P0, PT, R19, R0, PT ;  /* 0x000000001300720c */ /* 0x000fda0003f06270 */
[----:B------:R-:W-:Y:S05]  /*8010*/  @!P0 BRA `(.L_x_799) ;  /* 0xffffffe000988947 */ /* 0x000fea000383ffff */
[----:B------:R-:W-:Y:S05]  /*8020*/  EXIT ;  /* 0x000000000000794d */ /* 0x000fea0003800000 */
.L_x_795:
[----:B-1----:R-:W-:Y:S02]  /*8030*/  MOV R48, R21 ;  /* 0x0000001500307202 */ /* 0x002fe40000000f00 */
[----:B------:R-:W-:Y:S02]  /*8040*/  MOV R49, 0x8 ;  /* 0x0000000800317802 */ /* 0x000fe40000000f00 */
[----:B------:R-:W-:Y:S02]  /*8050*/  MOV R50, 0x101f ;  /* 0x0000101f00327802 */ /* 0x000fe40000000f00 */
[----:B------:R-:W-:-:S07]  /*8060*/  MOV R45, 0xffff ;  /* 0x0000ffff002d7802 */ /* 0x000fce0000000f00 */
[----:B0-2---:R-:W-:Y:S05]  /*8070*/  WARPSYNC.COLLECTIVE R45, `(.L_x_800) ;  /* 0x000000002d087348 */ /* 0x005fea0003c00000 */
[----:B------:R1:W3:Y:S02]  /*8080*/  SHFL.BFLY P2, R47, R48, R49, R50 ;  /* 0x0c000031302f7389 */ /* 0x0002e40000040032 */
[----:B0123--:R-:W-:Y:S01]  /*8090*/  ENDCOLLECTIVE ;  /* 0x000000000000791b */ /* 0x00ffe20003800000 */
.L_x_800:
[----:B------:R-:W-:Y:S02]  /*80a0*/  MOV R48, R22 ;  /* 0x0000001600307202 */ /* 0x000fe40000000f00 */
[----:B------:R-:W-:-:S07]  /*80b0*/  MOV R24, R47 ;  /* 0x0000002f00187202 */ /* 0x000fce0000000f00 */
[----:B------:R-:W-:Y:S05]  /*80c0*/  WARPSYNC.COLLECTIVE R45, `(.L_x_801) ;  /* 0x000000002d087348 */ /* 0x000fea0003c00000 */
[----:B------:R0:W1:Y:S02]  /*80d0*/  SHFL.BFLY P2, R47, R48, R49, R50 ;  /* 0x0c000031302f7389 */ /* 0x0000640000040032 */
[----:B01----:R-:W-:Y:S01]  /*80e0*/  ENDCOLLECTIVE ;  /* 0x000000000000791b */ /* 0x003fe20003800000 */
.L_x_801:
[----:B------:R-:W-:-:S05]  /*80f0*/  FADD.FTZ R24, R24, R21 ;  /* 0x0000001518187221 */ /* 0x000fca0000010000 */
[----:B------:R-:W-:Y:S02]  /*8100*/  MOV R48, R24 ;  /* 0x0000001800307202 */ /* 0x000fe40000000f00 */
[----:B------:R-:W-:Y:S02]  /*8110*/  MOV R49, 0x4 ;  /* 0x0000000400317802 */ /* 0x000fe40000000f00 */
[----:B------:R-:W-:-:S07]  /*8120*/  MOV R23, R47 ;  /* 0x0000002f00177202 */ /* 0x000fce0000000f00 */
[----:B------:R-:W-:Y:S05]  /*8130*/  WARPSYNC.COLLECTIVE R45, `(.L_x_802) ;  /* 0x000000002d087348 */ /* 0x000fea0003c00000 */
[----:B------:R0:W1:Y:S02]  /*8140*/  SHFL.BFLY P2, R47, R48, R49, R50 ;  /* 0x0c000031302f7389 */ /* 0x0000640000040032 */
[----:B01----:R-:W-:Y:S01]  /*8150*/  ENDCOLLECTIVE ;  /* 0x000000000000791b */ /* 0x003fe20003800000 */
.L_x_802:
[----:B------:R-:W-:-:S05]  /*8160*/  FADD.FTZ R23, R23, R22 ;  /* 0x0000001617177221 */ /* 0x000fca0000010000 */
[----:B------:R-:W-:Y:S02]  /*8170*/  MOV R48, R23 ;  /* 0x0000001700307202 */ /* 0x000fe40000000f00 */
[----:B------:R-:W-:-:S07]  /*8180*/  MOV R25, R47 ;  /* 0x0000002f00197202 */ /* 0x000fce0000000f00 */
[----:B------:R-:W-:Y:S05]  /*8190*/  WARPSYNC.COLLECTIVE R45, `(.L_x_803) ;  /* 0x000000002d087348 */ /* 0x000fea0003c00000 */
[----:B------:R0:W1:Y:S02]  /*81a0*/  SHFL.BFLY P2, R47, R48, R49, R50 ;  /* 0x0c000031302f7389 */ /* 0x0000640000040032 */
[----:B01----:R-:W-:Y:S01]  /*81b0*/  ENDCOLLECTIVE ;  /* 0x000000000000791b */ /* 0x003fe20003800000 */
.L_x_803:
[----:B------:R-:W-:-:S05]  /*81c0*/  FADD.FTZ R25, R24, R25 ;  /* 0x0000001918197221 */ /* 0x000fca0000010000 */
[----:B------:R-:W-:Y:S02]  /*81d0*/  MOV R48, R25 ;  /* 0x0000001900307202 */ /* 0x000fe40000000f00 */
[----:B------:R-:W-:Y:S02]  /*81e0*/  MOV R49, 0x2 ;  /* 0x0000000200317802 */ /* 0x000fe40000000f00 */
[----:B------:R-:W-:-:S07]  /*81f0*/  MOV R26, R47 ;  /* 0x0000002f001a7202 */ /* 0x000fce0000000f00 */
[----:B------:R-:W-:Y:S05]  /*8200*/  WARPSYNC.COLLECTIVE R45, `(.L_x_804) ;  /* 0x000000002d087348 */ /* 0x000fea0003c00000 */
[----:B------:R0:W1:Y:S02]  /*8210*/  SHFL.BFLY P2, R47, R48, R49, R50 ;  /* 0x0c000031302f7389 */ /* 0x0000640000040032 */
[----:B01----:R-:W-:Y:S01]  /*8220*/  ENDCOLLECTIVE ;  /* 0x000000000000791b */ /* 0x003fe20003800000 */
.L_x_804:
[----:B------:R-:W-:-:S05]  /*8230*/  FADD.FTZ R26, R23, R26 ;  /* 0x0000001a171a7221 */ /* 0x000fca0000010000 */
[----:B------:R-:W-:Y:S02]  /*8240*/  MOV R48, R26 ;  /* 0x0000001a00307202 */ /* 0x000fe40000000f00 */
[----:B------:R-:W-:-:S07]  /*8250*/  MOV R28, R47 ;  /* 0x0000002f001c7202 */ /* 0x000fce0000000f00 */
[----:B------:R-:W-:Y:S05]  /*8260*/  WARPSYNC.COLLECTIVE R45, `(.L_x_805) ;  /* 0x000000002d087348 */ /* 0x000fea0003c00000 */
[----:B------:R0:W1:Y:S02]  /*8270*/  SHFL.BFLY P2, R47, R48, R49, R50 ;  /* 0x0c000031302f7389 */ /* 0x0000640000040032 */
[----:B01----:R-:W-:Y:S01]  /*8280*/  ENDCOLLECTIVE ;  /* 0x000000000000791b */ /* 0x003fe20003800000 */
.L_x_805:
[----:B------:R-:W-:-:S05]  /*8290*/  FADD.FTZ R28, R25, R28 ;  /* 0x0000001c191c7221 */ /* 0x000fca0000010000 */
[----:B------:R-:W-:Y:S02]  /*82a0*/  MOV R48, R28 ;  /* 0x0000001c00307202 */ /* 0x000fe40000000f00 */
[----:B------:R-:W-:Y:S02]  /*82b0*/  MOV R49, 0x1 ;  /* 0x0000000100317802 */ /* 0x000fe40000000f00 */
[----:B------:R-:W-:-:S07]  /*82c0*/  MOV R21, R47 ;  /* 0x0000002f00157202 */ /* 0x000fce0000000f00 */
[----:B------:R-:W-:Y:S05]  /*82d0*/  WARPSYNC.COLLECTIVE R45, `(.L_x_806) ;  /* 0x000000002d087348 */ /* 0x000fea0003c00000 */
[----:B------:R0:W1:Y:S02]  /*82e0*/  SHFL.BFLY P2, R47, R48, R49, R50 ;  /* 0x0c000031302f7389 */ /* 0x0000640000040032 */
[----:B01----:R-:W-:Y:S01]  /*82f0*/  ENDCOLLECTIVE ;  /* 0x000000000000791b */ /* 0x003fe20003800000 */
.L_x_806:
[----:B------:R-:W-:-:S05]  /*8300*/  FADD.FTZ R21, R26, R21 ;  /* 0x000000151a157221 */ /* 0x000fca0000010000 */
[----:B------:R-:W-:Y:S02]  /*8310*/  MOV R48, R21 ;  /* 0x0000001500307202 */ /* 0x000fe40000000f00 */
[----:B------:R-:W-:-:S07]  /*8320*/  MOV R27, R47 ;  /* 0x0000002f001b7202 */ /* 0x000fce0000000f00 */
[----:B------:R-:W-:Y:S05]  /*8330*/  WARPSYNC.COLLECTIVE R45, `(.L_x_807) ;  /* 0x000000002d087348 */ /* 0x000fea0003c00000 */
[----:B------:R0:W1:Y:S02]  /*8340*/  SHFL.BFLY P2, R47, R48, R49, R50 ;  /* 0x0c000031302f7389 */ /* 0x0000640000040032 */
[----:B01----:R-:W-:Y:S01]  /*8350*/  ENDCOLLECTIVE ;  /* 0x000000000000791b */ /* 0x003fe20003800000 */
.L_x_807:
[----:B------:R-:W-:Y:S01]  /*8360*/  FADD.FTZ R27, R28, R27 ;  /* 0x0000001b1c1b7221 */ /* 0x000fe20000010000 */
[----:B------:R-:W-:Y:S01]  /*8370*/  MOV R30, R47 ;  /* 0x0000002f001e7202 */ /* 0x000fe20000000f00 */
[----:B------:R-:W-:Y:S06]  /*8380*/  BRA `(.L_x_808) ;  /* 0xffffffec001c7947 */ /* 0x000fec000383ffff */
.L_x_796:
[----:B------:R-:W-:Y:S01]  /*8390*/  BSSY B1, `(.L_x_809) ;  /* 0x0000008000017945 */ /* 0x000fe20003800000 */
[----:B--2---:R-:W-:Y:S02]  /*83a0*/  MOV R48, R21 ;  /* 0x0000001500307202 */ /* 0x004fe40000000f00 */
[----:B------:R-:W-:Y:S02]  /*83b0*/  MOV R49, 0x8 ;  /* 0x0000000800317802 */ /* 0x000fe40000000f00 */
[----:B------:R-:W-:Y:S02]  /*83c0*/  MOV R50, 0x101f ;  /* 0x0000101f00327802 */ /* 0x000fe40000000f00 */
[----:B------:R-:W-:-:S07]  /*83d0*/  MOV R45, 0xffff ;  /* 0x0000ffff002d7802 */ /* 0x000fce0000000f00 */
[----:B01----:R-:W-:Y:S05]  /*83e0*/  WARPSYNC.COLLECTIVE R45, `(.L_x_810) ;  /* 0x000000002d087348 */ /* 0x003fea0003c00000 */
[----:B------:R2:W3:Y:S02]  /*83f0*/  SHFL.BFLY P2, R47, R48, R49, R50 ;  /* 0x0c000031302f7389 */ /* 0x0004e40000040032 */
[----:B0123--:R-:W-:Y:S01]  /*8400*/  ENDCOLLECTIVE ;  /* 0x000000000000791b */ /* 0x00ffe20003800000 */
.L_x_810:
[----:B------:R-:W-:Y:S05]  /*8410*/  BSYNC B1 ;  /* 0x0000000000017941 */ /* 0x000fea0003800000 */
.L_x_809:
[----:B------:R-:W-:Y:S01]  /*8420*/  HFMA2.MMA R49, -RZ, RZ, 0, 4.76837158203125e-07 ;  /* 0x00000008ff317435 */ /* 0x000fe200000001ff */
[----:B------:R-:W-:Y:S02]  /*8430*/  MOV R48, R26 ;  /* 0x0000001a00307202 */ /* 0x000fe40000000f00 */
[----:B------:R-:W-:Y:S02]  /*8440*/  MOV R50, 0x101f ;  /* 0x0000101f00327802 */ /* 0x000fe40000000f00 */
[----:B------:R-:W-:Y:S02]  /*8450*/  MOV R45, 0xffff ;  /* 0x0000ffff002d7802 */ /* 0x000fe40000000f00 */
[----:B------:R-:W-:-:S07]  /*8460*/  MOV R28, R47 ;  /* 0x0000002f001c7202 */ /* 0x000fce0000000f00 */
[----:B------:R-:W-:Y:S05]  /*8470*/  WARPSYNC.COLLECTIVE R45, `(.L_x_811) ;  /* 0x000000002d087348 */ /* 0x000fea0003c00000 */
[----:B------:R0:W1:Y:S02]  /*8480*/  SHFL.BFLY P2, R47, R48, R49, R50 ;  /* 0x0c000031302f7389 */ /* 0x0000640000040032 */
[----:B01----:R-:W-:Y:S01]  /*8490*/  ENDCOLLECTIVE ;  /* 0x000000000000791b */ /* 0x003fe20003800000 */
.L_x_811:
[----:B------:R-:W-:Y:S01]  /*84a0*/  FADD.FTZ R28, R28, R21 ;  /* 0x000000151c1c7221 */ /* 0x000fe20000010000 */
[----:B------:R-:W-:-:S04]  /*84b0*/  HFMA2.MMA R49, -RZ, RZ, 0, 2.384185791015625e-07 ;  /* 0x00000004ff317435 */ /* 0x000fc800000001ff */
[----:B------:R-:W-:Y:S02]  /*84c0*/  MOV R48, R28 ;  /* 0x0000001c00307202 */ /* 0x000fe40000000f00 */
[----:B------:R-:W-:-:S07]  /*84d0*/  MOV R27, R47 ;  /* 0x0000002f001b7202 */ /* 0x000fce0000000f00 */
[----:B------:R-:W-:Y:S05]  /*84e0*/  WARPSYNC.COLLECTIVE R45, `(.L_x_812) ;  /* 0x000000002d087348 */ /* 0x000fea0003c00000 */
[----:B------:R0:W1:Y:S02]  /*84f0*/  SHFL.BFLY P2, R47, R48, R49, R50 ;  /* 0x0c000031302f7389 */ /* 0x0000640000040032 */
[----:B01----:R-:W-:Y:S01]  /*8500*/  ENDCOLLECTIVE ;  /* 0x000000000000791b */ /* 0x003fe20003800000 */
.L_x_812:
[----:B------:R-:W-:-:S05]  /*8510*/  FADD.FTZ R27, R27, R26 ;  /* 0x0000001a1b1b7221 */ /* 0x000fca0000010000 */
[----:B------:R-:W-:Y:S02]  /*8520*/  MOV R48, R27 ;  /* 0x0000001b00307202 */ /* 0x000fe40000000f00 */
[----:B------:R-:W-:-:S07]  /*8530*/  MOV R29, R47 ;  /* 0x0000002f001d7202 */ /* 0x000fce0000000f00 */
[----:B------:R-:W-:Y:S05]  /*8540*/  WARPSYNC.COLLECTIVE R45, `(.L_x_813) ;  /* 0x000000002d087348 */ /* 0x000fea0003c00000 */
[----:B------:R0:W1:Y:S02]  /*8550*/  SHFL.BFLY P2, R47, R48, R49, R50 ;  /* 0x0c000031302f7389 */ /* 0x0000640000040032 */
[----:B01----:R-:W-:Y:S01]  /*8560*/  ENDCOLLECTIVE ;  /* 0x000000000000791b */ /* 0x003fe20003800000 */
.L_x_813:
[----:B------:R-:W-:Y:S01]  /*8570*/  FADD.FTZ R29, R28, R29 ;  /* 0x0000001d1c1d7221 */ /* 0x000fe20000010000 */
[----:B------:R-:W-:-:S04]  /*8580*/  HFMA2.MMA R49, -RZ, RZ, 0, 1.1920928955078125e-07 ;  /* 0x00000002ff317435 */ /* 0x000fc800000001ff */
[----:B------:R-:W-:Y:S02]  /*8590*/  MOV R48, R29 ;  /* 0x0000001d00307202 */ /* 0x000fe40000000f00 */
[----:B------:R-:W-:-:S07]  /*85a0*/  MOV R30, R47 ;  /* 0x0000002f001e7202 */ /* 0x000fce0000000f00 */
[----:B------:R-:W-:Y:S05]  /*85b0*/  WARPSYNC.COLLECTIVE R45, `(.L_x_814) ;  /* 0x000000002d087348 */ /* 0x000fea0003c00000 */
[----:B------:R0:W1:Y:S02]  /*85c0*/  SHFL.BFLY P2, R47, R48, R49, R50 ;  /* 0x0c000031302f7389 */ /* 0x0000640000040032 */
[----:B01----:R-:W-:Y:S01]  /*85d0*/  ENDCOLLECTIVE ;  /* 0x000000000000791b */ /* 0x003fe20003800000 */
.L_x_814:
[----:B------:R-:W-:-:S05]  /*85e0*/  FADD.FTZ R30, R27, R30 ;  /* 0x0000001e1b1e7221 */ /* 0x000fca0000010000 */
[----:B------:R-:W-:Y:S02]  /*85f0*/  MOV R48, R30 ;  /* 0x0000001e00307202 */ /* 0x000fe40000000f00 */
[----:B------:R-:W-:-:S07]  /*8600*/  MOV R32, R47 ;  /* 0x0000002f00207202 */ /* 0x000fce0000000f00 */
[----:B------:R-:W-:Y:S05]  /*8610*/  WARPSYNC.COLLECTIVE R45, `(.L_x_815) ;  /* 0x000000002d087348 */ /* 0x000fea0003c00000 */
[----:B------:R0:W1:Y:S02]  /*8620*/  SHFL.BFLY P2, R47, R48, R49, R50 ;  /* 0x0c000031302f7389 */ /* 0x0000640000040032 */
[----:B01----:R-:W-:Y:S01]  /*8630*/  ENDCOLLECTIVE ;  /* 0x000000000000791b */ /* 0x003fe20003800000 */
.L_x_815:
[----:B------:R-:W-:Y:S01]  /*8640*/  FADD.FTZ R32, R29, R32 ;  /* 0x000000201d207221 */ /* 0x000fe20000010000 */
[----:B------:R-:W-:-:S04]  /*8650*/  HFMA2.MMA R49, -RZ, RZ, 0, 5.9604644775390625e-08 ;  /* 0x00000001ff317435 */ /* 0x000fc800000001ff */
[----:B------:R-:W-:Y:S02]  /*8660*/  MOV R48, R32 ;  /* 0x0000002000307202 */ /* 0x000fe40000000f00 */
[----:B------:R-:W-:-:S07]  /*8670*/  MOV R21, R47 ;  /* 0x0000002f00157202 */ /* 0x000fce0000000f00 */
[----:B------:R-:W-:Y:S05]  /*8680*/  WARPSYNC.COLLECTIVE R45, `(.L_x_816) ;  /* 0x000000002d087348 */ /* 0x000fea0003c00000 */
[----:B------:R0:W1:Y:S02]  /*8690*/  SHFL.BFLY P2, R47, R48, R49, R50 ;  /* 0x0c000031302f7389 */ /* 0x0000640000040032 */
[----:B01----:R-:W-:Y:S01]  /*86a0*/  ENDCOLLECTIVE ;  /* 0x000000000000791b */ /* 0x003fe20003800000 */
.L_x_816:
[----:B------:R-:W-:-:S05]  /*86b0*/  FADD.FTZ R21, R30, R21 ;  /* 0x000000151e157221 */ /* 0x000fca0000010000 */
[----:B------:R-:W-:Y:S02]  /*86c0*/  MOV R48, R21 ;  /* 0x0000001500307202 */ /* 0x000fe40000000f00 */
[----:B------:R-:W-:-:S07]  /*86d0*/  MOV R31, R47 ;  /* 0x0000002f001f7202 */ /* 0x000fce0000000f00 */
[----:B------:R-:W-:Y:S05]  /*86e0*/  WARPSYNC.COLLECTIVE R45, `(.L_x_817) ;  /* 0x000000002d087348 */ /* 0x000fea0003c00000 */
[----:B------:R0:W1:Y:S02]  /*86f0*/  SHFL.BFLY P2, R47, R48, R49, R50 ;  /* 0x0c000031302f7389 */ /* 0x0000640000040032 */
[----:B01----:R-:W-:Y:S01]  /*8700*/  ENDCOLLECTIVE ;  /* 0x000000000000791b */ /* 0x003fe20003800000 */
.L_x_817:
[----:B------:R-:W-:Y:S01]  /*8710*/  FADD.FTZ R31, R32, R31 ;  /* 0x0000001f201f7221 */ /* 0x000fe20000010000 */
[----:B------:R-:W-:Y:S01]  /*8720*/  MOV R26, R47 ;  /* 0x0000002f001a7202 */ /* 0x000fe20000000f00 */
[----:B------:R-:W-:Y:S06]  /*8730*/  BRA `(.L_x_818) ;  /* 0xffffffe800e07947 */ /* 0x000fec000383ffff */
.L_x_797:
[----:B------:R-:W-:Y:S01]  /*8740*/  BSSY B1, `(.L_x_819) ;  /* 0x0000008000017945 */ /* 0x000fe20003800000 */
[----:B--2---:R-:W-:Y:S02]  /*8750*/  MOV R48, R21 ;  /* 0x0000001500307202 */ /* 0x004fe40000000f00 */
[----:B------:R-:W-:Y:S02]  /*8760*/  MOV R49, 0x8 ;  /* 0x0000000800317802 */ /* 0x000fe40000000f00 */
[----:B------:R-:W-:Y:S02]  /*8770*/  MOV R50, 0x101f ;  /* 0x0000101f00327802 */ /* 0x000fe40000000f00 */
[----:B------:R-:W-:-:S07]  /*8780*/  MOV R45, 0xffff ;  /* 0x0000ffff002d7802 */ /* 0x000fce0000000f00 */
[----:B01-3--:R-:W-:Y:S05]  /*8790*/  WARPSYNC.COLLECTIVE R45, `(.L_x_820) ;  /* 0x000000002d087348 */ /* 0x00bfea0003c00000 */
[----:B------:R2:W4:Y:S02]  /*87a0*/  SHFL.BFLY P2, R47, R48, R49, R50 ;  /* 0x0c000031302f7389 */ /* 0x0005240000040032 */
[----:B01234-:R-:W-:Y:S01]  /*87b0*/  ENDCOLLECTIVE ;  /* 0x000000000000791b */ /* 0x01ffe20003800000 */
.L_x_820:
[----:B------:R-:W-:Y:S05]  /*87c0*/  BSYNC B1 ;  /* 0x0000000000017941 */ /* 0x000fea0003800000 */
.L_x_819:
        /* <DEDUP_REMOVED lines=8> */
.L_x_821:
[----:B------:R-:W-:Y:S01]  /*8850*/  FADD.FTZ R28, R28, R21 ;  /* 0x000000151c1c7221 */ /* 0x000fe20000010000 */
[----:B------:R-:W-:-:S04]  /*8860*/  HFMA2.MMA R49, -RZ, RZ, 0, 2.384185791015625e-07 ;  /* 0x00000004ff317435 */ /* 0x000fc800000001ff */
[----:B------:R-:W-:Y:S02]  /*8870*/  MOV R48, R28 ;  /* 0x0000001c00307202 */ /* 0x000fe40000000f00 */
[----:B------:R-:W-:-:S07]  /*8880*/  MOV R27, R47 ;  /* 0x0000002f001b7202 */ /* 0x000fce0000000f00 */
[----:B------:R-:W-:Y:S05]  /*8890*/  WARPSYNC.COLLECTIVE R45, `(.L_x_822) ;  /* 0x000000002d087348 */ /* 0x000fea0003c00000 */
[----:B------:R0:W1:Y:S02]  /*88a0*/  SHFL.BFLY P2, R47, R48, R49, R50 ;  /* 0x0c000031302f7389 */ /* 0x0000640000040032 */
[----:B01----:R-:W-:Y:S01]  /*88b0*/  ENDCOLLECTIVE ;  /* 0x000000000000791b */ /* 0x003fe20003800000 */
.L_x_822:
[----:B------:R-:W-:-:S05]  /*88c0*/  FADD.FTZ R27, R27, R26 ;  /* 0x0000001a1b1b7221 */ /* 0x000fca0000010000 */
[----:B------:R-:W-:Y:S02]  /*88d0*/  MOV R48, R27 ;  /* 0x0000001b00307202 */ /* 0x000fe40000000f00 */
[----:B------:R-:W-:-:S07]  /*88e0*/  MOV R29, R47 ;  /* 0x0000002f001d7202 */ /* 0x000fce0000000f00 */
[----:B------:R-:W-:Y:S05]  /*88f0*/  WARPSYNC.COLLECTIVE R45, `(.L_x_823) ;  /* 0x000000002d087348 */ /* 0x000fea0003c00000 */
[----:B------:R0:W1:Y:S02]  /*8900*/  SHFL.BFLY P2, R47, R48, R49, R50 ;  /* 0x0c000031302f7389 */ /* 0x0000640000040032 */
[----:B01----:R-:W-:Y:S01]  /*8910*/  ENDCOLLECTIVE ;  /* 0x000000000000791b */ /* 0x003fe20003800000 */
.L_x_823:
[----:B------:R-:W-:Y:S01]  /*8920*/  FADD.FTZ R29, R28, R29 ;  /* 0x0000001d1c1d7221 */ /* 0x000fe20000010000 */
[----:B------:R-:W-:-:S04]  /*8930*/  HFMA2.MMA R49, -RZ, RZ, 0, 1.1920928955078125e-07 ;  /* 0x00000002ff317435 */ /* 0x000fc800000001ff */
[----:B------:R-:W-:Y:S02]  /*8940*/  MOV R48, R29 ;  /* 0x0000001d00307202 */ /* 0x000fe40000000f00 */
[----:B------:R-:W-:-:S07]  /*8950*/  MOV R30, R47 ;  /* 0x0000002f001e7202 */ /* 0x000fce0000000f00 */
[----:B------:R-:W-:Y:S05]  /*8960*/  WARPSYNC.COLLECTIVE R45, `(.L_x_824) ;  /* 0x000000002d087348 */ /* 0x000fea0003c00000 */
[----:B------:R0:W1:Y:S02]  /*8970*/  SHFL.BFLY P2, R47, R48, R49, R50 ;  /* 0x0c000031302f7389 */ /* 0x0000640000040032 */
[----:B01----:R-:W-:Y:S01]  /*8980*/  ENDCOLLECTIVE ;  /* 0x000000000000791b */ /* 0x003fe20003800000 */
.L_x_824:
[----:B------:R-:W-:-:S05]  /*8990*/  FADD.FTZ R30, R27, R30 ;  /* 0x0000001e1b1e7221 */ /* 0x000fca0000010000 */
[----:B------:R-:W-:Y:S02]  /*89a0*/  MOV R48, R30 ;  /* 0x0000001e00307202 */ /* 0x000fe40000000f00 */
[----:B------:R-:W-:-:S07]  /*89b0*/  MOV R32, R47 ;  /* 0x0000002f00207202 */ /* 0x000fce0000000f00 */
[----:B------:R-:W-:Y:S05]  /*89c0*/  WARPSYNC.COLLECTIVE R45, `(.L_x_825) ;  /* 0x000000002d087348 */ /* 0x000fea0003c00000 */
[----:B------:R0:W1:Y:S02]  /*89d0*/  SHFL.BFLY P2, R47, R48, R49, R50 ;  /* 0x0c000031302f7389 */ /* 0x0000640000040032 */
[----:B01----:R-:W-:Y:S01]  /*89e0*/  ENDCOLLECTIVE ;  /* 0x000000000000791b */ /* 0x003fe20003800000 */
.L_x_825:
[----:B------:R-:W-:Y:S01]  /*89f0*/  FADD.FTZ R32, R29, R32 ;  /* 0x000000201d207221 */ /* 0x000fe20000010000 */
[----:B------:R-:W-:-:S04]  /*8a00*/  HFMA2.MMA R49, -RZ, RZ, 0, 5.9604644775390625e-08 ;  /* 0x00000001ff317435 */ /* 0x000fc800000001ff */
[----:B------:R-:W-:Y:S02]  /*8a10*/  MOV R48, R32 ;  /* 0x0000002000307202 */ /* 0x000fe40000000f00 */
[----:B------:R-:W-:-:S07]  /*8a20*/  MOV R21, R47 ;  /* 0x0000002f00157202 */ /* 0x000fce0000000f00 */
[----:B------:R-:W-:Y:S05]  /*8a30*/  WARPSYNC.COLLECTIVE R45, `(.L_x_826) ;  /* 0x000000002d087348 */ /* 0x000fea0003c00000 */
[----:B------:R0:W1:Y:S02]  /*8a40*/  SHFL.BFLY P2, R47, R48, R49, R50 ;  /* 0x0c000031302f7389 */ /* 0x0000640000040032 */
[----:B01----:R-:W-:Y:S01]  /*8a50*/  ENDCOLLECTIVE ;  /* 0x000000000000791b */ /* 0x003fe20003800000 */
.L_x_826:
[----:B------:R-:W-:-:S05]  /*8a60*/  FADD.FTZ R21, R30, R21 ;  /* 0x000000151e157221 */ /* 0x000fca0000010000 */
[----:B------:R-:W-:Y:S02]  /*8a70*/  MOV R48, R21 ;  /* 0x0000001500307202 */ /* 0x000fe40000000f00 */
[----:B------:R-:W-:-:S07]  /*8a80*/  MOV R31, R47 ;  /* 0x0000002f001f7202 */ /* 0x000fce0000000f00 */
[----:B------:R-:W-:Y:S05]  /*8a90*/  WARPSYNC.COLLECTIVE R45, `(.L_x_827) ;  /* 0x000000002d087348 */ /* 0x000fea0003c00000 */
[----:B------:R0:W1:Y:S02]  /*8aa0*/  SHFL.BFLY P2, R47, R48, R49, R50 ;  /* 0x0c000031302f7389 */ /* 0x0000640000040032 */
[----:B01----:R-:W-:Y:S01]  /*8ab0*/  ENDCOLLECTIVE ;  /* 0x000000000000791b */ /* 0x003fe20003800000 */
.L_x_827:
[----:B------:R-:W-:Y:S01]  /*8ac0*/  FADD.FTZ R31, R32, R31 ;  /* 0x0000001f201f7221 */ /* 0x000fe20000010000 */
[----:B------:R-:W-:Y:S01]  /*8ad0*/  MOV R26, R47 ;  /* 0x0000002f001a7202 */ /* 0x000fe20000000f00 */
[----:B------:R-:W-:Y:S06]  /*8ae0*/  BRA `(.L_x_828) ;  /* 0xffffffe8009c7947 */ /* 0x000fec000383ffff */
.L_x_798:
[----:B------:R-:W-:Y:S01]  /*8af0*/  BSSY B0, `(.L_x_829) ;  /* 0x0000008000007945 */ /* 0x000fe20003800000 */
[----:B-1----:R-:W-:Y:S02]  /*8b00*/  MOV R48, R21 ;  /* 0x0000001500307202 */ /* 0x002fe40000000f00 */
[----:B------:R-:W-:Y:S02]  /*8b10*/  MOV R49, 0x8 ;  /* 0x0000000800317802 */ /* 0x000fe40000000f00 */
[----:B------:R-:W-:Y:S02]  /*8b20*/  MOV R50, 0x101f ;  /* 0x0000101f00327802 */ /* 0x000fe40000000f00 */
[----:B------:R-:W-:-:S07]  /*8b30*/  MOV R45, 0xffff ;  /* 0x0000ffff002d7802 */ /* 0x000fce0000000f00 */
[----:B0-2---:R-:W-:Y:S05]  /*8b40*/  WARPSYNC.COLLECTIVE R45, `(.L_x_830) ;  /* 0x000000002d087348 */ /* 0x005fea0003c00000 */
[----:B------:R1:W3:Y:S02]  /*8b50*/  SHFL.BFLY P2, R47, R48, R49, R50 ;  /* 0x0c000031302f7389 */ /* 0x0002e40000040032 */
[----:B0123--:R-:W-:Y:S01]  /*8b60*/  ENDCOLLECTIVE ;  /* 0x000000000000791b */ /* 0x00ffe20003800000 */
.L_x_830:
[----:B------:R-:W-:Y:S05]  /*8b70*/  BSYNC B0 ;  /* 0x0000000000007941 */ /* 0x000fea0003800000 */
.L_x_829:
[----:B------:R-:W-:Y:S01]  /*8b80*/  HFMA2.MMA R49, -RZ, RZ, 0, 4.76837158203125e-07 ;  /* 0x00000008ff317435 */ /* 0x000fe200000001ff */
[----:B------:R-:W-:Y:S01]  /*8b90*/  MOV R48, R22 ;  /* 0x0000001600307202 */ /* 0x000fe20000000f00 */
[----:B------:R-:W-:Y:S01]  /*8ba0*/  HFMA2.MMA R33, -RZ, RZ, 0, 0 ;  /* 0x00000000ff217435 */ /* 0x000fe200000001ff */
[----:B------:R-:W-:Y:S01]  /*8bb0*/  MOV R50, 0x101f ;  /* 0x0000101f00327802 */ /* 0x000fe20000000f00 */
[----:B------:R-:W-:Y:S01]  /*8bc0*/  HFMA2.MMA R41, -RZ, RZ, 0, 0 ;  /* 0x00000000ff297435 */ /* 0x000fe200000001ff */
[----:B------:R-:W-:Y:S02]  /*8bd0*/  MOV R45, 0xffff ;  /* 0x0000ffff002d7802 */ /* 0x000fe40000000f00 */
[----:B------:R-:W-:Y:S02]  /*8be0*/  MOV R24, R47 ;  /* 0x0000002f00187202 */ /* 0x000fe40000000f00 */
[----:B------:R-:W-:-:S07]  /*8bf0*/  @!P0 SHF.L.U32 R28, R36, 0x1, RZ ;  /* 0x00000001241c8819 */ /* 0x000fce00000006ff */
[----:B------:R-:W-:Y:S05]  /*8c00*/  WARPSYNC.COLLECTIVE R45, `(.L_x_831) ;  /* 0x000000002d087348 */ /* 0x000fea0003c00000 */
[----:B------:R0:W1:Y:S02]  /*8c10*/  SHFL.BFLY P2, R47, R48, R49, R50 ;  /* 0x0c000031302f7389 */ /* 0x0000640000040032 */
[----:B01----:R-:W-:Y:S01]  /*8c20*/  ENDCOLLECTIVE ;  /* 0x000000000000791b */ /* 0x003fe20003800000 */
.L_x_831:
[----:B------:R-:W-:Y:S01]  /*8c30*/  @!P0 IADD3 R25, R26, 0x14, RZ ;  /* 0x000000141a198810 */ /* 0x000fe20007ffe0ff */
[----:B------:R-:W-:Y:S01]  /*8c40*/  FADD.FTZ R24, R24, R21 ;  /* 0x0000001518187221 */ /* 0x000fe20000010000 */
[C---:B------:R-:W-:Y:S02]  /*8c50*/  @!P0 LEA R30, R36.reuse, UR4, 0x7 ;  /* 0x00000004241e8c11 */ /* 0x040fe4000f8e38ff */
[----:B------:R-:W-:Y:S02]  /*8c60*/  @!P0 LOP3.LUT R25, R25, R28, RZ, 0x3c, !PT ;  /* 0x0000001c19198212 */ /* 0x000fe400078e3cff */
[----:B------:R-:W-:Y:S02]  /*8c70*/  MOV R29, RZ ;  /* 0x000000ff001d7202 */ /* 0x000fe40000000f00 */
[----:B------:R-:W-:Y:S01]  /*8c80*/  @!P0 LEA R27, R25, R30, 0x2 ;  /* 0x0000001e191b8211 */ /* 0x000fe200078e10ff */
[----:B------:R-:W-:Y:S01]  /*8c90*/  HFMA2.MMA R25, -RZ, RZ, 0, 0 ;  /* 0x00000000ff197435 */ /* 0x000fe200000001ff */
[----:B------:R-:W-:-:S02]  /*8ca0*/  @!P0 LEA R40, R36, UR4, 0x7 ;  /* 0x0000000424288c11 */ /* 0x000fc4000f8e38ff */
[----:B------:R-:W-:Y:S01]  /*8cb0*/  MOV R37, RZ ;  /* 0x000000ff00257202 */ /* 0x000fe20000000f00 */
[----:B------:R-:W-:Y:S01]  /*8cc0*/  HFMA2.MMA R49, -RZ, RZ, 0, 2.384185791015625e-07 ;  /* 0x00000004ff317435 */ /* 0x000fe200000001ff */
[----:B------:R-:W-:Y:S01]  /*8cd0*/  MOV R48, R24 ;  /* 0x0000001800307202 */ /* 0x000fe20000000f00 */
[----:B------:R0:W1:Y:S01]  /*8ce0*/  @!P0 LDS R28, [R27] ;  /* 0x000000001b1c8984 */ /* 0x0000620000000800 */
[C---:B------:R-:W-:Y:S02]  /*8cf0*/  @!P0 SHF.L.U32 R44, R36.reuse, 0x1, RZ ;  /* 0x00000001242c8819 */ /* 0x040fe400000006ff */
[----:B------:R-:W-:Y:S01]  /*8d00*/  @!P0 LEA R46, R36, UR4, 0x7 ;  /* 0x00000004242e8c11 */ /* 0x000fe2000f8e38ff */
[----:B------:R0:W2:Y:S01]  /*8d10*/  @!P0 LDS R30, [R27+0x500] ;  /* 0x000500001b1e8984 */ /* 0x0000a20000000800 */
[----:B------:R-:W-:-:S07]  /*8d20*/  MOV R23, R47 ;  /* 0x0000002f00177202 */ /* 0x000fce0000000f00 */
[----:B012---:R-:W-:Y:S05]  /*8d30*/  WARPSYNC.COLLECTIVE R45, `(.L_x_832) ;  /* 0x000000002d087348 */ /* 0x007fea0003c00000 */
[----:B------:R3:W4:Y:S02]  /*8d40*/  SHFL.BFLY P2, R47, R48, R49, R50 ;  /* 0x0c000031302f7389 */ /* 0x0007240000040032 */
[----:B01234-:R-:W-:Y:S01]  /*8d50*/  ENDCOLLECTIVE ;  /* 0x000000000000791b */ /* 0x01ffe20003800000 */
.L_x_832:
[----:B------:R-:W-:-:S05]  /*8d60*/  FADD.FTZ R23, R23, R22 ;  /* 0x0000001617177221 */ /* 0x000fca0000010000 */
[----:B------:R-:W-:Y:S02]  /*8d70*/  MOV R48, R23 ;  /* 0x0000001700307202 */ /* 0x000fe40000000f00 */
[----:B------:R-:W-:-:S07]  /*8d80*/  MOV R21, R47 ;  /* 0x0000002f00157202 */ /* 0x000fce0000000f00 */
[----:B------:R-:W-:Y:S05]  /*8d90*/  WARPSYNC.COLLECTIVE R45, `(.L_x_833) ;  /* 0x000000002d087348 */ /* 0x000fea0003c00000 */
[----:B------:R0:W1:Y:S02]  /*8da0*/  SHFL.BFLY P2, R47, R48, R49, R50 ;  /* 0x0c000031302f7389 */ /* 0x0000640000040032 */
[----:B01----:R-:W-:Y:S01]  /*8db0*/  ENDCOLLECTIVE ;  /* 0x000000000000791b */ /* 0x003fe20003800000 */
.L_x_833:
[----:B------:R-:W-:Y:S01]  /*8dc0*/  FADD.FTZ R21, R24, R21 ;  /* 0x0000001518157221 */ /* 0x000fe20000010000 */
[----:B------:R-:W-:Y:S02]  /*8dd0*/  @!P0 MOV R25, R28 ;  /* 0x0000001c00198202 */ /* 0x000fe40000000f00 */
[----:B------:R-:W-:Y:S01]  /*8de0*/  @!P0 MOV R29, R30 ;  /* 0x0000001e001d8202 */ /* 0x000fe20000000f00 */
[----:B------:R-:W-:Y:S01]  /*8df0*/  HFMA2.MMA R49, -RZ, RZ, 0, 1.1920928955078125e-07 ;  /* 0x00000002ff317435 */ /* 0x000fe200000001ff */
[----:B------:R-:W-:Y:S02]  /*8e00*/  MOV R48, R21 ;  /* 0x0000001500307202 */ /* 0x000fe40000000f00 */
[----:B------:R-:W-:-:S08]  /*8e10*/  MOV R22, R47 ;  /* 0x0000002f00167202 */ /* 0x000fd00000000f00 */
[----:B------:R-:W-:Y:S05]  /*8e20*/  WARPSYNC.COLLECTIVE R45, `(.L_x_834) ;  /* 0x000000002d087348 */ /* 0x000fea0003c00000 */
[----:B------:R0:W1:Y:S02]  /*8e30*/  SHFL.BFLY P2, R47, R48, R49, R50 ;  /* 0x0c000031302f7389 */ /* 0x0000640000040032 */
[----:B01----:R-:W-:Y:S01]  /*8e40*/  ENDCOLLECTIVE ;  /* 0x000000000000791b */ /* 0x003fe20003800000 */
.L_x_834:
[----:B------:R-:W-:-:S05]  /*8e50*/  FADD.FTZ R22, R23, R22 ;  /* 0x0000001617167221 */ /* 0x000fca0000010000 */
[----:B------:R-:W-:Y:S02]  /*8e60*/  MOV R48, R22 ;  /* 0x0000001600307202 */ /* 0x000fe40000000f00 */
[----:B------:R-:W-:-:S07]  /*8e70*/  MOV R24, R47 ;  /* 0x0000002f00187202 */ /* 0x000fce0000000f00 */
[----:B------:R-:W-:Y:S05]  /*8e80*/  WARPSYNC.COLLECTIVE R45, `(.L_x_835) ;  /* 0x000000002d087348 */ /* 0x000fea0003c00000 */
[----:B------:R0:W1:Y:S02]  /*8e90*/  SHFL.BFLY P2, R47, R48, R49, R50 ;  /* 0x0c000031302f7389 */ /* 0x0000640000040032 */
[----:B01----:R-:W-:Y:S01]  /*8ea0*/  ENDCOLLECTIVE ;  /* 0x000000000000791b */ /* 0x003fe20003800000 */
.L_x_835:
[----:B------:R-:W-:Y:S01]  /*8eb0*/  FADD.FTZ R27, R21, R24 ;  /* 0x00000018151b7221 */ /* 0x000fe20000010000 */
[----:B------:R-:W-:Y:S01]  /*8ec0*/  @!P0 SHF.L.U32 R24, R36, 0x1, RZ ;  /* 0x0000000124188819 */ /* 0x000fe200000006ff */
[----:B------:R-:W-:-:S03]  /*8ed0*/  HFMA2.MMA R49, -RZ, RZ, 0, 5.9604644775390625e-08 ;  /* 0x00000001ff317435 */ /* 0x000fc600000001ff */
[----:B------:R-:W-:Y:S02]  /*8ee0*/  MOV R48, R27 ;  /* 0x0000001b00307202 */ /* 0x000fe40000000f00 */
[----:B------:R-:W-:-:S07]  /*8ef0*/  MOV R23, R47 ;  /* 0x0000002f00177202 */ /* 0x000fce0000000f00 */
[----:B------:R-:W-:Y:S05]  /*8f00*/  WARPSYNC.COLLECTIVE R45, `(.L_x_836) ;  /* 0x000000002d087348 */ /* 0x000fea0003c00000 */
[----:B------:R0:W1:Y:S02]  /*8f10*/  SHFL.BFLY P2, R47, R48, R49, R50 ;  /* 0x0c000031302f7389 */ /* 0x0000640000040032 */
[----:B01----:R-:W-:Y:S01]  /*8f20*/  ENDCOLLECTIVE ;  /* 0x000000000000791b */ /* 0x003fe20003800000 */
.L_x_836:
[----:B------:R-:W-:Y:S01]  /*8f30*/  FADD.FTZ R21, R22, R23 ;  /* 0x0000001716157221 */ /* 0x000fe20000010000 */
[----:B------:R-:W-:-:S04]  /*8f40*/  @!P0 IADD3 R23, R26, 0x28, RZ ;  /* 0x000000281a178810 */ /* 0x000fc80007ffe0ff */
[----:B------:R-:W-:-:S04]  /*8f50*/  @!P0 LOP3.LUT R23, R23, R24, RZ, 0x3c, !PT ;  /* 0x0000001817178212 */ /* 0x000fc800078e3cff */
[----:B------:R-:W-:Y:S02]  /*8f60*/  @!P0 LEA R23, R23, R40, 0x2 ;  /* 0x0000002817178211 */ /* 0x000fe400078e10ff */
[----:B------:R-:W-:-:S03]  /*8f70*/  MOV R48, R21 ;  /* 0x0000001500307202 */ /* 0x000fc60000000f00 */
[----:B------:R0:W1:Y:S04]  /*8f80*/  @!P0 LDS R24, [R23] ;  /* 0x0000000017188984 */ /* 0x0000680000000800 */
[----:B------:R0:W2:Y:S01]  /*8f90*/  @!P0 LDS R31, [R23+0x500] ;  /* 0x00050000171f8984 */ /* 0x0000a20000000800 */
[----:B------:R-:W-:-:S07]  /*8fa0*/  MOV R28, R47 ;  /* 0x0000002f001c7202 */ /* 0x000fce0000000f00 */
[----:B012---:R-:W-:Y:S05]  /*8fb0*/  WARPSYNC.COLLECTIVE R45, `(.L_x_837) ;  /* 0x000000002d087348 */ /* 0x007fea0003c00000 */
[----:B------:R3:W4:Y:S02]  /*8fc0*/  SHFL.BFLY P2, R47, R48, R49, R50 ;  /* 0x0c000031302f7389 */ /* 0x0007240000040032 */
[----:B01234-:R-:W-:Y:S01]  /*8fd0*/  ENDCOLLECTIVE ;  /* 0x000000000000791b */ /* 0x01ffe20003800000 */
.L_x_837:
[----:B------:R-:W0:Y:S01]  /*8fe0*/  LDC.64 R22, c[0x0][0x218] ;  /* 0x00008600ff167b82 */ /* 0x000e220000000a00 */
[----:B------:R-:W-:Y:S01]  /*8ff0*/  FADD.FTZ R27, R27, R28 ;  /* 0x0000001c1b1b7221 */ /* 0x000fe20000010000 */
[----:B------:R-:W-:Y:S01]  /*9000*/  HFMA2.MMA R49, -RZ, RZ, 0, 4.76837158203125e-07 ;  /* 0x00000008ff317435 */ /* 0x000fe200000001ff */
[----:B------:R-:W-:Y:S02]  /*9010*/  MOV R48, R25 ;  /* 0x0000001900307202 */ /* 0x000fe40000000f00 */
[----:B------:R-:W-:-:S08]  /*9020*/  MOV R30, R47 ;  /* 0x0000002f001e7202 */ /* 0x000fd00000000f00 */
[----:B0-----:R-:W-:Y:S05]  /*9030*/  WARPSYNC.COLLECTIVE R45, `(.L_x_838) ;  /* 0x000000002d087348 */ /* 0x001fea0003c00000 */
[----:B------:R1:W2:Y:S02]  /*9040*/  SHFL.BFLY P2, R47, R48, R49, R50 ;  /* 0x0c000031302f7389 */ /* 0x0002a40000040032 */
[----:B012---:R-:W-:Y:S01]  /*9050*/  ENDCOLLECTIVE ;  /* 0x000000000000791b */ /* 0x007fe20003800000 */
.L_x_838:
[----:B------:R-:W-:Y:S01]  /*9060*/  FADD.FTZ R21, R21, R30 ;  /* 0x0000001e15157221 */ /* 0x000fe20000010000 */
[----:B------:R-:W-:Y:S02]  /*9070*/  @!P0 MOV R33, R24 ;  /* 0x0000001800218202 */ /* 0x000fe40000000f00 */
[----:B------:R-:W-:Y:S02]  /*9080*/  @!P0 MOV R37, R31 ;  /* 0x0000001f00258202 */ /* 0x000fe40000000f00 */
[----:B------:R-:W-:Y:S02]  /*9090*/  MOV R48, R29 ;  /* 0x0000001d00307202 */ /* 0x000fe40000000f00 */
[----:B------:R-:W-:-:S07]  /*90a0*/  MOV R32, R47 ;  /* 0x0000002f00207202 */ /* 0x000fce0000000f00 */
[----:B------:R-:W-:Y:S05]  /*90b0*/  WARPSYNC.COLLECTIVE R45, `(.L_x_839) ;  /* 0x000000002d087348 */ /* 0x000fea0003c00000 */
[----:B------:R0:W1:Y:S02]  /*90c0*/  SHFL.BFLY P2, R47, R48, R49, R50 ;  /* 0x0c000031302f7389 */ /* 0x0000640000040032 */
[----:B01----:R-:W-:Y:S01]  /*90d0*/  ENDCOLLECTIVE ;  /* 0x000000000000791b */ /* 0x003fe20003800000 */
.L_x_839:
[----:B------:R-:W-:Y:S01]  /*90e0*/  FADD.FTZ R32, R32, R25 ;  /* 0x0000001920207221 */ /* 0x000fe20000010000 */
[----:B------:R-:W-:-:S04]  /*90f0*/  HFMA2.MMA R49, -RZ, RZ, 0, 2.384185791015625e-07 ;  /* 0x00000004ff317435 */ /* 0x000fc800000001ff */
[----:B------:R-:W-:Y:S02]  /*9100*/  MOV R48, R32 ;  /* 0x0000002000307202 */ /* 0x000fe40000000f00 */
[----:B------:R-:W-:-:S07]  /*9110*/  MOV R38, R47 ;  /* 0x0000002f00267202 */ /* 0x000fce0000000f00 */
[----:B------:R-:W-:Y:S05]  /*9120*/  WARPSYNC.COLLECTIVE R45, `(.L_x_840) ;  /* 0x000000002d087348 */ /* 0x000fea0003c00000 */
[----:B------:R0:W1:Y:S02]  /*9130*/  SHFL.BFLY P2, R47, R48, R49, R50 ;  /* 0x0c000031302f7389 */ /* 0x0000640000040032 */
[----:B01----:R-:W-:Y:S01]  /*9140*/  ENDCOLLECTIVE ;  /* 0x000000000000791b */ /* 0x003fe20003800000 */
.L_x_840:
[----:B------:R-:W-:-:S05]  /*9150*/  FADD.FTZ R38, R38, R29 ;  /* 0x0000001d26267221 */ /* 0x000fca0000010000 */
[----:B------:R-:W-:Y:S02]  /*9160*/  MOV R48, R38 ;  /* 0x0000002600307202 */ /* 0x000fe40000000f00 */
[----:B------:R-:W-:-:S07]  /*9170*/  MOV R25, R47 ;  /* 0x0000002f00197202 */ /* 0x000fce0000000f00 */
[----:B------:R-:W-:Y:S05]  /*9180*/  WARPSYNC.COLLECTIVE R45, `(.L_x_841) ;  /* 0x000000002d087348 */ /* 0x000fea0003c00000 */
[----:B------:R0:W1:Y:S02]  /*9190*/  SHFL.BFLY P2, R47, R48, R49, R50 ;  /* 0x0c000031302f7389 */ /* 0x0000640000040032 */
[----:B01----:R-:W-:Y:S01]  /*91a0*/  ENDCOLLECTIVE ;  /* 0x000000000000791b */ /* 0x003fe20003800000 */
.L_x_841:
[----:B------:R-:W-:Y:S01]  /*91b0*/  FADD.FTZ R25, R32, R25 ;  /* 0x0000001920197221 */ /* 0x000fe20000010000 */
[----:B------:R-:W-:-:S04]  /*91c0*/  HFMA2.MMA R49, -RZ, RZ, 0, 1.1920928955078125e-07 ;  /* 0x00000002ff317435 */ /* 0x000fc800000001ff */
[----:B------:R-:W-:Y:S02]  /*91d0*/  MOV R48, R25 ;  /* 0x0000001900307202 */ /* 0x000fe40000000f00 */
[----:B------:R-:W-:-:S07]  /*91e0*/  MOV R29, R47 ;  /* 0x0000002f001d7202 */ /* 0x000fce0000000f00 */
[----:B------:R-:W-:Y:S05]  /*91f0*/  WARPSYNC.COLLECTIVE R45, `(.L_x_842) ;  /* 0x000000002d087348 */ /* 0x000fea0003c00000 */
[----:B------:R0:W1:Y:S02]  /*9200*/  SHFL.BFLY P2, R47, R48, R49, R50 ;  /* 0x0c000031302f7389 */ /* 0x0000640000040032 */
[----:B01----:R-:W-:Y:S01]  /*9210*/  ENDCOLLECTIVE ;  /* 0x000000000000791b */ /* 0x003fe20003800000 */
.L_x_842:
[----:B------:R-:W-:-:S05]  /*9220*/  FADD.FTZ R29, R38, R29 ;  /* 0x0000001d261d7221 */ /* 0x000fca0000010000 */
[----:B------:R-:W-:Y:S02]  /*9230*/  MOV R48, R29 ;  /* 0x0000001d00307202 */ /* 0x000fe40000000f00 */
[----:B------:R-:W-:-:S07]  /*9240*/  MOV R32, R47 ;  /* 0x0000002f00207202 */ /* 0x000fce0000000f00 */
[----:B------:R-:W-:Y:S05]  /*9250*/  WARPSYNC.COLLECTIVE R45, `(.L_x_843) ;  /* 0x000000002d087348 */ /* 0x000fea0003c00000 */
[----:B------:R0:W1:Y:S02]  /*9260*/  SHFL.BFLY P2, R47, R48, R49, R50 ;  /* 0x0c000031302f7389 */ /* 0x0000640000040032 */
[----:B01----:R-:W-:Y:S01]  /*9270*/  ENDCOLLECTIVE ;  /* 0x000000000000791b */ /* 0x003fe20003800000 */
.L_x_843:
[----:B------:R-:W-:Y:S01]  /*9280*/  FADD.FTZ R32, R25, R32 ;  /* 0x0000002019207221 */ /* 0x000fe20000010000 */
[----:B------:R-:W-:-:S04]  /*9290*/  @!P0 IADD3 R25, R26, 0x3c, RZ ;  /* 0x0000003c1a198810 */ /* 0x000fc80007ffe0ff */
[----:B------:R-:W-:-:S04]  /*92a0*/  @!P0 LOP3.LUT R25, R25, R44, RZ, 0x3c, !PT ;  /* 0x0000002c19198212 */ /* 0x000fc800078e3cff */
[----:B------:R-:W-:Y:S01]  /*92b0*/  @!P0 LEA R39, R25, R46, 0x2 ;  /* 0x0000002e19278211 */ /* 0x000fe200078e10ff */
[----:B------:R-:W-:Y:S01]  /*92c0*/  HFMA2.MMA R49, -RZ, RZ, 0, 5.9604644775390625e-08 ;  /* 0x00000001ff317435 */ /* 0x000fe200000001ff */
[----:B------:R-:W-:Y:S01]  /*92d0*/  MOV R48, R32 ;  /* 0x0000002000307202 */ /* 0x000fe20000000f00 */
[----:B------:R-:W0:Y:S02]  /*92e0*/  LDC.64 R24, c[0x0][0x220] ;  /* 0x00008800ff187b82 */ /* 0x000e240000000a00 */
[----:B------:R1:W2:Y:S04]  /*92f0*/  @!P0 LDS R43, [R39] ;  /* 0x00000000272b8984 */ /* 0x0002a80000000800 */
[----:B------:R1:W3:Y:S01]  /*9300*/  @!P0 LDS R44, [R39+0x500] ;  /* 0x00050000272c8984 */ /* 0x0002e20000000800 */
[----:B------:R-:W-:-:S07]  /*9310*/  MOV R38, R47 ;  /* 0x0000002f00267202 */ /* 0x000fce0000000f00 */
[----:B0123--:R-:W-:Y:S05]  /*9320*/  WARPSYNC.COLLECTIVE R45, `(.L_x_844) ;  /* 0x000000002d087348 */ /* 0x00ffea0003c00000 */
[----:B------:R4:W0:Y:S02]  /*9330*/  SHFL.BFLY P2, R47, R48, R49, R50 ;  /* 0x0c000031302f7389 */ /* 0x0008240000040032 */
[----:B01234-:R-:W-:Y:S01]  /*9340*/  ENDCOLLECTIVE ;  /* 0x000000000000791b */ /* 0x01ffe20003800000 */
.L_x_844:
[----:B------:R-:W-:Y:S01]  /*9350*/  FADD.FTZ R38, R29, R38 ;  /* 0x000000261d267221 */ /* 0x000fe20000010000 */
[----:B------:R-:W-:-:S04]  /*9360*/  HFMA2.MMA R39, -RZ, RZ, 0, 0 ;  /* 0x00000000ff277435 */ /* 0x000fc800000001ff */
[----:B------:R-:W-:Y:S02]  /*9370*/  MOV R48, R38 ;  /* 0x0000002600307202 */ /* 0x000fe40000000f00 */
[----:B------:R-:W-:-:S07]  /*9380*/  MOV R29, R47 ;  /* 0x0000002f001d7202 */ /* 0x000fce0000000f00 */
[----:B------:R-:W-:Y:S05]  /*9390*/  WARPSYNC.COLLECTIVE R45, `(.L_x_845) ;  /* 0x000000002d087348 */ /* 0x000fea0003c00000 */
[----:B------:R0:W1:Y:S02]  /*93a0*/  SHFL.BFLY P2, R47, R48, R49, R50 ;  /* 0x0c000031302f7389 */ /* 0x0000640000040032 */
[----:B01----:R-:W-:Y:S01]  /*93b0*/  ENDCOLLECTIVE ;  /* 0x000000000000791b */ /* 0x003fe20003800000 */
.L_x_845:
[----:B------:R-:W-:Y:S02]  /*93c0*/  @!P0 MOV R39, R43 ;  /* 0x0000002b00278202 */ /* 0x000fe40000000f00 */
[----:B------:R-:W-:Y:S02]  /*93d0*/  IADD3 R43, R26, R19, RZ ;  /* 0x000000131a2b7210 */ /* 0x000fe40007ffe0ff */
[----:B------:R-:W-:Y:S02]  /*93e0*/  @!P0 MOV R41, R44 ;  /* 0x0000002c00298202 */ /* 0x000fe40000000f00 */
[----:B------:R-:W-:Y:S01]  /*93f0*/  ISETP.NE.AND P0, PT, R36, RZ, PT ;  /* 0x000000ff2400720c */ /* 0x000fe20003f05270 */
[C---:B------:R-:W-:Y:S01]  /*9400*/  IMAD.WIDE R22, R43.reuse, 0x2, R22 ;  /* 0x000000022b167825 */ /* 0x040fe200078e0216 */
[----:B------:R-:W-:Y:S01]  /*9410*/  HFMA2.MMA R49, -RZ, RZ, 0, 4.76837158203125e-07 ;  /* 0x00000008ff317435 */ /* 0x000fe200000001ff */
[----:B------:R-:W-:Y:S02]  /*9420*/  MOV R48, R33 ;  /* 0x0000002100307202 */ /* 0x000fe40000000f00 */
[----:B------:R-:W-:Y:S01]  /*9430*/  IMAD.WIDE R24, R43, 0x2, R24 ;  /* 0x000000022b187825 */ /* 0x000fe200078e0218 */
[----:B------:R-:W-:-:S07]  /*9440*/  MOV R31, R47 ;  /* 0x0000002f001f7202 */ /* 0x000fce0000000f00 */
[----:B------:R-:W-:Y:S05]  /*9450*/  WARPSYNC.COLLECTIVE R45, `(.L_x_846) ;  /* 0x000000002d087348 */ /* 0x000fea0003c00000 */
[----:B------:R0:W1:Y:S02]  /*9460*/  SHFL.BFLY P2, R47, R48, R49, R50 ;  /* 0x0c000031302f7389 */ /* 0x0000640000040032 */
[----:B01----:R-:W-:Y:S01]  /*9470*/  ENDCOLLECTIVE ;  /* 0x000000000000791b */ /* 0x003fe20003800000 */
.L_x_846:
[----:B------:R-:W-:Y:S02]  /*9480*/  @!P0 F2FP.BF16.F32.PACK_AB R26, RZ, R27 ;  /* 0x0000001bff1a823e */ /* 0x000fe400000010ff */
[----:B------:R-:W-:Y:S01]  /*9490*/  @!P0 F2FP.BF16.F32.PACK_AB R27, RZ, R21 ;  /* 0x00000015ff1b823e */ /* 0x000fe200000010ff */
[----:B------:R-:W-:Y:S01]  /*94a0*/  FADD.FTZ R21, R32, R29 ;  /* 0x0000001d20157221 */ /* 0x000fe20000010000 */
[----:B------:R-:W-:Y:S01]  /*94b0*/  PRMT R30, R26, 0x7610, R30 ;  /* 0x000076101a1e7816 */ /* 0x000fe2000000001e */
[----:B------:R-:W-:Y:S01]  /*94c0*/  FADD.FTZ R26, R38, R31 ;  /* 0x0000001f261a7221 */ /* 0x000fe20000010000 */
[----:B------:R-:W-:Y:S02]  /*94d0*/  PRMT R43, R27, 0x7610, R43 ;  /* 0x000076101b2b7816 */ /* 0x000fe4000000002b */
[----:B------:R-:W-:Y:S01]  /*94e0*/  @!P0 F2FP.BF16.F32.PACK_AB R21, RZ, R21 ;  /* 0x00000015ff15823e */ /* 0x000fe200000010ff */
[----:B------:R0:W-:Y:S01]  /*94f0*/  @!P0 STG.E.U16 desc[UR8][R22.64], R30 ;  /* 0x0000001e16008986 */ /* 0x0001e2000c101508 */
[----:B------:R-:W-:-:S02]  /*9500*/  @!P0 F2FP.BF16.F32.PACK_AB R26, RZ, R26 ;  /* 0x0000001aff1a823e */ /* 0x000fc400000010ff */
[----:B------:R-:W-:Y:S01]  /*9510*/  PRMT R29, R21, 0x7610, R29 ;  /* 0x00007610151d7816 */ /* 0x000fe2000000001d */
[----:B------:R0:W-:Y:S01]  /*9520*/  @!P0 STG.E.U16 desc[UR8][R24.64], R43 ;  /* 0x0000002b18008986 */ /* 0x0001e2000c101508 */
[----:B------:R-:W-:Y:S02]  /*9530*/  MOV R48, R37 ;  /* 0x0000002500307202 */ /* 0x000fe40000000f00 */
[----:B------:R-:W-:Y:S01]  /*9540*/  PRMT R31, R26, 0x7610, R31 ;  /* 0x000076101a1f7816 */ /* 0x000fe2000000001f */
[----:B------:R0:W-:Y:S04]  /*9550*/  @!P0 STG.E.U16 desc[UR8][R22.64+0x28], R29 ;  /* 0x0000281d16008986 */ /* 0x0001e8000c101508 */
[----:B------:R0:W-:Y:S01]  /*9560*/  @!P0 STG.E.U16 desc[UR8][R24.64+0x28], R31 ;  /* 0x0000281f18008986 */ /* 0x0001e2000c101508 */
[----:B------:R-:W-:-:S07]  /*9570*/  MOV R40, R47 ;  /* 0x0000002f00287202 */ /* 0x000fce0000000f00 */
[----:B0-----:R-:W-:Y:S05]  /*9580*/  WARPSYNC.COLLECTIVE R45, `(.L_x_847) ;  /* 0x000000002d087348 */ /* 0x001fea0003c00000 */
[----:B------:R1:W2:Y:S02]  /*9590*/  SHFL.BFLY P2, R47, R48, R49, R50 ;  /* 0x0c000031302f7389 */ /* 0x0002a40000040032 */
[----:B012---:R-:W-:Y:S01]  /*95a0*/  ENDCOLLECTIVE ;  /* 0x000000000000791b */ /* 0x007fe20003800000 */
.L_x_847:
[----:B------:R-:W-:Y:S01]  /*95b0*/  FADD.FTZ R40, R40, R33 ;  /* 0x0000002128287221 */ /* 0x000fe20000010000 */
[----:B------:R-:W-:-:S04]  /*95c0*/  HFMA2.MMA R49, -RZ, RZ, 0, 2.384185791015625e-07 ;  /* 0x00000004ff317435 */ /* 0x000fc800000001ff */
[----:B------:R-:W-:Y:S02]  /*95d0*/  MOV R48, R40 ;  /* 0x0000002800307202 */ /* 0x000fe40000000f00 */
[----:B------:R-:W-:-:S07]  /*95e0*/  MOV R42, R47 ;  /* 0x0000002f002a7202 */ /* 0x000fce0000000f00 */
[----:B------:R-:W-:Y:S05]  /*95f0*/  WARPSYNC.COLLECTIVE R45, `(.L_x_848) ;  /* 0x000000002d087348 */ /* 0x000fea0003c00000 */
[----:B------:R0:W1:Y:S02]  /*9600*/  SHFL.BFLY P2, R47, R48, R49, R50 ;  /* 0x0c000031302f7389 */ /* 0x0000640000040032 */
[----:B01----:R-:W-:Y:S01]  /*9610*/  ENDCOLLECTIVE ;  /* 0x000000000000791b */ /* 0x003fe20003800000 */
.L_x_848:
[----:B------:R-:W-:-:S05]  /*9620*/  FADD.FTZ R42, R42, R37 ;  /* 0x000000252a2a7221 */ /* 0x000fca0000010000 */
[----:B------:R-:W-:Y:S02]  /*9630*/  MOV R48, R42 ;  /* 0x0000002a00307202 */ /* 0x000fe40000000f00 */
[----:B------:R-:W-:-:S07]  /*9640*/  MOV R33, R47 ;  /* 0x0000002f00217202 */ /* 0x000fce0000000f00 */
[----:B------:R-:W-:Y:S05]  /*9650*/  WARPSYNC.COLLECTIVE R45, `(.L_x_849) ;  /* 0x000000002d087348 */ /* 0x000fea0003c00000 */
[----:B------:R0:W1:Y:S02]  /*9660*/  SHFL.BFLY P2, R47, R48, R49, R50 ;  /* 0x0c000031302f7389 */ /* 0x0000640000040032 */
[----:B01----:R-:W-:Y:S01]  /*9670*/  ENDCOLLECTIVE ;  /* 0x000000000000791b */ /* 0x003fe20003800000 */
.L_x_849:
[----:B------:R-:W-:Y:S01]  /*9680*/  FADD.FTZ R33, R40, R33 ;  /* 0x0000002128217221 */ /* 0x000fe20000010000 */
[----:B------:R-:W-:-:S04]  /*9690*/  HFMA2.MMA R49, -RZ, RZ, 0, 1.1920928955078125e-07 ;  /* 0x00000002ff317435 */ /* 0x000fc800000001ff */
[----:B------:R-:W-:Y:S02]  /*96a0*/  MOV R48, R33 ;  /* 0x0000002100307202 */ /* 0x000fe40000000f00 */
[----:B------:R-:W-:-:S07]  /*96b0*/  MOV R37, R47 ;  /* 0x0000002f00257202 */ /* 0x000fce0000000f00 */
[----:B------:R-:W-:Y:S05]  /*96c0*/  WARPSYNC.COLLECTIVE R45, `(.L_x_850) ;  /* 0x000000002d087348 */ /* 0x000fea0003c00000 */
[----:B------:R0:W1:Y:S02]  /*96d0*/  SHFL.BFLY P2, R47, R48, R49, R50 ;  /* 0x0c000031302f7389 */ /* 0x0000640000040032 */
[----:B01----:R-:W-:Y:S01]  /*96e0*/  ENDCOLLECTIVE ;  /* 0x000000000000791b */ /* 0x003fe20003800000 */
.L_x_850:
[----:B------:R-:W-:-:S05]  /*96f0*/  FADD.FTZ R37, R42, R37 ;  /* 0x000000252a257221 */ /* 0x000fca0000010000 */
[----:B------:R-:W-:Y:S02]  /*9700*/  MOV R48, R37 ;  /* 0x0000002500307202 */ /* 0x000fe40000000f00 */
[----:B------:R-:W-:-:S07]  /*9710*/  MOV R40, R47 ;  /* 0x0000002f00287202 */ /* 0x000fce0000000f00 */
[----:B------:R-:W-:Y:S05]  /*9720*/  WARPSYNC.COLLECTIVE R45, `(.L_x_851) ;  /* 0x000000002d087348 */ /* 0x000fea0003c00000 */
[----:B------:R0:W1:Y:S02]  /*9730*/  SHFL.BFLY P2, R47, R48, R49, R50 ;  /* 0x0c000031302f7389 */ /* 0x0000640000040032 */
[----:B01----:R-:W-:Y:S01]  /*9740*/  ENDCOLLECTIVE ;  /* 0x000000000000791b */ /* 0x003fe20003800000 */
.L_x_851:
[----:B------:R-:W-:Y:S01]  /*9750*/  FADD.FTZ R40, R33, R40 ;  /* 0x0000002821287221 */ /* 0x000fe20000010000 */
[----:B------:R-:W-:-:S04]  /*9760*/  HFMA2.MMA R49, -RZ, RZ, 0, 5.9604644775390625e-08 ;  /* 0x00000001ff317435 */ /* 0x000fc800000001ff */
[----:B------:R-:W-:Y:S02]  /*9770*/  MOV R48, R40 ;  /* 0x0000002800307202 */ /* 0x000fe40000000f00 */
[----:B------:R-:W-:-:S07]  /*9780*/  MOV R42, R47 ;  /* 0x0000002f002a7202 */ /* 0x000fce0000000f00 */
[----:B------:R-:W-:Y:S05]  /*9790*/  WARPSYNC.COLLECTIVE R45, `(.L_x_852) ;  /* 0x000000002d087348 */ /* 0x000fea0003c00000 */
[----:B------:R0:W1:Y:S02]  /*97a0*/  SHFL.BFLY P2, R47, R48, R49, R50 ;  /* 0x0c000031302f7389 */ /* 0x0000640000040032 */
[----:B01----:R-:W-:Y:S01]  /*97b0*/  ENDCOLLECTIVE ;  /* 0x000000000000791b */ /* 0x003fe20003800000 */
.L_x_852:
[----:B------:R-:W-:-:S05]  /*97c0*/  FADD.FTZ R37, R37, R42 ;  /* 0x0000002a25257221 */ /* 0x000fca0000010000 */
[----:B------:R-:W-:Y:S02]  /*97d0*/  MOV R48, R37 ;  /* 0x0000002500307202 */ /* 0x000fe40000000f00 */
[----:B------:R-:W-:-:S07]  /*97e0*/  MOV R33, R47 ;  /* 0x0000002f00217202 */ /* 0x000fce0000000f00 */
[----:B------:R-:W-:Y:S05]  /*97f0*/  WARPSYNC.COLLECTIVE R45, `(.L_x_853) ;  /* 0x000000002d087348 */ /* 0x000fea0003c00000 */
[----:B------:R0:W1:Y:S02]  /*9800*/  SHFL.BFLY P2, R47, R48, R49, R50 ;  /* 0x0c000031302f7389 */ /* 0x0000640000040032 */
[----:B01----:R-:W-:Y:S01]  /*9810*/  ENDCOLLECTIVE ;  /* 0x000000000000791b */ /* 0x003fe20003800000 */
.L_x_853:
[----:B------:R-:W-:-:S05]  /*9820*/  FADD.FTZ R27, R40, R33 ;  /* 0x00000021281b7221 */ /* 0x000fca0000010000 */
[----:B------:R-:W-:-:S05]  /*9830*/  @!P0 F2FP.BF16.F32.PACK_AB R27, RZ, R27 ;  /* 0x0000001bff1b823e */ /* 0x000fca00000010ff */
[----:B------:R0:W-:Y:S01]  /*9840*/  @!P0 STG.E.U16 desc[UR8][R22.64+0x50], R27 ;  /* 0x0000501b16008986 */ /* 0x0001e2000c101508 */
[----:B------:R-:W-:Y:S01]  /*9850*/  HFMA2.MMA R49, -RZ, RZ, 0, 4.76837158203125e-07 ;  /* 0x00000008ff317435 */ /* 0x000fe200000001ff */
[----:B------:R-:W-:Y:S02]  /*9860*/  MOV R48, R39 ;  /* 0x0000002700307202 */ /* 0x000fe40000000f00 */
[----:B------:R-:W-:-:S08]  /*9870*/  MOV R42, R47 ;  /* 0x0000002f002a7202 */ /* 0x000fd00000000f00 */
[----:B0-----:R-:W-:Y:S05]  /*9880*/  WARPSYNC.COLLECTIVE R45, `(.L_x_854) ;  /* 0x000000002d087348 */ /* 0x001fea0003c00000 */
[----:B------:R1:W2:Y:S02]  /*9890*/  SHFL.BFLY P2, R47, R48, R49, R50 ;  /* 0x0c000031302f7389 */ /* 0x0002a40000040032 */
[----:B012---:R-:W-:Y:S01]  /*98a0*/  ENDCOLLECTIVE ;  /* 0x000000000000791b */ /* 0x007fe20003800000 */
.L_x_854:
[----:B------:R-:W-:-:S05]  /*98b0*/  FADD.FTZ R28, R37, R42 ;  /* 0x0000002a251c7221 */ /* 0x000fca0000010000 */
[----:B------:R-:W-:-:S05]  /*98c0*/  @!P0 F2FP.BF16.F32.PACK_AB R28, RZ, R28 ;  /* 0x0000001cff1c823e */ /* 0x000fca00000010ff */
[----:B------:R0:W-:Y:S01]  /*98d0*/  @!P0 STG.E.U16 desc[UR8][R24.64+0x50], R28 ;  /* 0x0000501c18008986 */ /* 0x0001e2000c101508 */
[----:B------:R-:W-:Y:S02]  /*98e0*/  MOV R48, R41 ;  /* 0x0000002900307202 */ /* 0x000fe40000000f00 */
[----:B------:R-:W-:-:S07]  /*98f0*/  MOV R46, R47 ;  /* 0x0000002f002e7202 */ /* 0x000fce0000000f00 */
[----:B0-----:R-:W-:Y:S05]  /*9900*/  WARPSYNC.COLLECTIVE R45, `(.L_x_855) ;  /* 0x000000002d087348 */ /* 0x001fea0003c00000 */
[----:B------:R1:W2:Y:S02]  /*9910*/  SHFL.BFLY P2, R47, R48, R49, R50 ;  /* 0x0c000031302f7389 */ /* 0x0002a40000040032 */
[----:B012---:R-:W-:Y:S01]  /*9920*/  ENDCOLLECTIVE ;  /* 0x000000000000791b */ /* 0x007fe20003800000 */
.L_x_855:
[----:B------:R-:W-:Y:S01]  /*9930*/  FADD.FTZ R46, R46, R39 ;  /* 0x000000272e2e7221 */ /* 0x000fe20000010000 */
[----:B------:R-:W-:-:S04]  /*9940*/  HFMA2.MMA R49, -RZ, RZ, 0, 2.384185791015625e-07 ;  /* 0x00000004ff317435 */ /* 0x000fc800000001ff */
[----:B------:R-:W-:Y:S02]  /*9950*/  MOV R48, R46 ;  /* 0x0000002e00307202 */ /* 0x000fe40000000f00 */
[----:B------:R-:W-:-:S07]  /*9960*/  MOV R44, R47 ;  /* 0x0000002f002c7202 */ /* 0x000fce0000000f00 */
[----:B------:R-:W-:Y:S05]  /*9970*/  WARPSYNC.COLLECTIVE R45, `(.L_x_856) ;  /* 0x000000002d087348 */ /* 0x000fea0003c00000 */
[----:B------:R0:W1:Y:S02]  /*9980*/  SHFL.BFLY P2, R47, R48, R49, R50 ;  /* 0x0c000031302f7389 */ /* 0x0000640000040032 */
[----:B01----:R-:W-:Y:S01]  /*9990*/  ENDCOLLECTIVE ;  /* 0x000000000000791b */ /* 0x003fe20003800000 */
.L_x_856:
[----:B------:R-:W-:-:S05]  /*99a0*/  FADD.FTZ R44, R44, R41 ;  /* 0x000000292c2c7221 */ /* 0x000fca0000010000 */
[----:B------:R-:W-:Y:S02]  /*99b0*/  MOV R48, R44 ;  /* 0x0000002c00307202 */ /* 0x000fe40000000f00 */
[----:B------:R-:W-:-:S07]  /*99c0*/  MOV R39, R47 ;  /* 0x0000002f00277202 */ /* 0x000fce0000000f00 */
[----:B------:R-:W-:Y:S05]  /*99d0*/  WARPSYNC.COLLECTIVE R45, `(.L_x_857) ;  /* 0x000000002d087348 */ /* 0x000fea0003c00000 */
[----:B------:R0:W1:Y:S02]  /*99e0*/  SHFL.BFLY P2, R47, R48, R49, R50 ;  /* 0x0c000031302f7389 */ /* 0x0000640000040032 */
[----:B01----:R-:W-:Y:S01]  /*99f0*/  ENDCOLLECTIVE ;  /* 0x000000000000791b */ /* 0x003fe20003800000 */
.L_x_857:
[----:B------:R-:W-:Y:S01]  /*9a00*/  FADD.FTZ R39, R46, R39 ;  /* 0x000000272e277221 */ /* 0x000fe20000010000 */
[----:B------:R-:W-:-:S04]  /*9a10*/  HFMA2.MMA R49, -RZ, RZ, 0, 1.1920928955078125e-07 ;  /* 0x00000002ff317435 */ /* 0x000fc800000001ff */
[----:B------:R-:W-:Y:S02]  /*9a20*/  MOV R48, R39 ;  /* 0x0000002700307202 */ /* 0x000fe40000000f00 */
[----:B------:R-:W-:-:S07]  /*9a30*/  MOV R41, R47 ;  /* 0x0000002f00297202 */ /* 0x000fce0000000f00 */
[----:B------:R-:W-:Y:S05]  /*9a40*/  WARPSYNC.COLLECTIVE R45, `(.L_x_858) ;  /* 0x000000002d087348 */ /* 0x000fea0003c00000 */
[----:B------:R0:W1:Y:S02]  /*9a50*/  SHFL.BFLY P2, R47, R48, R49, R50 ;  /* 0x0c000031302f7389 */ /* 0x0000640000040032 */
[----:B01----:R-:W-:Y:S01]  /*9a60*/  ENDCOLLECTIVE ;  /* 0x000000000000791b */ /* 0x003fe20003800000 */
.L_x_858:
[----:B------:R-:W-:-:S05]  /*9a70*/  FADD.FTZ R41, R44, R41 ;  /* 0x000000292c297221 */ /* 0x000fca0000010000 */
[----:B------:R-:W-:Y:S02]  /*9a80*/  MOV R48, R41 ;  /* 0x0000002900307202 */ /* 0x000fe40000000f00 */
[----:B------:R-:W-:-:S07]  /*9a90*/  MOV R46, R47 ;  /* 0x0000002f002e7202 */ /* 0x000fce0000000f00 */
[----:B------:R-:W-:Y:S05]  /*9aa0*/  WARPSYNC.COLLECTIVE R45, `(.L_x_859) ;  /* 0x000000002d087348 */ /* 0x000fea0003c00000 */
[----:B------:R0:W1:Y:S02]  /*9ab0*/  SHFL.BFLY P2, R47, R48, R49, R50 ;  /* 0x0c000031302f7389 */ /* 0x0000640000040032 */
[----:B01----:R-:W-:Y:S01]  /*9ac0*/  ENDCOLLECTIVE ;  /* 0x000000000000791b */ /* 0x003fe20003800000 */
.L_x_859:
[----:B------:R-:W-:Y:S01]  /*9ad0*/  FADD.FTZ R39, R39, R46 ;  /* 0x0000002e27277221 */ /* 0x000fe20000010000 */
[----:B------:R-:W-:-:S04]  /*9ae0*/  HFMA2.MMA R49, -RZ, RZ, 0, 5.9604644775390625e-08 ;  /* 0x00000001ff317435 */ /* 0x000fc800000001ff */
[----:B------:R-:W-:Y:S02]  /*9af0*/  MOV R48, R39 ;  /* 0x0000002700307202 */ /* 0x000fe40000000f00 */
[----:B------:R-:W-:-:S07]  /*9b00*/  MOV R44, R47 ;  /* 0x0000002f002c7202 */ /* 0x000fce0000000f00 */
[----:B------:R-:W-:Y:S05]  /*9b10*/  WARPSYNC.COLLECTIVE R45, `(.L_x_860) ;  /* 0x000000002d087348 */ /* 0x000fea0003c00000 */
[----:B------:R0:W1:Y:S02]  /*9b20*/  SHFL.BFLY P2, R47, R48, R49, R50 ;  /* 0x0c000031302f7389 */ /* 0x0000640000040032 */
[----:B01----:R-:W-:Y:S01]  /*9b30*/  ENDCOLLECTIVE ;  /* 0x000000000000791b */ /* 0x003fe20003800000 */
.L_x_860:
[----:B------:R-:W-:-:S05]  /*9b40*/  FADD.FTZ R41, R41, R44 ;  /* 0x0000002c29297221 */ /* 0x000fca0000010000 */
[----:B------:R-:W-:Y:S02]  /*9b50*/  MOV R48, R41 ;  /* 0x0000002900307202 */ /* 0x000fe40000000f00 */
[----:B------:R-:W-:-:S07]  /*9b60*/  MOV R30, R47 ;  /* 0x0000002f001e7202 */ /* 0x000fce0000000f00 */
[----:B------:R-:W-:Y:S05]  /*9b70*/  WARPSYNC.COLLECTIVE R45, `(.L_x_861) ;  /* 0x000000002d087348 */ /* 0x000fea0003c00000 */
[----:B------:R0:W1:Y:S02]  /*9b80*/  SHFL.BFLY P2, R47, R48, R49, R50 ;  /* 0x0c000031302f7389 */ /* 0x0000640000040032 */
[----:B01----:R-:W-:Y:S01]  /*9b90*/  ENDCOLLECTIVE ;  /* 0x000000000000791b */ /* 0x003fe20003800000 */
.L_x_861:
[----:B------:R-:W-:Y:S01]  /*9ba0*/  FADD.FTZ R21, R39, R30 ;  /* 0x0000001e27157221 */ /* 0x000fe20000010000 */
[----:B------:R-:W-:Y:S01]  /*9bb0*/  MOV R26, R47 ;  /* 0x0000002f001a7202 */ /* 0x000fe20000000f00 */
[----:B------:R-:W-:Y:S06]  /*9bc0*/  BRA `(.L_x_862) ;  /* 0xffffffe000ec7947 */ /* 0x000fec000383ffff */
.L_x_863:
        /* <DEDUP_REMOVED lines=11> */
.L_x_2233:


//--------------------- .text._ZN13group_norm_v218gn_bwd_cuda_kernelI13__nv_bfloat16Li320ELi3ELi16ELi40ELi256ELb1ELb1ELi32ELi320ELi320ELi4ELb1ELi42ELb0ELb0ELNS_15WgradSyncMethodE3ENS_16CompileConditionILi900EEEEEvPT_S6_S6_PKS5_S8_S8_S8_PKfflPfPj --------------------------
	.section	.text._ZN13group_norm_v218gn_bwd_cuda_kernelI13__nv_bfloat16Li320ELi3ELi16ELi40ELi256ELb1ELb1ELi32ELi320ELi320ELi4ELb1ELi42ELb0ELb0ELNS_15WgradSyncMethodE3ENS_16CompileConditionILi900EEEEEvPT_S6_S6_PKS5_S8_S8_S8_PKfflPfPj,"ax",@progbits
	.align	128
        .global         _ZN13group_norm_v218gn_bwd_cuda_kernelI13__nv_bfloat16Li320ELi3ELi16ELi40ELi256ELb1ELb1ELi32ELi320ELi320ELi4ELb1ELi42ELb0ELb0ELNS_15WgradSyncMethodE3ENS_16CompileConditionILi900EEEEEvPT_S6_S6_PKS5_S8_S8_S8_PKfflPfPj
        .type           _ZN13group_norm_v218gn_bwd_cuda_kernelI13__nv_bfloat16Li320ELi3ELi16ELi40ELi256ELb1ELb1ELi32ELi320ELi320ELi4ELb1ELi42ELb0ELb0ELNS_15WgradSyncMethodE3ENS_16CompileConditionILi900EEEEEvPT_S6_S6_PKS5_S8_S8_S8_PKfflPfPj,@function
        .size           _ZN13group_norm_v218gn_bwd_cuda_kernelI13__nv_bfloat16Li320ELi3ELi16ELi40ELi256ELb1ELb1ELi32ELi320ELi320ELi4ELb1ELi42ELb0ELb0ELNS_15WgradSyncMethodE3ENS_16CompileConditionILi900EEEEEvPT_S6_S6_PKS5_S8_S8_S8_PKfflPfPj,(.L_x_2234 - _ZN13group_norm_v218gn_bwd_cuda_kernelI13__nv_bfloat16Li320ELi3ELi16ELi40ELi256ELb1ELb1ELi32ELi320ELi320ELi4ELb1ELi42ELb0ELb0ELNS_15WgradSyncMethodE3ENS_16CompileConditionILi900EEEEEvPT_S6_S6_PKS5_S8_S8_S8_PKfflPfPj)
        .other          _ZN13group_norm_v218gn_bwd_cuda_kernelI13__nv_bfloat16Li320ELi3ELi16ELi40ELi256ELb1ELb1ELi32ELi320ELi320ELi4ELb1ELi42ELb0ELb0ELNS_15WgradSyncMethodE3ENS_16CompileConditionILi900EEEEEvPT_S6_S6_PKS5_S8_S8_S8_PKfflPfPj,@"STO_CUDA_ENTRY STV_DEFAULT"
_ZN13group_norm_v218gn_bwd_cuda_kernelI13__nv_bfloat16Li320ELi3ELi16ELi40ELi256ELb1ELb1ELi32ELi320ELi320ELi4ELb1ELi42ELb0ELb0ELNS_15WgradSyncMethodE3ENS_16CompileConditionILi900EEEEEvPT_S6_S6_PKS5_S8_S8_S8_PKfflPfPj:
.text._ZN13group_norm_v218gn_bwd_cuda_kernelI13__nv_bfloat16Li320ELi3ELi16ELi40ELi256ELb1ELb1ELi32ELi320ELi320ELi4ELb1ELi42ELb0ELb0ELNS_15WgradSyncMethodE3ENS_16CompileConditionILi900EEEEEvPT_S6_S6_PKS5_S8_S8_S8_PKfflPfPj:
        /* <DEDUP_REMOVED lines=32> */
.L_x_866:
[----:B------:R-:W2:Y:S04]  /*0200*/  LD.E.STRONG.GPU R0, desc[UR12][R2.64] ;  /* 0x0000000c02007980 */ /* 0x000ea8000c10f900 */
[----:B--2---:R-:W-:Y:S01]  /*0210*/  CCTL.IVALL ;  /* 0x00000000ff00798f */ /* 0x004fe20002000000 */
[----:B------:R-:W-:Y:S05]  /*0220*/  YIELD ;  /* 0x0000000000007946 */ /* 0x000fea0003800000 */
[----:B-----5:R-:W-:-:S04]  /*0230*/  LOP3.LUT R0, R0, R5, RZ, 0x3c, !PT ;  /* 0x0000000500007212 */ /* 0x020fc800078e3cff */
[----:B------:R-:W-:-:S13]  /*0240*/  ISETP.GT.AND P0, PT, R0, -0x1, PT ;  /* 0xffffffff0000780c */ /* 0x000fda0003f04270 */
[----:B------:R-:W-:Y:S05]  /*0250*/  @P0 BRA `(.L_x_866) ;  /* 0xfffffffc00e80947 */ /* 0x000fea000383ffff */
.L_x_865:
[----:B------:R-:W-:Y:S05]  /*0260*/  WARPSYNC.ALL ;  /* 0x0000000000007948 */ /* 0x000fea0003800000 */
[----:B------:R-:W-:Y:S06]  /*0270*/  BAR.SYNC.DEFER_BLOCKING 0x0 ;  /* 0x0000000000007b1d */ /* 0x000fec0000010000 */
[----:B------:R-:W-:Y:S05]  /*0280*/  BRA `(.L_x_867) ;  /* 0x0000006800387947 */ /* 0x000fea0003800000 */
.L_x_864:
[----:B------:R-:W0:Y:S01]  /*0290*/  S2R R9, SR_TID.X ;  /* 0x0000000000097919 */ /* 0x000e220000002100 */
[----:B------:R-:W1:Y:S01]  /*02a0*/  S2UR UR8, SR_CgaCtaId ;  /* 0x00000000000879c3 */ /* 0x000e620000008800 */
[----:B------:R-:W-:Y:S01]  /*02b0*/  UMOV UR4, 0x400 ;  /* 0x0000040000047882 */ /* 0x000fe20000000000 */
[----:B------:R-:W-:Y:S01]  /*02c0*/  CS2R R10, SRZ ;  /* 0x00000000000a7805 */ /* 0x000fe2000001ff00 */
[----:B------:R-:W-:Y:S01]  /*02d0*/  UIADD3 UR4, UR4, 0x2800, URZ ;  /* 0x0000280004047890 */ /* 0x000fe2000fffe03f */
[----:B------:R-:W-:-:S03]  /*02e0*/  CS2R R12, SRZ ;  /* 0x00000000000c7805 */ /* 0x000fc6000001ff00 */
[----:B-1----:R-:W-:-:S03]  /*02f0*/  ULEA UR8, UR8, UR4, 0x18 ;  /* 0x0000000408087291 */ /* 0x002fc6000f8ec03f */
[----:B------:R-:W-:Y:S01]  /*0300*/  UMOV UR4, URZ ;  /* 0x0000003f00047c82 */ /* 0x000fe20008000000 */
[----:B0-----:R-:W-:-:S04]  /*0310*/  SHF.R.S32.HI R0, RZ, 0x1f, R9 ;  /* 0x0000001fff007819 */ /* 0x001fc80000011409 */
[CC--:B------:R-:W-:Y:S02]  /*0320*/  LEA.HI R2, R0.reuse, R9.reuse, RZ, 0x2 ;  /* 0x0000000900027211 */ /* 0x0c0fe400078f10ff */
[----:B------:R-:W-:Y:S02]  /*0330*/  LEA.HI R0, R0, R9, RZ, 0x4 ;  /* 0x0000000900007211 */ /* 0x000fe400078f20ff */
[----:B------:R-:W-:Y:S02]  /*0340*/  SHF.R.S32.HI R6, RZ, 0x2, R2 ;  /* 0x00000002ff067819 */ /* 0x000fe40000011402 */
[----:B------:R-:W-:Y:S02]  /*0350*/  LOP3.LUT R2, R2, 0xfffffffc, RZ, 0xc0, !PT ;  /* 0xfffffffc02027812 */ /* 0x000fe400078ec0ff */
[C---:B------:R-:W-:Y:S02]  /*0360*/  IADD3 R3, R6.reuse, 0x50, RZ ;  /* 0x0000005006037810 */ /* 0x040fe40007ffe0ff */
[----:B------:R-:W-:-:S02]  /*0370*/  IADD3 R5, R6, 0xa0, RZ ;  /* 0x000000a006057810 */ /* 0x000fc40007ffe0ff */
[----:B------:R-:W-:Y:S02]  /*0380*/  IADD3 R7, R6, 0xf0, RZ ;  /* 0x000000f006077810 */ /* 0x000fe40007ffe0ff */
[----:B------:R-:W-:Y:S02]  /*0390*/  SHF.R.S32.HI R4, RZ, 0x1f, R3 ;  /* 0x0000001fff047819 */ /* 0x000fe40000011403 */
[----:B------:R-:W-:Y:S02]  /*03a0*/  SHF.R.S32.HI R6, RZ, 0x1f, R5 ;  /* 0x0000001fff067819 */ /* 0x000fe40000011405 */
[----:B------:R-:W-:Y:S02]  /*03b0*/  SHF.R.S32.HI R8, RZ, 0x1f, R7 ;  /* 0x0000001fff087819 */ /* 0x000fe40000011407 */
[----:B------:R-:W-:Y:S02]  /*03c0*/  LEA.HI R4, R4, R3, RZ, 0x2 ;  /* 0x0000000304047211 */ /* 0x000fe400078f10ff */
[----:B------:R-:W-:-:S02]  /*03d0*/  SHF.R.U32.HI R3, RZ, 0x4, R0 ;  /* 0x00000004ff037819 */ /* 0x000fc40000011600 */
[----:B------:R-:W-:Y:S02]  /*03e0*/  IADD3 R2, -R2, R9, RZ ;  /* 0x0000000902027210 */ /* 0x000fe40007ffe1ff */
[----:B------:R-:W-:Y:S02]  /*03f0*/  LEA.HI R6, R6, R5, RZ, 0x2 ;  /* 0x0000000506067211 */ /* 0x000fe400078f10ff */
[----:B------:R-:W-:Y:S02]  /*0400*/  LEA.HI R8, R8, R7, RZ, 0x2 ;  /* 0x0000000708087211 */ /* 0x000fe400078f10ff */
[----:B------:R-:W-:Y:S02]  /*0410*/  SHF.R.U32.HI R5, RZ, 0x2, R4 ;  /* 0x00000002ff057819 */ /* 0x000fe40000011604 */
[----:B------:R-:W-:Y:S02]  /*0420*/  LOP3.LUT R0, R2, 0x3, R3, 0x78, !PT ;  /* 0x0000000302007812 */ /* 0x000fe400078e7803 */
[----:B------:R-:W-:-:S02]  /*0430*/  SHF.R.U32.HI R7, RZ, 0x2, R6 ;  /* 0x00000002ff077819 */ /* 0x000fc40000011606 */
[----:B------:R-:W-:Y:S01]  /*0440*/  SHF.R.U32.HI R9, RZ, 0x2, R8 ;  /* 0x00000002ff097819 */ /* 0x000fe20000011608 */
[----:B------:R0:W-:Y:S01]  /*0450*/  STL [R1+0xd4], R0 ;  /* 0x0000d40001007387 */ /* 0x0001e20000100800 */
[C---:B------:R-:W-:Y:S02]  /*0460*/  LOP3.LUT R4, R2.reuse, 0x3, R5, 0x78, !PT ;  /* 0x0000000302047812 */ /* 0x040fe400078e7805 */
[----:B------:R-:W-:-:S03]  /*0470*/  LOP3.LUT R3, R2, 0x3, R7, 0x78, !PT ;  /* 0x0000000302037812 */ /* 0x000fc600078e7807 */
[----:B------:R1:W-:Y:S01]  /*0480*/  STL [R1+0xd0], R4 ;  /* 0x0000d00401007387 */ /* 0x0003e20000100800 */
[----:B0-----:R-:W-:-:S03]  /*0490*/  LOP3.LUT R0, R2, 0x3, R9, 0x78, !PT ;  /* 0x0000000302007812 */ /* 0x001fc600078e7809 */
[----:B------:R1:W-:Y:S04]  /*04a0*/  STL [R1+0xcc], R3 ;  /* 0x0000cc0301007387 */ /* 0x0003e80000100800 */
[----:B------:R1:W-:Y:S04]  /*04b0*/  STL [R1+0xc8], R0 ;  /* 0x0000c80001007387 */ /* 0x0003e80000100800 */
[----:B------:R1:W-:Y:S04]  /*04c0*/  STL [R1+0x84], RZ ;  /* 0x000084ff01007387 */ /* 0x0003e80000100800 */
[----:B------:R1:W-:Y:S04]  /*04d0*/  STL [R1+0x7c], RZ ;  /* 0x00007cff01007387 */ /* 0x0003e80000100800 */
[----:B------:R1:W-:Y:S04]  /*04e0*/  STL [R1+0x80], RZ ;  /* 0x000080ff01007387 */ /* 0x0003e80000100800 */
[----:B------:R1:W-:Y:S02]  /*04f0*/  STL [R1+0x78], RZ ;  /* 0x000078ff01007387 */ /* 0x0003e40000100800 */
.L_x_879:
[----:B-12---:R-:W0:Y:S01]  /*0500*/  S2R R0, SR_TID.X ;  /* 0x0000000000007919 */ /* 0x006e220000002100 */
[----:B------:R-:W-:Y:S01]  /*0510*/  ULOP3.LUT UR9, UR11, 0x1, URZ, 0xc0, !UPT ;  /* 0x000000010b097892 */ /* 0x000fe2000f8ec03f */
[----:B------:R-:W1:Y:S01]  /*0520*/  LDC.64 R8, c[0x0][0x238] ;  /* 0x00008e00ff087b82 */ /* 0x000e620000000a00 */
[----:B------:R-:W-:Y:S02]  /*0530*/  USHF.R.U64 UR10, UR11, 0x1, UR5 ;  /* 0x000000010b0a7899 */ /* 0x000fe40008001205 */
[----:B------:R-:W-:Y:S02]  /*0540*/  UIMAD UR14, UR9, 0x140, URZ ;  /* 0x00000140090e78a4 */ /* 0x000fe4000f8e023f */
[----:B------:R-:W-:Y:S02]  /*0550*/  USHF.L.U32 UR9, UR17, 0x5, URZ ;  /* 0x0000000511097899 */ /* 0x000fe4000800063f */
[----:B------:R-:W-:Y:S01]  /*0560*/  USHF.R.U32.HI UR15, URZ, 0x1, UR5 ;  /* 0x000000013f0f7899 */ /* 0x000fe20008011605 */
[----:B------:R-:W-:Y:S01]  /*0570*/  MOV R15, UR10 ;  /* 0x0000000a000f7c02 */ /* 0x000fe20008000f00 */
[----:B------:R-:W-:-:S02]  /*0580*/  ULOP3.LUT UR9, UR9, 0xe0, URZ, 0xc0, !UPT ;  /* 0x000000e009097892 */ /* 0x000fc4000f8ec03f */
[----:B------:R-:W-:Y:S02]  /*0590*/  UIMAD UR18, UR15, 0x28000, URZ ;  /* 0x000280000f1278a4 */ /* 0x000fe4000f8e023f */
[----:B------:R-:W-:Y:S01]  /*05a0*/  MOV R16, UR15 ;  /* 0x0000000f00107c02 */ /* 0x000fe20008000f00 */
[----:B------:R-:W-:Y:S01]  /*05b0*/  ULDC.64 UR20, c[0x0][0x248] ;  /* 0x0000920000147ab9 */ /* 0x000fe20000000a00 */
[----:B0-----:R-:W-:-:S05]  /*05c0*/  IMAD.WIDE.U32 R34, R0, -0x33333333, RZ ;  /* 0xcccccccd00227825 */ /* 0x001fca00078e00ff */
[----:B------:R-:W-:-:S04]  /*05d0*/  SHF.R.U32.HI R34, RZ, 0x6, R35 ;  /* 0x00000006ff227819 */ /* 0x000fc80000011623 */
[C---:B------:R-:W-:Y:S01]  /*05e0*/  IADD3 R36, R34.reuse, UR9, RZ ;  /* 0x0000000922247c10 */ /* 0x040fe2000fffe0ff */
[----:B------:R-:W-:Y:S01]  /*05f0*/  IMAD R6, R34, -0x50, R0 ;  /* 0xffffffb022067824 */ /* 0x000fe200078e0200 */
[----:B------:R-:W-:-:S03]  /*0600*/  ULDC UR9, c[0x0][0x250] ;  /* 0x0000940000097ab9 */ /* 0x000fc60000000800 */
[----:B------:R-:W-:Y:S01]  /*0610*/  IMAD R36, R36, 0x280, RZ ;  /* 0x0000028024247824 */ /* 0x000fe200078e02ff */
[----:B------:R-:W-:-:S04]  /*0620*/  LEA R2, R6, UR14, 0x2 ;  /* 0x0000000e06027c11 */ /* 0x000fc8000f8e10ff */
[----:B------:R-:W-:Y:S01]  /*0630*/  SHF.R.S32.HI R3, RZ, 0x1f, R2 ;  /* 0x0000001fff037819 */ /* 0x000fe20000011402 */
[----:B------:R-:W-:-:S04]  /*0640*/  IMAD.WIDE.U32 R4, R2, -0x33333333, RZ ;  /* 0xcccccccd02047825 */ /* 0x000fc800078e00ff */
[C---:B------:R-:W-:Y:S01]  /*0650*/  IMAD.WIDE.U32 R44, R15.reuse, 0x28000, R2 ;  /* 0x000280000f2c7825 */ /* 0x040fe200078e0002 */
[----:B------:R-:W-:Y:S02]  /*0660*/  SHF.R.U32.HI R0, RZ, 0x5, R5 ;  /* 0x00000005ff007819 */ /* 0x000fe40000011605 */
[----:B------:R-:W0:Y:S01]  /*0670*/  LDC.64 R4, c[0x0][0x240] ;  /* 0x00009000ff047b82 */ /* 0x000e220000000a00 */
[----:B-1----:R-:W-:Y:S01]  /*0680*/  IMAD.WIDE R8, R2, 0x2, R8 ;  /* 0x0000000202087825 */ /* 0x002fe200078e0208 */
[----:B------:R-:W-:Y:S01]  /*0690*/  LEA R7, P0, R15, R0, 0x4 ;  /* 0x000000000f077211 */ /* 0x000fe200078020ff */
[----:B------:R1:W-:Y:S01]  /*06a0*/  STL [R1+0xc0], R0 ;  /* 0x0000c00001007387 */ /* 0x0003e20000100800 */
[----:B------:R-:W-:Y:S01]  /*06b0*/  IADD3 R45, R45, UR18, RZ ;  /* 0x000000122d2d7c10 */ /* 0x000fe2000fffe0ff */
[----:B------:R-:W-:Y:S01]  /*06c0*/  ULDC.64 UR18, c[0x0][0x230] ;  /* 0x00008c0000127ab9 */ /* 0x000fe20000000a00 */
[----:B------:R-:W-:Y:S01]  /*06d0*/  LEA.HI.X R16, R15, RZ, R16, 0x4, P0 ;  /* 0x000000ff0f107211 */ /* 0x000fe200000f2410 */
[----:B------:R-:W2:Y:S01]  /*06e0*/  LDG.E.64.CONSTANT R18, desc[UR12][R8.64] ;  /* 0x0000000c08127981 */ /* 0x000ea2000c1e9b00 */
[----:B------:R-:W-:-:S04]  /*06f0*/  LEA R14, P0, R7, UR20, 0x3 ;  /* 0x00000014070e7c11 */ /* 0x000fc8000f8018ff */
[----:B------:R-:W-:Y:S01]  /*0700*/  LEA.HI.X R15, R7, UR21, R16, 0x3, P0 ;  /* 0x00000015070f7c11 */ /* 0x000fe200080f1c10 */
[----:B------:R-:W-:Y:S01]  /*0710*/  ULDC.64 UR20, c[0x0][0x228] ;  /* 0x00008a0000147ab9 */ /* 0x000fe20000000a00 */
[----:B-1----:R-:W-:-:S04]  /*0720*/  IADD3 R0, P1, R36, R44, RZ ;  /* 0x0000002c24007210 */ /* 0x002fc80007f3e0ff */
[----:B------:R-:W-:Y:S01]  /*0730*/  IADD3.X R3, RZ, R45, RZ, P1, !PT ;  /* 0x0000002dff037210 */ /* 0x000fe20000ffe4ff */
[----:B------:R-:W3:Y:S01]  /*0740*/  LDG.E.64.CONSTANT R14, desc[UR12][R14.64] ;  /* 0x0000000c0e0e7981 */ /* 0x000ee2000c1e9b00 */
[C---:B------:R-:W-:Y:S02]  /*0750*/  SHF.L.U32 R20, R0.reuse, 0x1, RZ ;  /* 0x0000000100147819 */ /* 0x040fe400000006ff */
[----:B------:R-:W-:Y:S02]  /*0760*/  SHF.L.U64.HI R25, R0, 0x1, R3 ;  /* 0x0000000100197819 */ /* 0x000fe40000010203 */
[----:B------:R-:W-:-:S04]  /*0770*/  IADD3 R22, P0, R20, UR18, RZ ;  /* 0x0000001214167c10 */ /* 0x000fc8000ff1e0ff */
[----:B------:R-:W-:-:S05]  /*0780*/  IADD3.X R23, R25, UR19, RZ, P0, !PT ;  /* 0x0000001319177c10 */ /* 0x000fca00087fe4ff */
[----:B------:R-:W4:Y:S01]  /*0790*/  LDG.E.64.CONSTANT R16, desc[UR12][R22.64] ;  /* 0x0000000c16107981 */ /* 0x000f22000c1e9b00 */
[----:B------:R-:W-:-:S04]  /*07a0*/  IADD3 R3, R36, 0xa00, RZ ;  /* 0x00000a0024037810 */ /* 0x000fc80007ffe0ff */
[----:B------:R-:W-:Y:S01]  /*07b0*/  IADD3 R3, P1, R3, R44, RZ ;  /* 0x0000002c03037210 */ /* 0x000fe20007f3e0ff */
[----:B------:R-:W-:Y:S03]  /*07c0*/  STL [R1+0xbc], R25 ;  /* 0x0000bc1901007387 */ /* 0x000fe60000100800 */
[----:B------:R-:W-:Y:S02]  /*07d0*/  IADD3.X R0, RZ, R45, RZ, P1, !PT ;  /* 0x0000002dff007210 */ /* 0x000fe40000ffe4ff */
[C---:B------:R-:W-:Y:S01]  /*07e0*/  SHF.L.U32 R24, R3.reuse, 0x1, RZ ;  /* 0x0000000103187819 */ /* 0x040fe200000006ff */
[----:B------:R-:W-:Y:S01]  /*07f0*/  STL [R1+0x98], R20 ;  /* 0x0000981401007387 */ /* 0x000fe20000100800 */
[----:B------:R-:W-:Y:S02]  /*0800*/  SHF.L.U64.HI R26, R3, 0x1, R0 ;  /* 0x00000001031a7819 */ /* 0x000fe40000010200 */
[----:B------:R-:W-:Y:S01]  /*0810*/  IADD3 R3, R36, 0x1400, RZ ;  /* 0x0000140024037810 */ /* 0x000fe20007ffe0ff */
[----:B0-----:R-:W-:Y:S01]  /*0820*/  IMAD.WIDE R4, R2, 0x2, R4 ;  /* 0x0000000202047825 */ /* 0x001fe200078e0204 */
[----:B--2---:R-:W-:Y:S01]  /*0830*/  MOV R35, R18 ;  /* 0x0000001200237202 */ /* 0x004fe20000000f00 */
[----:B------:R0:W-:Y:S01]  /*0840*/  STL.64 [R1+0x18], R18 ;  /* 0x0000181201007387 */ /* 0x0001e20000100a00 */
[----:B------:R-:W-:-:S02]  /*0850*/  MOV R33, R19 ;  /* 0x0000001300217202 */ /* 0x000fc40000000f00 */
[----:B0-----:R-:W-:-:S04]  /*0860*/  IADD3 R18, P0, R24, UR18, RZ ;  /* 0x0000001218127c10 */ /* 0x001fc8000ff1e0ff */
[----:B------:R-:W-:Y:S02]  /*0870*/  IADD3.X R19, R26, UR19, RZ, P0, !PT ;  /* 0x000000131a137c10 */ /* 0x000fe400087fe4ff */
[----:B------:R-:W-:-:S04]  /*0880*/  IADD3 R20, P0, R20, UR20, RZ ;  /* 0x0000001414147c10 */ /* 0x000fc8000ff1e0ff */
[----:B------:R-:W-:Y:S01]  /*0890*/  IADD3.X R21, R25, UR21, RZ, P0, !PT ;  /* 0x0000001519157c10 */ /* 0x000fe200087fe4ff */
[----:B------:R-:W2:Y:S01]  /*08a0*/  LDG.E.64.CONSTANT R18, desc[UR12][R18.64] ;  /* 0x0000000c12127981 */ /* 0x000ea2000c1e9b00 */
[----:B------:R-:W-:Y:S02]  /*08b0*/  IADD3 R3, P0, R3, R44, RZ ;  /* 0x0000002c03037210 */ /* 0x000fe40007f1e0ff */
[----:B----4-:R-:W-:Y:S01]  /*08c0*/  MOV R39, R16 ;  /* 0x0000001000277202 */ /* 0x010fe20000000f00 */
[----:B------:R0:W-:Y:S01]  /*08d0*/  STL.64 [R1+0x10], R16 ;  /* 0x0000101001007387 */ /* 0x0001e20000100a00 */
[----:B------:R-:W-:Y:S02]  /*08e0*/  MOV R7, R17 ;  /* 0x0000001100077202 */ /* 0x000fe40000000f00 */
[----:B------:R-:W-:Y:S01]  /*08f0*/  IADD3.X R0, RZ, R45, RZ, P0, !PT ;  /* 0x0000002dff007210 */ /* 0x000fe200007fe4ff */
[----:B------:R-:W4:Y:S03]  /*0900*/  LDG.E.64.CONSTANT R20, desc[UR12][R20.64] ;  /* 0x0000000c14147981 */ /* 0x000f26000c1e9b00 */
[C---:B------:R-:W-:Y:S01]  /*0910*/  SHF.L.U64.HI R2, R3.reuse, 0x1, R0 ;  /* 0x0000000103027819 */ /* 0x040fe20000010200 */
[----:B0-----:R0:W4:Y:S02]  /*0920*/  LDG.E.64.CONSTANT R16, desc[UR12][R4.64] ;  /* 0x0000000c04107981 */ /* 0x001124000c1e9b00 */
[----:B0-----:R-:W-:-:S04]  /*0930*/  SHF.L.U32 R4, R3, 0x1, RZ ;  /* 0x0000000103047819 */ /* 0x001fc800000006ff */
[----:B------:R-:W-:Y:S01]  /*0940*/  IADD3 R22, P0, R4, UR18, RZ ;  /* 0x0000001204167c10 */ /* 0x000fe2000ff1e0ff */
[----:B------:R0:W-:Y:S01]  /*0950*/  STL [R1+0xb4], R24 ;  /* 0x0000b41801007387 */ /* 0x0001e20000100800 */
[----:B------:R-:W-:Y:S02]  /*0960*/  IADD3 R3, R36, 0x1e00, RZ ;  /* 0x00001e0024037810 */ /* 0x000fe40007ffe0ff */
[----:B------:R-:W-:Y:S01]  /*0970*/  IADD3.X R23, R2, UR19, RZ, P0, !PT ;  /* 0x0000001302177c10 */ /* 0x000fe200087fe4ff */
[----:B------:R1:W-:Y:S05]  /*0980*/  STL [R1+0xb8], R26 ;  /* 0x0000b81a01007387 */ /* 0x0003ea0000100800 */
[----:B------:R-:W4:Y:S01]  /*0990*/  LDG.E.64.CONSTANT R22, desc[UR12][R22.64] ;  /* 0x0000000c16167981 */ /* 0x000f22000c1e9b00 */
[----:B0-----:R-:W-:-:S04]  /*09a0*/  IADD3 R24, P0, R24, UR20, RZ ;  /* 0x0000001418187c10 */ /* 0x001fc8000ff1e0ff */
[----:B------:R-:W-:Y:S02]  /*09b0*/  IADD3.X R25, R26, UR21, RZ, P0, !PT ;  /* 0x000000151a197c10 */ /* 0x000fe400087fe4ff */
[----:B------:R-:W-:-:S04]  /*09c0*/  IADD3 R3, P0, R3, R44, RZ ;  /* 0x0000002c03037210 */ /* 0x000fc80007f1e0ff */
[----:B------:R-:W-:Y:S01]  /*09d0*/  IADD3.X R0, RZ, R45, RZ, P0, !PT ;  /* 0x0000002dff007210 */ /* 0x000fe200007fe4ff */
[----:B------:R-:W4:Y:S01]  /*09e0*/  LDG.E.64.CONSTANT R24, desc[UR12][R24.64] ;  /* 0x0000000c18187981 */ /* 0x000f22000c1e9b00 */
[C---:B------:R-:W-:Y:S02]  /*09f0*/  SHF.L.U32 R32, R3.reuse, 0x1, RZ ;  /* 0x0000000103207819 */ /* 0x040fe400000006ff */
[----:B------:R-:W-:Y:S02]  /*0a00*/  SHF.L.U64.HI R37, R3, 0x1, R0 ;  /* 0x0000000103257819 */ /* 0x000fe40000010200 */
[----:B-1----:R-:W-:-:S04]  /*0a10*/  IADD3 R26, P0, R32, UR18, RZ ;  /* 0x00000012201a7c10 */ /* 0x002fc8000ff1e0ff */
[----:B------:R-:W-:Y:S02]  /*0a20*/  IADD3.X R27, R37, UR19, RZ, P0, !PT ;  /* 0x00000013251b7c10 */ /* 0x000fe400087fe4ff */
[----:B------:R-:W-:-:S04]  /*0a30*/  IADD3 R28, P0, R4, UR20, RZ ;  /* 0x00000014041c7c10 */ /* 0x000fc8000ff1e0ff */
[----:B------:R-:W-:Y:S01]  /*0a40*/  IADD3.X R29, R2, UR21, RZ, P0, !PT ;  /* 0x00000015021d7c10 */ /* 0x000fe200087fe4ff */
[----:B------:R-:W4:Y:S05]  /*0a50*/  LDG.E.64.CONSTANT R26, desc[UR12][R26.64] ;  /* 0x0000000c1a1a7981 */ /* 0x000f2a000c1e9b00 */
[----:B------:R-:W4:Y:S04]  /*0a60*/  LDG.E.64.CONSTANT R28, desc[UR12][R28.64] ;  /* 0x0000000c1c1c7981 */ /* 0x000f28000c1e9b00 */
[----:B------:R-:W-:Y:S04]  /*0a70*/  STL [R1+0xac], R4 ;  /* 0x0000ac0401007387 */ /* 0x000fe80000100800 */
[----:B------:R3:W-:Y:S01]  /*0a80*/  STL [R1+0xb0], R2 ;  /* 0x0000b00201007387 */ /* 0x0007e20000100800 */
[----:B------:R-:W-:Y:S01]  /*0a90*/  IADD3 R3, R36, 0x2800, RZ ;  /* 0x0000280024037810 */ /* 0x000fe20007ffe0ff */
[----:B---3--:R-:W-:-:S06]  /*0aa0*/  FADD.FTZ R2, R15, UR9 ;  /* 0x000000090f027e21 */ /* 0x008fcc0008010000 */
[----:B------:R-:W0:Y:S01]  /*0ab0*/  MUFU.RSQ R2, R2 ;  /* 0x0000000200027308 */ /* 0x000e220000001400 */
[----:B------:R-:W-:Y:S02]  /*0ac0*/  IADD3 R3, P0, R3, R44, RZ ;  /* 0x0000002c03037210 */ /* 0x000fe40007f1e0ff */
[----:B------:R-:W-:Y:S01]  /*0ad0*/  SHF.L.U32 R5, R39, 0x10, RZ ;  /* 0x0000001027057819 */ /* 0x000fe200000006ff */
[----:B------:R1:W-:Y:S01]  /*0ae0*/  STL [R1+0xa4], R32 ;  /* 0x0000a42001007387 */ /* 0x0003e20000100800 */
[----:B------:R-:W-:-:S03]  /*0af0*/  IADD3.X R0, RZ, R45, RZ, P0, !PT ;  /* 0x0000002dff007210 */ /* 0x000fc600007fe4ff */
[----:B------:R3:W-:Y:S01]  /*0b00*/  STL [R1+0xa8], R37 ;  /* 0x0000a82501007387 */ /* 0x0007e20000100800 */
[----:B------:R-:W-:Y:S01]  /*0b10*/  FADD.FTZ R5, -R14, R5 ;  /* 0x000000050e057221 */ /* 0x000fe20000010100 */
[----:B------:R-:W-:Y:S02]  /*0b20*/  PRMT R50, R39, 0x7632, R50 ;  /* 0x0000763227327816 */ /* 0x000fe40000000032 */
[----:B------:R-:W-:Y:S02]  /*0b30*/  SHF.L.U32 R4, R7, 0x10, RZ ;  /* 0x0000001007047819 */ /* 0x000fe400000006ff */
[----:B------:R-:W-:Y:S02]  /*0b40*/  SHF.L.U64.HI R41, R3, 0x1, R0 ;  /* 0x0000000103297819 */ /* 0x000fe40000010200 */
[----:B------:R-:W-:Y:S01]  /*0b50*/  SHF.L.U32 R0, R35, 0x10, RZ ;  /* 0x0000001023007819 */ /* 0x000fe200000006ff */
[----:B0-----:R-:W-:Y:S01]  /*0b60*/  FMUL.FTZ R61, R2, R5 ;  /* 0x00000005023d7220 */ /* 0x001fe20000410000 */
[----:B------:R-:W-:Y:S01]  /*0b70*/  SHF.L.U32 R50, R50, 0x10, RZ ;  /* 0x0000001032327819 */ /* 0x000fe200000006ff */
[----:B------:R-:W-:Y:S01]  /*0b80*/  FADD.FTZ R4, -R14, R4 ;  /* 0x000000040e047221 */ /* 0x000fe20000010100 */
[----:B------:R-:W-:-:S02]  /*0b90*/  PRMT R38, R7, 0x7632, R38 ;  /* 0x0000763207267816 */ /* 0x000fc40000000026 */
[----:B------:R-:W-:Y:S01]  /*0ba0*/  PRMT R48, R35, 0x7632, R48 ;  /* 0x0000763223307816 */ /* 0x000fe20000000030 */
[----:B------:R-:W-:Y:S01]  /*0bb0*/  FADD.FTZ R50, -R14, R50 ;  /* 0x000000320e327221 */ /* 0x000fe20000010100 */
[----:B------:R-:W-:Y:S01]  /*0bc0*/  SHF.L.U32 R38, R38, 0x10, RZ ;  /* 0x0000001026267819 */ /* 0x000fe200000006ff */
[C---:B------:R-:W-:Y:S01]  /*0bd0*/  FMUL.FTZ R60, R2.reuse, R4 ;  /* 0x00000004023c7220 */ /* 0x040fe20000410000 */
[----:B------:R-:W-:Y:S01]  /*0be0*/  SHF.L.U32 R40, R3, 0x1, RZ ;  /* 0x0000000103287819 */ /* 0x000fe200000006ff */
[----:B------:R-:W-:Y:S01]  /*0bf0*/  FMUL.FTZ R50, R2, R50 ;  /* 0x0000003202327220 */ /* 0x000fe20000410000 */
[C---:B------:R-:W-:Y:S02]  /*0c00*/  SHF.L.U32 R3, R33.reuse, 0x10, RZ ;  /* 0x0000001021037819 */ /* 0x040fe400000006ff */
[----:B------:R-:W-:Y:S01]  /*0c10*/  SHF.L.U32 R48, R48, 0x10, RZ ;  /* 0x0000001030307819 */ /* 0x000fe200000006ff */
[----:B------:R-:W-:Y:S01]  /*0c20*/  FADD.FTZ R38, -R14, R38 ;  /* 0x000000260e267221 */ /* 0x000fe20000010100 */
[----:B------:R-:W-:-:S02]  /*0c30*/  PRMT R15, R33, 0x7632, R15 ;  /* 0x00007632210f7816 */ /* 0x000fc4000000000f */
[----:B------:R-:W-:Y:S01]  /*0c40*/  IADD3 R30, P0, R40, UR18, RZ ;  /* 0x00000012281e7c10 */ /* 0x000fe2000ff1e0ff */
[----:B------:R-:W-:Y:S01]  /*0c50*/  FMUL.FTZ R38, R2, R38 ;  /* 0x0000002602267220 */ /* 0x000fe20000410000 */
[----:B------:R-:W-:Y:S02]  /*0c60*/  SHF.L.U32 R15, R15, 0x10, RZ ;  /* 0x000000100f0f7819 */ /* 0x000fe400000006ff */
[----:B------:R-:W-:Y:S02]  /*0c70*/  IADD3.X R31, R41, UR19, RZ, P0, !PT ;  /* 0x00000013291f7c10 */ /* 0x000fe400087fe4ff */
[----:B-1----:R-:W-:-:S04]  /*0c80*/  IADD3 R32, P0, R32, UR20, RZ ;  /* 0x0000001420207c10 */ /* 0x002fc8000ff1e0ff */
[----:B------:R-:W-:Y:S01]  /*0c90*/  IADD3.X R33, R37, UR21, RZ, P0, !PT ;  /* 0x0000001525217c10 */ /* 0x000fe200087fe4ff */
[----:B---3--:R-:W-:Y:S01]  /*0ca0*/  HFMA2.MMA R37, -RZ, RZ, 0, 2.384185791015625e-06 ;  /* 0x00000028ff257435 */ /* 0x008fe200000001ff */
[----:B------:R-:W3:Y:S04]  /*0cb0*/  LDG.E.64.CONSTANT R30, desc[UR12][R30.64] ;  /* 0x0000000c1e1e7981 */ /* 0x000ee8000c1e9b00 */
[----:B------:R-:W3:Y:S05]  /*0cc0*/  LDG.E.64.CONSTANT R32, desc[UR12][R32.64] ;  /* 0x0000000c20207981 */ /* 0x000eea000c1e9b00 */
[----:B------:R-:W-:Y:S01]  /*0cd0*/  IMAD R6, R6, R37, UR8 ;  /* 0x0000000806067e24 */ /* 0x000fe2000f8e0225 */
[----:B--2---:R-:W-:-:S02]  /*0ce0*/  SHF.L.U32 R5, R18, 0x10, RZ ;  /* 0x0000001012057819 */ /* 0x004fc400000006ff */
[----:B------:R-:W-:-:S03]  /*0cf0*/  SHF.L.U32 R4, R19, 0x10, RZ ;  /* 0x0000001013047819 */ /* 0x000fc600000006ff */
[C---:B------:R-:W-:Y:S02]  /*0d00*/  FADD.FTZ R5, -R14.reuse, R5 ;  /* 0x000000050e057221 */ /* 0x040fe40000010100 */
[----:B------:R-:W-:Y:S01]  /*0d10*/  FADD.FTZ R4, -R14, R4 ;  /* 0x000000040e047221 */ /* 0x000fe20000010100 */
[----:B----4-:R-:W-:Y:S02]  /*0d20*/  PRMT R8, R16, 0x7632, R8 ;  /* 0x0000763210087816 */ /* 0x010fe40000000008 */
[C---:B------:R-:W-:Y:S02]  /*0d30*/  SHF.L.U32 R59, R17.reuse, 0x10, RZ ;  /* 0x00000010113b7819 */ /* 0x040fe400000006ff */
[----:B------:R-:W-:Y:S02]  /*0d40*/  SHF.L.U32 R8, R8, 0x10, RZ ;  /* 0x0000001008087819 */ /* 0x000fe400000006ff */
[----:B------:R-:W-:Y:S01]  /*0d50*/  PRMT R9, R17, 0x7632, R9 ;  /* 0x0000763211097816 */ /* 0x000fe20000000009 */
[----:B------:R-:W-:-:S02]  /*0d60*/  FFMA.FTZ R51, R60, R3, R59 ;  /* 0x000000033c337223 */ /* 0x000fc4000001003b */
[----:B------:R-:W-:Y:S01]  /*0d70*/  FFMA.FTZ R55, R50, R48, R8 ;  /* 0x0000003032377223 */ /* 0x000fe20000010008 */
[----:B------:R-:W-:-:S05]  /*0d80*/  SHF.L.U32 R9, R9, 0x10, RZ ;  /* 0x0000001009097819 */ /* 0x000fca00000006ff */
[----:B------:R-:W-:-:S04]  /*0d90*/  FFMA.FTZ R43, R38, R15, R9 ;  /* 0x0000000f262b7223 */ /* 0x000fc80000010009 */
[----:B------:R-:W-:Y:S01]  /*0da0*/  FMUL.FTZ R47, R43, -1.4426950216293334961 ;  /* 0xbfb8aa3b2b2f7820 */ /* 0x000fe20000410000 */
[----:B------:R-:W-:Y:S04]  /*0db0*/  STL [R1+0x12c], R26 ;  /* 0x00012c1a01007387 */ /* 0x000fe80000100800 */
[----:B------:R-:W-:Y:S04]  /*0dc0*/  STL [R1+0x128], R27 ;  /* 0x0001281b01007387 */ /* 0x000fe80000100800 */
[----:B------:R-:W-:Y:S04]  /*0dd0*/  STL [R1+0x124], R28 ;  /* 0x0001241c01007387 */ /* 0x000fe80000100800 */
[----:B------:R0:W-:Y:S02]  /*0de0*/  STL [R1+0x120], R29 ;  /* 0x0001201d01007387 */ /* 0x0001e40000100800 */
[----:B0-----:R-:W-:-:S05]  /*0df0*/  SHF.L.U32 R29, R16, 0x10, RZ ;  /* 0x00000010101d7819 */ /* 0x001fca00000006ff */
[----:B------:R-:W-:-:S04]  /*0e00*/  FFMA.FTZ R56, R61, R0, R29 ;  /* 0x000000003d387223 */ /* 0x000fc8000001001d */
[----:B------:R-:W-:Y:S01]  /*0e10*/  FMUL.FTZ R35, R56, -1.4426950216293334961 ;  /* 0xbfb8aa3b38237820 */ /* 0x000fe20000410000 */
[C---:B------:R-:W-:Y:S01]  /*0e20*/  FMUL.FTZ R27, R2.reuse, R5 ;  /* 0x00000005021b7220 */ /* 0x040fe20000410000 */
[----:B------:R-:W-:Y:S01]  /*0e30*/  FMUL.FTZ R28, R2, R4 ;  /* 0x00000004021c7220 */ /* 0x000fe20000410000 */
[----:B------:R-:W-:-:S03]  /*0e40*/  FMUL.FTZ R5, R51, -1.4426950216293334961 ;  /* 0xbfb8aa3b33057820 */ /* 0x000fc60000410000 */
[----:B------:R-:W0:Y:S01]  /*0e50*/  MUFU.EX2 R35, R35 ;  /* 0x0000002300237308 */ /* 0x000e220000000800 */
[----:B------:R-:W-:-:S07]  /*0e60*/  FMUL.FTZ R4, R55, -1.4426950216293334961 ;  /* 0xbfb8aa3b37047820 */ /* 0x000fce0000410000 */
[----:B------:R-:W1:Y:S08]  /*0e70*/  MUFU.EX2 R5, R5 ;  /* 0x0000000500057308 */ /* 0x000e700000000800 */
[----:B------:R-:W2:Y:S01]  /*0e80*/  MUFU.EX2 R4, R4 ;  /* 0x0000000400047308 */ /* 0x000ea20000000800 */
[----:B0-----:R-:W-:Y:S01]  /*0e90*/  FADD.FTZ R35, R35, 1 ;  /* 0x3f80000023237421 */ /* 0x001fe20000010000 */
[----:B------:R-:W-:Y:S06]  /*0ea0*/  STL [R1+0x9c], R40 ;  /* 0x00009c2801007387 */ /* 0x000fec0000100800 */
[----:B------:R-:W0:Y:S01]  /*0eb0*/  MUFU.EX2 R47, R47 ;  /* 0x0000002f002f7308 */ /* 0x000e220000000800 */
[----:B------:R-:W-:Y:S04]  /*0ec0*/  STL [R1+0xa0], R41 ;  /* 0x0000a02901007387 */ /* 0x000fe80000100800 */
[----:B------:R4:W-:Y:S03]  /*0ed0*/  STL [R1+0xd8], R16 ;  /* 0x0000d81001007387 */ /* 0x0009e60000100800 */
[----:B------:R0:W3:Y:S01]  /*0ee0*/  MUFU.RCP R53, R35 ;  /* 0x0000002300357308 */ /* 0x0000e20000001000 */
[----:B-1----:R-:W-:Y:S01]  /*0ef0*/  FADD.FTZ R42, R5, 1 ;  /* 0x3f800000052a7421 */ /* 0x002fe20000010000 */
[----:B--2---:R-:W-:Y:S01]  /*0f00*/  FADD.FTZ R49, R4, 1 ;  /* 0x3f80000004317421 */ /* 0x004fe20000010000 */
[----:B----4-:R-:W-:-:S02]  /*0f10*/  LEA R16, R34, R6, 0x3 ;  /* 0x0000000622107211 */ /* 0x010fc400078e18ff */
[----:B------:R-:W-:Y:S02]  /*0f20*/  IADD3 R6, R36, 0x3200, RZ ;  /* 0x0000320024067810 */ /* 0x000fe40007ffe0ff */
[----:B0-----:R-:W-:Y:S02]  /*0f30*/  PRMT R35, R18, 0x7632, R35 ;  /* 0x0000763212237816 */ /* 0x001fe40000000023 */
[----:B------:R-:W-:Y:S01]  /*0f40*/  IADD3 R34, R36, 0x3c00, RZ ;  /* 0x00003c0024227810 */ /* 0x000fe20007ffe0ff */
[----:B------:R-:W-:Y:S01]  /*0f50*/  FFMA.FTZ R39, R0, R27, R29 ;  /* 0x0000001b00277223 */ /* 0x000fe2000001001d */
[----:B------:R-:W-:Y:S02]  /*0f60*/  IADD3 R6, P1, R6, R44, RZ ;  /* 0x0000002c06067210 */ /* 0x000fe40007f3e0ff */
[----:B------:R-:W-:Y:S02]  /*0f70*/  SHF.L.U32 R35, R35, 0x10, RZ ;  /* 0x0000001023237819 */ /* 0x000fe400000006ff */
[----:B------:R-:W-:-:S02]  /*0f80*/  PRMT R4, R19, 0x7632, R4 ;  /* 0x0000763213047816 */ /* 0x000fc40000000004 */
[----:B------:R-:W-:Y:S01]  /*0f90*/  IADD3 R5, P0, R34, R44, RZ ;  /* 0x0000002c22057210 */ /* 0x000fe20007f1e0ff */
[----:B------:R-:W-:Y:S01]  /*0fa0*/  FMUL.FTZ R54, R39, -1.4426950216293334961 ;  /* 0xbfb8aa3b27367820 */ /* 0x000fe20000410000 */
[----:B------:R-:W-:Y:S01]  /*0fb0*/  IADD3.X R34, RZ, R45, RZ, P1, !PT ;  /* 0x0000002dff227210 */ /* 0x000fe20000ffe4ff */
[----:B------:R-:W-:Y:S01]  /*0fc0*/  FADD.FTZ R35, -R14, R35 ;  /* 0x000000230e237221 */ /* 0x000fe20000010100 */
[----:B------:R-:W-:Y:S01]  /*0fd0*/  SHF.L.U32 R4, R4, 0x10, RZ ;  /* 0x0000001004047819 */ /* 0x000fe200000006ff */
[----:B------:R-:W-:Y:S01]  /*0fe0*/  FADD.FTZ R47, R47, 1 ;  /* 0x3f8000002f2f7421 */ /* 0x000fe20000010000 */
[----:B------:R-:W-:Y:S01]  /*0ff0*/  STL [R1+0x60], R29 ;  /* 0x0000601d01007387 */ /* 0x000fe20000100800 */
[----:B------:R-:W0:Y:S01]  /*1000*/  MUFU.RCP R42, R42 ;  /* 0x0000002a002a7308 */ /* 0x000e220000001000 */
[----:B------:R-:W-:Y:S01]  /*1010*/  FFMA.FTZ R7, R3, R28, R59 ;  /* 0x0000001c03077223 */ /* 0x000fe2000001003b */
[----:B------:R-:W-:Y:S01]  /*1020*/  SHF.L.U64.HI R26, R6, 0x1, R34 ;  /* 0x00000001061a7819 */ /* 0x000fe20000010222 */
[----:B------:R1:W-:Y:S01]  /*1030*/  STL [R1+0xdc], R17 ;  /* 0x0000dc1101007387 */ /* 0x0003e20000100800 */
[----:B------:R-:W-:Y:S01]  /*1040*/  FADD.FTZ R4, -R14, R4 ;  /* 0x000000040e047221 */ /* 0x000fe20000010100 */
[----:B------:R-:W-:Y:S01]  /*1050*/  FMUL.FTZ R46, R7, -1.4426950216293334961 ;  /* 0xbfb8aa3b072e7820 */ /* 0x000fe20000410000 */
[----:B------:R-:W-:-:S02]  /*1060*/  IADD3 R34, P2, R40, UR20, RZ ;  /* 0x0000001428227c10 */ /* 0x000fc4000ff5e0ff */
[----:B------:R-:W2:Y:S01]  /*1070*/  MUFU.EX2 R54, R54 ;  /* 0x0000003600367308 */ /* 0x000ea20000000800 */
[----:B-1----:R-:W-:Y:S01]  /*1080*/  SHF.L.U32 R17, R6, 0x1, RZ ;  /* 0x0000000106117819 */ /* 0x002fe200000006ff */
[----:B------:R-:W-:-:S06]  /*1090*/  FMUL.FTZ R6, R2, R35 ;  /* 0x0000002302067220 */ /* 0x000fcc0000410000 */
[----:B------:R-:W1:Y:S01]  /*10a0*/  MUFU.RCP R47, R47 ;  /* 0x0000002f002f7308 */ /* 0x000e620000001000 */
[----:B------:R-:W-:Y:S01]  /*10b0*/  FMUL.FTZ R4, R2, R4 ;  /* 0x0000000402047220 */ /* 0x000fe20000410000 */
[----:B------:R-:W-:Y:S01]  /*10c0*/  FFMA.FTZ R40, R48, R6, R8 ;  /* 0x0000000630287223 */ /* 0x000fe20000010008 */
[----:B------:R-:W-:-:S05]  /*10d0*/  IADD3.X R35, R41, UR21, RZ, P2, !PT ;  /* 0x0000001529237c10 */ /* 0x000fca00097fe4ff */
[----:B------:R-:W4:Y:S01]  /*10e0*/  MUFU.RCP R49, R49 ;  /* 0x0000003100317308 */ /* 0x000f220000001000 */
[----:B------:R-:W-:Y:S01]  /*10f0*/  FMUL.FTZ R52, R40, -1.4426950216293334961 ;  /* 0xbfb8aa3b28347820 */ /* 0x000fe20000410000 */
[----:B------:R-:W-:Y:S01]  /*1100*/  FFMA.FTZ R41, R15, R4, R9 ;  /* 0x000000040f297223 */ /* 0x000fe20000010009 */
[----:B---3--:R-:W-:-:S05]  /*1110*/  FADD.FTZ R57, -R53, 1 ;  /* 0x3f80000035397421 */ /* 0x008fca0000010100 */
[----:B------:R-:W3:Y:S01]  /*1120*/  MUFU.EX2 R46, R46 ;  /* 0x0000002e002e7308 */ /* 0x000ee20000000800 */
[----:B------:R-:W-:Y:S01]  /*1130*/  FMUL.FTZ R58, R41, -1.4426950216293334961 ;  /* 0xbfb8aa3b293a7820 */ /* 0x000fe20000410000 */
[----:B0-----:R-:W-:Y:S01]  /*1140*/  FADD.FTZ R37, -R42, 1 ;  /* 0x3f8000002a257421 */ /* 0x001fe20000010100 */
[----:B------:R-:W-:Y:S01]  /*1150*/  FFMA.FTZ R56, R56, R57, 1 ;  /* 0x3f80000038387423 */ /* 0x000fe20000010039 */
[----:B--2---:R-:W-:Y:S01]  /*1160*/  FADD.FTZ R54, R54, 1 ;  /* 0x3f80000036367421 */ /* 0x004fe20000010000 */
[----:B------:R-:W-:Y:S03]  /*1170*/  STL [R1+0x64], R59 ;  /* 0x0000643b01007387 */ /* 0x000fe60000100800 */
[----:B------:R-:W0:Y:S01]  /*1180*/  MUFU.EX2 R52, R52 ;  /* 0x0000003400347308 */ /* 0x000e220000000800 */
[----:B------:R-:W-:Y:S01]  /*1190*/  FFMA.FTZ R51, R51, R37, 1 ;  /* 0x3f80000033337423 */ /* 0x000fe20000010025 */
[----:B------:R-:W-:Y:S01]  /*11a0*/  FMUL.FTZ R56, R53, R56 ;  /* 0x0000003835387220 */ /* 0x000fe20000410000 */
[----:B-1----:R-:W-:Y:S01]  /*11b0*/  FADD.FTZ R53, -R47, 1 ;  /* 0x3f8000002f357421 */ /* 0x002fe20000010100 */
[----:B----4-:R-:W-:Y:S01]  /*11c0*/  FADD.FTZ R57, -R49, 1 ;  /* 0x3f80000031397421 */ /* 0x010fe20000010100 */
[----:B------:R-:W-:Y:S01]  /*11d0*/  FMUL.FTZ R51, R42, R51 ;  /* 0x000000332a337220 */ /* 0x000fe20000410000 */
[----:B------:R-:W-:Y:S01]  /*11e0*/  IADD3 R36, R36, 0x4600, RZ ;  /* 0x0000460024247810 */ /* 0x000fe20007ffe0ff */
[----:B------:R-:W2:Y:S01]  /*11f0*/  LDG.E.64.CONSTANT R34, desc[UR12][R34.64] ;  /* 0x0000000c22227981 */ /* 0x000ea2000c1e9b00 */
[----:B------:R-:W1:Y:S01]  /*1200*/  MUFU.EX2 R58, R58 ;  /* 0x0000003a003a7308 */ /* 0x000e620000000800 */
[----:B------:R-:W-:Y:S01]  /*1210*/  FFMA.FTZ R43, R43, R53, 1 ;  /* 0x3f8000002b2b7423 */ /* 0x000fe20000010035 */
[----:B------:R-:W-:Y:S01]  /*1220*/  SHF.L.U32 R53, R20, 0x10, RZ ;  /* 0x0000001014357819 */ /* 0x000fe200000006ff */
[----:B------:R-:W-:Y:S01]  /*1230*/  STL [R1+0x40], R61 ;  /* 0x0000403d01007387 */ /* 0x000fe20000100800 */
[----:B------:R-:W-:Y:S01]  /*1240*/  FFMA.FTZ R57, R55, R57, 1 ;  /* 0x3f80000037397423 */ /* 0x000fe20000010039 */
[----:B---3--:R-:W-:-:S02]  /*1250*/  FADD.FTZ R46, R46, 1 ;  /* 0x3f8000002e2e7421 */ /* 0x008fc40000010000 */
[----:B------:R-:W-:Y:S01]  /*1260*/  STL [R1+0x44], R60 ;  /* 0x0000443c01007387 */ /* 0x000fe20000100800 */
[----:B------:R3:W4:Y:S03]  /*1270*/  MUFU.RCP R42, R54 ;  /* 0x00000036002a7308 */ /* 0x0007260000001000 */
[----:B------:R-:W-:Y:S01]  /*1280*/  STL [R1+0x68], R27 ;  /* 0x0000681b01007387 */ /* 0x000fe20000100800 */
[----:B------:R-:W-:-:S03]  /*1290*/  FMUL.FTZ R57, R49, R57 ;  /* 0x0000003931397220 */ /* 0x000fc60000410000 */
[----:B------:R-:W-:Y:S01]  /*12a0*/  STL [R1+0x74], R28 ;  /* 0x0000741c01007387 */ /* 0x000fe20000100800 */
[----:B---3--:R-:W-:-:S03]  /*12b0*/  PRMT R54, R20, 0x7632, R54 ;  /* 0x0000763214367816 */ /* 0x008fc60000000036 */
[----:B------:R-:W-:Y:S01]  /*12c0*/  STL [R1+0xc4], R16 ;  /* 0x0000c41001007387 */ /* 0x000fe20000100800 */
[----:B------:R-:W-:Y:S01]  /*12d0*/  FMUL.FTZ R47, R47, R43 ;  /* 0x0000002b2f2f7220 */ /* 0x000fe20000410000 */
[----:B------:R-:W-:Y:S02]  /*12e0*/  SHF.L.U32 R54, R54, 0x10, RZ ;  /* 0x0000001036367819 */ /* 0x000fe400000006ff */
[----:B------:R3:W-:Y:S01]  /*12f0*/  STL [R1+0xe0], R18 ;  /* 0x0000e01201007387 */ /* 0x0007e20000100800 */
[----:B------:R0:W4:Y:S01]  /*1300*/  MUFU.RCP R43, R46 ;  /* 0x0000002e002b7308 */ /* 0x0001220000001000 */
[----:B------:R-:W-:Y:S01]  /*1310*/  SHF.L.U32 R55, R21, 0x10, RZ ;  /* 0x0000001015377819 */ /* 0x000fe200000006ff */
[----:B------:R-:W-:Y:S01]  /*1320*/  FMUL.FTZ R54, R54, R57 ;  /* 0x0000003936367220 */ /* 0x000fe20000410000 */
[----:B---3--:R-:W-:Y:S01]  /*1330*/  FMUL.FTZ R18, R53, R56 ;  /* 0x0000003835127220 */ /* 0x008fe20000410000 */
[----:B------:R-:W-:Y:S01]  /*1340*/  PRMT R53, R21, 0x7632, R53 ;  /* 0x0000763215357816 */ /* 0x000fe20000000035 */
[----:B0-----:R-:W-:-:S02]  /*1350*/  FADD.FTZ R46, R52, 1 ;  /* 0x3f800000342e7421 */ /* 0x001fc40000010000 */
[----:B------:R-:W-:Y:S01]  /*1360*/  FMUL.FTZ R49, R0, R18 ;  /* 0x0000001200317220 */ /* 0x000fe20000410000 */
[----:B------:R-:W-:Y:S01]  /*1370*/  SHF.L.U32 R53, R53, 0x10, RZ ;  /* 0x0000001035357819 */ /* 0x000fe200000006ff */
[----:B-1----:R-:W-:Y:S01]  /*1380*/  FADD.FTZ R58, R58, 1 ;  /* 0x3f8000003a3a7421 */ /* 0x002fe20000010000 */
[----:B------:R-:W-:Y:S01]  /*1390*/  FMUL.FTZ R52, R48, R54 ;  /* 0x0000003630347220 */ /* 0x000fe20000410000 */
[----:B------:R-:W0:Y:S01]  /*13a0*/  MUFU.RCP R46, R46 ;  /* 0x0000002e002e7308 */ /* 0x000e220000001000 */
[----:B------:R-:W-:Y:S01]  /*13b0*/  FFMA.FTZ R49, R61, R49, RZ ;  /* 0x000000313d317223 */ /* 0x000fe200000100ff */
[----:B------:R-:W-:Y:S01]  /*13c0*/  FMUL.FTZ R16, R55, R51 ;  /* 0x0000003337107220 */ /* 0x000fe20000410000 */
[----:B------:R-:W-:Y:S01]  /*13d0*/  FMUL.FTZ R51, R53, R47 ;  /* 0x0000002f35337220 */ /* 0x000fe20000410000 */
[----:B------:R-:W-:Y:S01]  /*13e0*/  FFMA.FTZ R53, R0, R18, RZ ;  /* 0x0000001200357223 */ /* 0x000fe200000100ff */
[----:B------:R-:W-:Y:S01]  /*13f0*/  FFMA.FTZ R49, R50, R52, R49 ;  /* 0x0000003432317223 */ /* 0x000fe20000010031 */
[----:B------:R-:W-:-:S02]  /*1400*/  FMUL.FTZ R52, R3, R16 ;  /* 0x0000001003347220 */ /* 0x000fc40000410000 */
[----:B------:R-:W1:Y:S01]  /*1410*/  MUFU.RCP R47, R58 ;  /* 0x0000003a002f7308 */ /* 0x000e620000001000 */
[----:B------:R-:W-:Y:S01]  /*1420*/  FFMA.FTZ R53, R48, R54, R53 ;  /* 0x0000003630357223 */ /* 0x000fe20000010035 */
[----:B------:R-:W-:Y:S01]  /*1430*/  FFMA.FTZ R49, R60, R52, R49 ;  /* 0x000000343c317223 */ /* 0x000fe20000010031 */
[----:B------:R-:W-:Y:S02]  /*1440*/  FADD.FTZ R60, R51, R13 ;  /* 0x0000000d333c7221 */ /* 0x000fe40000010000 */
[----:B------:R-:W-:Y:S01]  /*1450*/  FFMA.FTZ R13, R3, R16, R53 ;  /* 0x00000010030d7223 */ /* 0x000fe20000010035 */
[-C--:B------:R-:W-:Y:S01]  /*1460*/  FMUL.FTZ R53, R15, R51.reuse ;  /* 0x000000330f357220 */ /* 0x080fe20000410000 */
[----:B-----5:R-:W-:Y:S01]  /*1470*/  FFMA.FTZ R50, R50, R54, R10 ;  /* 0x0000003632327223 */ /* 0x020fe2000001000a */
[----:B------:R-:W-:Y:S01]  /*1480*/  FADD.FTZ R61, R54, R11 ;  /* 0x0000000b363d7221 */ /* 0x000fe20000010000 */
[----:B----4-:R-:W-:Y:S01]  /*1490*/  FADD.FTZ R10, -R42, 1 ;  /* 0x3f8000002a0a7421 */ /* 0x010fe20000010100 */
[----:B------:R-:W-:Y:S01]  /*14a0*/  FADD.FTZ R11, -R43, 1 ;  /* 0x3f8000002b0b7421 */ /* 0x000fe20000010100 */
[C---:B------:R-:W-:Y:S01]  /*14b0*/  FFMA.FTZ R12, R38.reuse, R51, R12 ;  /* 0x00000033260c7223 */ /* 0x040fe2000001000c */
[----:B------:R-:W-:Y:S01]  /*14c0*/  FFMA.FTZ R53, R38, R53, R49 ;  /* 0x0000003526357223 */ /* 0x000fe20000010031 */
[----:B0-----:R-:W-:Y:S01]  /*14d0*/  FADD.FTZ R38, -R46, 1 ;  /* 0x3f8000002e267421 */ /* 0x001fe20000010100 */
[----:B------:R-:W-:Y:S01]  /*14e0*/  FFMA.FTZ R51, R15, R51, R13 ;  /* 0x000000330f337223 */ /* 0x000fe2000001000d */
[----:B------:R-:W-:Y:S01]  /*14f0*/  FFMA.FTZ R10, R39, R10, 1 ;  /* 0x3f800000270a7423 */ /* 0x000fe2000001000a */
[----:B------:R-:W-:Y:S01]  /*1500*/  FFMA.FTZ R13, R7, R11, 1 ;  /* 0x3f800000070d7423 */ /* 0x000fe2000001000b */
[----:B------:R-:W-:Y:S01]  /*1510*/  PRMT R49, R23, 0x7632, R49 ;  /* 0x0000763217317816 */ /* 0x000fe20000000031 */
[----:B-1----:R-:W-:Y:S01]  /*1520*/  FADD.FTZ R11, -R47, 1 ;  /* 0x3f8000002f0b7421 */ /* 0x002fe20000010100 */
[----:B------:R-:W-:Y:S01]  /*1530*/  FFMA.FTZ R38, R40, R38, 1 ;  /* 0x3f80000028267423 */ /* 0x000fe20000010026 */
[----:B------:R-:W-:Y:S01]  /*1540*/  SHF.L.U32 R7, R22, 0x10, RZ ;  /* 0x0000001016077819 */ /* 0x000fe200000006ff */
[----:B------:R-:W-:Y:S01]  /*1550*/  FMUL.FTZ R42, R42, R10 ;  /* 0x0000000a2a2a7220 */ /* 0x000fe20000410000 */
[----:B------:R-:W-:Y:S01]  /*1560*/  SHF.L.U32 R49, R49, 0x10, RZ ;  /* 0x0000001031317819 */ /* 0x000fe200000006ff */
[----:B------:R-:W-:Y:S01]  /*1570*/  FFMA.FTZ R10, R41, R11, 1 ;  /* 0x3f800000290a7423 */ /* 0x000fe2000001000b */
[----:B------:R-:W-:Y:S01]  /*1580*/  FMUL.FTZ R52, R46, R38 ;  /* 0x000000262e347220 */ /* 0x000fe20000410000 */
[----:B------:R-:W-:Y:S01]  /*1590*/  SHF.L.U32 R11, R23, 0x10, RZ ;  /* 0x00000010170b7819 */ /* 0x000fe200000006ff */
[----:B------:R0:W-:Y:S01]  /*15a0*/  STL [R1+0xe4], R19 ;  /* 0x0000e41301007387 */ /* 0x0001e20000100800 */
[----:B------:R-:W-:Y:S01]  /*15b0*/  PRMT R38, R24, 0x7632, R38 ;  /* 0x0000763218267816 */ /* 0x000fe20000000026 */
[C---:B------:R-:W-:Y:S01]  /*15c0*/  FADD.FTZ R7, -R14.reuse, R7 ;  /* 0x000000070e077221 */ /* 0x040fe20000010100 */
[C---:B------:R-:W-:Y:S01]  /*15d0*/  FADD.FTZ R49, -R14.reuse, R49 ;  /* 0x000000310e317221 */ /* 0x040fe20000010100 */
[----:B------:R-:W-:Y:S01]  /*15e0*/  STL [R1+0x94], R26 ;  /* 0x0000941a01007387 */ /* 0x000fe20000100800 */
[----:B------:R-:W-:Y:S01]  /*15f0*/  FADD.FTZ R11, -R14, R11 ;  /* 0x0000000b0e0b7221 */ /* 0x000fe20000010100 */
[----:B------:R-:W-:-:S02]  /*1600*/  SHF.L.U32 R39, R25, 0x10, RZ ;  /* 0x0000001019277819 */ /* 0x000fc400000006ff */
[----:B------:R-:W-:Y:S01]  /*1610*/  STL [R1+0x90], R17 ;  /* 0x0000901101007387 */ /* 0x000fe20000100800 */
[----:B------:R-:W-:Y:S01]  /*1620*/  SHF.L.U32 R38, R38, 0x10, RZ ;  /* 0x0000001026267819 */ /* 0x000fe200000006ff */
[----:B------:R-:W-:Y:S01]  /*1630*/  FMUL.FTZ R13, R43, R13 ;  /* 0x0000000d2b0d7220 */ /* 0x000fe20000410000 */
[----:B------:R-:W-:Y:S01]  /*1640*/  FMUL.FTZ R10, R47, R10 ;  /* 0x0000000a2f0a7220 */ /* 0x000fe20000410000 */
[----:B------:R-:W-:Y:S01]  /*1650*/  STL [R1+0xe8], R20 ;  /* 0x0000e81401007387 */ /* 0x000fe20000100800 */
[----:B------:R-:W-:Y:S01]  /*1660*/  SHF.L.U32 R47, R24, 0x10, RZ ;  /* 0x00000010182f7819 */ /* 0x000fe200000006ff */
[C---:B------:R-:W-:Y:S02]  /*1670*/  FMUL.FTZ R49, R2.reuse, R49 ;  /* 0x0000003102317220 */ /* 0x040fe40000410000 */
[----:B------:R1:W-:Y:S01]  /*1680*/  STL [R1+0x20], R18 ;  /* 0x0000201201007387 */ /* 0x0003e20000100800 */
[----:B------:R-:W-:Y:S01]  /*1690*/  FMUL.FTZ R11, R2, R11 ;  /* 0x0000000b020b7220 */ /* 0x000fe20000410000 */
[----:B0-----:R-:W-:Y:S01]  /*16a0*/  FMUL.FTZ R19, R39, R13 ;  /* 0x0000000d27137220 */ /* 0x001fe20000410000 */
[----:B------:R-:W-:Y:S01]  /*16b0*/  FMUL.FTZ R52, R38, R52 ;  /* 0x0000003426347220 */ /* 0x000fe20000410000 */
[----:B------:R-:W-:Y:S01]  /*16c0*/  STL [R1+0xec], R21 ;  /* 0x0000ec1501007387 */ /* 0x000fe20000100800 */
[----:B------:R-:W-:Y:S01]  /*16d0*/  IADD3.X R38, RZ, R45, RZ, P0, !PT ;  /* 0x0000002dff267210 */ /* 0x000fe200007fe4ff */
[----:B------:R-:W-:Y:S01]  /*16e0*/  FFMA.FTZ R13, R15, R49, R9 ;  /* 0x000000310f0d7223 */ /* 0x000fe20000010009 */
[----:B-1----:R-:W-:Y:S01]  /*16f0*/  FMUL.FTZ R18, R2, R7 ;  /* 0x0000000702127220 */ /* 0x002fe20000410000 */
[----:B------:R0:W-:Y:S01]  /*1700*/  STL [R1+0x24], R16 ;  /* 0x0000241001007387 */ /* 0x0001e20000100800 */
[----:B------:R-:W-:-:S03]  /*1710*/  FMUL.FTZ R20, R47, R42 ;  /* 0x0000002a2f147220 */ /* 0x000fc60000410000 */
[----:B------:R-:W-:Y:S01]  /*1720*/  STL [R1+0xf0], R22 ;  /* 0x0000f01601007387 */ /* 0x000fe20000100800 */
[----:B------:R-:W-:-:S03]  /*1730*/  IADD3 R44, P1, R36, R44, RZ ;  /* 0x0000002c242c7210 */ /* 0x000fc60007f3e0ff */
[----:B------:R-:W-:Y:S01]  /*1740*/  STL [R1+0x5c], R18 ;  /* 0x00005c1201007387 */ /* 0x000fe20000100800 */
[----:B------:R-:W-:Y:S01]  /*1750*/  FMUL.FTZ R39, R13, -1.4426950216293334961 ;  /* 0xbfb8aa3b0d277820 */ /* 0x000fe20000410000 */
[----:B0-----:R-:W-:Y:S02]  /*1760*/  SHF.L.U64.HI R16, R5, 0x1, R38 ;  /* 0x0000000105107819 */ /* 0x001fe40000010226 */
[----:B------:R-:W-:Y:S01]  /*1770*/  STL [R1+0xf4], R24 ;  /* 0x0000f41801007387 */ /* 0x000fe20000100800 */
[----:B------:R-:W-:-:S03]  /*1780*/  IADD3 R36, P3, R17, UR18, RZ ;  /* 0x0000001211247c10 */ /* 0x000fc6000ff7e0ff */
[----:B------:R-:W-:Y:S01]  /*1790*/  STL [R1+0x58], R11 ;  /* 0x0000580b01007387 */ /* 0x000fe20000100800 */
[----:B------:R-:W-:-:S03]  /*17a0*/  IADD3 R38, P0, R17, UR20, RZ ;  /* 0x0000001411267c10 */ /* 0x000fc6000ff1e0ff */
[----:B------:R0:W-:Y:S01]  /*17b0*/  STL [R1+0xf8], R23 ;  /* 0x0000f81701007387 */ /* 0x0001e20000100800 */
[----:B------:R-:W-:Y:S02]  /*17c0*/  SHF.L.U32 R17, R5, 0x1, RZ ;  /* 0x0000000105117819 */ /* 0x000fe400000006ff */
[----:B------:R1:W3:Y:S01]  /*17d0*/  MUFU.EX2 R5, R39 ;  /* 0x0000002700057308 */ /* 0x0002e20000000800 */
[C---:B------:R-:W-:Y:S01]  /*17e0*/  IADD3.X R37, R26.reuse, UR19, RZ, P3, !PT ;  /* 0x000000131a257c10 */ /* 0x040fe20009ffe4ff */
[----:B0-----:R-:W4:Y:S04]  /*17f0*/  LDL R23, [R1+0x58] ;  /* 0x0000580001177983 */ /* 0x001f280000100800 */
[----:B------:R-:W-:Y:S01]  /*1800*/  STL [R1+0x38], R20 ;  /* 0x0000381401007387 */ /* 0x000fe20000100800 */
[----:B-1----:R-:W-:-:S03]  /*1810*/  IADD3.X R39, R26, UR21, RZ, P0, !PT ;  /* 0x000000151a277c10 */ /* 0x002fc600087fe4ff */
[----:B------:R-:W-:Y:S04]  /*1820*/  STL [R1+0x3c], R19 ;  /* 0x00003c1301007387 */ /* 0x000fe80000100800 */
[----:B------:R0:W-:Y:S04]  /*1830*/  STL [R1+0xfc], R25 ;  /* 0x0000fc1901007387 */ /* 0x0001e80000100800 */
[----:B------:R-:W-:Y:S04]  /*1840*/  STL [R1+0x8c], R16 ;  /* 0x00008c1001007387 */ /* 0x000fe80000100800 */
[----:B------:R-:W2:Y:S01]  /*1850*/  LDL.LU R26, [R1+0x12c] ;  /* 0x00012c00011a7983 */ /* 0x000ea20000300800 */
[----:B------:R-:W-:Y:S01]  /*1860*/  FMUL.FTZ R54, R0, R20 ;  /* 0x0000001400367220 */ /* 0x000fe20000410000 */
[----:B------:R-:W-:Y:S01]  /*1870*/  FFMA.FTZ R50, R6, R52, R50 ;  /* 0x0000003406327223 */ /* 0x000fe20000010032 */
[----:B------:R-:W-:Y:S01]  /*1880*/  FFMA.FTZ R55, R0, R20, R51 ;  /* 0x0000001400377223 */ /* 0x000fe20000010033 */
[----:B------:R-:W-:Y:S01]  /*1890*/  FADD.FTZ R61, R61, R52 ;  /* 0x000000343d3d7221 */ /* 0x000fe20000010000 */
[----:B------:R-:W-:Y:S01]  /*18a0*/  FFMA.FTZ R53, R27, R54, R53 ;  /* 0x000000361b357223 */ /* 0x000fe20000010035 */
[----:B------:R-:W-:Y:S01]  /*18b0*/  FMUL.FTZ R54, R48, R52 ;  /* 0x0000003430367220 */ /* 0x000fe20000410000 */
[----:B------:R-:W-:Y:S01]  /*18c0*/  PRMT R42, R25, 0x7632, R42 ;  /* 0x00007632192a7816 */ /* 0x000fe2000000002a */
[----:B---3--:R-:W-:Y:S01]  /*18d0*/  FADD.FTZ R5, R5, 1 ;  /* 0x3f80000005057421 */ /* 0x008fe20000010000 */
[----:B------:R-:W-:Y:S01]  /*18e0*/  PRMT R7, R22, 0x7632, R7 ;  /* 0x0000763216077816 */ /* 0x000fe20000000007 */
[----:B------:R-:W-:Y:S01]  /*18f0*/  FFMA.FTZ R53, R6, R54, R53 ;  /* 0x0000003606357223 */ /* 0x000fe20000010035 */
[----:B------:R-:W-:Y:S01]  /*1900*/  FMUL.FTZ R6, R3, R19 ;  /* 0x0000001303067220 */ /* 0x000fe20000410000 */
[----:B------:R-:W-:Y:S01]  /*1910*/  FFMA.FTZ R55, R48, R52, R55 ;  /* 0x0000003430377223 */ /* 0x000fe20000010037 */
[----:B------:R-:W-:Y:S01]  /*1920*/  FFMA.FTZ R46, R0, R18, R29 ;  /* 0x00000012002e7223 */ /* 0x000fe2000001001d */
[----:B------:R-:W3:Y:S01]  /*1930*/  LDG.E.64.CONSTANT R36, desc[UR12][R36.64] ;  /* 0x0000000c24247981 */ /* 0x000ee2000c1e9b00 */
[----:B------:R-:W-:Y:S01]  /*1940*/  FFMA.FTZ R52, R28, R6, R53 ;  /* 0x000000061c347223 */ /* 0x000fe20000010035 */
[----:B------:R-:W-:-:S02]  /*1950*/  SHF.L.U32 R42, R42, 0x10, RZ ;  /* 0x000000102a2a7819 */ /* 0x000fc400000006ff */
[----:B------:R-:W-:Y:S04]  /*1960*/  STL [R1+0x88], R17 ;  /* 0x0000881101007387 */ /* 0x000fe80000100800 */
[----:B------:R-:W3:Y:S01]  /*1970*/  LDL.LU R27, [R1+0x128] ;  /* 0x00012800011b7983 */ /* 0x000ee20000300800 */
[----:B------:R-:W-:-:S03]  /*1980*/  FMUL.FTZ R10, R42, R10 ;  /* 0x0000000a2a0a7220 */ /* 0x000fc60000410000 */
[----:B------:R-:W3:Y:S01]  /*1990*/  LDL.LU R28, [R1+0x124] ;  /* 0x00012400011c7983 */ /* 0x000ee20000300800 */
[----:B------:R-:W-:Y:S01]  /*19a0*/  FFMA.FTZ R12, R4, R10, R12 ;  /* 0x0000000a040c7223 */ /* 0x000fe2000001000c */
[----:B------:R-:W-:Y:S01]  /*19b0*/  FADD.FTZ R60, R60, R10 ;  /* 0x0000000a3c3c7221 */ /* 0x000fe20000010000 */
[----:B------:R-:W-:Y:S01]  /*19c0*/  FMUL.FTZ R40, R46, -1.4426950216293334961 ;  /* 0xbfb8aa3b2e287820 */ /* 0x000fe20000410000 */
[----:B------:R-:W-:Y:S01]  /*19d0*/  SHF.L.U32 R7, R7, 0x10, RZ ;  /* 0x0000001007077819 */ /* 0x000fe200000006ff */
[----:B------:R-:W3:Y:S04]  /*19e0*/  LDG.E.64.CONSTANT R38, desc[UR12][R38.64] ;  /* 0x0000000c26267981 */ /* 0x000ee8000c1e9b00 */
[----:B------:R-:W-:Y:S01]  /*19f0*/  FADD.FTZ R7, -R14, R7 ;  /* 0x000000070e077221 */ /* 0x000fe20000010100 */
[----:B--2---:R-:W-:-:S05]  /*1a00*/  SHF.L.U32 R53, R26, 0x10, RZ ;  /* 0x000000101a357819 */ /* 0x004fca00000006ff */
[----:B------:R-:W-:-:S04]  /*1a10*/  FADD.FTZ R53, -R14, R53 ;  /* 0x000000350e357221 */ /* 0x000fc80000010100 */
[----:B------:R-:W-:Y:S02]  /*1a20*/  FMUL.FTZ R22, R2, R53 ;  /* 0x0000003502167220 */ /* 0x000fe40000410000 */
[----:B------:R1:W-:Y:S01]  /*1a30*/  MUFU.RCP R53, R5 ;  /* 0x0000000500357308 */ /* 0x0003e20000001000 */
[----:B------:R-:W-:Y:S01]  /*1a40*/  STL [R1+0x100], R26 ;  /* 0x0001001a01007387 */ /* 0x000fe20000100800 */
[----:B-1----:R-:W-:Y:S01]  /*1a50*/  FFMA.FTZ R5, R3, R19, R55 ;  /* 0x0000001303057223 */ /* 0x002fe20000010037 */
[CC--:B------:R-:W-:Y:S02]  /*1a60*/  FMUL.FTZ R55, R15.reuse, R10.reuse ;  /* 0x0000000a0f377220 */ /* 0x0c0fe40000410000 */
[----:B------:R-:W-:Y:S01]  /*1a70*/  STL [R1+0x54], R22 ;  /* 0x0000541601007387 */ /* 0x000fe20000100800 */
[----:B------:R-:W-:Y:S01]  /*1a80*/  FFMA.FTZ R10, R15, R10, R5 ;  /* 0x0000000a0f0a7223 */ /* 0x000fe20000010005 */
[----:B------:R-:W-:Y:S02]  /*1a90*/  FFMA.FTZ R5, R0, R22, R29 ;  /* 0x0000001600057223 */ /* 0x000fe4000001001d */
[----:B------:R-:W2:Y:S01]  /*1aa0*/  LDL.LU R29, [R1+0x120] ;  /* 0x00012000011d7983 */ /* 0x000ea20000300800 */
[----:B----4-:R-:W-:Y:S01]  /*1ab0*/  FFMA.FTZ R11, R3, R23, R59 ;  /* 0x00000017030b7223 */ /* 0x010fe2000001003b */
[----:B------:R-:W1:Y:S01]  /*1ac0*/  MUFU.EX2 R40, R40 ;  /* 0x0000002800287308 */ /* 0x000e620000000800 */
[----:B------:R-:W-:-:S02]  /*1ad0*/  FMUL.FTZ R7, R2, R7 ;  /* 0x0000000702077220 */ /* 0x000fc40000410000 */
[----:B------:R-:W-:Y:S02]  /*1ae0*/  FMUL.FTZ R41, R11, -1.4426950216293334961 ;  /* 0xbfb8aa3b0b297820 */ /* 0x000fe40000410000 */
[----:B------:R-:W-:-:S04]  /*1af0*/  FFMA.FTZ R43, R48, R7, R8 ;  /* 0x00000007302b7223 */ /* 0x000fc80000010008 */
[----:B------:R-:W4:Y:S01]  /*1b00*/  MUFU.EX2 R41, R41 ;  /* 0x0000002900297308 */ /* 0x000f220000000800 */
[----:B------:R-:W-:Y:S01]  /*1b10*/  FMUL.FTZ R47, R43, -1.4426950216293334961 ;  /* 0xbfb8aa3b2b2f7820 */ /* 0x000fe20000410000 */
[----:B-1----:R-:W-:-:S06]  /*1b20*/  FADD.FTZ R42, R40, 1 ;  /* 0x3f800000282a7421 */ /* 0x002fcc0000010000 */
[----:B------:R-:W1:Y:S08]  /*1b30*/  MUFU.EX2 R47, R47 ;  /* 0x0000002f002f7308 */ /* 0x000e700000000800 */
[----:B------:R-:W0:Y:S01]  /*1b40*/  MUFU.RCP R42, R42 ;  /* 0x0000002a002a7308 */ /* 0x000e220000001000 */
[----:B----4-:R-:W-:-:S07]  /*1b50*/  FADD.FTZ R54, R41, 1 ;  /* 0x3f80000029367421 */ /* 0x010fce0000010000 */
[----:B------:R3:W4:Y:S01]  /*1b60*/  MUFU.RCP R51, R54 ;  /* 0x0000003600337308 */ /* 0x0007220000001000 */
[----:B-1----:R-:W-:Y:S01]  /*1b70*/  FADD.FTZ R47, R47, 1 ;  /* 0x3f8000002f2f7421 */ /* 0x002fe20000010000 */
[----:B------:R-:W-:Y:S01]  /*1b80*/  FFMA.FTZ R52, R4, R55, R52 ;  /* 0x0000003704347223 */ /* 0x000fe20000010034 */
[----:B------:R-:W-:-:S05]  /*1b90*/  FADD.FTZ R56, -R53, 1 ;  /* 0x3f80000035387421 */ /* 0x000fca0000010100 */
[----:B------:R-:W1:Y:S01]  /*1ba0*/  MUFU.RCP R47, R47 ;  /* 0x0000002f002f7308 */ /* 0x000e620000001000 */
[----:B0-----:R-:W-:Y:S01]  /*1bb0*/  FADD.FTZ R55, -R42, 1 ;  /* 0x3f8000002a377421 */ /* 0x001fe20000010100 */
[----:B---3--:R-:W-:Y:S01]  /*1bc0*/  SHF.L.U32 R54, R27, 0x10, RZ ;  /* 0x000000101b367819 */ /* 0x008fe200000006ff */
[----:B------:R-:W-:Y:S02]  /*1bd0*/  FFMA.FTZ R56, R13, R56, 1 ;  /* 0x3f8000000d387423 */ /* 0x000fe40000010038 */
[----:B------:R-:W-:Y:S01]  /*1be0*/  FFMA.FTZ R46, R46, R55, 1 ;  /* 0x3f8000002e2e7423 */ /* 0x000fe20000010037 */
[----:B------:R-:W-:Y:S01]  /*1bf0*/  SHF.L.U32 R13, R28, 0x10, RZ ;  /* 0x000000101c0d7819 */ /* 0x000fe200000006ff */
[----:B----4-:R-:W-:Y:S02]  /*1c00*/  FADD.FTZ R57, -R51, 1 ;  /* 0x3f80000033397421 */ /* 0x010fe40000010100 */
[----:B------:R-:W-:Y:S01]  /*1c10*/  FMUL.FTZ R46, R42, R46 ;  /* 0x0000002e2a2e7220 */ /* 0x000fe20000410000 */
[----:B------:R-:W-:Y:S01]  /*1c20*/  FADD.FTZ R54, -R14, R54 ;  /* 0x000000360e367221 */ /* 0x000fe20000010100 */
[----:B------:R-:W-:-:S02]  /*1c30*/  FFMA.FTZ R57, R11, R57, 1 ;  /* 0x3f8000000b397423 */ /* 0x000fc40000010039 */
[----:B------:R-:W-:Y:S01]  /*1c40*/  FMUL.FTZ R25, R13, R46 ;  /* 0x0000002e0d197220 */ /* 0x000fe20000410000 */
[----:B------:R-:W-:Y:S01]  /*1c50*/  FMUL.FTZ R20, R2, R54 ;  /* 0x0000003602147220 */ /* 0x000fe20000410000 */
[----:B------:R-:W-:Y:S01]  /*1c60*/  FMUL.FTZ R57, R51, R57 ;  /* 0x0000003933397220 */ /* 0x000fe20000410000 */
[----:B-1----:R-:W-:-:S03]  /*1c70*/  FADD.FTZ R58, -R47, 1 ;  /* 0x3f8000002f3a7421 */ /* 0x002fc60000010100 */
[----:B------:R-:W-:Y:S04]  /*1c80*/  STL [R1+0x50], R20 ;  /* 0x0000501401007387 */ /* 0x000fe80000100800 */
[----:B------:R-:W-:Y:S01]  /*1c90*/  STL [R1+0x104], R28 ;  /* 0x0001041c01007387 */ /* 0x000fe20000100800 */
[----:B------:R-:W-:-:S03]  /*1ca0*/  FFMA.FTZ R58, R43, R58, 1 ;  /* 0x3f8000002b3a7423 */ /* 0x000fc6000001003a */
[----:B------:R-:W-:Y:S04]  /*1cb0*/  STL [R1+0x2c], R25 ;  /* 0x00002c1901007387 */ /* 0x000fe80000100800 */
[----:B------:R-:W-:Y:S01]  /*1cc0*/  STL [R1+0x108], R27 ;  /* 0x0001081b01007387 */ /* 0x000fe20000100800 */
[----:B------:R-:W-:Y:S01]  /*1cd0*/  PRMT R46, R28, 0x7632, R46 ;  /* 0x000076321c2e7816 */ /* 0x000fe2000000002e */
[----:B------:R-:W-:Y:S01]  /*1ce0*/  FMUL.FTZ R4, R5, -1.4426950216293334961 ;  /* 0xbfb8aa3b05047820 */ /* 0x000fe20000410000 */
[----:B------:R-:W-:Y:S01]  /*1cf0*/  IADD3 R40, P0, R17, UR18, RZ ;  /* 0x0000001211287c10 */ /* 0x000fe2000ff1e0ff */
[----:B------:R-:W-:-:S04]  /*1d00*/  FFMA.FTZ R54, R3, R20, R59 ;  /* 0x0000001403367223 */ /* 0x000fc8000001003b */
[----:B------:R-:W0:Y:S01]  /*1d10*/  MUFU.EX2 R4, R4 ;  /* 0x0000000400047308 */ /* 0x000e220000000800 */
[----:B------:R-:W-:Y:S01]  /*1d20*/  IADD3.X R41, R16, UR19, RZ, P0, !PT ;  /* 0x0000001310297c10 */ /* 0x000fe200087fe4ff */
[----:B------:R-:W-:Y:S01]  /*1d30*/  FMUL.FTZ R55, R54, -1.4426950216293334961 ;  /* 0xbfb8aa3b36377820 */ /* 0x000fe20000410000 */
[----:B------:R-:W-:-:S04]  /*1d40*/  PRMT R6, R26, 0x7632, R6 ;  /* 0x000076321a067816 */ /* 0x000fc80000000006 */
[----:B------:R-:W3:Y:S01]  /*1d50*/  LDG.E.64.CONSTANT R40, desc[UR12][R40.64] ;  /* 0x0000000c28287981 */ /* 0x000ee2000c1e9b00 */
[----:B------:R-:W1:Y:S01]  /*1d60*/  MUFU.EX2 R55, R55 ;  /* 0x0000003700377308 */ /* 0x000e620000000800 */
[----:B------:R-:W-:Y:S01]  /*1d70*/  FMUL.FTZ R47, R47, R58 ;  /* 0x0000003a2f2f7220 */ /* 0x000fe20000410000 */
[----:B------:R-:W-:Y:S01]  /*1d80*/  SHF.L.U32 R6, R6, 0x10, RZ ;  /* 0x0000001006067819 */ /* 0x000fe200000006ff */
[----:B0-----:R-:W-:Y:S01]  /*1d90*/  FADD.FTZ R58, R4, 1 ;  /* 0x3f800000043a7421 */ /* 0x001fe20000010000 */
[----:B------:R-:W-:-:S03]  /*1da0*/  PRMT R4, R27, 0x7632, R4 ;  /* 0x000076321b047816 */ /* 0x000fc60000000004 */
[----:B------:R-:W-:Y:S01]  /*1db0*/  FADD.FTZ R6, -R14, R6 ;  /* 0x000000060e067221 */ /* 0x000fe20000010100 */
[----:B------:R-:W-:Y:S02]  /*1dc0*/  SHF.L.U32 R46, R46, 0x10, RZ ;  /* 0x000000102e2e7819 */ /* 0x000fe400000006ff */
[----:B------:R-:W-:Y:S02]  /*1dd0*/  SHF.L.U32 R4, R4, 0x10, RZ ;  /* 0x0000001004047819 */ /* 0x000fe400000006ff */
[----:B--2---:R-:W-:Y:S01]  /*1de0*/  SHF.L.U32 R13, R29, 0x10, RZ ;  /* 0x000000101d0d7819 */ /* 0x004fe200000006ff */
[----:B------:R0:W-:Y:S04]  /*1df0*/  STL [R1+0x10c], R29 ;  /* 0x00010c1d01007387 */ /* 0x0001e80000100800 */
[----:B------:R-:W-:Y:S01]  /*1e00*/  FMUL.FTZ R24, R13, R57 ;  /* 0x000000390d187220 */ /* 0x000fe20000410000 */
[----:B------:R-:W-:-:S04]  /*1e10*/  PRMT R43, R29, 0x7632, R43 ;  /* 0x000076321d2b7816 */ /* 0x000fc8000000002b */
[----:B------:R-:W-:Y:S04]  /*1e20*/  STL [R1+0x28], R24 ;  /* 0x0000281801007387 */ /* 0x000fe80000100800 */
[----:B0-----:R-:W2:Y:S04]  /*1e30*/  LDL.LU R29, [R1+0x60] ;  /* 0x00006000011d7983 */ /* 0x001ea80000300800 */
[----:B------:R-:W4:Y:S01]  /*1e40*/  LDL.LU R28, [R1+0x64] ;  /* 0x00006400011c7983 */ /* 0x000f220000300800 */
[----:B------:R-:W-:Y:S01]  /*1e50*/  FMUL.FTZ R6, R2, R6 ;  /* 0x0000000602067220 */ /* 0x000fe20000410000 */
[----:B------:R-:W-:Y:S01]  /*1e60*/  FADD.FTZ R4, -R14, R4 ;  /* 0x000000040e047221 */ /* 0x000fe20000010100 */
[----:B------:R-:W-:Y:S01]  /*1e70*/  SHF.L.U32 R43, R43, 0x10, RZ ;  /* 0x000000102b2b7819 */ /* 0x000fe200000006ff */
[----:B------:R-:W-:Y:S01]  /*1e80*/  FMUL.FTZ R53, R53, R56 ;  /* 0x0000003835357220 */ /* 0x000fe20000410000 */
[----:B------:R-:W-:Y:S01]  /*1e90*/  FMUL.FTZ R13, R46, R47 ;  /* 0x0000002f2e0d7220 */ /* 0x000fe20000410000 */
[----:B-1----:R-:W-:Y:S01]  /*1ea0*/  FADD.FTZ R55, R55, 1 ;  /* 0x3f80000037377421 */ /* 0x002fe20000010000 */
[----:B------:R-:W-:Y:S01]  /*1eb0*/  FMUL.FTZ R46, R0, R25 ;  /* 0x00000019002e7220 */ /* 0x000fe20000410000 */
[----:B------:R-:W-:Y:S01]  /*1ec0*/  FFMA.FTZ R11, R48, R6, R8 ;  /* 0x00000006300b7223 */ /* 0x000fe20000010008 */
[----:B------:R-:W-:Y:S01]  /*1ed0*/  FMUL.FTZ R4, R2, R4 ;  /* 0x0000000402047220 */ /* 0x000fe20000410000 */
[----:B------:R-:W-:Y:S01]  /*1ee0*/  FMUL.FTZ R47, R43, R53 ;  /* 0x000000352b2f7220 */ /* 0x000fe20000410000 */
[----:B------:R0:W-:Y:S01]  /*1ef0*/  MUFU.RCP R56, R55 ;  /* 0x0000003700387308 */ /* 0x0001e20000001000 */
[----:B------:R-:W-:Y:S01]  /*1f00*/  FFMA.FTZ R46, R18, R46, R52 ;  /* 0x0000002e122e7223 */ /* 0x000fe20000010034 */
[-C--:B------:R-:W-:Y:S01]  /*1f10*/  FMUL.FTZ R43, R48, R13.reuse ;  /* 0x0000000d302b7220 */ /* 0x080fe20000410000 */
[----:B------:R-:W-:Y:S01]  /*1f20*/  FMUL.FTZ R42, R11, -1.4426950216293334961 ;  /* 0xbfb8aa3b0b2a7820 */ /* 0x000fe20000410000 */
[----:B------:R-:W-:-:S02]  /*1f30*/  FFMA.FTZ R50, R7, R13, R50 ;  /* 0x0000000d07327223 */ /* 0x000fc40000010032 */
[----:B------:R-:W-:Y:S01]  /*1f40*/  FFMA.FTZ R43, R7, R43, R46 ;  /* 0x0000002b072b7223 */ /* 0x000fe2000001002e */
[----:B0-----:R-:W-:Y:S02]  /*1f50*/  FFMA.FTZ R55, R15, R4, R9 ;  /* 0x000000040f377223 */ /* 0x001fe40000010009 */
[----:B------:R-:W0:Y:S02]  /*1f60*/  MUFU.EX2 R42, R42 ;  /* 0x0000002a002a7308 */ /* 0x000e240000000800 */
[----:B------:R-:W-:-:S06]  /*1f70*/  FMUL.FTZ R7, R55, -1.4426950216293334961 ;  /* 0xbfb8aa3b37077820 */ /* 0x000fcc0000410000 */
[----:B------:R-:W1:Y:S08]  /*1f80*/  MUFU.EX2 R7, R7 ;  /* 0x0000000700077308 */ /* 0x000e700000000800 */
[----:B------:R-:W1:Y:S01]  /*1f90*/  MUFU.RCP R58, R58 ;  /* 0x0000003a003a7308 */ /* 0x000e620000001000 */
[----:B0-----:R-:W-:-:S07]  /*1fa0*/  FADD.FTZ R42, R42, 1 ;  /* 0x3f8000002a2a7421 */ /* 0x001fce0000010000 */
[----:B------:R0:W-:Y:S01]  /*1fb0*/  MUFU.RCP R53, R42 ;  /* 0x0000002a00357308 */ /* 0x0001e20000001000 */
[----:B-1----:R-:W-:Y:S01]  /*1fc0*/  FADD.FTZ R7, R7, 1 ;  /* 0x3f80000007077421 */ /* 0x002fe20000010000 */
[----:B------:R-:W-:Y:S01]  /*1fd0*/  FADD.FTZ R61, R61, R13 ;  /* 0x0000000d3d3d7221 */ /* 0x000fe20000010000 */
[----:B0-----:R-:W-:Y:S01]  /*1fe0*/  FFMA.FTZ R42, R0, R25, R10 ;  /* 0x00000019002a7223 */ /* 0x001fe2000001000a */
[----:B------:R-:W-:-:S04]  /*1ff0*/  FMUL.FTZ R10, R3, R24 ;  /* 0x00000018030a7220 */ /* 0x000fc80000410000 */
[----:B------:R-:W0:Y:S01]  /*2000*/  MUFU.RCP R51, R7 ;  /* 0x0000000700337308 */ /* 0x000e220000001000 */
[----:B------:R-:W-:Y:S01]  /*2010*/  FFMA.FTZ R42, R48, R13, R42 ;  /* 0x0000000d302a7223 */ /* 0x000fe2000001002a */
[----:B------:R-:W-:Y:S01]  /*2020*/  FFMA.FTZ R13, R23, R10, R43 ;  /* 0x0000000a170d7223 */ /* 0x000fe2000001002b */
[----:B------:R-:W-:Y:S02]  /*2030*/  FADD.FTZ R10, -R58, 1 ;  /* 0x3f8000003a0a7421 */ /* 0x000fe40000010100 */
[----:B------:R-:W-:Y:S01]  /*2040*/  FFMA.FTZ R43, R3, R24, R42 ;  /* 0x00000018032b7223 */ /* 0x000fe2000001002a */
[-C--:B------:R-:W-:Y:S01]  /*2050*/  FMUL.FTZ R42, R15, R47.reuse ;  /* 0x0000002f0f2a7220 */ /* 0x080fe20000410000 */
[----:B------:R-:W-:-:S03]  /*2060*/  FFMA.FTZ R12, R49, R47, R12 ;  /* 0x0000002f310c7223 */ /* 0x000fc6000001000c */
[----:B------:R-:W-:Y:S01]  /*2070*/  FFMA.FTZ R49, R49, R42, R13 ;  /* 0x0000002a31317223 */ /* 0x000fe2000001000d */
[----:B------:R-:W-:Y:S01]  /*2080*/  FFMA.FTZ R42, R5, R10, 1 ;  /* 0x3f800000052a7423 */ /* 0x000fe2000001000a */
[----:B------:R-:W-:Y:S01]  /*2090*/  IADD3.X R45, RZ, R45, RZ, P1, !PT ;  /* 0x0000002dff2d7210 */ /* 0x000fe20000ffe4ff */
[----:B------:R-:W-:Y:S02]  /*20a0*/  STL [R1+0x110], R25 ;  /* 0x0001101901007387 */ /* 0x000fe40000100800 */
[----:B------:R-:W-:Y:S01]  /*20b0*/  FMUL.FTZ R58, R58, R42 ;  /* 0x0000002a3a3a7220 */ /* 0x000fe20000410000 */
[----:B------:R-:W-:Y:S01]  /*20c0*/  IADD3 R42, P0, R17, UR20, RZ ;  /* 0x00000014112a7c10 */ /* 0x000fe2000ff1e0ff */
[----:B------:R-:W-:Y:S01]  /*20d0*/  STL [R1+0x114], R23 ;  /* 0x0001141701007387 */ /* 0x000fe20000100800 */
[----:B0-----:R-:W-:Y:S01]  /*20e0*/  FADD.FTZ R59, -R51, 1 ;  /* 0x3f800000333b7421 */ /* 0x001fe20000010100 */
[----:B------:R-:W-:Y:S01]  /*20f0*/  FADD.FTZ R60, R60, R47 ;  /* 0x0000002f3c3c7221 */ /* 0x000fe20000010000 */
[----:B------:R-:W-:Y:S01]  /*2100*/  FFMA.FTZ R47, R15, R47, R43 ;  /* 0x0000002f0f2f7223 */ /* 0x000fe2000001002b */
[----:B------:R0:W-:Y:S01]  /*2110*/  STL [R1+0x118], R24 ;  /* 0x0001181801007387 */ /* 0x0001e20000100800 */
[----:B------:R-:W-:Y:S01]  /*2120*/  IADD3.X R43, R16, UR21, RZ, P0, !PT ;  /* 0x00000015102b7c10 */ /* 0x000fe200087fe4ff */
[----:B------:R-:W-:Y:S01]  /*2130*/  FFMA.FTZ R55, R55, R59, 1 ;  /* 0x3f80000037377423 */ /* 0x000fe2000001003b */
[----:B------:R-:W-:-:S02]  /*2140*/  SHF.L.U32 R26, R44, 0x1, RZ ;  /* 0x000000012c1a7819 */ /* 0x000fc400000006ff */
[--C-:B0-----:R-:W-:Y:S02]  /*2150*/  SHF.L.U64.HI R24, R44, 0x1, R45.reuse ;  /* 0x000000012c187819 */ /* 0x101fe4000001022d */
[----:B------:R-:W3:Y:S01]  /*2160*/  LDG.E.64.CONSTANT R42, desc[UR12][R42.64] ;  /* 0x0000000c2a2a7981 */ /* 0x000ee2000c1e9b00 */
[----:B------:R-:W-:Y:S01]  /*2170*/  PRMT R45, R33, 0x7632, R45 ;  /* 0x00007632212d7816 */ /* 0x000fe2000000002d */
[----:B------:R-:W-:Y:S01]  /*2180*/  FMUL.FTZ R51, R51, R55 ;  /* 0x0000003733337220 */ /* 0x000fe20000410000 */
[----:B------:R-:W-:Y:S02]  /*2190*/  IADD3 R44, P0, R26, UR18, RZ ;  /* 0x000000121a2c7c10 */ /* 0x000fe4000ff1e0ff */
[----:B------:R-:W-:-:S05]  /*21a0*/  SHF.L.U32 R45, R45, 0x10, RZ ;  /* 0x000000102d2d7819 */ /* 0x000fca00000006ff */
[----:B------:R-:W-:Y:S01]  /*21b0*/  FMUL.FTZ R51, R45, R51 ;  /* 0x000000332d337220 */ /* 0x000fe20000410000 */
[----:B------:R-:W-:-:S06]  /*21c0*/  IADD3.X R45, R24, UR19, RZ, P0, !PT ;  /* 0x00000013182d7c10 */ /* 0x000fcc00087fe4ff */
[----:B------:R-:W3:Y:S01]  /*21d0*/  LDG.E.64.CONSTANT R44, desc[UR12][R44.64] ;  /* 0x0000000c2c2c7981 */ /* 0x000ee2000c1e9b00 */
[----:B------:R-:W-:Y:S01]  /*21e0*/  FADD.FTZ R13, -R56, 1 ;  /* 0x3f800000380d7421 */ /* 0x000fe20000010100 */
[----:B------:R-:W-:-:S03]  /*21f0*/  SHF.L.U32 R5, R30, 0x10, RZ ;  /* 0x000000101e057819 */ /* 0x000fc600000006ff */
[----:B------:R-:W-:Y:S02]  /*2200*/  FFMA.FTZ R54, R54, R13, 1 ;  /* 0x3f80000036367423 */ /* 0x000fe4000001000d */
[--C-:B------:R-:W-:Y:S01]  /*2210*/  FADD.FTZ R13, -R14, R5.reuse ;  /* 0x000000050e0d7221 */ /* 0x100fe20000010100 */
[----:B------:R-:W-:Y:S02]  /*2220*/  PRMT R5, R30, 0x7632, R5 ;  /* 0x000076321e057816 */ /* 0x000fe40000000005 */
[----:B------:R-:W-:Y:S01]  /*2230*/  PRMT R57, R31, 0x7632, R57 ;  /* 0x000076321f397816 */ /* 0x000fe20000000039 */
[----:B------:R-:W-:Y:S01]  /*2240*/  FADD.FTZ R10, -R53, 1 ;  /* 0x3f800000350a7421 */ /* 0x000fe20000010100 */
[----:B------:R-:W-:Y:S02]  /*2250*/  SHF.L.U32 R5, R5, 0x10, RZ ;  /* 0x0000001005057819 */ /* 0x000fe400000006ff */
[----:B------:R-:W-:Y:S01]  /*2260*/  SHF.L.U32 R57, R57, 0x10, RZ ;  /* 0x0000001039397819 */ /* 0x000fe200000006ff */
[----:B------:R-:W-:Y:S01]  /*2270*/  FFMA.FTZ R11, R11, R10, 1 ;  /* 0x3f8000000b0b7423 */ /* 0x000fe2000001000a */
[----:B------:R-:W-:Y:S01]  /*2280*/  SHF.L.U32 R10, R31, 0x10, RZ ;  /* 0x000000101f0a7819 */ /* 0x000fe200000006ff */
[----:B------:R-:W-:Y:S01]  /*2290*/  FMUL.FTZ R19, R2, R13 ;  /* 0x0000000d02137220 */ /* 0x000fe20000410000 */
[C---:B------:R-:W-:Y:S01]  /*22a0*/  FADD.FTZ R5, -R14.reuse, R5 ;  /* 0x000000050e057221 */ /* 0x040fe20000010100 */
[----:B------:R-:W-:-:S02]  /*22b0*/  FADD.FTZ R57, -R14, R57 ;  /* 0x000000390e397221 */ /* 0x000fc40000010100 */
[----:B------:R-:W-:Y:S01]  /*22c0*/  FADD.FTZ R10, -R14, R10 ;  /* 0x0000000a0e0a7221 */ /* 0x000fe20000010100 */
[C---:B------:R-:W-:Y:S01]  /*22d0*/  FMUL.FTZ R5, R2.reuse, R5 ;  /* 0x0000000502057220 */ /* 0x040fe20000410000 */
[C---:B------:R-:W-:Y:S01]  /*22e0*/  FMUL.FTZ R57, R2.reuse, R57 ;  /* 0x0000003902397220 */ /* 0x040fe20000410000 */
[----:B------:R-:W-:Y:S01]  /*22f0*/  FMUL.FTZ R53, R53, R11 ;  /* 0x0000000b35357220 */ /* 0x000fe20000410000 */
[----:B------:R-:W-:Y:S01]  /*2300*/  FMUL.FTZ R18, R2, R10 ;  /* 0x0000000a02127220 */ /* 0x000fe20000410000 */
[----:B------:R-:W-:Y:S01]  /*2310*/  FFMA.FTZ R13, R48, R5, R8 ;  /* 0x00000005300d7223 */ /* 0x000fe20000010008 */
[----:B------:R-:W-:Y:S01]  /*2320*/  FFMA.FTZ R11, R15, R57, R9 ;  /* 0x000000390f0b7223 */ /* 0x000fe20000010009 */
[----:B------:R-:W-:Y:S02]  /*2330*/  FMUL.FTZ R54, R56, R54 ;  /* 0x0000003638367220 */ /* 0x000fe40000410000 */
[----:B------:R-:W-:Y:S01]  /*2340*/  FMUL.FTZ R56, R13, -1.4426950216293334961 ;  /* 0xbfb8aa3b0d387820 */ /* 0x000fe20000410000 */
[----:B------:R-:W-:Y:S01]  /*2350*/  FMUL.FTZ R55, R11, -1.4426950216293334961 ;  /* 0xbfb8aa3b0b377820 */ /* 0x000fe20000410000 */
[----:B------:R-:W-:-:S04]  /*2360*/  PRMT R59, R32, 0x7632, R59 ;  /* 0x00007632203b7816 */ /* 0x000fc8000000003b */
[----:B------:R-:W0:Y:S01]  /*2370*/  MUFU.EX2 R56, R56 ;  /* 0x0000003800387308 */ /* 0x000e220000000800 */
[----:B------:R-:W-:-:S07]  /*2380*/  SHF.L.U32 R59, R59, 0x10, RZ ;  /* 0x000000103b3b7819 */ /* 0x000fce00000006ff */
[----:B------:R-:W1:Y:S01]  /*2390*/  MUFU.EX2 R55, R55 ;  /* 0x0000003700377308 */ /* 0x000e620000000800 */
[----:B------:R-:W-:Y:S01]  /*23a0*/  FMUL.FTZ R53, R59, R53 ;  /* 0x000000353b357220 */ /* 0x000fe20000410000 */
[----:B------:R-:W-:-:S05]  /*23b0*/  SHF.L.U32 R59, R32, 0x10, RZ ;  /* 0x00000010203b7819 */ /* 0x000fca00000006ff */
[----:B------:R-:W-:Y:S01]  /*23c0*/  FMUL.FTZ R21, R59, R58 ;  /* 0x0000003a3b157220 */ /* 0x000fe20000410000 */
[----:B0-----:R-:W-:Y:S01]  /*23d0*/  FADD.FTZ R56, R56, 1 ;  /* 0x3f80000038387421 */ /* 0x001fe20000010000 */
[----:B------:R-:W-:Y:S02]  /*23e0*/  SHF.L.U32 R58, R33, 0x10, RZ ;  /* 0x00000010213a7819 */ /* 0x000fe400000006ff */
[----:B------:R-:W-:Y:S01]  /*23f0*/  FMUL.FTZ R59, R0, R21 ;  /* 0x00000015003b7220 */ /* 0x000fe20000410000 */
[----:B-1----:R-:W-:Y:S02]  /*2400*/  FADD.FTZ R55, R55, 1 ;  /* 0x3f80000037377421 */ /* 0x002fe40000010000 */
[----:B------:R-:W0:Y:S01]  /*2410*/  MUFU.RCP R56, R56 ;  /* 0x0000003800387308 */ /* 0x000e220000001000 */
[----:B------:R-:W-:Y:S01]  /*2420*/  FMUL.FTZ R54, R58, R54 ;  /* 0x000000363a367220 */ /* 0x000fe20000410000 */
[----:B------:R-:W-:Y:S01]  /*2430*/  FFMA.FTZ R49, R22, R59, R49 ;  /* 0x0000003b16317223 */ /* 0x000fe20000010031 */
[----:B------:R-:W-:Y:S01]  /*2440*/  FMUL.FTZ R58, R48, R53 ;  /* 0x00000035303a7220 */ /* 0x000fe20000410000 */
[----:B------:R-:W-:-:S04]  /*2450*/  FFMA.FTZ R47, R0, R21, R47 ;  /* 0x00000015002f7223 */ /* 0x000fc8000001002f */
[----:B------:R-:W-:Y:S01]  /*2460*/  MUFU.RCP R55, R55 ;  /* 0x0000003700377308 */ /* 0x000fe20000001000 */
[C---:B------:R-:W-:Y:S01]  /*2470*/  FFMA.FTZ R49, R6.reuse, R58, R49 ;  /* 0x0000003a06317223 */ /* 0x040fe20000010031 */
[-C--:B------:R-:W-:Y:S01]  /*2480*/  FFMA.FTZ R6, R6, R53.reuse, R50 ;  /* 0x0000003506067223 */ /* 0x080fe20000010032 */
[----:B------:R-:W-:Y:S01]  /*2490*/  FFMA.FTZ R47, R48, R53, R47 ;  /* 0x00000035302f7223 */ /* 0x000fe2000001002f */
[-C--:B------:R-:W-:Y:S01]  /*24a0*/  FMUL.FTZ R50, R3, R54.reuse ;  /* 0x0000003603327220 */ /* 0x080fe20000410000 */
[----:B------:R-:W-:Y:S02]  /*24b0*/  FADD.FTZ R61, R61, R53 ;  /* 0x000000353d3d7221 */ /* 0x000fe40000010000 */
[----:B------:R-:W-:Y:S01]  /*24c0*/  FFMA.FTZ R53, R3, R54, R47 ;  /* 0x0000003603357223 */ /* 0x000fe2000001002f */
[----:B------:R-:W-:Y:S01]  /*24d0*/  FFMA.FTZ R49, R20, R50, R49 ;  /* 0x0000003214317223 */ /* 0x000fe20000010031 */
[-C--:B------:R-:W-:Y:S01]  /*24e0*/  FMUL.FTZ R47, R15, R51.reuse ;  /* 0x000000330f2f7220 */ /* 0x080fe20000410000 */
[----:B------:R-:W-:-:S03]  /*24f0*/  FFMA.FTZ R12, R4, R51, R12 ;  /* 0x00000033040c7223 */ /* 0x000fc6000001000c */
[----:B------:R-:W-:Y:S01]  /*2500*/  FFMA.FTZ R47, R4, R47, R49 ;  /* 0x0000002f042f7223 */ /* 0x000fe20000010031 */
[----:B0-----:R-:W-:Y:S01]  /*2510*/  FADD.FTZ R4, -R56, 1 ;  /* 0x3f80000038047421 */ /* 0x001fe20000010100 */
[----:B------:R-:W-:Y:S01]  /*2520*/  FADD.FTZ R25, R60, R51 ;  /* 0x000000333c197221 */ /* 0x000fe20000010000 */
[----:B------:R-:W-:Y:S02]  /*2530*/  FFMA.FTZ R51, R15, R51, R53 ;  /* 0x000000330f337223 */ /* 0x000fe40000010035 */
[----:B------:R-:W-:-:S04]  /*2540*/  FFMA.FTZ R4, R13, R4, 1 ;  /* 0x3f8000000d047423 */ /* 0x000fc80000010004 */
[----:B------:R-:W-:Y:S01]  /*2550*/  FMUL.FTZ R56, R56, R4 ;  /* 0x0000000438387220 */ /* 0x000fe20000410000 */
[----:B------:R-:W-:-:S05]  /*2560*/  SHF.L.U32 R4, R36, 0x10, RZ ;  /* 0x0000001024047819 */ /* 0x000fca00000006ff */
[----:B------:R-:W-:Y:S01]  /*2570*/  FADD.FTZ R13, -R14, R4 ;  /* 0x000000040e0d7221 */ /* 0x000fe20000010100 */
[----:B------:R-:W-:-:S03]  /*2580*/  SHF.L.U32 R4, R37, 0x10, RZ ;  /* 0x0000001025047819 */ /* 0x000fc600000006ff */
[----:B------:R-:W-:Y:S02]  /*2590*/  FMUL.FTZ R17, R2, R13 ;  /* 0x0000000d02117220 */ /* 0x000fe40000410000 */
[----:B------:R-:W-:-:S04]  /*25a0*/  FADD.FTZ R4, -R14, R4 ;  /* 0x000000040e047221 */ /* 0x000fc80000010100 */
[----:B------:R-:W-:Y:S01]  /*25b0*/  FMUL.FTZ R16, R2, R4 ;  /* 0x0000000402107220 */ /* 0x000fe20000410000 */
[----:B--2---:R-:W-:-:S04]  /*25c0*/  FFMA.FTZ R7, R0, R19, R29 ;  /* 0x0000001300077223 */ /* 0x004fc8000001001d */
[----:B------:R-:W-:Y:S01]  /*25d0*/  FMUL.FTZ R46, R7, -1.4426950216293334961 ;  /* 0xbfb8aa3b072e7820 */ /* 0x000fe20000410000 */
[----:B----4-:R-:W-:-:S05]  /*25e0*/  FFMA.FTZ R10, R3, R18, R28 ;  /* 0x00000012030a7223 */ /* 0x010fca000001001c */
[----:B------:R-:W0:Y:S01]  /*25f0*/  MUFU.EX2 R46, R46 ;  /* 0x0000002e002e7308 */ /* 0x000e220000000800 */
[----:B------:R-:W-:-:S07]  /*2600*/  FMUL.FTZ R52, R10, -1.4426950216293334961 ;  /* 0xbfb8aa3b0a347820 */ /* 0x000fce0000410000 */
[----:B------:R-:W1:Y:S01]  /*2610*/  MUFU.EX2 R52, R52 ;  /* 0x0000003400347308 */ /* 0x000e620000000800 */
[----:B0-----:R-:W-:-:S07]  /*2620*/  FADD.FTZ R46, R46, 1 ;  /* 0x3f8000002e2e7421 */ /* 0x001fce0000010000 */
[----:B------:R-:W0:Y:S01]  /*2630*/  MUFU.RCP R46, R46 ;  /* 0x0000002e002e7308 */ /* 0x000e220000001000 */
[----:B-1----:R-:W-:-:S07]  /*2640*/  FADD.FTZ R52, R52, 1 ;  /* 0x3f80000034347421 */ /* 0x002fce0000010000 */
[----:B------:R-:W1:Y:S01]  /*2650*/  MUFU.RCP R52, R52 ;  /* 0x0000003400347308 */ /* 0x000e620000001000 */
[----:B0-----:R-:W-:-:S04]  /*2660*/  FADD.FTZ R50, -R46, 1 ;  /* 0x3f8000002e327421 */ /* 0x001fc80000010100 */
[----:B------:R-:W-:Y:S01]  /*2670*/  FFMA.FTZ R50, R7, R50, 1 ;  /* 0x3f80000007327423 */ /* 0x000fe20000010032 */
[----:B------:R-:W-:Y:S01]  /*2680*/  FADD.FTZ R7, -R55, 1 ;  /* 0x3f80000037077421 */ /* 0x000fe20000010100 */
[----:B-1----:R-:W-:-:S03]  /*2690*/  FADD.FTZ R53, -R52, 1 ;  /* 0x3f80000034357421 */ /* 0x002fc60000010100 */
[----:B------:R-:W-:Y:S01]  /*26a0*/  FFMA.FTZ R7, R11, R7, 1 ;  /* 0x3f8000000b077423 */ /* 0x000fe20000010007 */
[----:B------:R-:W-:Y:S01]  /*26b0*/  PRMT R11, R34, 0x7632, R11 ;  /* 0x00007632220b7816 */ /* 0x000fe2000000000b */
[----:B------:R-:W-:Y:S01]  /*26c0*/  FFMA.FTZ R53, R10, R53, 1 ;  /* 0x3f8000000a357423 */ /* 0x000fe20000010035 */
[----:B------:R-:W-:Y:S02]  /*26d0*/  PRMT R10, R35, 0x7632, R10 ;  /* 0x00007632230a7816 */ /* 0x000fe4000000000a */
[----:B------:R-:W-:Y:S01]  /*26e0*/  SHF.L.U32 R11, R11, 0x10, RZ ;  /* 0x000000100b0b7819 */ /* 0x000fe200000006ff */
[----:B------:R-:W-:Y:S01]  /*26f0*/  FMUL.FTZ R52, R52, R53 ;  /* 0x0000003534347220 */ /* 0x000fe20000410000 */
[----:B------:R-:W-:Y:S01]  /*2700*/  SHF.L.U32 R10, R10, 0x10, RZ ;  /* 0x000000100a0a7819 */ /* 0x000fe200000006ff */
[----:B------:R-:W-:Y:S01]  /*2710*/  FMUL.FTZ R7, R55, R7 ;  /* 0x0000000737077220 */ /* 0x000fe20000410000 */
[----:B------:R-:W-:Y:S01]  /*2720*/  SHF.L.U32 R53, R34, 0x10, RZ ;  /* 0x0000001022357819 */ /* 0x000fe200000006ff */
[----:B------:R-:W-:Y:S01]  /*2730*/  FMUL.FTZ R56, R11, R56 ;  /* 0x000000380b387220 */ /* 0x000fe20000410000 */
[----:B------:R-:W-:Y:S01]  /*2740*/  FMUL.FTZ R50, R46, R50 ;  /* 0x000000322e327220 */ /* 0x000fe20000410000 */
[----:B------:R-:W-:Y:S01]  /*2750*/  PRMT R11, R36, 0x7632, R11 ;  /* 0x00007632240b7816 */ /* 0x000fe2000000000b */
[----:B------:R-:W-:-:S02]  /*2760*/  FMUL.FTZ R10, R10, R7 ;  /* 0x000000070a0a7220 */ /* 0x000fc40000410000 */
[----:B------:R-:W-:Y:S01]  /*2770*/  FMUL.FTZ R53, R53, R50 ;  /* 0x0000003235357220 */ /* 0x000fe20000410000 */
[----:B------:R-:W-:Y:S02]  /*2780*/  SHF.L.U32 R7, R11, 0x10, RZ ;  /* 0x000000100b077819 */ /* 0x000fe400000006ff */
[----:B------:R-:W-:Y:S01]  /*2790*/  PRMT R11, R37, 0x7632, R11 ;  /* 0x00007632250b7816 */ /* 0x000fe2000000000b */
[C---:B------:R-:W-:Y:S01]  /*27a0*/  FFMA.FTZ R50, R0.reuse, R17, R29 ;  /* 0x0000001100327223 */ /* 0x040fe2000001001d */
[----:B------:R-:W-:Y:S01]  /*27b0*/  FMUL.FTZ R13, R0, R53 ;  /* 0x00000035000d7220 */ /* 0x000fe20000410000 */
[----:B------:R-:W-:Y:S01]  /*27c0*/  FADD.FTZ R7, -R14, R7 ;  /* 0x000000070e077221 */ /* 0x000fe20000010100 */
[----:B------:R-:W-:Y:S01]  /*27d0*/  SHF.L.U32 R11, R11, 0x10, RZ ;  /* 0x000000100b0b7819 */ /* 0x000fe200000006ff */
[----:B------:R-:W-:Y:S01]  /*27e0*/  FMUL.FTZ R59, R50, -1.4426950216293334961 ;  /* 0xbfb8aa3b323b7820 */ /* 0x000fe20000410000 */
[----:B------:R-:W-:Y:S01]  /*27f0*/  FFMA.FTZ R13, R19, R13, R47 ;  /* 0x0000000d130d7223 */ /* 0x000fe2000001002f */
[----:B------:R-:W-:Y:S01]  /*2800*/  FMUL.FTZ R46, R48, R56 ;  /* 0x00000038302e7220 */ /* 0x000fe20000410000 */
[----:B------:R-:W-:Y:S01]  /*2810*/  FFMA.FTZ R4, R3, R16, R28 ;  /* 0x0000001003047223 */ /* 0x000fe2000001001c */
[----:B------:R-:W-:Y:S01]  /*2820*/  FMUL.FTZ R7, R2, R7 ;  /* 0x0000000702077220 */ /* 0x000fe20000410000 */
[C---:B------:R-:W-:Y:S01]  /*2830*/  FFMA.FTZ R23, R5.reuse, R56, R6 ;  /* 0x0000003805177223 */ /* 0x040fe20000010006 */
[----:B------:R-:W-:Y:S01]  /*2840*/  FADD.FTZ R6, -R14, R11 ;  /* 0x0000000b0e067221 */ /* 0x000fe20000010100 */
[----:B------:R-:W-:Y:S01]  /*2850*/  FFMA.FTZ R13, R5, R46, R13 ;  /* 0x0000002e050d7223 */ /* 0x000fe2000001000d */
[----:B------:R-:W-:Y:S01]  /*2860*/  FMUL.FTZ R58, R4, -1.4426950216293334961 ;  /* 0xbfb8aa3b043a7820 */ /* 0x000fe20000410000 */
[----:B------:R-:W-:Y:S01]  /*2870*/  SHF.L.U32 R11, R35, 0x10, RZ ;  /* 0x00000010230b7819 */ /* 0x000fe200000006ff */
[----:B------:R-:W0:Y:S01]  /*2880*/  MUFU.EX2 R59, R59 ;  /* 0x0000003b003b7308 */ /* 0x000e220000000800 */
[----:B------:R-:W-:Y:S01]  /*2890*/  FFMA.FTZ R5, R48, R7, R8 ;  /* 0x0000000730057223 */ /* 0x000fe20000010008 */
[----:B------:R-:W-:-:S02]  /*28a0*/  FMUL.FTZ R6, R2, R6 ;  /* 0x0000000602067220 */ /* 0x000fc40000410000 */
[----:B------:R-:W-:Y:S01]  /*28b0*/  FMUL.FTZ R52, R11, R52 ;  /* 0x000000340b347220 */ /* 0x000fe20000410000 */
[----:B------:R-:W-:Y:S01]  /*28c0*/  FMUL.FTZ R55, R5, -1.4426950216293334961 ;  /* 0xbfb8aa3b05377820 */ /* 0x000fe20000410000 */
[----:B------:R-:W-:Y:S02]  /*28d0*/  FFMA.FTZ R11, R15, R6, R9 ;  /* 0x000000060f0b7223 */ /* 0x000fe40000010009 */
[----:B------:R-:W1:Y:S02]  /*28e0*/  MUFU.EX2 R58, R58 ;  /* 0x0000003a003a7308 */ /* 0x000e640000000800 */
[----:B------:R-:W-:-:S06]  /*28f0*/  FMUL.FTZ R49, R11, -1.4426950216293334961 ;  /* 0xbfb8aa3b0b317820 */ /* 0x000fcc0000410000 */
[----:B------:R-:W2:Y:S01]  /*2900*/  MUFU.EX2 R55, R55 ;  /* 0x0000003700377308 */ /* 0x000ea20000000800 */
[----:B0-----:R-:W-:-:S07]  /*2910*/  FADD.FTZ R59, R59, 1 ;  /* 0x3f8000003b3b7421 */ /* 0x001fce0000010000 */
[----:B------:R-:W0:Y:S01]  /*2920*/  MUFU.EX2 R49, R49 ;  /* 0x0000003100317308 */ /* 0x000e220000000800 */
[----:B-1----:R-:W-:-:S07]  /*2930*/  FADD.FTZ R58, R58, 1 ;  /* 0x3f8000003a3a7421 */ /* 0x002fce0000010000 */
[----:B------:R-:W1:Y:S01]  /*2940*/  MUFU.RCP R59, R59 ;  /* 0x0000003b003b7308 */ /* 0x000e620000001000 */
[----:B--2---:R-:W-:Y:S01]  /*2950*/  FADD.FTZ R55, R55, 1 ;  /* 0x3f80000037377421 */ /* 0x004fe20000010000 */
[----:B------:R-:W-:-:S06]  /*2960*/  IADD3 R46, P0, R26, UR20, RZ ;  /* 0x000000141a2e7c10 */ /* 0x000fcc000ff1e0ff */
[----:B------:R-:W2:Y:S01]  /*2970*/  MUFU.RCP R58, R58 ;  /* 0x0000003a003a7308 */ /* 0x000ea20000001000 */
[----:B0-----:R-:W-:Y:S01]  /*2980*/  FADD.FTZ R49, R49, 1 ;  /* 0x3f80000031317421 */ /* 0x001fe20000010000 */
[----:B------:R-:W-:Y:S01]  /*2990*/  STL [R1+0x11c], R30 ;  /* 0x00011c1e01007387 */ /* 0x000fe20000100800 */
[----:B------:R-:W-:-:S05]  /*29a0*/  FFMA.FTZ R51, R0, R53, R51 ;  /* 0x0000003500337223 */ /* 0x000fca0000010033 */
[----:B------:R-:W0:Y:S01]  /*29b0*/  MUFU.RCP R55, R55 ;  /* 0x0000003700377308 */ /* 0x000e220000001000 */
[----:B------:R-:W-:Y:S01]  /*29c0*/  STL [R1+0x4c], R19 ;  /* 0x00004c1301007387 */ /* 0x000fe20000100800 */
[----:B------:R-:W-:Y:S01]  /*29d0*/  IADD3.X R47, R24, UR21, RZ, P0, !PT ;  /* 0x00000015182f7c10 */ /* 0x000fe200087fe4ff */
[----:B------:R-:W-:Y:S02]  /*29e0*/  FFMA.FTZ R51, R48, R56, R51 ;  /* 0x0000003830337223 */ /* 0x000fe40000010033 */
[----:B------:R-:W-:Y:S03]  /*29f0*/  STL [R1+0x48], R18 ;  /* 0x0000481201007387 */ /* 0x000fe60000100800 */
[----:B------:R-:W4:Y:S01]  /*2a00*/  MUFU.RCP R49, R49 ;  /* 0x0000003100317308 */ /* 0x000f220000001000 */
[----:B------:R3:W-:Y:S01]  /*2a10*/  STL [R1+0x70], R24 ;  /* 0x0000701801007387 */ /* 0x0007e20000100800 */
[----:B------:R-:W-:Y:S01]  /*2a20*/  FMUL.FTZ R60, R3, R52 ;  /* 0x00000034033c7220 */ /* 0x000fe20000410000 */
[----:B------:R-:W-:-:S02]  /*2a30*/  FFMA.FTZ R12, R57, R10, R12 ;  /* 0x0000000a390c7223 */ /* 0x000fc4000001000c */
[----:B------:R-:W4:Y:S01]  /*2a40*/  LDG.E.64.CONSTANT R46, desc[UR12][R46.64] ;  /* 0x0000000c2e2e7981 */ /* 0x000f22000c1e9b00 */
[----:B---3--:R-:W-:Y:S01]  /*2a50*/  FADD.FTZ R24, R61, R56 ;  /* 0x000000383d187221 */ /* 0x008fe20000010000 */
[----:B-1----:R-:W-:-:S04]  /*2a60*/  FADD.FTZ R56, -R59, 1 ;  /* 0x3f8000003b387421 */ /* 0x002fc80000010100 */
[----:B------:R-:W-:Y:S01]  /*2a70*/  FFMA.FTZ R56, R50, R56, 1 ;  /* 0x3f80000032387423 */ /* 0x000fe20000010038 */
[----:B--2---:R-:W-:-:S04]  /*2a80*/  FADD.FTZ R50, -R58, 1 ;  /* 0x3f8000003a327421 */ /* 0x004fc80000010100 */
[----:B------:R-:W-:Y:S01]  /*2a90*/  FFMA.FTZ R50, R4, R50, 1 ;  /* 0x3f80000004327423 */ /* 0x000fe20000010032 */
[----:B0-----:R-:W-:-:S04]  /*2aa0*/  FADD.FTZ R4, -R55, 1 ;  /* 0x3f80000037047421 */ /* 0x001fc80000010100 */
[----:B------:R-:W-:Y:S01]  /*2ab0*/  FFMA.FTZ R4, R5, R4, 1 ;  /* 0x3f80000005047423 */ /* 0x000fe20000010004 */
[----:B----4-:R-:W-:-:S04]  /*2ac0*/  FADD.FTZ R5, -R49, 1 ;  /* 0x3f80000031057421 */ /* 0x010fc80000010100 */
[----:B------:R-:W-:Y:S01]  /*2ad0*/  FFMA.FTZ R5, R11, R5, 1 ;  /* 0x3f8000000b057423 */ /* 0x000fe20000010005 */
[----:B------:R-:W-:Y:S01]  /*2ae0*/  FMUL.FTZ R55, R55, R4 ;  /* 0x0000000437377220 */ /* 0x000fe20000410000 */
[C---:B------:R-:W-:Y:S02]  /*2af0*/  SHF.L.U32 R4, R38.reuse, 0x10, RZ ;  /* 0x0000001026047819 */ /* 0x040fe400000006ff */
[----:B------:R-:W-:Y:S01]  /*2b00*/  FMUL.FTZ R11, R49, R5 ;  /* 0x00000005310b7220 */ /* 0x000fe20000410000 */
[----:B------:R-:W-:Y:S01]  /*2b10*/  PRMT R49, R38, 0x7632, R49 ;  /* 0x0000763226317816 */ /* 0x000fe20000000031 */
[----:B------:R-:W-:Y:S01]  /*2b20*/  FMUL.FTZ R56, R59, R56 ;  /* 0x000000383b387220 */ /* 0x000fe20000410000 */
[----:B------:R-:W-:Y:S02]  /*2b30*/  FFMA.FTZ R13, R18, R60, R13 ;  /* 0x0000003c120d7223 */ /* 0x000fe4000001000d */
[----:B------:R-:W-:Y:S01]  /*2b40*/  SHF.L.U32 R49, R49, 0x10, RZ ;  /* 0x0000001031317819 */ /* 0x000fe200000006ff */
[----:B------:R-:W-:Y:S01]  /*2b50*/  FMUL.FTZ R60, R15, R10 ;  /* 0x0000000a0f3c7220 */ /* 0x000fe20000410000 */
[----:B------:R-:W-:Y:S01]  /*2b60*/  FMUL.FTZ R4, R4, R56 ;  /* 0x0000003804047220 */ /* 0x000fe20000410000 */
[----:B------:R-:W-:Y:S01]  /*2b70*/  SHF.L.U32 R5, R39, 0x10, RZ ;  /* 0x0000001027057819 */ /* 0x000fe200000006ff */
[----:B------:R-:W-:Y:S01]  /*2b80*/  FMUL.FTZ R50, R58, R50 ;  /* 0x000000323a327220 */ /* 0x000fe20000410000 */
[----:B------:R-:W-:Y:S01]  /*2b90*/  FMUL.FTZ R49, R49, R55 ;  /* 0x0000003731317220 */ /* 0x000fe20000410000 */
[----:B------:R-:W-:Y:S01]  /*2ba0*/  FFMA.FTZ R13, R57, R60, R13 ;  /* 0x0000003c390d7223 */ /* 0x000fe2000001000d */
[----:B------:R-:W-:Y:S01]  /*2bb0*/  PRMT R55, R39, 0x7632, R55 ;  /* 0x0000763227377816 */ /* 0x000fe20000000037 */
[----:B------:R-:W-:Y:S01]  /*2bc0*/  FMUL.FTZ R56, R0, R4 ;  /* 0x0000000400387220 */ /* 0x000fe20000410000 */
[----:B------:R-:W-:Y:S01]  /*2bd0*/  FMUL.FTZ R5, R5, R50 ;  /* 0x0000003205057220 */ /* 0x000fe20000410000 */
[----:B------:R-:W-:Y:S01]  /*2be0*/  FFMA.FTZ R50, R3, R52, R51 ;  /* 0x0000003403327223 */ /* 0x000fe20000010033 */
[----:B------:R-:W-:Y:S01]  /*2bf0*/  SHF.L.U32 R55, R55, 0x10, RZ ;  /* 0x0000001037377819 */ /* 0x000fe200000006ff */
[----:B------:R-:W-:Y:S01]  /*2c00*/  FFMA.FTZ R56, R17, R56, R13 ;  /* 0x0000003811387223 */ /* 0x000fe2000001000d */
[----:B------:R-:W-:Y:S01]  /*2c10*/  FMUL.FTZ R57, R48, R49 ;  /* 0x0000003130397220 */ /* 0x000fe20000410000 */
[----:B------:R-:W-:Y:S01]  /*2c20*/  FADD.FTZ R13, R25, R10 ;  /* 0x0000000a190d7221 */ /* 0x000fe20000010000 */
[----:B------:R-:W-:Y:S01]  /*2c30*/  FFMA.FTZ R50, R15, R10, R50 ;  /* 0x0000000a0f327223 */ /* 0x000fe20000010032 */
[----:B------:R-:W-:Y:S01]  /*2c40*/  FMUL.FTZ R10, R3, R5 ;  /* 0x00000005030a7220 */ /* 0x000fe20000410000 */
[----:B------:R-:W-:Y:S01]  /*2c50*/  FFMA.FTZ R57, R7, R57, R56 ;  /* 0x0000003907397223 */ /* 0x000fe20000010038 */
[----:B------:R-:W-:Y:S01]  /*2c60*/  FMUL.FTZ R51, R55, R11 ;  /* 0x0000000b37337220 */ /* 0x000fe20000410000 */
[C---:B------:R-:W-:Y:S01]  /*2c70*/  SHF.L.U32 R56, R40.reuse, 0x10, RZ ;  /* 0x0000001028387819 */ /* 0x040fe200000006ff */
[----:B------:R-:W-:Y:S01]  /*2c80*/  FFMA.FTZ R23, R7, R49, R23 ;  /* 0x0000003107177223 */ /* 0x000fe20000010017 */
[----:B------:R-:W-:Y:S01]  /*2c90*/  PRMT R11, R40, 0x7632, R11 ;  /* 0x00007632280b7816 */ /* 0x000fe2000000000b */
[----:B------:R-:W-:Y:S01]  /*2ca0*/  FFMA.FTZ R7, R16, R10, R57 ;  /* 0x0000000a10077223 */ /* 0x000fe20000010039 */
[----:B------:R-:W-:Y:S01]  /*2cb0*/  PRMT R10, R41, 0x7632, R10 ;  /* 0x00007632290a7816 */ /* 0x000fe2000000000a */
[----:B------:R-:W-:Y:S01]  /*2cc0*/  FADD.FTZ R56, -R14, R56 ;  /* 0x000000380e387221 */ /* 0x000fe20000010100 */
[----:B------:R-:W-:Y:S01]  /*2cd0*/  SHF.L.U32 R11, R11, 0x10, RZ ;  /* 0x000000100b0b7819 */ /* 0x000fe200000006ff */
[----:B------:R-:W-:Y:S01]  /*2ce0*/  FMUL.FTZ R55, R15, R51 ;  /* 0x000000330f377220 */ /* 0x000fe20000410000 */
[----:B------:R-:W-:Y:S01]  /*2cf0*/  SHF.L.U32 R10, R10, 0x10, RZ ;  /* 0x000000100a0a7819 */ /* 0x000fe200000006ff */
[----:B------:R-:W-:-:S02]  /*2d00*/  FMUL.FTZ R56, R2, R56 ;  /* 0x0000003802387220 */ /* 0x000fc40000410000 */
[----:B------:R-:W-:Y:S01]  /*2d10*/  FADD.FTZ R11, -R14, R11 ;  /* 0x0000000b0e0b7221 */ /* 0x000fe20000010100 */
[C---:B------:R-:W-:Y:S01]  /*2d20*/  FFMA.FTZ R25, R6.reuse, R55, R7 ;  /* 0x0000003706197223 */ /* 0x040fe20000010007 */
[----:B------:R-:W-:Y:S01]  /*2d30*/  FFMA.FTZ R27, R6, R51, R12 ;  /* 0x00000033061b7223 */ /* 0x000fe2000001000c */
[----:B------:R-:W-:Y:S01]  /*2d40*/  FFMA.FTZ R7, R0, R56, R29 ;  /* 0x0000003800077223 */ /* 0x000fe2000001001d */
[----:B------:R-:W-:Y:S01]  /*2d50*/  FADD.FTZ R6, -R14, R10 ;  /* 0x0000000a0e067221 */ /* 0x000fe20000010100 */
[C---:B------:R-:W-:Y:S01]  /*2d60*/  FMUL.FTZ R10, R2.reuse, R11 ;  /* 0x0000000b020a7220 */ /* 0x040fe20000410000 */
[----:B------:R-:W-:Y:S01]  /*2d70*/  SHF.L.U32 R55, R41, 0x10, RZ ;  /* 0x0000001029377819 */ /* 0x000fe200000006ff */
[----:B------:R-:W-:Y:S01]  /*2d80*/  FMUL.FTZ R60, R7, -1.4426950216293334961 ;  /* 0xbfb8aa3b073c7820 */ /* 0x000fe20000410000 */
[----:B------:R-:W-:Y:S01]  /*2d90*/  FMUL.FTZ R11, R2, R6 ;  /* 0x00000006020b7220 */ /* 0x000fe20000410000 */
[----:B------:R-:W-:Y:S02]  /*2da0*/  FFMA.FTZ R58, R48, R10, R8 ;  /* 0x0000000a303a7223 */ /* 0x000fe40000010008 */
[----:B------:R-:W-:Y:S01]  /*2db0*/  FADD.FTZ R55, -R14, R55 ;  /* 0x000000370e377221 */ /* 0x000fe20000010100 */
[----:B------:R-:W-:Y:S01]  /*2dc0*/  FFMA.FTZ R12, R15, R11, R9 ;  /* 0x0000000b0f0c7223 */ /* 0x000fe20000010009 */
[----:B------:R-:W-:Y:S01]  /*2dd0*/  FMUL.FTZ R59, R58, -1.4426950216293334961 ;  /* 0xbfb8aa3b3a3b7820 */ /* 0x000fe20000410000 */
[----:B------:R-:W0:Y:S01]  /*2de0*/  MUFU.EX2 R60, R60 ;  /* 0x0000003c003c7308 */ /* 0x000e220000000800 */
[----:B------:R-:W-:Y:S01]  /*2df0*/  FMUL.FTZ R55, R2, R55 ;  /* 0x0000003702377220 */ /* 0x000fe20000410000 */
[----:B------:R-:W-:-:S03]  /*2e00*/  FMUL.FTZ R61, R12, -1.4426950216293334961 ;  /* 0xbfb8aa3b0c3d7820 */ /* 0x000fc60000410000 */
[----:B------:R-:W-:-:S03]  /*2e10*/  FFMA.FTZ R6, R3, R55, R28 ;  /* 0x0000003703067223 */ /* 0x000fc6000001001c */
[----:B------:R-:W1:Y:S01]  /*2e20*/  MUFU.EX2 R59, R59 ;  /* 0x0000003b003b7308 */ /* 0x000e620000000800 */
[----:B------:R-:W-:-:S07]  /*2e30*/  FMUL.FTZ R57, R6, -1.4426950216293334961 ;  /* 0xbfb8aa3b06397820 */ /* 0x000fce0000410000 */
[----:B------:R-:W2:Y:S01]  /*2e40*/  MUFU.EX2 R61, R61 ;  /* 0x0000003d003d7308 */ /* 0x000ea20000000800 */
[----:B0-----:R-:W-:-:S07]  /*2e50*/  FADD.FTZ R60, R60, 1 ;  /* 0x3f8000003c3c7421 */ /* 0x001fce0000010000 */
[----:B------:R-:W0:Y:S01]  /*2e60*/  MUFU.EX2 R57, R57 ;  /* 0x0000003900397308 */ /* 0x000e220000000800 */
[----:B-1----:R-:W-:Y:S01]  /*2e70*/  FADD.FTZ R59, R59, 1 ;  /* 0x3f8000003b3b7421 */ /* 0x002fe20000010000 */
[----:B------:R-:W-:-:S06]  /*2e80*/  FFMA.FTZ R50, R0, R4, R50 ;  /* 0x0000000400327223 */ /* 0x000fcc0000010032 */
[----:B------:R-:W1:Y:S01]  /*2e90*/  MUFU.RCP R60, R60 ;  /* 0x0000003c003c7308 */ /* 0x000e620000001000 */
[----:B--2---:R-:W-:Y:S01]  /*2ea0*/  FADD.FTZ R61, R61, 1 ;  /* 0x3f8000003d3d7421 */ /* 0x004fe20000010000 */
[----:B------:R2:W-:Y:S01]  /*2eb0*/  STL [R1+0x6c], R26 ;  /* 0x00006c1a01007387 */ /* 0x0005e20000100800 */
[----:B------:R-:W-:-:S05]  /*2ec0*/  FFMA.FTZ R50, R48, R49, R50 ;  /* 0x0000003130327223 */ /* 0x000fca0000010032 */
[----:B------:R-:W3:Y:S01]  /*2ed0*/  MUFU.RCP R59, R59 ;  /* 0x0000003b003b7308 */ /* 0x000ee20000001000 */
[----:B--2---:R-:W-:Y:S01]  /*2ee0*/  FADD.FTZ R26, R24, R49 ;  /* 0x00000031181a7221 */ /* 0x004fe20000010000 */
[----:B0-----:R-:W-:-:S06]  /*2ef0*/  FADD.FTZ R49, R57, 1 ;  /* 0x3f80000039317421 */ /* 0x001fcc0000010000 */
[----:B------:R-:W0:Y:S01]  /*2f00*/  MUFU.RCP R61, R61 ;  /* 0x0000003d003d7308 */ /* 0x000e220000001000 */
[----:B-1----:R-:W-:-:S07]  /*2f10*/  FADD.FTZ R57, -R60, 1 ;  /* 0x3f8000003c397421 */ /* 0x002fce0000010100 */
[----:B------:R-:W1:Y:S01]  /*2f20*/  MUFU.RCP R49, R49 ;  /* 0x0000003100317308 */ /* 0x000e620000001000 */
[----:B------:R-:W-:Y:S01]  /*2f30*/  FFMA.FTZ R7, R7, R57, 1 ;  /* 0x3f80000007077423 */ /* 0x000fe20000010039 */
[----:B---3--:R-:W-:-:S04]  /*2f40*/  FADD.FTZ R57, -R59, 1 ;  /* 0x3f8000003b397421 */ /* 0x008fc80000010100 */
[----:B------:R-:W-:Y:S01]  /*2f50*/  FFMA.FTZ R58, R58, R57, 1 ;  /* 0x3f8000003a3a7423 */ /* 0x000fe20000010039 */
[----:B0-----:R-:W-:-:S04]  /*2f60*/  FADD.FTZ R57, -R61, 1 ;  /* 0x3f8000003d397421 */ /* 0x001fc80000010100 */
[----:B------:R-:W-:Y:S01]  /*2f70*/  FFMA.FTZ R57, R12, R57, 1 ;  /* 0x3f8000000c397423 */ /* 0x000fe20000010039 */
[----:B-1----:R-:W-:-:S03]  /*2f80*/  FADD.FTZ R12, -R49, 1 ;  /* 0x3f800000310c7421 */ /* 0x002fc60000010100 */
[----:B------:R-:W-:Y:S01]  /*2f90*/  FMUL.FTZ R57, R61, R57 ;  /* 0x000000393d397220 */ /* 0x000fe20000410000 */
[----:B------:R-:W-:Y:S01]  /*2fa0*/  PRMT R61, R42, 0x7632, R61 ;  /* 0x000076322a3d7816 */ /* 0x000fe2000000003d */
[----:B------:R-:W-:Y:S01]  /*2fb0*/  FFMA.FTZ R12, R6, R12, 1 ;  /* 0x3f800000060c7423 */ /* 0x000fe2000001000c */
[----:B------:R-:W-:Y:S01]  /*2fc0*/  PRMT R6, R43, 0x7632, R6 ;  /* 0x000076322b067816 */ /* 0x000fe20000000006 */
[----:B------:R-:W-:Y:S01]  /*2fd0*/  FMUL.FTZ R58, R59, R58 ;  /* 0x0000003a3b3a7220 */ /* 0x000fe20000410000 */
[----:B------:R-:W-:Y:S02]  /*2fe0*/  SHF.L.U32 R61, R61, 0x10, RZ ;  /* 0x000000103d3d7819 */ /* 0x000fe400000006ff */
[----:B------:R-:W-:Y:S01]  /*2ff0*/  SHF.L.U32 R6, R6, 0x10, RZ ;  /* 0x0000001006067819 */ /* 0x000fe200000006ff */
[----:B------:R-:W-:Y:S02]  /*3000*/  FMUL.FTZ R12, R49, R12 ;  /* 0x0000000c310c7220 */ /* 0x000fe40000410000 */
[----:B------:R-:W-:Y:S01]  /*3010*/  FMUL.FTZ R61, R61, R58 ;  /* 0x0000003a3d3d7220 */ /* 0x000fe20000410000 */
[----:B------:R-:W-:Y:S01]  /*3020*/  SHF.L.U32 R58, R44, 0x10, RZ ;  /* 0x000000102c3a7819 */ /* 0x000fe200000006ff */
[----:B------:R-:W-:Y:S01]  /*3030*/  FMUL.FTZ R49, R6, R57 ;  /* 0x0000003906317220 */ /* 0x000fe20000410000 */
[----:B------:R-:W-:Y:S01]  /*3040*/  SHF.L.U32 R6, R42, 0x10, RZ ;  /* 0x000000102a067819 */ /* 0x000fe200000006ff */
[----:B------:R-:W-:Y:S01]  /*3050*/  FFMA.FTZ R50, R3, R5, R50 ;  /* 0x0000000503327223 */ /* 0x000fe20000010032 */
[----:B------:R-:W-:Y:S01]  /*3060*/  FMUL.FTZ R7, R60, R7 ;  /* 0x000000073c077220 */ /* 0x000fe20000410000 */
[----:B------:R-:W-:-:S02]  /*3070*/  FADD.FTZ R58, -R14, R58 ;  /* 0x0000003a0e3a7221 */ /* 0x000fc40000010100 */
[----:B------:R-:W-:Y:S01]  /*3080*/  FFMA.FTZ R24, R15, R51, R50 ;  /* 0x000000330f187223 */ /* 0x000fe20000010032 */
[----:B------:R-:W-:Y:S01]  /*3090*/  FMUL.FTZ R6, R6, R7 ;  /* 0x0000000706067220 */ /* 0x000fe20000410000 */
[----:B------:R-:W-:-:S03]  /*30a0*/  FMUL.FTZ R58, R2, R58 ;  /* 0x0000003a023a7220 */ /* 0x000fc60000410000 */
[C---:B------:R-:W-:Y:S01]  /*30b0*/  FFMA.FTZ R24, R0.reuse, R6, R24 ;  /* 0x0000000600187223 */ /* 0x040fe20000010018 */
[----:B------:R-:W-:Y:S01]  /*30c0*/  STL [R1+0x8], R21 ;  /* 0x0000081501007387 */ /* 0x000fe20000100800 */
[----:B------:R-:W-:Y:S01]  /*30d0*/  FFMA.FTZ R50, R0, R58, R29 ;  /* 0x0000003a00327223 */ /* 0x000fe2000001001d */
[----:B------:R-:W-:Y:S01]  /*30e0*/  FADD.FTZ R29, R26, R61 ;  /* 0x0000003d1a1d7221 */ /* 0x000fe20000010000 */
[----:B------:R-:W-:Y:S01]  /*30f0*/  FFMA.FTZ R26, R48, R61, R24 ;  /* 0x0000003d301a7223 */ /* 0x000fe20000010018 */
[----:B------:R-:W-:Y:S04]  /*3100*/  STL [R1+0x34], R17 ;  /* 0x0000341101007387 */ /* 0x000fe80000100800 */
[----:B------:R-:W-:Y:S04]  /*3110*/  STL [R1+0x30], R16 ;  /* 0x0000301001007387 */ /* 0x000fe80000100800 */
[----:B------:R-:W2:Y:S01]  /*3120*/  LDL.LU R24, [R1+0xc4] ;  /* 0x0000c40001187983 */ /* 0x000ea20000300800 */
[----:B------:R-:W-:Y:S01]  /*3130*/  SHF.L.U32 R7, R43, 0x10, RZ ;  /* 0x000000102b077819 */ /* 0x000fe200000006ff */
[----:B------:R-:W-:-:S04]  /*3140*/  FADD.FTZ R30, R13, R51 ;  /* 0x000000330d1e7221 */ /* 0x000fc80000010000 */
[----:B------:R-:W-:Y:S01]  /*3150*/  FMUL.FTZ R7, R7, R12 ;  /* 0x0000000c07077220 */ /* 0x000fe20000410000 */
[----:B------:R-:W-:Y:S01]  /*3160*/  FMUL.FTZ R12, R0, R6 ;  /* 0x00000006000c7220 */ /* 0x000fe20000410000 */
[----:B------:R-:W-:-:S03]  /*3170*/  FMUL.FTZ R13, R48, R61 ;  /* 0x0000003d300d7220 */ /* 0x000fc60000410000 */
[----:B------:R-:W-:Y:S01]  /*3180*/  FFMA.FTZ R12, R56, R12, R25 ;  /* 0x0000000c380c7223 */ /* 0x000fe20000010019 */
[----:B------:R-:W-:-:S03]  /*3190*/  FFMA.FTZ R25, R10, R61, R23 ;  /* 0x0000003d0a197223 */ /* 0x000fc60000010017 */
[----:B------:R-:W-:Y:S01]  /*31a0*/  FFMA.FTZ R12, R10, R13, R12 ;  /* 0x0000000d0a0c7223 */ /* 0x000fe2000001000c */
[----:B------:R-:W-:Y:S01]  /*31b0*/  FMUL.FTZ R10, R3, R7 ;  /* 0x00000007030a7220 */ /* 0x000fe20000410000 */
[----:B------:R-:W-:-:S03]  /*31c0*/  PRMT R13, R44, 0x7632, R13 ;  /* 0x000076322c0d7816 */ /* 0x000fc6000000000d */
[----:B------:R-:W-:Y:S01]  /*31d0*/  FFMA.FTZ R10, R55, R10, R12 ;  /* 0x0000000a370a7223 */ /* 0x000fe2000001000c */
[----:B------:R-:W-:Y:S01]  /*31e0*/  FMUL.FTZ R12, R15, R49 ;  /* 0x000000310f0c7220 */ /* 0x000fe20000410000 */
[----:B------:R-:W-:-:S03]  /*31f0*/  SHF.L.U32 R13, R13, 0x10, RZ ;  /* 0x000000100d0d7819 */ /* 0x000fc600000006ff */
[----:B------:R-:W-:Y:S01]  /*3200*/  FFMA.FTZ R23, R11, R12, R10 ;  /* 0x0000000c0b177223 */ /* 0x000fe2000001000a */
[----:B------:R-:W-:Y:S01]  /*3210*/  PRMT R12, R45, 0x7632, R12 ;  /* 0x000076322d0c7816 */ /* 0x000fe2000000000c */
[----:B------:R-:W-:-:S03]  /*3220*/  FADD.FTZ R13, -R14, R13 ;  /* 0x0000000d0e0d7221 */ /* 0x000fc60000010100 */
[----:B------:R-:W-:Y:S01]  /*3230*/  SHF.L.U32 R12, R12, 0x10, RZ ;  /* 0x000000100c0c7819 */ /* 0x000fe200000006ff */
[----:B------:R-:W-:Y:S01]  /*3240*/  FMUL.FTZ R13, R2, R13 ;  /* 0x0000000d020d7220 */ /* 0x000fe20000410000 */
[----:B------:R-:W-:Y:S01]  /*3250*/  SHF.L.U32 R57, R45, 0x10, RZ ;  /* 0x000000102d397819 */ /* 0x000fe200000006ff */
[----:B------:R-:W-:Y:S02]  /*3260*/  FMUL.FTZ R60, R50, -1.4426950216293334961 ;  /* 0xbfb8aa3b323c7820 */ /* 0x000fe40000410000 */
[----:B------:R-:W-:Y:S01]  /*3270*/  FADD.FTZ R12, -R14, R12 ;  /* 0x0000000c0e0c7221 */ /* 0x000fe20000010100 */
[----:B------:R-:W-:Y:S01]  /*3280*/  FFMA.FTZ R8, R48, R13, R8 ;  /* 0x0000000d30087223 */ /* 0x000fe20000010008 */
[----:B------:R-:W-:Y:S02]  /*3290*/  FADD.FTZ R57, -R14, R57 ;  /* 0x000000390e397221 */ /* 0x000fe40000010100 */
[----:B------:R-:W-:Y:S01]  /*32a0*/  FMUL.FTZ R12, R2, R12 ;  /* 0x0000000c020c7220 */ /* 0x000fe20000410000 */
[----:B------:R-:W-:Y:S01]  /*32b0*/  FMUL.FTZ R59, R8, -1.4426950216293334961 ;  /* 0xbfb8aa3b083b7820 */ /* 0x000fe20000410000 */
[----:B------:R-:W0:Y:S01]  /*32c0*/  MUFU.EX2 R60, R60 ;  /* 0x0000003c003c7308 */ /* 0x000e220000000800 */
[----:B------:R-:W-:Y:S01]  /*32d0*/  FMUL.FTZ R57, R2, R57 ;  /* 0x0000003902397220 */ /* 0x000fe20000410000 */
[----:B------:R-:W-:-:S03]  /*32e0*/  FFMA.FTZ R10, R15, R12, R9 ;  /* 0x0000000c0f0a7223 */ /* 0x000fc60000010009 */
[----:B------:R-:W-:Y:S01]  /*32f0*/  FFMA.FTZ R9, R3, R57, R28 ;  /* 0x0000003903097223 */ /* 0x000fe2000001001c */
[----:B------:R-:W-:Y:S02]  /*3300*/  FMUL.FTZ R51, R10, -1.4426950216293334961 ;  /* 0xbfb8aa3b0a337820 */ /* 0x000fe40000410000 */
[----:B------:R-:W1:Y:S01]  /*3310*/  MUFU.EX2 R59, R59 ;  /* 0x0000003b003b7308 */ /* 0x000e620000000800 */
[----:B------:R-:W-:Y:S01]  /*3320*/  FFMA.FTZ R27, R11, R49, R27 ;  /* 0x000000310b1b7223 */ /* 0x000fe2000001001b */
[----:B------:R-:W-:-:S06]  /*3330*/  FMUL.FTZ R11, R9, -1.4426950216293334961 ;  /* 0xbfb8aa3b090b7820 */ /* 0x000fcc0000410000 */
[----:B------:R-:W3:Y:S01]  /*3340*/  MUFU.EX2 R51, R51 ;  /* 0x0000003300337308 */ /* 0x000ee20000000800 */
[----:B0-----:R-:W-:-:S07]  /*3350*/  FADD.FTZ R60, R60, 1 ;  /* 0x3f8000003c3c7421 */ /* 0x001fce0000010000 */
[----:B------:R-:W0:Y:S01]  /*3360*/  MUFU.EX2 R11, R11 ;  /* 0x0000000b000b7308 */ /* 0x000e220000000800 */
[----:B-1----:R-:W-:-:S07]  /*3370*/  FADD.FTZ R59, R59, 1 ;  /* 0x3f8000003b3b7421 */ /* 0x002fce0000010000 */
[----:B------:R-:W1:Y:S01]  /*3380*/  MUFU.RCP R60, R60 ;  /* 0x0000003c003c7308 */ /* 0x000e620000001000 */
[----:B---3--:R-:W-:-:S07]  /*3390*/  FADD.FTZ R51, R51, 1 ;  /* 0x3f80000033337421 */ /* 0x008fce0000010000 */
[----:B------:R-:W3:Y:S01]  /*33a0*/  MUFU.RCP R59, R59 ;  /* 0x0000003b003b7308 */ /* 0x000ee20000001000 */
[----:B0-----:R-:W-:-:S07]  /*33b0*/  FADD.FTZ R61, R11, 1 ;  /* 0x3f8000000b3d7421 */ /* 0x001fce0000010000 */
        /* <DEDUP_REMOVED lines=15> */
[----:B------:R-:W-:-:S03]  /*34b0*/  SHF.L.U32 R10, R10, 0x10, RZ ;  /* 0x000000100a0a7819 */ /* 0x000fc600000006ff */
[----:B------:R-:W-:Y:S02]  /*34c0*/  FMUL.FTZ R51, R51, R50 ;  /* 0x0000003233337220 */ /* 0x000fe40000410000 */
[----:B------:R-:W-:Y:S01]  /*34d0*/  FMUL.FTZ R50, R10, R8 ;  /* 0x000000080a327220 */ /* 0x000fe20000410000 */
[----:B------:R-:W-:Y:S01]  /*34e0*/  SHF.L.U32 R8, R46, 0x10, RZ ;  /* 0x000000102e087819 */ /* 0x000fe200000006ff */
[----:B------:R-:W-:Y:S01]  /*34f0*/  FMUL.FTZ R11, R60, R11 ;  /* 0x0000000b3c0b7220 */ /* 0x000fe20000410000 */
[----:B------:R-:W-:Y:S01]  /*3500*/  SHF.L.U32 R10, R47, 0x10, RZ ;  /* 0x000000102f0a7819 */ /* 0x000fe200000006ff */
[----:B------:R-:W-:Y:S02]  /*3510*/  FMUL.FTZ R9, R61, R9 ;  /* 0x000000093d097220 */ /* 0x000fe40000410000 */
[----:B------:R-:W-:Y:S01]  /*3520*/  FMUL.FTZ R8, R8, R11 ;  /* 0x0000000b08087220 */ /* 0x000fe20000410000 */
[----:B------:R-:W-:Y:S01]  /*3530*/  FFMA.FTZ R11, R3, R7, R26 ;  /* 0x00000007030b7223 */ /* 0x000fe2000001001a */
[----:B------:R-:W-:Y:S01]  /*3540*/  FMUL.FTZ R9, R10, R9 ;  /* 0x000000090a097220 */ /* 0x000fe20000410000 */
[----:B------:R-:W-:Y:S01]  /*3550*/  FMUL.FTZ R59, R48, R51 ;  /* 0x00000033303b7220 */ /* 0x000fe20000410000 */
[----:B------:R-:W-:Y:S01]  /*3560*/  FMUL.FTZ R10, R0, R8 ;  /* 0x00000008000a7220 */ /* 0x000fe20000410000 */
[----:B------:R-:W-:Y:S01]  /*3570*/  FFMA.FTZ R11, R15, R49, R11 ;  /* 0x000000310f0b7223 */ /* 0x000fe2000001000b */
[----:B------:R-:W3:Y:S02]  /*3580*/  LDL R61, [R1+0x24] ;  /* 0x00002400013d7983 */ /* 0x000ee40000100800 */
[----:B------:R-:W-:Y:S01]  /*3590*/  FFMA.FTZ R10, R58, R10, R23 ;  /* 0x0000000a3a0a7223 */ /* 0x000fe20000010017 */
[----:B------:R-:W-:Y:S01]  /*35a0*/  FFMA.FTZ R11, R0, R8, R11 ;  /* 0x00000008000b7223 */ /* 0x000fe2000001000b */
[----:B------:R-:W4:Y:S02]  /*35b0*/  LDL.LU R23, [R1+0x80] ;  /* 0x0000800001177983 */ /* 0x000f240000300800 */
[----:B------:R-:W-:Y:S01]  /*35c0*/  FFMA.FTZ R10, R13, R59, R10 ;  /* 0x0000003b0d0a7223 */ /* 0x000fe2000001000a */
[----:B------:R-:W-:Y:S01]  /*35d0*/  FFMA.FTZ R11, R48, R51, R11 ;  /* 0x00000033300b7223 */ /* 0x000fe2000001000b */
[-C--:B------:R-:W-:Y:S01]  /*35e0*/  FMUL.FTZ R48, R3, R9.reuse ;  /* 0x0000000903307220 */ /* 0x080fe20000410000 */
[----:B------:R-:W3:Y:S03]  /*35f0*/  LDL R28, [R1+0x68] ;  /* 0x00006800011c7983 */ /* 0x000ee60000100800 */
[----:B------:R-:W-:Y:S01]  /*3600*/  FFMA.FTZ R48, R57, R48, R10 ;  /* 0x0000003039307223 */ /* 0x000fe2000001000a */
[----:B------:R-:W-:Y:S01]  /*3610*/  FFMA.FTZ R10, R3, R9, R11 ;  /* 0x00000009030a7223 */ /* 0x000fe2000001000b */
[CC--:B------:R-:W-:Y:S01]  /*3620*/  FMUL.FTZ R11, R15.reuse, R50.reuse ;  /* 0x000000320f0b7220 */ /* 0x0c0fe20000410000 */
[----:B------:R-:W3:Y:S02]  /*3630*/  LDL R26, [R1+0x38] ;  /* 0x00003800011a7983 */ /* 0x000ee40000100800 */
[----:B------:R-:W-:Y:S01]  /*3640*/  FFMA.FTZ R10, R15, R50, R10 ;  /* 0x000000320f0a7223 */ /* 0x000fe2000001000a */
[----:B------:R-:W-:Y:S01]  /*3650*/  FFMA.FTZ R11, R12, R11, R48 ;  /* 0x0000000b0c0b7223 */ /* 0x000fe20000010030 */
[----:B------:R-:W3:Y:S01]  /*3660*/  LDL.LU R59, [R1+0x7c] ;  /* 0x00007c00013b7983 */ /* 0x000ee20000300800 */
[----:B------:R-:W-:-:S03]  /*3670*/  FADD.FTZ R60, R30, R49 ;  /* 0x000000311e3c7221 */ /* 0x000fc60000010000 */
[----:B------:R-:W4:Y:S04]  /*3680*/  LDL R15, [R1+0x40] ;  /* 0x00004000010f7983 */ /* 0x000f280000100800 */
[----:B------:R-:W4:Y:S04]  /*3690*/  LDL R48, [R1+0x20] ;  /* 0x0000200001307983 */ /* 0x000f280000100800 */
[----:B------:R0:W5:Y:S04]  /*36a0*/  LDL.LU R30, [R1+0x11c] ;  /* 0x00011c00011e7983 */ /* 0x0001680000300800 */
[----:B------:R-:W3:Y:S04]  /*36b0*/  LDL R49, [R1+0x44] ;  /* 0x0000440001317983 */ /* 0x000ee80000100800 */
[----:B--2---:R1:W-:Y:S04]  /*36c0*/  STS.64 [R24], R10 ;  /* 0x0000000a18007388 */ /* 0x0043e80000000a00 */
[----:B-1----:R-:W2:Y:S04]  /*36d0*/  LDL.LU R24, [R1+0x118] ;  /* 0x0001180001187983 */ /* 0x002ea80000300800 */
[----:B------:R-:W3:Y:S04]  /*36e0*/  LDL.LU R10, [R1+0x84] ;  /* 0x00008400010a7983 */ /* 0x000ee80000300800 */
[----:B------:R-:W2:Y:S01]  /*36f0*/  LDL.LU R11, [R1+0x78] ;  /* 0x00007800010b7983 */ /* 0x000ea20000300800 */
[----:B------:R-:W-:Y:S01]  /*3700*/  FFMA.FTZ R12, R12, R50, R27 ;  /* 0x000000320c0c7223 */ /* 0x000fe2000001001b */
[----:B----4-:R-:W-:-:S02]  /*3710*/  FFMA.FTZ R15, R15, R48, R23 ;  /* 0x000000300f0f7223 */ /* 0x010fc40000010017 */
[----:B------:R-:W4:Y:S01]  /*3720*/  LDL.LU R23, [R1+0x114] ;  /* 0x0001140001177983 */ /* 0x000f220000300800 */
[----:B---3--:R-:W-:Y:S01]  /*3730*/  FADD.FTZ R48, R48, R10 ;  /* 0x0000000a30307221 */ /* 0x008fe20000010000 */
[----:B------:R-:W-:Y:S02]  /*3740*/  FFMA.FTZ R10, R13, R51, R25 ;  /* 0x000000330d0a7223 */ /* 0x000fe40000010019 */
[----:B------:R-:W3:Y:S01]  /*3750*/  LDL.LU R25, [R1+0x110] ;  /* 0x0001100001197983 */ /* 0x000ee20000300800 */
[----:B--2---:R-:W-:Y:S01]  /*3760*/  FFMA.FTZ R49, R49, R61, R11 ;  /* 0x0000003d31317223 */ /* 0x004fe2000001000b */
[----:B------:R-:W-:Y:S02]  /*3770*/  FADD.FTZ R11, R29, R51 ;  /* 0x000000331d0b7221 */ /* 0x000fe40000010000 */
[----:B------:R0:W5:Y:S01]  /*3780*/  LDL.LU R29, [R1+0x10c] ;  /* 0x00010c00011d7983 */ /* 0x0001620000300800 */
[----:B------:R-:W-:-:S03]  /*3790*/  FADD.FTZ R13, R60, R50 ;  /* 0x000000323c0d7221 */ /* 0x000fc60000010000 */
[----:B------:R-:W2:Y:S04]  /*37a0*/  LDL R51, [R1+0x5c] ;  /* 0x00005c0001337983 */ /* 0x000ea80000100800 */
[----:B------:R0:W5:Y:S04]  /*37b0*/  LDL.LU R27, [R1+0x108] ;  /* 0x00010800011b7983 */ /* 0x0001680000300800 */
[----:B------:R-:W4:Y:S04]  /*37c0*/  LDL R50, [R1+0x3c] ;  /* 0x00003c0001327983 */ /* 0x000f280000100800 */
[----:B------:R-:W4:Y:S01]  /*37d0*/  LDL R60, [R1+0x74] ;  /* 0x00007400013c7983 */ /* 0x000f220000100800 */
[----:B------:R-:W-:Y:S01]  /*37e0*/  FADD.FTZ R59, R61, R59 ;  /* 0x0000003b3d3b7221 */ /* 0x000fe20000010000 */
[----:B------:R-:W-:Y:S01]  /*37f0*/  FFMA.FTZ R15, R28, R26, R15 ;  /* 0x0000001a1c0f7223 */ /* 0x000fe2000001000f */
[----:B------:R-:W-:Y:S01]  /*3800*/  FADD.FTZ R48, R48, R26 ;  /* 0x0000001a30307221 */ /* 0x000fe20000010000 */
[----:B------:R0:W5:Y:S04]  /*3810*/  LDL.LU R28, [R1+0x104] ;  /* 0x00010400011c7983 */ /* 0x0001680000300800 */
[----:B------:R0:W5:Y:S01]  /*3820*/  LDL.LU R26, [R1+0x100] ;  /* 0x00010000011a7983 */ /* 0x0001620000300800 */
[----:B------:R-:W-:Y:S01]  /*3830*/  UIADD3 UR9, UP0, UR11, 0x2a, URZ ;  /* 0x0000002a0b097890 */ /* 0x000fe2000ff1e03f */
[----:B------:R-:W1:Y:S03]  /*3840*/  S2R R61, SR_TID.X ;  /* 0x00000000003d7919 */ /* 0x000e660000002100 */
[----:B------:R-:W-:-:S02]  /*3850*/  UIADD3.X UR10, URZ, UR5, URZ, UP0, !UPT ;  /* 0x000000053f0a7290 */ /* 0x000fc400087fe43f */
[----:B------:R-:W-:-:S04]  /*3860*/  UISETP.GE.U32.AND UP0, UPT, UR9, UR16, UPT ;  /* 0x000000100900728c */ /* 0x000fc8000bf06070 */
[----:B------:R-:W-:Y:S01]  /*3870*/  UISETP.GE.AND.EX UP0, UPT, UR10, UR7, UPT, UP0 ;  /* 0x000000070a00728c */ /* 0x000fe2000bf06300 */
[----:B------:R-:W-:Y:S05]  /*3880*/  BAR.SYNC.DEFER_BLOCKING 0x0 ;  /* 0x0000000000007b1d */ /* 0x000fea0000010000 */
[----:B------:R-:W-:Y:S02]  /*3890*/  PLOP3.LUT P0, PT, PT, PT, UP0, 0x80, 0x0 ;  /* 0x000000000000781c */ /* 0x000fe40003f0f008 */
[----:B-1----:R-:W-:Y:S01]  /*38a0*/  ISETP.GT.U32.AND P1, PT, R61, 0x1f, PT ;  /* 0x0000001f3d00780c */ /* 0x002fe20003f24070 */
[----:B---3--:R-:W-:Y:S01]  /*38b0*/  FADD.FTZ R48, R48, R25 ;  /* 0x0000001930307221 */ /* 0x008fe20000010000 */
[----:B--2---:R-:W-:-:S03]  /*38c0*/  FFMA.FTZ R15, R51, R25, R15 ;  /* 0x00000019330f7223 */ /* 0x004fc6000001000f */
[----:B------:R-:W-:Y:S01]  /*38d0*/  FADD.FTZ R48, R48, R21 ;  /* 0x0000001530307221 */ /* 0x000fe20000010000 */
[----:B------:R0:W5:Y:S01]  /*38e0*/  LDL.LU R25, [R1+0xfc] ;  /* 0x0000fc0001197983 */ /* 0x0001620000300800 */
[----:B----4-:R-:W-:Y:S01]  /*38f0*/  FADD.FTZ R59, R59, R50 ;  /* 0x000000323b3b7221 */ /* 0x010fe20000010000 */
[----:B------:R-:W-:-:S03]  /*3900*/  FFMA.FTZ R49, R60, R50, R49 ;  /* 0x000000323c317223 */ /* 0x000fc60000010031 */
[----:B------:R-:W-:Y:S01]  /*3910*/  FADD.FTZ R59, R59, R24 ;  /* 0x000000183b3b7221 */ /* 0x000fe20000010000 */
[----:B------:R-:W-:Y:S01]  /*3920*/  FFMA.FTZ R15, R22, R21, R15 ;  /* 0x00000015160f7223 */ /* 0x000fe2000001000f */
[----:B------:R-:W-:Y:S02]  /*3930*/  FFMA.FTZ R49, R23, R24, R49 ;  /* 0x0000001817317223 */ /* 0x000fe40000010031 */
[----:B------:R-:W-:Y:S01]  /*3940*/  FADD.FTZ R59, R59, R54 ;  /* 0x000000363b3b7221 */ /* 0x000fe20000010000 */
[----:B------:R-:W-:Y:S01]  /*3950*/  FFMA.FTZ R15, R19, R53, R15 ;  /* 0x00000035130f7223 */ /* 0x000fe2000001000f */
[----:B------:R-:W-:Y:S01]  /*3960*/  FADD.FTZ R48, R48, R53 ;  /* 0x0000003530307221 */ /* 0x000fe20000010000 */
[----:B------:R-:W-:Y:S01]  /*3970*/  FFMA.FTZ R49, R20, R54, R49 ;  /* 0x0000003614317223 */ /* 0x000fe20000010031 */
[----:B------:R-:W-:Y:S01]  /*3980*/  FADD.FTZ R59, R59, R52 ;  /* 0x000000343b3b7221 */ /* 0x000fe20000010000 */
[----:B------:R-:W-:Y:S01]  /*3990*/  FFMA.FTZ R15, R17, R4, R15 ;  /* 0x00000004110f7223 */ /* 0x000fe2000001000f */
[----:B------:R0:W5:Y:S01]  /*39a0*/  LDL.LU R23, [R1+0xf8] ;  /* 0x0000f80001177983 */ /* 0x0001620000300800 */
[----:B------:R-:W-:Y:S01]  /*39b0*/  FFMA.FTZ R49, R18, R52, R49 ;  /* 0x0000003412317223 */ /* 0x000fe20000010031 */
[----:B------:R-:W-:Y:S01]  /*39c0*/  FADD.FTZ R48, R48, R4 ;  /* 0x0000000430307221 */ /* 0x000fe20000010000 */
[----:B------:R-:W-:Y:S01]  /*39d0*/  FADD.FTZ R59, R59, R5 ;  /* 0x000000053b3b7221 */ /* 0x000fe20000010000 */
[----:B------:R-:W-:Y:S01]  /*39e0*/  FFMA.FTZ R15, R56, R6, R15 ;  /* 0x00000006380f7223 */ /* 0x000fe2000001000f */
[----:B------:R-:W-:Y:S01]  /*39f0*/  FFMA.FTZ R49, R16, R5, R49 ;  /* 0x0000000510317223 */ /* 0x000fe20000010031 */
[----:B------:R0:W5:Y:S01]  /*3a00*/  LDL.LU R24, [R1+0xf4] ;  /* 0x0000f40001187983 */ /* 0x0001620000300800 */
[----:B------:R-:W-:Y:S01]  /*3a10*/  FADD.FTZ R48, R48, R6 ;  /* 0x0000000630307221 */ /* 0x000fe20000010000 */
[----:B------:R-:W-:Y:S01]  /*3a20*/  FADD.FTZ R59, R59, R7 ;  /* 0x000000073b3b7221 */ /* 0x000fe20000010000 */
[----:B------:R-:W-:Y:S01]  /*3a30*/  FFMA.FTZ R49, R55, R7, R49 ;  /* 0x0000000737317223 */ /* 0x000fe20000010031 */
[----:B------:R0:W5:Y:S01]  /*3a40*/  LDL.LU R22, [R1+0xf0] ;  /* 0x0000f00001167983 */ /* 0x0001620000300800 */
[----:B------:R-:W-:Y:S01]  /*3a50*/  FFMA.FTZ R15, R58, R8, R15 ;  /* 0x000000083a0f7223 */ /* 0x000fe2000001000f */
[----:B------:R-:W-:-:S02]  /*3a60*/  FADD.FTZ R60, R48, R8 ;  /* 0x00000008303c7221 */ /* 0x000fc40000010000 */
[----:B------:R0:W5:Y:S01]  /*3a70*/  LDL.LU R21, [R1+0xec] ;  /* 0x0000ec0001157983 */ /* 0x0001620000300800 */
[----:B------:R-:W-:-:S03]  /*3a80*/  FADD.FTZ R50, R59, R9 ;  /* 0x000000093b327221 */ /* 0x000fc60000010000 */
[----:B------:R0:W5:Y:S01]  /*3a90*/  LDL.LU R20, [R1+0xe8] ;  /* 0x0000e80001147983 */ /* 0x0001620000300800 */
[----:B------:R-:W-:-:S03]  /*3aa0*/  FFMA.FTZ R51, R57, R9, R49 ;  /* 0x0000000939337223 */ /* 0x000fc60000010031 */
[----:B------:R0:W5:Y:S04]  /*3ab0*/  LDL.LU R19, [R1+0xe4] ;  /* 0x0000e40001137983 */ /* 0x0001680000300800 */
[----:B------:R0:W5:Y:S04]  /*3ac0*/  LDL.LU R18, [R1+0xe0] ;  /* 0x0000e00001127983 */ /* 0x0001680000300800 */
[----:B------:R0:W5:Y:S04]  /*3ad0*/  LDL.LU R17, [R1+0xdc] ;  /* 0x0000dc0001117983 */ /* 0x0001680000300800 */
[----:B------:R0:W5:Y:S04]  /*3ae0*/  LDL.LU R16, [R1+0xd8] ;  /* 0x0000d80001107983 */ /* 0x0001680000300800 */
[----:B------:R0:W-:Y:S04]  /*3af0*/  STL [R1+0x80], R15 ;  /* 0x0000800f01007387 */ /* 0x0001e80000100800 */
[----:B------:R0:W-:Y:S04]  /*3b00*/  STL [R1+0x84], R60 ;  /* 0x0000843c01007387 */ /* 0x0001e80000100800 */
[----:B------:R0:W-:Y:S04]  /*3b10*/  STL [R1+0x7c], R50 ;  /* 0x00007c3201007387 */ /* 0x0001e80000100800 */
[----:B------:R0:W-:Y:S01]  /*3b20*/  STL [R1+0x78], R51 ;  /* 0x0000783301007387 */ /* 0x0001e20000100800 */
[----:B------:R-:W-:Y:S05]  /*3b30*/  @!P0 BRA `(.L_x_868) ;  /* 0x0000000000fc8947 */ /* 0x000fea0003800000 */
[----:B------:R1:W-:Y:S04]  /*3b40*/  STL.64 [R1+0xe8], R4 ;  /* 0x0000e80401007387 */ /* 0x0003e80000100a00 */
[----:B------:R2:W-:Y:S04]  /*3b50*/  STL.64 [R1+0xe0], R2 ;  /* 0x0000e00201007387 */ /* 0x0005e80000100a00 */
[----:B------:R-:W-:Y:S01]  /*3b60*/  STL [R1+0xd8], R0 ;  /* 0x0000d80001007387 */ /* 0x000fe20000100800 */
[----:B------:R-:W3:Y:S01]  /*3b70*/  S2UR UR15, SR_CgaCtaId ;  /* 0x00000000000f79c3 */ /* 0x000ee20000008800 */
[----:B------:R-:W-:Y:S01]  /*3b80*/  UMOV UR5, 0x400 ;  /* 0x0000040000057882 */ /* 0x000fe20000000000 */
[----:B------:R-:W-:-:S02]  /*3b90*/  SHF.L.U32 R48, R61, 0x1, RZ ;  /* 0x000000013d307819 */ /* 0x000fc400000006ff */
[----:B-1----:R-:W-:Y:S02]  /*3ba0*/  MOV R4, R15 ;  /* 0x0000000f00047202 */ /* 0x002fe40000000f00 */
[----:B------:R-:W-:Y:S02]  /*3bb0*/  MOV R5, R60 ;  /* 0x0000003c00057202 */ /* 0x000fe40000000f00 */
[----:B--2---:R-:W-:Y:S02]  /*3bc0*/  MOV R2, R51 ;  /* 0x0000003300027202 */ /* 0x004fe40000000f00 */
[----:B0-----:R-:W2:Y:S01]  /*3bd0*/  LDL R51, [R1+0xd4] ;  /* 0x0000d40001337983 */ /* 0x001ea20000100800 */
[----:B------:R-:W-:-:S03]  /*3be0*/  MOV R3, R50 ;  /* 0x0000003200037202 */ /* 0x000fc60000000f00 */
[----:B------:R-:W4:Y:S01]  /*3bf0*/  LDL R50, [R1+0xd0] ;  /* 0x0000d00001327983 */ /* 0x000f220000100800 */
[----:B------:R-:W-:Y:S01]  /*3c00*/  LOP3.LUT R48, R48, 0x18, RZ, 0xc0, !PT ;  /* 0x0000001830307812 */ /* 0x000fe200078ec0ff */
[----:B---3--:R-:W-:-:S06]  /*3c10*/  ULEA UR5, UR15, UR5, 0x18 ;  /* 0x000000050f057291 */ /* 0x008fcc000f8ec03f */
[----:B------:R-:W-:-:S04]  /*3c20*/  LEA R15, R61, UR5, 0x5 ;  /* 0x000000053d0f7c11 */ /* 0x000fc8000f8e28ff */
[----:B------:R-:W-:-:S05]  /*3c30*/  IADD3 R49, R15, R48, RZ ;  /* 0x000000300f317210 */ /* 0x000fca0007ffe0ff */
[----:B------:R0:W-:Y:S04]  /*3c40*/  STS.64 [R49], R4 ;  /* 0x0000000431007388 */ /* 0x0001e80000000a00 */
[----:B0-----:R1:W5:Y:S04]  /*3c50*/  LDL.LU.64 R4, [R1+0xe8] ;  /* 0x0000e80001047983 */ /* 0x0013680000300a00 */
[----:B------:R-:W3:Y:S01]  /*3c60*/  LDL R60, [R1+0xcc] ;  /* 0x0000cc00013c7983 */ /* 0x000ee20000100800 */
[----:B------:R-:W-:-:S04]  /*3c70*/  LOP3.LUT R49, R48, 0x8, RZ, 0x3c, !PT ;  /* 0x0000000830317812 */ /* 0x000fc800078e3cff */
[----:B------:R-:W-:-:S05]  /*3c80*/  IADD3 R49, R15, R49, RZ ;  /* 0x000000310f317210 */ /* 0x000fca0007ffe0ff */
[----:B------:R0:W-:Y:S02]  /*3c90*/  STS.64 [R49], R10 ;  /* 0x0000000a31007388 */ /* 0x0001e40000000a00 */
[----:B0-----:R-:W-:-:S04]  /*3ca0*/  LOP3.LUT R49, R48, 0x10, RZ, 0x3c, !PT ;  /* 0x0000001030317812 */ /* 0x001fc800078e3cff */
[----:B------:R-:W-:-:S05]  /*3cb0*/  IADD3 R49, R15, R49, RZ ;  /* 0x000000310f317210 */ /* 0x000fca0007ffe0ff */
[----:B------:R0:W-:Y:S04]  /*3cc0*/  STS.64 [R49], R2 ;  /* 0x0000000231007388 */ /* 0x0001e80000000a00 */
[----:B0-----:R1:W5:Y:S04]  /*3cd0*/  LDL.LU.64 R2, [R1+0xe0] ;  /* 0x0000e00001027983 */ /* 0x0013680000300a00 */
[----:B------:R-:W3:Y:S01]  /*3ce0*/  LDL R59, [R1+0xc8] ;  /* 0x0000c800013b7983 */ /* 0x000ee20000100800 */
[----:B------:R-:W0:Y:S02]  /*3cf0*/  S2R R0, SR_TID.X ;  /* 0x0000000000007919 */ /* 0x000e240000002100 */
[----:B0-----:R-:W-:-:S04]  /*3d00*/  SHF.R.S32.HI R49, RZ, 0x1f, R0 ;  /* 0x0000001fff317819 */ /* 0x001fc80000011400 */
[----:B------:R-:W-:Y:S02]  /*3d10*/  LEA.HI R49, R49, R0, RZ, 0x2 ;  /* 0x0000000031317211 */ /* 0x000fe400078f10ff */
[----:B------:R1:W5:Y:S01]  /*3d20*/  LDL.LU R0, [R1+0xd8] ;  /* 0x0000d80001007983 */ /* 0x0003620000300800 */
[----:B------:R-:W-:-:S04]  /*3d30*/  LOP3.LUT R48, R48, 0x18, RZ, 0x3c, !PT ;  /* 0x0000001830307812 */ /* 0x000fc800078e3cff */
[----:B------:R-:W-:-:S05]  /*3d40*/  IADD3 R48, R15, R48, RZ ;  /* 0x000000300f307210 */ /* 0x000fca0007ffe0ff */
[----:B------:R2:W-:Y:S01]  /*3d50*/  STS.64 [R48], R12 ;  /* 0x0000000c30007388 */ /* 0x0005e20000000a00 */
[----:B------:R-:W-:-:S04]  /*3d60*/  SHF.R.S32.HI R49, RZ, 0x2, R49 ;  /* 0x00000002ff317819 */ /* 0x000fc80000011431 */
[----:B------:R-:W-:Y:S01]  /*3d70*/  LEA R15, R49, UR5, 0x5 ;  /* 0x00000005310f7c11 */ /* 0x000fe2000f8e28ff */
[----:B------:R-:W-:-:S04]  /*3d80*/  USHF.R.U32.HI UR5, URZ, 0x1, UR6 ;  /* 0x000000013f057899 */ /* 0x000fc80008011606 */
[----:B------:R-:W-:Y:S01]  /*3d90*/  USHF.L.U32 UR5, UR5, 0x3, URZ ;  /* 0x0000000305057899 */ /* 0x000fe2000800063f */
[-C--:B--2---:R-:W-:Y:S01]  /*3da0*/  LEA R48, R51, R15.reuse, 0x3 ;  /* 0x0000000f33307211 */ /* 0x084fe200078e18ff */
[----:B------:R-:W-:Y:S01]  /*3db0*/  BAR.SYNC.DEFER_BLOCKING 0x0 ;  /* 0x0000000000007b1d */ /* 0x000fe20000010000 */
[----:B----4-:R-:W-:-:S05]  /*3dc0*/  LEA R50, R50, R15, 0x3 ;  /* 0x0000000f32327211 */ /* 0x010fca00078e18ff */
[----:B------:R-:W0:Y:S04]  /*3dd0*/  LDS.64 R48, [R48] ;  /* 0x0000000030307984 */ /* 0x000e280000000a00 */
[----:B------:R-:W2:Y:S01]  /*3de0*/  LDS.64 R50, [R50+0xa00] ;  /* 0x000a000032327984 */ /* 0x000ea20000000a00 */
[----:B0-----:R-:W-:Y:S01]  /*3df0*/  FADD.FTZ R48, RZ, R48 ;  /* 0x00000030ff307221 */ /* 0x001fe20000010000 */
[----:B------:R-:W-:-:S03]  /*3e00*/  FADD.FTZ R49, RZ, R49 ;  /* 0x00000031ff317221 */ /* 0x000fc60000010000 */
[----:B--2---:R-:W-:Y:S01]  /*3e10*/  FADD.FTZ R50, R48, R50 ;  /* 0x0000003230327221 */ /* 0x004fe20000010000 */
[----:B---3--:R-:W-:Y:S01]  /*3e20*/  LEA R48, R60, R15, 0x3 ;  /* 0x0000000f3c307211 */ /* 0x008fe200078e18ff */
[----:B------:R-:W-:-:S05]  /*3e30*/  FADD.FTZ R51, R49, R51 ;  /* 0x0000003331337221 */ /* 0x000fca0000010000 */
[----:B------:R-:W0:Y:S02]  /*3e40*/  LDS.64 R48, [R48+0x1400] ;  /* 0x0014000030307984 */ /* 0x000e240000000a00 */
[----:B0-----:R-:W-:Y:S01]  /*3e50*/  FADD.FTZ R50, R50, R48 ;  /* 0x0000003032327221 */ /* 0x001fe20000010000 */
[----:B------:R-:W-:Y:S01]  /*3e60*/  LEA R48, R59, R15, 0x3 ;  /* 0x0000000f3b307211 */ /* 0x000fe200078e18ff */
[----:B------:R-:W-:-:S05]  /*3e70*/  FADD.FTZ R51, R51, R49 ;  /* 0x0000003133337221 */ /* 0x000fca0000010000 */
[----:B------:R-:W0:Y:S01]  /*3e80*/  LDS.64 R48, [R48+0x1e00] ;  /* 0x001e000030307984 */ /* 0x000e220000000a00 */
[----:B------:R-:W-:-:S06]  /*3e90*/  ULOP3.LUT UR5, UR5, 0xfffffff8, UR17, 0xe2, !UPT ;  /* 0xfffffff805057892 */ /* 0x000fcc000f8ee211 */
[----:B------:R-:W-:-:S05]  /*3ea0*/  MOV R15, UR5 ;  /* 0x00000005000f7c02 */ /* 0x000fca0008000f00 */
[----:B------:R-:W-:-:S05]  /*3eb0*/  IMAD R15, R15, 0x280, R61 ;  /* 0x000002800f0f7824 */ /* 0x000fca00078e023d */
[----:B------:R-:W-:Y:S01]  /*3ec0*/  IADD3 R15, R15, UR14, RZ ;  /* 0x0000000e0f0f7c10 */ /* 0x000fe2000fffe0ff */
[----:B0-----:R-:W-:Y:S01]  /*3ed0*/  FADD.FTZ R49, R51, R49 ;  /* 0x0000003133317221 */ /* 0x001fe20000010000 */
[----:B------:R-:W-:Y:S02]  /*3ee0*/  FADD.FTZ R48, R50, R48 ;  /* 0x0000003032307221 */ /* 0x000fe40000010000 */
[----:B------:R-:W0:Y:S01]  /*3ef0*/  LDC.64 R50, c[0x0][0x260] ;  /* 0x00009800ff327b82 */ /* 0x000e220000000a00 */
[----:B------:R-:W-:-:S05]  /*3f00*/  SHF.L.U32 R15, R15, 0x1, RZ ;  /* 0x000000010f0f7819 */ /* 0x000fca00000006ff */
[----:B0-----:R-:W-:-:S05]  /*3f10*/  IMAD.WIDE.U32 R50, R15, 0x4, R50 ;  /* 0x000000040f327825 */ /* 0x001fca00078e0032 */
[----:B------:R1:W-:Y:S02]  /*3f20*/  STG.E.64 desc[UR12][R50.64+0xa800], R48 ;  /* 0x00a8003032007986 */ /* 0x0003e4000c101b0c */
.L_x_868:
[----:B------:R-:W-:Y:S01]  /*3f30*/  BSSY B0, `(.L_x_869) ;  /* 0x000006d000007945 */ /* 0x000fe20003800000 */
[----:B-1----:R-:W-:-:S03]  /*3f40*/  CS2R R48, SRZ ;  /* 0x0000000000307805 */ /* 0x002fc6000001ff00 */
[----:B------:R-:W-:Y:S05]  /*3f50*/  @P1 BRA `(.L_x_870) ;  /* 0x0000000400a81947 */ /* 0x000fea0003800000 */
[----:B------:R-:W-:Y:S01]  /*3f60*/  USHF.L.U32 UR5, UR11, 0x3, URZ ;  /* 0x000000030b057899 */ /* 0x000fe2000800063f */
[----:B------:R-:W-:Y:S01]  /*3f70*/  MOV R48, 0x28 ;  /* 0x0000002800307802 */ /* 0x000fe20000000f00 */
[----:B------:R-:W-:Y:S01]  /*3f80*/  HFMA2.MMA R49, -RZ, RZ, 0, 2.384185791015625e-06 ;  /* 0x00000028ff317435 */ /* 0x000fe200000001ff */
[----:B------:R-:W-:Y:S01]  /*3f90*/  SHF.L.U32 R59, R61, 0x3, RZ ;  /* 0x000000033d3b7819 */ /* 0x000fe200000006ff */
[----:B------:R-:W-:Y:S01]  /*3fa0*/  ULOP3.LUT UR5, UR5, 0x8, URZ, 0xc0, !UPT ;  /* 0x0000000805057892 */ /* 0x000fe2000f8ec03f */
[----:B0-----:R-:W-:Y:S02]  /*3fb0*/  HFMA2.MMA R60, -RZ, RZ, 0, 2.384185791015625e-06 ;  /* 0x00000028ff3c7435 */ /* 0x001fe400000001ff */
[----:B------:R-:W-:-:S03]  /*3fc0*/  LOP3.LUT R59, R59, 0x18, RZ, 0xc0, !PT ;  /* 0x000000183b3b7812 */ /* 0x000fc600078ec0ff */
        /* <DEDUP_REMOVED lines=9> */
[----:B------:R-:W-:Y:S02]  /*4060*/  LEA.HI R50, R50, R49, RZ, 0x2 ;  /* 0x0000003132327211 */ /* 0x000fe400078f10ff */
[----:B------:R-:W-:Y:S02]  /*4070*/  MOV R49, 0x28 ;  /* 0x0000002800317802 */ /* 0x000fe40000000f00 */
[----:B------:R-:W-:-:S05]  /*4080*/  SHF.R.S32.HI R50, RZ, 0x2, R50 ;  /* 0x00000002ff327819 */ /* 0x000fca0000011432 */
        /* <DEDUP_REMOVED lines=79> */
[----:B------:R-:W-:Y:S02]  /*4580*/  LEA.HI R48, R48, R15, RZ, 0x2 ;  /* 0x0000000f30307211 */ /* 0x000fe400078f10ff */
[----:B------:R-:W-:Y:S02]  /*4590*/  MOV R15, 0x28 ;  /* 0x00000028000f7802 */ /* 0x000fe40000000f00 */
[----:B------:R-:W-:-:S05]  /*45a0*/  SHF.R.S32.HI R48, RZ, 0x2, R48 ;  /* 0x00000002ff307819 */ /* 0x000fca0000011430 */
[----:B------:R-:W-:-:S05]  /*45b0*/  IMAD R48, R48, R15, UR8 ;  /* 0x0000000830307e24 */ /* 0x000fca000f8e020f */
[----:B------:R-:W-:-:S06]  /*45c0*/  IADD3 R48, R59, R48, RZ ;  /* 0x000000303b307210 */ /* 0x000fcc0007ffe0ff */
[----:B------:R-:W0:Y:S02]  /*45d0*/  LDS.64 R48, [R48] ;  /* 0x0000000030307984 */ /* 0x000e240000000a00 */
[----:B0-----:R-:W-:Y:S01]  /*45e0*/  FADD.FTZ R48, R50, R48 ;  /* 0x0000003032307221 */ /* 0x001fe20000010000 */
[----:B------:R-:W-:-:S07]  /*45f0*/  FADD.FTZ R49, R51, R49 ;  /* 0x0000003133317221 */ /* 0x000fce0000010000 */
.L_x_870:
[----:B------:R-:W-:Y:S05]  /*4600*/  BSYNC B0 ;  /* 0x0000000000007941 */ /* 0x000fea0003800000 */
.L_x_869:
[----:B-----5:R1:W-:Y:S04]  /*4610*/  STL [R1+0xd8], R0 ;  /* 0x0000d80001007387 */ /* 0x0203e80000100800 */
[----:B-1----:R-:W2:Y:S04]  /*4620*/  LDL.LU R0, [R1+0x18] ;  /* 0x0000180001007983 */ /* 0x002ea80000300800 */
[----:B0-----:R-:W3:Y:S01]  /*4630*/  LDL.LU R51, [R1+0x1c] ;  /* 0x00001c0001337983 */ /* 0x001ee20000300800 */
[----:B------:R-:W-:-:S03]  /*4640*/  LOP3.LUT P1, RZ, R61, 0xffffffe3, RZ, 0xc0, !PT ;  /* 0xffffffe33dff7812 */ /* 0x000fc6000782c0ff */
[----:B------:R-:W0:Y:S04]  /*4650*/  SHFL.BFLY PT, R50, R48, 0x2, 0x1f ;  /* 0x0c401f0030327f89 */ /* 0x000e2800000e0000 */
[----:B------:R-:W1:Y:S01]  /*4660*/  SHFL.BFLY PT, R15, R49, 0x2, 0x1f ;  /* 0x0c401f00310f7f89 */ /* 0x000e6200000e0000 */
[----:B0-----:R-:W-:Y:S01]  /*4670*/  FADD.FTZ R48, R50, R48 ;  /* 0x0000003032307221 */ /* 0x001fe20000010000 */
[----:B-1----:R-:W-:-:S04]  /*4680*/  FADD.FTZ R49, R15, R49 ;  /* 0x000000310f317221 */ /* 0x002fc80000010000 */
[----:B------:R-:W0:Y:S04]  /*4690*/  SHFL.BFLY PT, R50, R48, 0x1, 0x1f ;  /* 0x0c201f0030327f89 */ /* 0x000e2800000e0000 */
[----:B------:R-:W1:Y:S01]  /*46a0*/  SHFL.BFLY PT, R15, R49, 0x1, 0x1f ;  /* 0x0c201f00310f7f89 */ /* 0x000e6200000e0000 */
[----:B--2---:R-:W-:-:S03]  /*46b0*/  PRMT R59, R0, 0x7632, R59 ;  /* 0x00007632003b7816 */ /* 0x004fc6000000003b */
[----:B------:R2:W5:Y:S01]  /*46c0*/  LDL.LU R0, [R1+0xd8] ;  /* 0x0000d80001007983 */ /* 0x0005620000300800 */
[----:B------:R-:W-:Y:S01]  /*46d0*/  BSSY B0, `(.L_x_871) ;  /* 0x0000011000007945 */ /* 0x000fe20003800000 */
[----:B---3--:R-:W-:Y:S01]  /*46e0*/  PRMT R60, R51, 0x7632, R60 ;  /* 0x00007632333c7816 */ /* 0x008fe2000000003c */
[----:B0-----:R-:W-:Y:S01]  /*46f0*/  FADD.FTZ R48, R48, R50 ;  /* 0x0000003230307221 */ /* 0x001fe20000010000 */
[----:B-1----:R-:W-:Y:S01]  /*4700*/  FADD.FTZ R49, R49, R15 ;  /* 0x0000000f31317221 */ /* 0x002fe20000010000 */
[----:B------:R-:W-:Y:S06]  /*4710*/  @P1 BRA `(.L_x_872) ;  /* 0x0000000000301947 */ /* 0x000fec0003800000 */
[----:B------:R-:W-:Y:S01]  /*4720*/  SHF.R.U32.HI R50, RZ, 0x2, R61 ;  /* 0x00000002ff327819 */ /* 0x000fe2000001163d */
[----:B------:R-:W-:Y:S01]  /*4730*/  ULDC UR5, c[0x0][0x10] ;  /* 0x0000040000057ab9 */ /* 0x000fe20000000800 */
[----:B------:R-:W-:Y:S01]  /*4740*/  MOV R15, UR17 ;  /* 0x00000011000f7c02 */ /* 0x000fe20008000f00 */
[----:B------:R-:W-:Y:S01]  /*4750*/  UIMAD UR5, UR5, UR4, UR6 ;  /* 0x00000004050572a4 */ /* 0x000fe2000f8e0206 */
[----:B------:R-:W-:-:S04]  /*4760*/  SHF.L.U32 R50, R50, 0x3, RZ ;  /* 0x0000000332327819 */ /* 0x000fc800000006ff */
[----:B------:R-:W-:Y:S02]  /*4770*/  LOP3.LUT R15, R50, 0xfffffff8, R15, 0xe2, !PT ;  /* 0xfffffff8320f7812 */ /* 0x000fe400078ee20f */
[----:B------:R-:W-:-:S04]  /*4780*/  MOV R50, UR5 ;  /* 0x0000000500327c02 */ /* 0x000fc80008000f00 */
[----:B------:R-:W-:Y:S02]  /*4790*/  LEA R15, R50, R15, 0x6 ;  /* 0x0000000f320f7211 */ /* 0x000fe400078e30ff */
[----:B------:R-:W0:Y:S02]  /*47a0*/  LDC.64 R50, c[0x0][0x260] ;  /* 0x00009800ff327b82 */ /* 0x000e240000000a00 */
[----:B------:R-:W-:-:S05]  /*47b0*/  SHF.L.U32 R15, R15, 0x1, RZ ;  /* 0x000000010f0f7819 */ /* 0x000fca00000006ff */
[----:B0-----:R-:W-:-:S05]  /*47c0*/  IMAD.WIDE.U32 R50, R15, 0x4, R50 ;  /* 0x000000040f327825 */ /* 0x001fca00078e0032 */
[----:B------:R0:W-:Y:S02]  /*47d0*/  STG.E.64 desc[UR12][R50.64], R48 ;  /* 0x0000003032007986 */ /* 0x0001e4000c101b0c */
.L_x_872:
[----:B------:R-:W-:Y:S05]  /*47e0*/  BSYNC B0 ;  /* 0x0000000000007941 */ /* 0x000fea0003800000 */
.L_x_871:
[----:B0-----:R-:W3:Y:S04]  /*47f0*/  LDL.LU R49, [R1+0x10] ;  /* 0x0000100001317983 */ /* 0x001ee80000300800 */
[----:B------:R-:W4:Y:S01]  /*4800*/  LDL.LU R48, [R1+0x14] ;  /* 0x0000140001307983 */ /* 0x000f220000300800 */
[----:B------:R-:W-:Y:S01]  /*4810*/  PRMT R20, R16, 0x7632, R20 ;  /* 0x0000763210147816 */ /* 0x000fe20000000014 */
[----:B------:R-:W-:Y:S01]  /*4820*/  UISETP.GE.U32.AND UP0, UPT, UR9, UR16, UPT ;  /* 0x000000100900728c */ /* 0x000fe2000bf06070 */
[----:B------:R-:W-:Y:S02]  /*4830*/  PRMT R47, R17, 0x7632, R47 ;  /* 0x00007632112f7816 */ /* 0x000fe4000000002f */
[----:B------:R-:W-:Y:S01]  /*4840*/  PRMT R46, R20, 0x7632, R46 ;  /* 0x00007632142e7816 */ /* 0x000fe2000000002e */
[----:B------:R-:W-:Y:S01]  /*4850*/  UISETP.GE.AND.EX UP0, UPT, UR10, UR7, UPT, UP0 ;  /* 0x000000070a00728c */ /* 0x000fe2000bf06300 */
[----:B------:R-:W-:-:S02]  /*4860*/  PRMT R16, R47, 0x7632, R16 ;  /* 0x000076322f107816 */ /* 0x000fc40000000010 */
[----:B------:R-:W-:Y:S02]  /*4870*/  PRMT R17, R46, 0x7632, R17 ;  /* 0x000076322e117816 */ /* 0x000fe40000000011 */
[----:B------:R-:W-:Y:S01]  /*4880*/  PRMT R21, R21, 0x7632, R21 ;  /* 0x0000763215157816 */ /* 0x000fe20000000015 */
[----:B------:R0:W-:Y:S01]  /*4890*/  STL.S16 [R1], R16 ;  /* 0x0000001001007387 */ /* 0x0001e20000100600 */
[----:B------:R-:W-:Y:S02]  /*48a0*/  PLOP3.LUT P1, PT, PT, PT, UP0, 0x80, 0x0 ;  /* 0x000000000000781c */ /* 0x000fe40003f2f008 */
[----:B------:R-:W-:Y:S01]  /*48b0*/  PRMT R18, R18, 0x7632, R18 ;  /* 0x0000763212127816 */ /* 0x000fe20000000012 */
[----:B------:R0:W-:Y:S01]  /*48c0*/  STL.S16 [R1+0x4], R17 ;  /* 0x0000041101007387 */ /* 0x0001e20000100600 */
        /* <DEDUP_REMOVED lines=24> */
[----:B---3--:R-:W-:Y:S02]  /*4a50*/  PRMT R43, R49, 0x7632, R43 ;  /* 0x00007632312b7816 */ /* 0x008fe4000000002b */
[----:B----4-:R-:W-:-:S02]  /*4a60*/  PRMT R15, R48, 0x7632, R15 ;  /* 0x00007632300f7816 */ /* 0x010fc4000000000f */
[----:B------:R-:W-:Y:S01]  /*4a70*/  PRMT R61, R43, 0x7632, R61 ;  /* 0x000076322b3d7816 */ /* 0x000fe2000000003d */
[----:B0-----:R-:W-:Y:S06]  /*4a80*/  @P1 BRA `(.L_x_873) ;  /* 0x00000000005c1947 */ /* 0x001fec0003800000 */
[----:B------:R-:W0:Y:S01]  /*4a90*/  S2R R48, SR_TID.X ;  /* 0x0000000000307919 */ /* 0x000e220000002100 */
[----:B------:R-:W-:Y:S01]  /*4aa0*/  BAR.SYNC.DEFER_BLOCKING 0x0 ;  /* 0x0000000000007b1d */ /* 0x000fe20000010000 */
[----:B0-----:R-:W-:-:S13]  /*4ab0*/  ISETP.NE.AND P1, PT, R48, RZ, PT ;  /* 0x000000ff3000720c */ /* 0x001fda0003f25270 */
[----:B------:R-:W-:Y:S05]  /*4ac0*/  @P1 BRA `(.L_x_874) ;  /* 0x0000000000401947 */ /* 0x000fea0003800000 */
[----:B------:R-:W0:Y:S01]  /*4ad0*/  LDC.64 R48, c[0x0][0x268] ;  /* 0x00009a00ff307b82 */ /* 0x000e220000000a00 */
        /* <DEDUP_REMOVED lines=9> */
.L_x_875:
[----:B------:R-:W3:Y:S04]  /*4b70*/  LD.E.STRONG.GPU R49, desc[UR12][R16.64] ;  /* 0x0000000c10317980 */ /* 0x000ee8000c10f900 */
[----:B---3--:R-:W-:Y:S01]  /*4b80*/  CCTL.IVALL ;  /* 0x00000000ff00798f */ /* 0x008fe20002000000 */
[----:B------:R-:W-:Y:S05]  /*4b90*/  YIELD ;  /* 0x0000000000007946 */ /* 0x000fea0003800000 */
[----:B-----5:R-:W-:-:S04]  /*4ba0*/  LOP3.LUT R49, R49, R48, RZ, 0x3c, !PT ;  /* 0x0000003031317212 */ /* 0x020fc800078e3cff */
[----:B------:R-:W-:-:S13]  /*4bb0*/  ISETP.GT.AND P1, PT, R49, -0x1, PT ;  /* 0xffffffff3100780c */ /* 0x000fda0003f24270 */
[----:B------:R-:W-:Y:S05]  /*4bc0*/  @P1 BRA `(.L_x_875) ;  /* 0xfffffffc00e81947 */ /* 0x000fea000383ffff */
.L_x_874:
[----:B------:R-:W-:Y:S05]  /*4bd0*/  WARPSYNC.ALL ;  /* 0x0000000000007948 */ /* 0x000fea0003800000 */
[----:B------:R-:W-:Y:S06]  /*4be0*/  BAR.SYNC.DEFER_BLOCKING 0x0 ;  /* 0x0000000000007b1d */ /* 0x000fec0000010000 */
[----:B------:R-:W-:Y:S05]  /*4bf0*/  BRA `(.L_x_876) ;  /* 0x0000000000687947 */ /* 0x000fea0003800000 */
.L_x_873:
[----:B------:R-:W0:Y:S01]  /*4c00*/  S2R R16, SR_TID.X ;  /* 0x0000000000107919 */ /* 0x000e220000002100 */
        /* <DEDUP_REMOVED lines=9> */
[----:B------:R-:W-:-:S05]  /*4ca0*/  MOV R16, UR5 ;  /* 0x0000000500107c02 */ /* 0x000fca0008000f00 */
[----:B0-----:R-:W-:Y:S01]  /*4cb0*/  IMAD.WIDE.U32 R16, R16, 0x4, R48 ;  /* 0x0000000410107825 */ /* 0x001fe200078e0030 */
[----:B------:R-:W-:-:S04]  /*4cc0*/  MOV R48, 0x7fffff59 ;  /* 0x7fffff5900307802 */ /* 0x000fc80000000f00 */
[----:B------:R-:W-:Y:S01]  /*4cd0*/  SEL R48, R48, 0x1, !P1 ;  /* 0x0000000130307807 */ /* 0x000fe20004800000 */
[----:B------:R-:W-:Y:S06]  /*4ce0*/  MEMBAR.ALL.GPU ;  /* 0x0000000000007992 */ /* 0x000fec000000a000 */
[----:B------:R-:W-:-:S00]  /*4cf0*/  ERRBAR ;  /* 0x00000000000079ab */ /* 0x000fc00000000000 */
[----:B------:R-:W-:Y:S06]  /*4d00*/  CGAERRBAR ;  /* 0x00000000000075ab */ /* 0x000fec0000000000 */
[----:B------:R0:W5:Y:S02]  /*4d10*/  ATOM.E.ADD.STRONG.GPU PT, R48, desc[UR12][R16.64], R48 ;  /* 0x000000301030798a */ /* 0x00016400081ee1cc */
.L_x_878:
[----:B------:R-:W3:Y:S04]  /*4d20*/  LD.E.STRONG.GPU R49, desc[UR12][R16.64] ;  /* 0x0000000c10317980 */ /* 0x000ee8000c10f900 */
[----:B---3--:R-:W-:Y:S01]  /*4d30*/  CCTL.IVALL ;  /* 0x00000000ff00798f */ /* 0x008fe20002000000 */
[----:B------:R-:W-:Y:S05]  /*4d40*/  YIELD ;  /* 0x0000000000007946 */ /* 0x000fea0003800000 */
[----:B-----5:R-:W-:-:S04]  /*4d50*/  LOP3.LUT R49, R49, R48, RZ, 0x3c, !PT ;  /* 0x0000003031317212 */ /* 0x020fc800078e3cff */
[----:B------:R-:W-:-:S13]  /*4d60*/  ISETP.GT.AND P1, PT, R49, -0x1, PT ;  /* 0xffffffff3100780c */ /* 0x000fda0003f24270 */
[----:B------:R-:W-:Y:S05]  /*4d70*/  @P1 BRA `(.L_x_878) ;  /* 0xfffffffc00e81947 */ /* 0x000fea000383ffff */
.L_x_877:
[----:B------:R-:W-:Y:S05]  /*4d80*/  WARPSYNC.ALL ;  /* 0x0000000000007948 */ /* 0x000fea0003800000 */
[----:B------:R-:W-:Y:S06]  /*4d90*/  BAR.SYNC.DEFER_BLOCKING 0x0 ;  /* 0x0000000000007b1d */ /* 0x000fec0000010000 */
.L_x_876:
[----:B------:R-:W1:Y:S01]  /*4da0*/  S2R R50, SR_TID.X ;  /* 0x0000000000327919 */ /* 0x000e620000002100 */
[----:B------:R-:W3:Y:S01]  /*4db0*/  LDL.LU R51, [R1+0xc0] ;  /* 0x0000c00001337983 */ /* 0x000ee20000300800 */
[----:B0-----:R-:W-:Y:S01]  /*4dc0*/  MOV R17, UR4 ;  /* 0x0000000400117c02 */ /* 0x001fe20008000f00 */
[----:B------:R-:W0:Y:S01]  /*4dd0*/  S2UR UR14, SR_CgaCtaId ;  /* 0x00000000000e79c3 */ /* 0x000e220000008800 */
[----:B------:R-:W-:Y:S01]  /*4de0*/  UMOV UR5, 0x400 ;  /* 0x0000040000057882 */ /* 0x000fe20000000000 */
[----:B------:R-:W-:Y:S02]  /*4df0*/  SHF.L.U32 R43, R43, 0x10, RZ ;  /* 0x000000102b2b7819 */ /* 0x000fe400000006ff */
[----:B-1----:R-:W-:Y:S01]  /*4e00*/  ISETP.GT.U32.AND P1, PT, R50, 0x3f, PT ;  /* 0x0000003f3200780c */ /* 0x002fe20003f24070 */
[----:B------:R-:W-:-:S12]  /*4e10*/  STL [R1+0xd8], R10 ;  /* 0x0000d80a01007387 */ /* 0x000fd80000100800 */
[----:B------:R-:W1:Y:S08]  /*4e20*/  @!P1 LDC R16, c[0x0][0x10] ;  /* 0x00000400ff109b82 */ /* 0x000e700000000800 */
[----:B------:R-:W4:Y:S01]  /*4e30*/  @!P1 LDC.64 R48, c[0x0][0x260] ;  /* 0x00009800ff309b82 */ /* 0x000f220000000a00 */
[----:B-1----:R-:W-:Y:S01]  /*4e40*/  @!P1 IMAD R16, R16, R17, UR6 ;  /* 0x0000000610109e24 */ /* 0x002fe2000f8e0211 */
[----:B------:R-:W-:-:S04]  /*4e50*/  @!P1 LOP3.LUT R17, R50, 0x7ffffff8, RZ, 0xc0, !PT ;  /* 0x7ffffff832119812 */ /* 0x000fc800078ec0ff */
[----:B------:R-:W-:Y:S02]  /*4e60*/  @!P1 LEA R16, R16, R17, 0x6 ;  /* 0x0000001110109211 */ /* 0x000fe400078e30ff */
[----:B------:R-:W-:-:S04]  /*4e70*/  @!P1 LOP3.LUT R17, R50, 0x7, RZ, 0xc0, !PT ;  /* 0x0000000732119812 */ /* 0x000fc800078ec0ff */
[----:B------:R-:W-:-:S04]  /*4e80*/  @!P1 IADD3 R16, R16, R17, RZ ;  /* 0x0000001110109210 */ /* 0x000fc80007ffe0ff */
[----:B------:R-:W-:-:S05]  /*4e90*/  @!P1 SHF.L.U32 R16, R16, 0x1, RZ ;  /* 0x0000000110109819 */ /* 0x000fca00000006ff */
[----:B----4-:R-:W-:-:S06]  /*4ea0*/  @!P1 IMAD.WIDE.U32 R16, R16, 0x4, R48 ;  /* 0x0000000410109825 */ /* 0x010fcc00078e0030 */
[----:B------:R-:W4:Y:S01]  /*4eb0*/  @!P1 LDG.E.64 R16, desc[UR12][R16.64] ;  /* 0x0000000c10109981 */ /* 0x000f22000c1e1b00 */
[----:B------:R-:W-:Y:S01]  /*4ec0*/  HFMA2.MMA R48, -RZ, RZ, 0, 0 ;  /* 0x00000000ff307435 */ /* 0x000fe200000001ff */
[----:B------:R-:W-:Y:S01]  /*4ed0*/  UIADD3 UR5, UR5, 0x3480, URZ ;  /* 0x0000348005057890 */ /* 0x000fe2000fffe03f */
[----:B------:R-:W-:-:S03]  /*4ee0*/  FADD.FTZ R43, -R14, R43 ;  /* 0x0000002b0e2b7221 */ /* 0x000fc60000010100 */
[----:B0-----:R-:W-:Y:S01]  /*4ef0*/  ULEA UR5, UR14, UR5, 0x18 ;  /* 0x000000050e057291 */ /* 0x001fe2000f8ec03f */
[----:B------:R-:W-:Y:S01]  /*4f00*/  SHF.L.U32 R59, R59, 0x10, RZ ;  /* 0x000000103b3b7819 */ /* 0x000fe200000006ff */
[----:B------:R-:W-:Y:S01]  /*4f10*/  FMUL.FTZ R43, R2, R43 ;  /* 0x0000002b022b7220 */ /* 0x000fe20000410000 */
[----:B------:R-:W-:Y:S01]  /*4f20*/  SHF.L.U32 R20, R20, 0x10, RZ ;  /* 0x0000001014147819 */ /* 0x000fe200000006ff */
[----:B------:R-:W-:Y:S01]  /*4f30*/  USHF.L.U32 UR11, UR11, 0x3, URZ ;  /* 0x000000030b0b7899 */ /* 0x000fe2000800063f */
[----:B------:R-:W-:Y:S01]  /*4f40*/  SHF.L.U32 R46, R46, 0x10, RZ ;  /* 0x000000102e2e7819 */ /* 0x000fe200000006ff */
[----:B------:R-:W-:Y:S02]  /*4f50*/  ULDC.64 UR14, c[0x0][0x210] ;  /* 0x00008400000e7ab9 */ /* 0x000fe40000000a00 */
[----:B------:R-:W-:Y:S01]  /*4f60*/  ULOP3.LUT UR11, UR11, 0x8, URZ, 0xc0, !UPT ;  /* 0x000000080b0b7892 */ /* 0x000fe2000f8ec03f */
[----:B----4-:R-:W-:Y:S01]  /*4f70*/  @!P1 FADD.FTZ R48, RZ, R16 ;  /* 0x00000010ff309221 */ /* 0x010fe20000010000 */
        /* <DEDUP_REMOVED lines=14> */
[----:B0-----:R-:W-:Y:S01]  /*5060*/  FADD.FTZ R17, R16, R17 ;  /* 0x0000001110117221 */ /* 0x001fe20000010000 */
[----:B------:R-:W-:Y:S01]  /*5070*/  @!P1 FMUL.FTZ R16, R48, 9.7656251455191522837e-05 ;  /* 0x38cccccd30109820 */ /* 0x000fe20000410000 */
[----:B------:R-:W-:-:S02]  /*5080*/  @!P1 LOP3.LUT R48, R50, 0xfffffff8, RZ, 0xc0, !PT ;  /* 0xfffffff832309812 */ /* 0x000fc400078ec0ff */
[----:B------:R-:W-:Y:S01]  /*5090*/  @!P1 FMUL.FTZ R17, R17, 9.7656251455191522837e-05 ;  /* 0x38cccccd11119820 */ /* 0x000fe20000410000 */
[----:B------:R-:W4:Y:S04]  /*50a0*/  LDL.LU R50, [R1+0x20] ;  /* 0x0000200001327983 */ /* 0x000f280000300800 */
[----:B------:R0:W-:Y:S04]  /*50b0*/  @!P1 STS.64 [R48+UR5], R16 ;  /* 0x0000001030009988 */ /* 0x0001e80008000a05 */
[----:B------:R-:W2:Y:S01]  /*50c0*/  LDL.LU R49, [R1+0x40] ;  /* 0x0000400001317983 */ /* 0x000ea20000300800 */
[----:B0-----:R-:W-:-:S04]  /*50d0*/  FFMA.FTZ R16, R43, R59, R20 ;  /* 0x0000003b2b107223 */ /* 0x001fc80000010014 */
[----:B------:R-:W-:-:S06]  /*50e0*/  FMUL.FTZ R17, R16, -1.4426950216293334961 ;  /* 0xbfb8aa3b10117820 */ /* 0x000fcc0000410000 */
[----:B------:R-:W0:Y:S02]  /*50f0*/  MUFU.EX2 R17, R17 ;  /* 0x0000001100117308 */ /* 0x000e240000000800 */
[----:B0-----:R-:W-:-:S06]  /*5100*/  FADD.FTZ R17, R17, 1 ;  /* 0x3f80000011117421 */ /* 0x001fcc0000010000 */
[----:B------:R-:W0:Y:S02]  /*5110*/  MUFU.RCP R17, R17 ;  /* 0x0000001100117308 */ /* 0x000e240000001000 */
[----:B0-----:R-:W-:-:S04]  /*5120*/  FADD.FTZ R48, -R17, 1 ;  /* 0x3f80000011307421 */ /* 0x001fc80000010100 */
[----:B------:R-:W-:Y:S01]  /*5130*/  FFMA.FTZ R48, R16, R48, 1 ;  /* 0x3f80000010307423 */ /* 0x000fe20000010030 */
[----:B---3--:R-:W-:Y:S02]  /*5140*/  IADD3 R16, R51, -UR11, RZ ;  /* 0x8000000b33107c10 */ /* 0x008fe4000fffe0ff */
[----:B------:R-:W3:Y:S01]  /*5150*/  LDL.LU R51, [R1+0x24] ;  /* 0x0000240001337983 */ /* 0x000ee20000300800 */
[----:B------:R-:W-:Y:S01]  /*5160*/  FMUL.FTZ R17, R17, R48 ;  /* 0x0000003011117220 */ /* 0x000fe20000410000 */
[----:B------:R-:W-:Y:S02]  /*5170*/  LEA R16, R16, UR5, 0x3 ;  /* 0x0000000510107c11 */ /* 0x000fe4000f8e18ff */
[----:B------:R-:W-:Y:S01]  /*5180*/  SHF.L.U32 R60, R60, 0x10, RZ ;  /* 0x000000103c3c7819 */ /* 0x000fe200000006ff */
[----:B------:R-:W-:Y:S01]  /*5190*/  FMUL.FTZ R46, R46, R17 ;  /* 0x000000112e2e7220 */ /* 0x000fe20000410000 */
[----:B------:R-:W-:Y:S01]  /*51a0*/  BAR.SYNC.DEFER_BLOCKING 0x0 ;  /* 0x0000000000007b1d */ /* 0x000fe20000010000 */
[----:B------:R-:W-:-:S02]  /*51b0*/  SHF.L.U32 R47, R47, 0x10, RZ ;  /* 0x000000102f2f7819 */ /* 0x000fc400000006ff */
[----:B------:R-:W-:Y:S02]  /*51c0*/  SHF.L.U32 R18, R18, 0x10, RZ ;  /* 0x0000001012127819 */ /* 0x000fe400000006ff */
[----:B------:R-:W-:Y:S02]  /*51d0*/  SHF.L.U32 R21, R21, 0x10, RZ ;  /* 0x0000001015157819 */ /* 0x000fe400000006ff */
[----:B------:R-:W-:Y:S01]  /*51e0*/  SHF.L.U32 R19, R19, 0x10, RZ ;  /* 0x0000001013137819 */ /* 0x000fe200000006ff */
[----:B------:R-:W3:Y:S04]  /*51f0*/  LDL.LU R10, [R1+0x44] ;  /* 0x00004400010a7983 */ /* 0x000ee80000300800 */
[----:B------:R-:W4:Y:S01]  /*5200*/  LDS.64 R16, [R16] ;  /* 0x0000000010107984 */ /* 0x000f220000000a00 */
[----:B------:R-:W-:-:S05]  /*5210*/  SHF.L.U32 R48, R15, 0x10, RZ ;  /* 0x000000100f307819 */ /* 0x000fca00000006ff */
[C---:B------:R-:W-:Y:S01]  /*5220*/  FADD.FTZ R48, -R14.reuse, R48 ;  /* 0x000000300e307221 */ /* 0x040fe20000010100 */
[C---:B------:R-:W-:Y:S01]  /*5230*/  FADD.FTZ R18, -R14.reuse, R18 ;  /* 0x000000120e127221 */ /* 0x040fe20000010100 */
[----:B------:R-:W-:-:S04]  /*5240*/  FADD.FTZ R19, -R14, R19 ;  /* 0x000000130e137221 */ /* 0x000fc80000010100 */
[----:B------:R-:W-:Y:S01]  /*5250*/  FMUL.FTZ R19, R2, R19 ;  /* 0x0000001302137220 */ /* 0x000fe20000410000 */
[----:B------:R-:W-:Y:S02]  /*5260*/  SHF.L.U32 R24, R24, 0x10, RZ ;  /* 0x0000001018187819 */ /* 0x000fe400000006ff */
[----:B------:R-:W-:-:S05]  /*5270*/  SHF.L.U32 R22, R22, 0x10, RZ ;  /* 0x0000001016167819 */ /* 0x000fca00000006ff */
[----:B------:R-:W-:Y:S01]  /*5280*/  FADD.FTZ R22, -R14, R22 ;  /* 0x000000160e167221 */ /* 0x000fe20000010100 */
[----:B----45:R-:W-:-:S04]  /*5290*/  FFMA.FTZ R15, R0, R50, -R16 ;  /* 0x00000032000f7223 */ /* 0x030fc80000010810 */
[----:B--2---:R-:W-:Y:S01]  /*52a0*/  FFMA.FTZ R15, R49, -R17, R15 ;  /* 0x80000011310f7223 */ /* 0x004fe2000001000f */
[----:B------:R-:W-:Y:S01]  /*52b0*/  FFMA.FTZ R49, R59, R46, -R16 ;  /* 0x0000002e3b317223 */ /* 0x000fe20000010810 */
[----:B------:R-:W-:-:S04]  /*52c0*/  FMUL.FTZ R46, R2, R48 ;  /* 0x00000030022e7220 */ /* 0x000fc80000410000 */
[----:B------:R-:W-:-:S04]  /*52d0*/  FFMA.FTZ R50, R46, R60, R47 ;  /* 0x0000003c2e327223 */ /* 0x000fc8000001002f */
[----:B------:R-:W-:-:S06]  /*52e0*/  FMUL.FTZ R48, R50, -1.4426950216293334961 ;  /* 0xbfb8aa3b32307820 */ /* 0x000fcc0000410000 */
[----:B------:R-:W0:Y:S01]  /*52f0*/  MUFU.EX2 R48, R48 ;  /* 0x0000003000307308 */ /* 0x000e220000000800 */
[----:B------:R-:W-:Y:S01]  /*5300*/  FFMA.FTZ R43, -R17, R43, R49 ;  /* 0x0000002b112b7223 */ /* 0x000fe20000010131 */
[----:B0-----:R-:W-:-:S06]  /*5310*/  FADD.FTZ R48, R48, 1 ;  /* 0x3f80000030307421 */ /* 0x001fcc0000010000 */
[----:B------:R3:W0:Y:S02]  /*5320*/  MUFU.RCP R49, R48 ;  /* 0x0000003000317308 */ /* 0x0006240000001000 */
[----:B---3--:R-:W-:Y:S01]  /*5330*/  FFMA.FTZ R48, R3, R51, -R16 ;  /* 0x0000003303307223 */ /* 0x008fe20000010810 */
        /* <DEDUP_REMOVED lines=11> */
[----:B------:R-:W-:-:S04]  /*53f0*/  FFMA.FTZ R21, R49, R21, 1 ;  /* 0x3f80000031157423 */ /* 0x000fc80000010015 */
        /* <DEDUP_REMOVED lines=16> */
[----:B------:R-:W-:Y:S02]  /*5500*/  SHF.L.U32 R25, R25, 0x10, RZ ;  /* 0x0000001019197819 */ /* 0x000fe400000006ff */
[----:B------:R-:W-:-:S03]  /*5510*/  SHF.L.U32 R23, R23, 0x10, RZ ;  /* 0x0000001017177819 */ /* 0x000fc600000006ff */
[----:B------:R-:W-:Y:S02]  /*5520*/  FMUL.FTZ R25, R25, R49 ;  /* 0x0000003119197220 */ /* 0x000fe40000410000 */
[----:B------:R-:W-:Y:S01]  /*5530*/  FADD.FTZ R23, -R14, R23 ;  /* 0x000000170e177221 */ /* 0x000fe20000010100 */
        /* <DEDUP_REMOVED lines=110> */
[----:B------:R-:W0:Y:S01]  /*5c20*/  MUFU.EX2 R49, R49 ;  /* 0x0000003100317308 */ /* 0x000e220000000800 */
[----:B------:R-:W-:Y:S02]  /*5c30*/  SHF.L.U32 R44, R44, 0x10, RZ ;  /* 0x000000102c2c7819 */ /* 0x000fe400000006ff */
[----:B------:R-:W-:-:S03]  /*5c40*/  SHF.L.U32 R45, R45, 0x10, RZ ;  /* 0x000000102d2d7819 */ /* 0x000fc600000006ff */
[C---:B------:R-:W-:Y:S01]  /*5c50*/  FADD.FTZ R44, -R14.reuse, R44 ;  /* 0x0000002c0e2c7221 */ /* 0x040fe20000010100 */
[----:B0-----:R-:W-:Y:S01]  /*5c60*/  FADD.FTZ R49, R49, 1 ;  /* 0x3f80000031317421 */ /* 0x001fe20000010000 */
[----:B------:R-:W-:-:S05]  /*5c70*/  FADD.FTZ R14, -R14, R45 ;  /* 0x0000002d0e0e7221 */ /* 0x000fca0000010100 */
[----:B------:R-:W0:Y:S01]  /*5c80*/  MUFU.RCP R49, R49 ;  /* 0x0000003100317308 */ /* 0x000e220000001000 */
[----:B------:R-:W-:Y:S01]  /*5c90*/  FMUL.FTZ R14, R2, R14 ;  /* 0x0000000e020e7220 */ /* 0x000fe20000410000 */
[----:B------:R-:W-:Y:S01]  /*5ca0*/  SHF.L.U32 R42, R42, 0x10, RZ ;  /* 0x000000102a2a7819 */ /* 0x000fe200000006ff */
[----:B------:R-:W-:Y:S02]  /*5cb0*/  FMUL.FTZ R44, R2, R44 ;  /* 0x0000002c022c7220 */ /* 0x000fe40000410000 */
[----:B------:R-:W-:Y:S02]  /*5cc0*/  FFMA.FTZ R47, R60, R14, R47 ;  /* 0x0000000e3c2f7223 */ /* 0x000fe4000001002f */
[----:B------:R-:W-:Y:S01]  /*5cd0*/  FMUL.FTZ R51, R42, R51 ;  /* 0x000000332a337220 */ /* 0x000fe20000410000 */
[----:B------:R-:W-:Y:S01]  /*5ce0*/  FFMA.FTZ R20, R59, R44, R20 ;  /* 0x0000002c3b147223 */ /* 0x000fe20000010014 */
[----:B------:R-:W-:Y:S01]  /*5cf0*/  FMUL.FTZ R42, R47, -1.4426950216293334961 ;  /* 0xbfb8aa3b2f2a7820 */ /* 0x000fe20000410000 */
[----:B0-----:R-:W-:-:S05]  /*5d00*/  FADD.FTZ R45, -R49, 1 ;  /* 0x3f800000312d7421 */ /* 0x001fca0000010100 */
[----:B------:R-:W0:Y:S01]  /*5d10*/  MUFU.EX2 R42, R42 ;  /* 0x0000002a002a7308 */ /* 0x000e220000000800 */
[----:B------:R-:W-:Y:S01]  /*5d20*/  FFMA.FTZ R41, R41, R45, 1 ;  /* 0x3f80000029297423 */ /* 0x000fe2000001002d */
[----:B------:R-:W-:-:S06]  /*5d30*/  FMUL.FTZ R45, R20, -1.4426950216293334961 ;  /* 0xbfb8aa3b142d7820 */ /* 0x000fcc0000410000 */
[----:B------:R-:W1:Y:S01]  /*5d40*/  MUFU.EX2 R45, R45 ;  /* 0x0000002d002d7308 */ /* 0x000e620000000800 */
[----:B0-----:R-:W-:-:S07]  /*5d50*/  FADD.FTZ R42, R42, 1 ;  /* 0x3f8000002a2a7421 */ /* 0x001fce0000010000 */
[----:B------:R-:W0:Y:S01]  /*5d60*/  MUFU.RCP R42, R42 ;  /* 0x0000002a002a7308 */ /* 0x000e220000001000 */
[----:B-1----:R-:W-:-:S07]  /*5d70*/  FADD.FTZ R45, R45, 1 ;  /* 0x3f8000002d2d7421 */ /* 0x002fce0000010000 */
[----:B------:R-:W1:Y:S01]  /*5d80*/  MUFU.RCP R45, R45 ;  /* 0x0000002d002d7308 */ /* 0x000e620000001000 */
[----:B------:R-:W-:Y:S01]  /*5d90*/  FMUL.FTZ R41, R49, R41 ;  /* 0x0000002931297220 */ /* 0x000fe20000410000 */
[----:B0-----:R-:W-:-:S04]  /*5da0*/  FADD.FTZ R49, -R42, 1 ;  /* 0x3f8000002a317421 */ /* 0x001fc80000010100 */
[----:B------:R-:W-:Y:S01]  /*5db0*/  FFMA.FTZ R49, R47, R49, 1 ;  /* 0x3f8000002f317423 */ /* 0x000fe20000010031 */
[----:B-1----:R-:W-:Y:S01]  /*5dc0*/  FADD.FTZ R47, -R45, 1 ;  /* 0x3f8000002d2f7421 */ /* 0x002fe20000010100 */
[----:B------:R-:W-:Y:S02]  /*5dd0*/  FFMA.FTZ R48, R10, -R17, R48 ;  /* 0x800000110a307223 */ /* 0x000fe40000010030 */
[----:B------:R-:W-:Y:S01]  /*5de0*/  FMUL.FTZ R49, R42, R49 ;  /* 0x000000312a317220 */ /* 0x000fe20000410000 */
[----:B------:R-:W2:Y:S01]  /*5df0*/  LDL.LU R10, [R1+0x28] ;  /* 0x00002800010a7983 */ /* 0x000ea20000300800 */
[----:B------:R-:W-:-:S03]  /*5e00*/  FFMA.FTZ R47, R20, R47, 1 ;  /* 0x3f800000142f7423 */ /* 0x000fc6000001002f */
[----:B------:R-:W3:Y:S01]  /*5e10*/  LDL.LU R42, [R1] ;  /* 0x00000000012a7983 */ /* 0x000ee20000300800 */
[----:B------:R-:W-:-:S03]  /*5e20*/  FMUL.FTZ R47, R45, R47 ;  /* 0x0000002f2d2f7220 */ /* 0x000fc60000410000 */
[----:B------:R-:W4:Y:S01]  /*5e30*/  LDL.LU R45, [R1+0x4] ;  /* 0x00000400012d7983 */ /* 0x000f220000300800 */
[----:B------:R-:W-:-:S03]  /*5e40*/  SHF.L.U32 R20, R61, 0x10, RZ ;  /* 0x000000103d147819 */ /* 0x000fc600000006ff */
[----:B------:R-:W2:Y:S02]  /*5e50*/  LDL.LU R61, [R1+0x3c] ;  /* 0x00003c00013d7983 */ /* 0x000ea40000300800 */
[----:B------:R-:W-:Y:S02]  /*5e60*/  FMUL.FTZ R20, R20, R41 ;  /* 0x0000002914147220 */ /* 0x000fe40000410000 */
[----:B------:R-:W2:Y:S01]  /*5e70*/  LDL.LU R41, [R1+0x38] ;  /* 0x0000380001297983 */ /* 0x000ea20000300800 */
[----:B---3--:R-:W-:Y:S02]  /*5e80*/  SHF.L.U32 R42, R42, 0x10, RZ ;  /* 0x000000102a2a7819 */ /* 0x008fe400000006ff */
[----:B----4-:R-:W-:-:S03]  /*5e90*/  SHF.L.U32 R45, R45, 0x10, RZ ;  /* 0x000000102d2d7819 */ /* 0x010fc600000006ff */
[----:B------:R-:W-:Y:S02]  /*5ea0*/  FMUL.FTZ R42, R42, R49 ;  /* 0x000000312a2a7220 */ /* 0x000fe40000410000 */
[----:B------:R-:W3:Y:S01]  /*5eb0*/  LDL.LU R49, [R1+0x8] ;  /* 0x0000080001317983 */ /* 0x000ee20000300800 */
[----:B------:R-:W-:-:S03]  /*5ec0*/  FMUL.FTZ R45, R45, R47 ;  /* 0x0000002f2d2d7220 */ /* 0x000fc60000410000 */
[----:B------:R-:W4:Y:S01]  /*5ed0*/  LDL.LU R47, [R1+0x2c] ;  /* 0x00002c00012f7983 */ /* 0x000f220000300800 */
[C-C-:B--2---:R-:W-:Y:S01]  /*5ee0*/  FFMA.FTZ R41, R0.reuse, R41, -R16.reuse ;  /* 0x0000002900297223 */ /* 0x144fe20000010810 */
[C-C-:B------:R-:W-:Y:S01]  /*5ef0*/  FFMA.FTZ R53, R0.reuse, R53, -R16.reuse ;  /* 0x0000003500357223 */ /* 0x140fe20000010810 */
[C-C-:B------:R-:W-:Y:S01]  /*5f00*/  FFMA.FTZ R4, R0.reuse, R4, -R16.reuse ;  /* 0x0000000400047223 */ /* 0x140fe20000010810 */
        /* <DEDUP_REMOVED lines=9> */
[C-C-:B------:R-:W-:Y:S01]  /*5fa0*/  FFMA.FTZ R38, R59.reuse, R38, -R16.reuse ;  /* 0x000000263b267223 */ /* 0x140fe20000010810 */
[C-C-:B------:R-:W-:Y:S01]  /*5fb0*/  FFMA.FTZ R51, R59.reuse, R51, -R16.reuse ;  /* 0x000000333b337223 */ /* 0x140fe20000010810 */
[--C-:B------:R-:W-:Y:S01]  /*5fc0*/  FFMA.FTZ R45, R59, R45, -R16.reuse ;  /* 0x0000002d3b2d7223 */ /* 0x100fe20000010810 */
[C-C-:B---3--:R-:W-:Y:S01]  /*5fd0*/  FFMA.FTZ R49, R0.reuse, R49, -R16.reuse ;  /* 0x0000003100317223 */ /* 0x148fe20000010810 */
[C-C-:B----4-:R-:W-:Y:S01]  /*5fe0*/  FFMA.FTZ R47, R0.reuse, R47, -R16.reuse ;  /* 0x0000002f002f7223 */ /* 0x150fe20000010810 */
[--C-:B------:R-:W-:Y:S01]  /*5ff0*/  FFMA.FTZ R0, R0, R8, -R16.reuse ;  /* 0x0000000800007223 */ /* 0x100fe20000010810 */
[C-C-:B------:R-:W-:Y:S01]  /*6000*/  FFMA.FTZ R8, R3.reuse, R61, -R16.reuse ;  /* 0x0000003d03087223 */ /* 0x140fe20000010810 */
[C-C-:B------:R-:W-:Y:S01]  /*6010*/  FFMA.FTZ R61, R3.reuse, R10, -R16.reuse ;  /* 0x0000000a033d7223 */ /* 0x140fe20000010810 */
[--C-:B------:R-:W-:Y:S01]  /*6020*/  FFMA.FTZ R3, R3, R9, -R16.reuse ;  /* 0x0000000903037223 */ /* 0x100fe20000010810 */
[----:B------:R-:W2:Y:S04]  /*6030*/  LDL.LU R10, [R1+0x5c] ;  /* 0x00005c00010a7983 */ /* 0x000ea80000300800 */
[----:B------:R-:W3:Y:S04]  /*6040*/  LDL.LU R9, [R1+0x74] ;  /* 0x0000740001097983 */ /* 0x000ee80000300800 */
[----:B------:R-:W4:Y:S01]  /*6050*/  LDL.LU R59, [R1+0x68] ;  /* 0x00006800013b7983 */ /* 0x000f220000300800 */
[C-C-:B------:R-:W-:Y:S01]  /*6060*/  FFMA.FTZ R18, R60.reuse, R18, -R16.reuse ;  /* 0x000000123c127223 */ /* 0x140fe20000010810 */
[C-C-:B------:R-:W-:Y:S01]  /*6070*/  FFMA.FTZ R25, R60.reuse, R25, -R16.reuse ;  /* 0x000000193c197223 */ /* 0x140fe20000010810 */
[C-C-:B------:R-:W-:Y:S01]  /*6080*/  FFMA.FTZ R29, R60.reuse, R29, -R16.reuse ;  /* 0x0000001d3c1d7223 */ /* 0x140fe20000010810 */
[C-C-:B------:R-:W-:Y:S01]  /*6090*/  FFMA.FTZ R33, R60.reuse, R33, -R16.reuse ;  /* 0x000000213c217223 */ /* 0x140fe20000010810 */
[C-C-:B------:R-:W-:Y:S01]  /*60a0*/  FFMA.FTZ R35, R60.reuse, R35, -R16.reuse ;  /* 0x000000233c237223 */ /* 0x140fe20000010810 */
[C-C-:B------:R-:W-:Y:S01]  /*60b0*/  FFMA.FTZ R39, R60.reuse, R39, -R16.reuse ;  /* 0x000000273c277223 */ /* 0x140fe20000010810 */
[C-C-:B------:R-:W-:Y:S01]  /*60c0*/  FFMA.FTZ R20, R60.reuse, R20, -R16.reuse ;  /* 0x000000143c147223 */ /* 0x140fe20000010810 */
[----:B------:R-:W-:Y:S01]  /*60d0*/  FFMA.FTZ R42, R60, R42, -R16 ;  /* 0x0000002a3c2a7223 */ /* 0x000fe20000010810 */
[C---:B------:R-:W-:Y:S01]  /*60e0*/  FFMA.FTZ R18, -R17.reuse, R46, R18 ;  /* 0x0000002e11127223 */ /* 0x040fe20000010112 */
[----:B------:R-:W4:Y:S01]  /*60f0*/  LDL.LU R60, [R1+0x50] ;  /* 0x00005000013c7983 */ /* 0x000f220000300800 */
[C---:B------:R-:W-:Y:S01]  /*6100*/  FFMA.FTZ R24, -R17.reuse, R50, R24 ;  /* 0x0000003211187223 */ /* 0x040fe20000010118 */
[----:B------:R-:W-:Y:S01]  /*6110*/  FFMA.FTZ R28, -R17, R21, R28 ;  /* 0x00000015111c7223 */ /* 0x000fe2000001011c */
[-C--:B--2---:R-:W-:Y:S01]  /*6120*/  FFMA.FTZ R47, R10, -R17.reuse, R47 ;  /* 0x800000110a2f7223 */ /* 0x084fe2000001002f */
[-C--:B---3--:R-:W-:Y:S01]  /*6130*/  FFMA.FTZ R8, R9, -R17.reuse, R8 ;  /* 0x8000001109087223 */ /* 0x088fe20000010008 */
[----:B----4-:R-:W-:-:S02]  /*6140*/  FFMA.FTZ R41, R59, -R17, R41 ;  /* 0x800000113b297223 */ /* 0x010fc40000010029 */
[----:B------:R-:W2:Y:S04]  /*6150*/  LDL.LU R59, [R1+0x4c] ;  /* 0x00004c00013b7983 */ /* 0x000ea80000300800 */
[----:B------:R-:W3:Y:S04]  /*6160*/  LDL.LU R46, [R1+0x48] ;  /* 0x00004800012e7983 */ /* 0x000ee80000300800 */
[----:B------:R-:W4:Y:S04]  /*6170*/  LDL.LU R50, [R1+0x54] ;  /* 0x0000540001327983 */ /* 0x000f280000300800 */
[----:B------:R-:W2:Y:S04]  /*6180*/  LDL.LU R9, [R1+0x34] ;  /* 0x0000340001097983 */ /* 0x000ea80000300800 */
[----:B------:R-:W3:Y:S04]  /*6190*/  LDL.LU R16, [R1+0x30] ;  /* 0x0000300001107983 */ /* 0x000ee80000300800 */
[----:B------:R0:W5:Y:S04]  /*61a0*/  LDL.LU R10, [R1+0xd8] ;  /* 0x0000d800010a7983 */ /* 0x0001680000300800 */
[----:B------:R-:W4:Y:S01]  /*61b0*/  LDL.LU R21, [R1+0x58] ;  /* 0x0000580001157983 */ /* 0x000f220000300800 */
[----:B------:R-:W-:-:S03]  /*61c0*/  FFMA.FTZ R29, -R17, R22, R29 ;  /* 0x00000016111d7223 */ /* 0x000fc6000001011d */
[----:B------:R-:W3:Y:S01]  /*61d0*/  LDL.LU R22, [R1+0x98] ;  /* 0x0000980001167983 */ /* 0x000ee20000300800 */
[----:B----4-:R-:W-:-:S03]  /*61e0*/  FFMA.FTZ R61, R21, -R17, R61 ;  /* 0x80000011153d7223 */ /* 0x010fc6000001003d */
[----:B------:R-:W4:Y:S01]  /*61f0*/  LDL.LU R21, [R1+0xbc] ;  /* 0x0000bc0001157983 */ /* 0x000f220000300800 */
[-C--:B--2---:R-:W-:Y:S01]  /*6200*/  FFMA.FTZ R9, R9, -R17.reuse, R4 ;  /* 0x8000001109097223 */ /* 0x084fe20000010004 */
[----:B---3--:R-:W-:Y:S02]  /*6210*/  IADD3 R4, P1, R22, UR14, RZ ;  /* 0x0000000e16047c10 */ /* 0x008fe4000ff3e0ff */
[----:B------:R-:W2:Y:S01]  /*6220*/  LDL.LU R22, [R1+0xb4] ;  /* 0x0000b40001167983 */ /* 0x000ea20000300800 */
[----:B------:R-:W-:Y:S01]  /*6230*/  FFMA.FTZ R16, R16, -R17, R5 ;  /* 0x8000001110107223 */ /* 0x000fe20000010005 */
[C---:B------:R-:W-:Y:S01]  /*6240*/  FMUL.FTZ R15, R2.reuse, R15 ;  /* 0x0000000f020f7220 */ /* 0x040fe20000410000 */
[----:B------:R-:W-:Y:S01]  /*6250*/  FMUL.FTZ R43, R2, R43 ;  /* 0x0000002b022b7220 */ /* 0x000fe20000410000 */
[----:B------:R-:W-:Y:S01]  /*6260*/  FFMA.FTZ R3, R57, -R17, R3 ;  /* 0x8000001139037223 */ /* 0x000fe20000010003 */
[----:B------:R-:W-:Y:S01]  /*6270*/  FFMA.FTZ R34, -R17, R27, R34 ;  /* 0x0000001b11227223 */ /* 0x000fe20000010122 */
[----:B----4-:R-:W-:-:S02]  /*6280*/  IADD3.X R5, R21, UR15, RZ, P1, !PT ;  /* 0x0000000f15057c10 */ /* 0x010fc40008ffe4ff */
[----:B------:R-:W3:Y:S01]  /*6290*/  LDL.LU R21, [R1+0xb8] ;  /* 0x0000b80001157983 */ /* 0x000ee20000300800 */
[C---:B------:R-:W-:Y:S01]  /*62a0*/  FMUL.FTZ R48, R2.reuse, R48 ;  /* 0x0000003002307220 */ /* 0x040fe20000410000 */
[----:B------:R-:W-:Y:S01]  /*62b0*/  FMUL.FTZ R18, R2, R18 ;  /* 0x0000001202127220 */ /* 0x000fe20000410000 */
[----:B------:R-:W-:Y:S01]  /*62c0*/  F2FP.BF16.F32.PACK_AB R15, R43, R15 ;  /* 0x0000000f2b0f723e */ /* 0x000fe200000010ff */
[C---:B------:R-:W-:Y:S01]  /*62d0*/  FFMA.FTZ R25, -R17.reuse, R19, R25 ;  /* 0x0000001311197223 */ /* 0x040fe20000010119 */
[----:B------:R-:W-:Y:S01]  /*62e0*/  FFMA.FTZ R49, R50, -R17, R49 ;  /* 0x8000001132317223 */ /* 0x000fe20000010031 */
[C---:B------:R-:W-:Y:S01]  /*62f0*/  FFMA.FTZ R32, -R17.reuse, R23, R32 ;  /* 0x0000001711207223 */ /* 0x040fe20000010120 */
[-C--:B------:R-:W-:Y:S01]  /*6300*/  FFMA.FTZ R54, R60, -R17.reuse, R54 ;  /* 0x800000113c367223 */ /* 0x080fe20000010036 */
[----:B------:R-:W-:Y:S01]  /*6310*/  FFMA.FTZ R33, -R17, R26, R33 ;  /* 0x0000001a11217223 */ /* 0x000fe20000010121 */
[-C--:B------:R-:W-:Y:S01]  /*6320*/  FFMA.FTZ R53, R59, -R17.reuse, R53 ;  /* 0x800000113b357223 */ /* 0x080fe20000010035 */
[----:B------:R-:W-:Y:S01]  /*6330*/  FFMA.FTZ R52, R46, -R17, R52 ;  /* 0x800000112e347223 */ /* 0x000fe20000010034 */
[C---:B------:R-:W-:Y:S01]  /*6340*/  FFMA.FTZ R35, -R17.reuse, R30, R35 ;  /* 0x0000001e11237223 */ /* 0x040fe20000010123 */
[C---:B------:R-:W-:Y:S01]  /*6350*/  FFMA.FTZ R38, -R17.reuse, R31, R38 ;  /* 0x0000001f11267223 */ /* 0x040fe20000010126 */
[C---:B------:R-:W-:Y:S01]  /*6360*/  FFMA.FTZ R39, -R17.reuse, R36, R39 ;  /* 0x0000002411277223 */ /* 0x040fe20000010127 */
[----:B------:R-:W-:Y:S01]  /*6370*/  FFMA.FTZ R6, R56, -R17, R6 ;  /* 0x8000001138067223 */ /* 0x000fe20000010006 */
[----:B------:R-:W-:Y:S01]  /*6380*/  FFMA.FTZ R51, -R17, R37, R51 ;  /* 0x0000002511337223 */ /* 0x000fe20000010133 */
[-C--:B------:R-:W-:Y:S01]  /*6390*/  FFMA.FTZ R7, R55, -R17.reuse, R7 ;  /* 0x8000001137077223 */ /* 0x080fe20000010007 */
[C---:B------:R-:W-:Y:S01]  /*63a0*/  FFMA.FTZ R20, -R17.reuse, R40, R20 ;  /* 0x0000002811147223 */ /* 0x040fe20000010114 */
[----:B------:R-:W-:Y:S01]  /*63b0*/  FFMA.FTZ R0, R58, -R17, R0 ;  /* 0x800000113a007223 */ /* 0x000fe20000010000 */
[C---:B------:R-:W-:Y:S01]  /*63c0*/  FFMA.FTZ R45, -R17.reuse, R44, R45 ;  /* 0x0000002c112d7223 */ /* 0x040fe2000001012d */
[----:B------:R-:W-:Y:S01]  /*63d0*/  FFMA.FTZ R42, -R17, R14, R42 ;  /* 0x0000000e112a7223 */ /* 0x000fe2000001012a */
[----:B------:R-:W4:Y:S01]  /*63e0*/  LDL.LU R27, [R1+0xac] ;  /* 0x0000ac00011b7983 */ /* 0x000f220000300800 */
[C---:B------:R-:W-:Y:S01]  /*63f0*/  FMUL.FTZ R41, R2.reuse, R41 ;  /* 0x0000002902297220 */ /* 0x040fe20000410000 */
[C---:B------:R-:W-:Y:S01]  /*6400*/  FMUL.FTZ R24, R2.reuse, R24 ;  /* 0x0000001802187220 */ /* 0x040fe20000410000 */
[----:B------:R-:W-:Y:S01]  /*6410*/  FMUL.FTZ R14, R2, R3 ;  /* 0x00000003020e7220 */ /* 0x000fe20000410000 */
[----:B------:R-:W-:Y:S01]  /*6420*/  PRMT R3, R15, 0x7632, R3 ;  /* 0x000076320f037816 */ /* 0x000fe20000000003 */
[----:B------:R-:W4:Y:S01]  /*6430*/  LDL.LU R26, [R1+0xb0] ;  /* 0x0000b000011a7983 */ /* 0x000f220000300800 */
        /* <DEDUP_REMOVED lines=26> */
[----:B------:R-:W4:Y:S01]  /*65e0*/  LDL.LU R23, [R1+0xa4] ;  /* 0x0000a40001177983 */ /* 0x000f220000300800 */
[----:B--2---:R-:W-:-:S02]  /*65f0*/  IADD3 R2, P1, R22, UR14, RZ ;  /* 0x0000000e16027c10 */ /* 0x004fc4000ff3e0ff */
[----:B------:R-:W-:Y:S01]  /*6600*/  F2FP.BF16.F32.PACK_AB R24, R24, R41 ;  /* 0x000000291818723e */ /* 0x000fe200000010ff */
[----:B------:R3:W-:Y:S01]  /*6610*/  STG.E.U16 desc[UR12][R4.64+0x2], R3 ;  /* 0x0000020304007986 */ /* 0x0007e2000c10150c */
[----:B------:R-:W-:Y:S02]  /*6620*/  PRMT R17, R18, 0x7632, R17 ;  /* 0x0000763212117816 */ /* 0x000fe40000000011 */
[----:B------:R-:W-:Y:S01]  /*6630*/  PRMT R19, R24, 0x7632, R19 ;  /* 0x0000763218137816 */ /* 0x000fe20000000013 */
[----:B------:R-:W2:Y:S04]  /*6640*/  LDL.LU R22, [R1+0xa8] ;  /* 0x0000a80001167983 */ /* 0x000ea80000300800 */
[----:B------:R-:W-:Y:S04]  /*6650*/  STG.E.U16 desc[UR12][R4.64], R15 ;  /* 0x0000000f04007986 */ /* 0x000fe8000c10150c */
[----:B------:R-:W-:Y:S04]  /*6660*/  STG.E.U16 desc[UR12][R4.64+0x4], R18 ;  /* 0x0000041204007986 */ /* 0x000fe8000c10150c */
[----:B------:R-:W-:Y:S01]  /*6670*/  STG.E.U16 desc[UR12][R4.64+0x6], R17 ;  /* 0x0000061104007986 */ /* 0x000fe2000c10150c */
[----:B---3--:R-:W-:-:S03]  /*6680*/  IADD3.X R3, R21, UR15, RZ, P1, !PT ;  /* 0x0000000f15037c10 */ /* 0x008fc60008ffe4ff */
[----:B------:R-:W3:Y:S04]  /*6690*/  LDL.LU R21, [R1+0x9c] ;  /* 0x00009c0001157983 */ /* 0x000ee80000300800 */
[----:B------:R1:W-:Y:S04]  /*66a0*/  STG.E.U16 desc[UR12][R2.64+0x2], R19 ;  /* 0x0000021302007986 */ /* 0x0003e8000c10150c */
[----:B-1----:R-:W3:Y:S01]  /*66b0*/  LDL.LU R19, [R1+0xa0] ;  /* 0x0000a00001137983 */ /* 0x002ee20000300800 */
[----:B------:R-:W-:Y:S02]  /*66c0*/  F2FP.BF16.F32.PACK_AB R8, R25, R8 ;  /* 0x000000081908723e */ /* 0x000fe400000010ff */
[----:B----4-:R-:W-:-:S02]  /*66d0*/  IADD3 R4, P1, R27, UR14, RZ ;  /* 0x0000000e1b047c10 */ /* 0x010fc4000ff3e0ff */
[----:B------:R-:W-:Y:S02]  /*66e0*/  PRMT R15, R8, 0x7632, R15 ;  /* 0x00007632080f7816 */ /* 0x000fe4000000000f */
[----:B------:R-:W-:Y:S02]  /*66f0*/  F2FP.BF16.F32.PACK_AB R28, R28, R47 ;  /* 0x0000002f1c1c723e */ /* 0x000fe400000010ff */
[----:B------:R-:W-:Y:S01]  /*6700*/  F2FP.BF16.F32.PACK_AB R29, R29, R61 ;  /* 0x0000003d1d1d723e */ /* 0x000fe200000010ff */
[----:B------:R1:W-:Y:S01]  /*6710*/  STG.E.U16 desc[UR12][R2.64], R24 ;  /* 0x0000001802007986 */ /* 0x0003e2000c10150c */
[----:B------:R-:W-:Y:S02]  /*6720*/  IADD3.X R5, R26, UR15, RZ, P1, !PT ;  /* 0x0000000f1a057c10 */ /* 0x000fe40008ffe4ff */
[----:B------:R-:W-:Y:S01]  /*6730*/  PRMT R18, R28, 0x7632, R18 ;  /* 0x000076321c127816 */ /* 0x000fe20000000012 */
[----:B------:R4:W-:Y:S04]  /*6740*/  STG.E.U16 desc[UR12][R2.64+0x4], R8 ;  /* 0x0000040802007986 */ /* 0x0009e8000c10150c */
[----:B------:R0:W-:Y:S04]  /*6750*/  STG.E.U16 desc[UR12][R2.64+0x6], R15 ;  /* 0x0000060f02007986 */ /* 0x0001e8000c10150c */
[----:B-1----:R-:W3:Y:S01]  /*6760*/  LDL.LU R24, [R1+0x90] ;  /* 0x0000900001187983 */ /* 0x002ee20000300800 */
[----:B----4-:R-:W-:-:S03]  /*6770*/  PRMT R8, R29, 0x7632, R8 ;  /* 0x000076321d087816 */ /* 0x010fc60000000008 */
[----:B------:R-:W-:Y:S01]  /*6780*/  STG.E.U16 desc[UR12][R4.64], R28 ;  /* 0x0000001c04007986 */ /* 0x000fe2000c10150c */
[----:B------:R-:W-:Y:S02]  /*6790*/  F2FP.BF16.F32.PACK_AB R32, R32, R49 ;  /* 0x000000312020723e */ /* 0x000fe400000010ff */
[----:B0-----:R-:W-:Y:S02]  /*67a0*/  IADD3 R2, P1, R23, UR14, RZ ;  /* 0x0000000e17027c10 */ /* 0x001fe4000ff3e0ff */
[----:B------:R-:W4:Y:S04]  /*67b0*/  LDL.LU R23, [R1+0x94] ;  /* 0x0000940001177983 */ /* 0x000f280000300800 */
[----:B------:R-:W-:Y:S01]  /*67c0*/  STG.E.U16 desc[UR12][R4.64+0x2], R18 ;  /* 0x0000021204007986 */ /* 0x000fe2000c10150c */
[----:B--2---:R-:W-:-:S03]  /*67d0*/  IADD3.X R3, R22, UR15, RZ, P1, !PT ;  /* 0x0000000f16037c10 */ /* 0x004fc60008ffe4ff */
[----:B------:R-:W-:Y:S04]  /*67e0*/  STG.E.U16 desc[UR12][R4.64+0x4], R29 ;  /* 0x0000041d04007986 */ /* 0x000fe8000c10150c */
[----:B------:R-:W2:Y:S04]  /*67f0*/  LDL.LU R22, [R1+0x88] ;  /* 0x0000880001167983 */ /* 0x000ea80000300800 */
[----:B------:R3:W-:Y:S01]  /*6800*/  STG.E.U16 desc[UR12][R4.64+0x6], R8 ;  /* 0x0000060804007986 */ /* 0x0007e2000c10150c */
[----:B------:R-:W-:-:S05]  /*6810*/  PRMT R17, R32, 0x7632, R17 ;  /* 0x0000763220117816 */ /* 0x000fca0000000011 */
[----:B------:R0:W-:Y:S01]  /*6820*/  STG.E.U16 desc[UR12][R2.64+0x2], R17 ;  /* 0x0000021102007986 */ /* 0x0001e2000c10150c */
[----:B---3--:R-:W-:-:S03]  /*6830*/  IADD3 R4, P1, R21, UR14, RZ ;  /* 0x0000000e15047c10 */ /* 0x008fc6000ff3e0ff */
[----:B------:R-:W3:Y:S01]  /*6840*/  LDL.LU R21, [R1+0x8c] ;  /* 0x00008c0001157983 */ /* 0x000ee20000300800 */
[----:B------:R-:W-:-:S03]  /*6850*/  IADD3.X R5, R19, UR15, RZ, P1, !PT ;  /* 0x0000000f13057c10 */ /* 0x000fc60008ffe4ff */
[----:B------:R-:W3:Y:S04]  /*6860*/  LDL.LU R19, [R1+0x6c] ;  /* 0x00006c0001137983 */ /* 0x000ee80000300800 */
[----:B0-----:R-:W3:Y:S01]  /*6870*/  LDL.LU R17, [R1+0x70] ;  /* 0x0000700001117983 */ /* 0x001ee20000300800 */
[----:B------:R-:W-:Y:S02]  /*6880*/  F2FP.BF16.F32.PACK_AB R33, R33, R54 ;  /* 0x000000362121723e */ /* 0x000fe400000010ff */
[----:B------:R-:W-:Y:S02]  /*6890*/  F2FP.BF16.F32.PACK_AB R34, R34, R53 ;  /* 0x000000352222723e */ /* 0x000fe400000010ff */
[----:B------:R-:W-:Y:S02]  /*68a0*/  PRMT R15, R33, 0x7632, R15 ;  /* 0x00007632210f7816 */ /* 0x000fe4000000000f */
[----:B------:R-:W-:Y:S01]  /*68b0*/  F2FP.BF16.F32.PACK_AB R35, R35, R52 ;  /* 0x000000342323723e */ /* 0x000fe200000010ff */
[----:B------:R-:W-:Y:S01]  /*68c0*/  STG.E.U16 desc[UR12][R2.64], R32 ;  /* 0x0000002002007986 */ /* 0x000fe2000c10150c */
[----:B------:R-:W-:-:S03]  /*68d0*/  PRMT R18, R34, 0x7632, R18 ;  /* 0x0000763222127816 */ /* 0x000fc60000000012 */
[----:B------:R-:W-:Y:S01]  /*68e0*/  STG.E.U16 desc[UR12][R2.64+0x4], R33 ;  /* 0x0000042102007986 */ /* 0x000fe2000c10150c */
[----:B------:R-:W-:-:S03]  /*68f0*/  F2FP.BF16.F32.PACK_AB R38, R38, R9 ;  /* 0x000000092626723e */ /* 0x000fc600000010ff */
[----:B------:R0:W-:Y:S01]  /*6900*/  STG.E.U16 desc[UR12][R2.64+0x6], R15 ;  /* 0x0000060f02007986 */ /* 0x0001e2000c10150c */
[----:B------:R-:W-:Y:S02]  /*6910*/  IADD3 R8, P1, R24, UR14, RZ ;  /* 0x0000000e18087c10 */ /* 0x000fe4000ff3e0ff */
[----:B------:R-:W-:Y:S01]  /*6920*/  F2FP.BF16.F32.PACK_AB R16, R39, R16 ;  /* 0x000000102710723e */ /* 0x000fe200000010ff */
[----:B------:R-:W-:Y:S01]  /*6930*/  STG.E.U16 desc[UR12][R4.64], R34 ;  /* 0x0000002204007986 */ /* 0x000fe2000c10150c */
[----:B0-----:R-:W-:-:S03]  /*6940*/  PRMT R3, R35, 0x7632, R3 ;  /* 0x0000763223037816 */ /* 0x001fc60000000003 */
[----:B------:R-:W-:Y:S01]  /*6950*/  STG.E.U16 desc[UR12][R4.64+0x2], R18 ;  /* 0x0000021204007986 */ /* 0x000fe2000c10150c */
[----:B------:R-:W-:Y:S02]  /*6960*/  PRMT R15, R38, 0x7632, R15 ;  /* 0x00007632260f7816 */ /* 0x000fe4000000000f */
[----:B----4-:R-:W-:Y:S01]  /*6970*/  IADD3.X R9, R23, UR15, RZ, P1, !PT ;  /* 0x0000000f17097c10 */ /* 0x010fe20008ffe4ff */
[----:B------:R-:W-:Y:S01]  /*6980*/  STG.E.U16 desc[UR12][R4.64+0x4], R35 ;  /* 0x0000042304007986 */ /* 0x000fe2000c10150c */
[----:B------:R-:W-:-:S03]  /*6990*/  F2FP.BF16.F32.PACK_AB R6, R51, R6 ;  /* 0x000000063306723e */ /* 0x000fc600000010ff */
[----:B------:R0:W-:Y:S01]  /*69a0*/  STG.E.U16 desc[UR12][R4.64+0x6], R3 ;  /* 0x0000060304007986 */ /* 0x0001e2000c10150c */
[----:B------:R-:W-:Y:S02]  /*69b0*/  F2FP.BF16.F32.PACK_AB R7, R20, R7 ;  /* 0x000000071407723e */ /* 0x000fe400000010ff */
[----:B--2---:R-:W-:Y:S01]  /*69c0*/  IADD3 R2, P1, R22, UR14, RZ ;  /* 0x0000000e16027c10 */ /* 0x004fe2000ff3e0ff */
[----:B------:R-:W-:Y:S01]  /*69d0*/  STG.E.U16 desc[UR12][R8.64], R38 ;  /* 0x0000002608007986 */ /* 0x000fe2000c10150c */
[----:B0-----:R-:W-:-:S03]  /*69e0*/  PRMT R5, R16, 0x7632, R5 ;  /* 0x0000763210057816 */ /* 0x001fc60000000005 */
[----:B------:R0:W-:Y:S01]  /*69f0*/  STG.E.U16 desc[UR12][R8.64+0x2], R15 ;  /* 0x0000020f08007986 */ /* 0x0001e2000c10150c */
[----:B------:R-:W-:-:S03]  /*6a00*/  F2FP.BF16.F32.PACK_AB R0, R45, R0 ;  /* 0x000000002d00723e */ /* 0x000fc600000010ff */
[----:B------:R-:W-:Y:S01]  /*6a10*/  STG.E.U16 desc[UR12][R8.64+0x4], R16 ;  /* 0x0000041008007986 */ /* 0x000fe2000c10150c */
[----:B------:R-:W-:-:S03]  /*6a20*/  F2FP.BF16.F32.PACK_AB R14, R42, R14 ;  /* 0x0000000e2a0e723e */ /* 0x000fc600000010ff */
[----:B------:R1:W-:Y:S01]  /*6a30*/  STG.E.U16 desc[UR12][R8.64+0x6], R5 ;  /* 0x0000060508007986 */ /* 0x0003e2000c10150c */
[----:B0-----:R-:W-:Y:S02]  /*6a40*/  PRMT R15, R7, 0x7632, R15 ;  /* 0x00007632070f7816 */ /* 0x001fe4000000000f */
[----:B-1----:R-:W-:Y:S01]  /*6a50*/  PRMT R9, R6, 0x7632, R9 ;  /* 0x0000763206097816 */ /* 0x002fe20000000009 */
[----:B------:R-:W-:Y:S01]  /*6a60*/  ULOP3.LUT UR4, UR4, 0x1, URZ, 0x3c, !UPT ;  /* 0x0000000104047892 */ /* 0x000fe2000f8e3c3f */
[----:B------:R-:W-:Y:S01]  /*6a70*/  UMOV UR5, UR10 ;  /* 0x0000000a00057c82 */ /* 0x000fe20008000000 */
[----:B------:R-:W-:Y:S01]  /*6a80*/  UMOV UR11, UR9 ;  /* 0x00000009000b7c82 */ /* 0x000fe20008000000 */
[----:B---3--:R-:W-:-:S05]  /*6a90*/  IADD3.X R3, R21, UR15, RZ, P1, !PT ;  /* 0x0000000f15037c10 */ /* 0x008fca0008ffe4ff */
[----:B------:R0:W-:Y:S04]  /*6aa0*/  STG.E.U16 desc[UR12][R2.64], R6 ;  /* 0x0000000602007986 */ /* 0x0001e8000c10150c */
[----:B------:R-:W-:Y:S04]  /*6ab0*/  STG.E.U16 desc[UR12][R2.64+0x2], R9 ;  /* 0x0000020902007986 */ /* 0x000fe8000c10150c */
[----:B------:R-:W-:Y:S01]  /*6ac0*/  STG.E.U16 desc[UR12][R2.64+0x4], R7 ;  /* 0x0000040702007986 */ /* 0x000fe2000c10150c */
[----:B------:R-:W-:-:S03]  /*6ad0*/  IADD3 R4, P1, R19, UR14, RZ ;  /* 0x0000000e13047c10 */ /* 0x000fc6000ff3e0ff */
[----:B------:R1:W-:Y:S01]  /*6ae0*/  STG.E.U16 desc[UR12][R2.64+0x6], R15 ;  /* 0x0000060f02007986 */ /* 0x0003e2000c10150c */
[----:B0-----:R-:W-:Y:S02]  /*6af0*/  PRMT R6, R14, 0x7632, R6 ;  /* 0x000076320e067816 */ /* 0x001fe40000000006 */
[----:B------:R-:W-:Y:S02]  /*6b00*/  IADD3.X R5, R17, UR15, RZ, P1, !PT ;  /* 0x0000000f11057c10 */ /* 0x000fe40008ffe4ff */
[----:B-1----:R-:W-:-:S03]  /*6b10*/  PRMT R3, R0, 0x7632, R3 ;  /* 0x0000763200037816 */ /* 0x002fc60000000003 */
[----:B------:R2:W-:Y:S04]  /*6b20*/  STG.E.U16 desc[UR12][R4.64], R0 ;  /* 0x0000000004007986 */ /* 0x0005e8000c10150c */
[----:B------:R2:W-:Y:S04]  /*6b30*/  STG.E.U16 desc[UR12][R4.64+0x2], R3 ;  /* 0x0000020304007986 */ /* 0x0005e8000c10150c */
[----:B------:R2:W-:Y:S04]  /*6b40*/  STG.E.U16 desc[UR12][R4.64+0x4], R14 ;  /* 0x0000040e04007986 */ /* 0x0005e8000c10150c */
[----:B------:R2:W-:Y:S01]  /*6b50*/  STG.E.U16 desc[UR12][R4.64+0x6], R6 ;  /* 0x0000060604007986 */ /* 0x0005e2000c10150c */
[----:B------:R-:W-:Y:S05]  /*6b60*/  @!P0 BRA `(.L_x_879) ;  /* 0xffffff9800648947 */ /* 0x000fea000383ffff */
.L_x_867:
        /* <DEDUP_REMOVED lines=10> */
[----:B--2---:R-:W0:Y:S01]  /*6c10*/  LDC.64 R14, c[0x0][0x258] ;  /* 0x00009600ff0e7b82 */ /* 0x004e220000000a00 */
[----:B------:R-:W1:Y:S01]  /*6c20*/  S2R R56, SR_TID.X ;  /* 0x0000000000387919 */ /* 0x000e620000002100 */
[----:B------:R-:W-:Y:S01]  /*6c30*/  HFMA2.MMA R5, -RZ, RZ, 0, 1.1920928955078125e-06 ;  /* 0x00000014ff057435 */ /* 0x000fe200000001ff */
        /* <DEDUP_REMOVED lines=8> */
[----:B------:R-:W-:-:S02]  /*6cc0*/  SHF.L.U64.HI R3, R3, 0x3, R4 ;  /* 0x0000000303037819 */ /* 0x000fc40000010204 */
[----:B------:R-:W-:Y:S02]  /*6cd0*/  MOV R4, 0xffffffff ;  /* 0xffffffff00047802 */ /* 0x000fe40000000f00 */
[----:B------:R-:W-:-:S04]  /*6ce0*/  IADD3 R11, P0, P1, -R2, -0x9, -R0 ;  /* 0xfffffff7020b7810 */ /* 0x000fc8000791e900 */
[----:B------:R-:W-:Y:S02]  /*6cf0*/  IADD3.X R13, ~R3, -0x1, R4, P0, P1 ;  /* 0xffffffff030d7810 */ /* 0x000fe400007e2504 */
[----:B------:R-:W-:-:S03]  /*6d00*/  SHF.R.U32.HI R4, RZ, 0x4, R56 ;  /* 0x00000004ff047819 */ /* 0x000fc60000011638 */
[----:B------:R-:W-:Y:S01]  /*6d10*/  IMAD.WIDE.U32 R6, R13, -0x33333333, RZ ;  /* 0xcccccccd0d067825 */ /* 0x000fe200078e00ff */
[----:B------:R-:W-:Y:S02]  /*6d20*/  VIADDMNMX.U32 R5, R4, R5, 0x20, !PT ;  /* 0x0000002004057446 */ /* 0x000fe40007800005 */
[----:B-----5:R-:W-:Y:S01]  /*6d30*/  LOP3.LUT R10, RZ, R4, RZ, 0x33, !PT ;  /* 0x00000004ff0a7212 */ /* 0x020fe200078e33ff */
        /* <DEDUP_REMOVED lines=17> */
[----:B------:R-:W-:Y:S02]  /*6e50*/  IADD3 R9, P2, R0, 0x1e, RZ ;  /* 0x0000001e00097810 */ /* 0x000fe40007f5e0ff */
[----:B------:R-:W-:Y:S02]  /*6e60*/  IADD3 R51, R51, 0x1, RZ ;  /* 0x0000000133337810 */ /* 0x000fe40007ffe0ff */
[----:B------:R-:W-:Y:S02]  /*6e70*/  SHF.L.U64.HI R48, R49, 0x3, R48 ;  /* 0x0000000331307819 */ /* 0x000fe40000010230 */
[----:B------:R-:W-:Y:S02]  /*6e80*/  LOP3.LUT R10, R56, 0xf, RZ, 0xc0, !PT ;  /* 0x0000000f380a7812 */ /* 0x000fe400078ec0ff */
[----:B------:R-:W-:Y:S02]  /*6e90*/  IADD3.X R11, RZ, RZ, RZ, P0, !PT ;  /* 0x000000ffff0b7210 */ /* 0x000fe400007fe4ff */
[----:B------:R-:W-:-:S02]  /*6ea0*/  IADD3.X R12, RZ, RZ, RZ, P1, !PT ;  /* 0x000000ffff0c7210 */ /* 0x000fc40000ffe4ff */
[----:B------:R-:W-:Y:S02]  /*6eb0*/  IADD3.X R13, RZ, RZ, RZ, P2, !PT ;  /* 0x000000ffff0d7210 */ /* 0x000fe400017fe4ff */
[----:B------:R-:W-:Y:S02]  /*6ec0*/  SHF.L.U32 R49, R49, 0x3, RZ ;  /* 0x0000000331317819 */ /* 0x000fe400000006ff */
[----:B------:R-:W-:Y:S02]  /*6ed0*/  LOP3.LUT R50, R50, 0x3, RZ, 0xc0, !PT ;  /* 0x0000000332327812 */ /* 0x000fe400078ec0ff */
[----:B------:R-:W-:-:S07]  /*6ee0*/  LOP3.LUT R51, R51, 0x3, RZ, 0xc0, !PT ;  /* 0x0000000333337812 */ /* 0x000fce00078ec0ff */
.L_x_896:
[----:B------:R-:W-:Y:S01]  /*6ef0*/  ISETP.GT.U32.AND P0, PT, R49, R0, PT ;  /* 0x000000003100720c */ /* 0x000fe20003f04070 */
[----:B------:R-:W-:Y:S01]  /*6f00*/  BSSY B0, `(.L_x_880) ;  /* 0x00000ad000007945 */ /* 0x000fe20003800000 */
[----:B0-----:R-:W-:Y:S02]  /*6f10*/  MOV R52, RZ ;  /* 0x000000ff00347202 */ /* 0x001fe40000000f00 */
[----:B------:R-:W-:Y:S02]  /*6f20*/  ISETP.GT.AND.EX P0, PT, R48, RZ, PT, P0 ;  /* 0x000000ff3000720c */ /* 0x000fe40003f04300 */
[----:B------:R-:W-:-:S11]  /*6f30*/  MOV R55, RZ ;  /* 0x000000ff00377202 */ /* 0x000fd60000000f00 */
        /* <DEDUP_REMOVED lines=40> */
.L_x_883:
[----:B------:R-:W-:Y:S05]  /*71c0*/  BSYNC B1 ;  /* 0x0000000000017941 */ /* 0x000fea0003800000 */
.L_x_882:
        /* <DEDUP_REMOVED lines=10> */
[----:B------:R-:W-:Y:S02]  /*7270*/  ISETP.GT.AND.EX P1, PT, R18, RZ, PT, P1 ;  /* 0x000000ff1200720c */ /* 0x000fe40003f24310 */
        /* <DEDUP_REMOVED lines=10> */
.L_x_886:
        /* <DEDUP_REMOVED lines=55> */
.L_x_885:
[----:B------:R-:W-:Y:S05]  /*7690*/  BSYNC B1 ;  /* 0x0000000000017941 */ /* 0x000fea0003800000 */
.L_x_884:
        /* <DEDUP_REMOVED lines=35> */
.L_x_888:
[----:B------:R-:W-:Y:S05]  /*78d0*/  BSYNC B1 ;  /* 0x0000000000017941 */ /* 0x000fea0003800000 */
.L_x_887:
        /* <DEDUP_REMOVED lines=15> */
.L_x_881:
[----:B------:R-:W-:Y:S05]  /*79d0*/  BSYNC B0 ;  /* 0x0000000000007941 */ /* 0x000fea0003800000 */
.L_x_880:
        /* <DEDUP_REMOVED lines=50> */
.L_x_905:
        /* <DEDUP_REMOVED lines=46> */
.L_x_915:
        /* <DEDUP_REMOVED lines=41> */
.L_x_925:
[----:B--2---:R-:W-:Y:S01]  /*8270*/  FADD.FTZ R15, R14, R30 ;  /* 0x0000001e0e0f7221 */ /* 0x004fe20000010000 */
[----:B------:R-:W-:-:S04]  /*8280*/  @!P1 F2FP.BF16.F32.PACK_AB R14, RZ, R24 ;  /* 0x00000018ff0e923e */ /* 0x000fc800000010ff */
[----:B------:R-:W-:Y:S01]  /*8290*/  @!P1 F2FP.BF16.F32.PACK_AB R15, RZ, R15 ;  /* 0x0000000fff0f923e */ /* 0x000fe200000010ff */
[----:B------:R3:W-:Y:S03]  /*82a0*/  @!P1 STG.E.U16 desc[UR12][R16.64+0x50], R14 ;  /* 0x0000500e10009986 */ /* 0x0007e6000c10150c */
[----:B------:R-:W-:Y:S02]  /*82b0*/  PRMT R20, R15, 0x7610, R20 ;  /* 0x000076100f147816 */ /* 0x000fe40000000014 */
[----:B------:R-:W-:-:S03]  /*82c0*/  LEA.HI R15, R56, 0x3c, RZ, 0x1c ;  /* 0x0000003c380f7811 */ /* 0x000fc600078fe0ff */
[----:B------:R3:W-:Y:S04]  /*82d0*/  @!P1 STG.E.U16 desc[UR12][R18.64+0x50], R20 ;  /* 0x0000501412009986 */ /* 0x0007e8000c10150c */
.L_x_891:
[----:B------:R-:W-:Y:S05]  /*82e0*/  BSYNC B0 ;  /* 0x0000000000007941 */ /* 0x000fea0003800000 */
.L_x_890:
[----:B------:R-:W-:-:S13]  /*82f0*/  ISETP.GE.U32.AND P0, PT, R5, 0x3c, PT ;  /* 0x0000003c0500780c */ /* 0x000fda0003f06070 */
[----:B------:R-:W-:Y:S05]  /*8300*/  @!P0 BRA `(.L_x_889) ;  /* 0x0000000800b08947 */ /* 0x000fea0003800000 */
[----:B------:R-:W-:Y:S01]  /*8310*/  ISETP.GT.U32.AND P0, PT, R10, 0x9, PT ;  /* 0x000000090a00780c */ /* 0x000fe20003f04070 */
[----:B-123--:R-:W-:Y:S01]  /*8320*/  HFMA2.MMA R16, -RZ, RZ, 0, 0 ;  /* 0x00000000ff107435 */ /* 0x00efe200000001ff */
[----:B------:R-:W-:-:S11]  /*8330*/  UMOV UR5, 0xffff ;  /* 0x0000ffff00057882 */ /* 0x000fd60000000000 */
[C---:B0-----:R-:W-:Y:S02]  /*8340*/  @!P0 SHF.L.U32 R14, R10.reuse, 0x1, RZ ;  /* 0x000000010a0e8819 */ /* 0x041fe400000006ff */
[----:B------:R-:W-:Y:S02]  /*8350*/  @!P0 LEA R17, R10, UR4, 0x7 ;  /* 0x000000040a118c11 */ /* 0x000fe4000f8e38ff */
[----:B------:R-:W-:-:S04]  /*8360*/  @!P0 LOP3.LUT R14, R15, R14, RZ, 0x3c, !PT ;  /* 0x0000000e0f0e8212 */ /* 0x000fc800078e3cff */
[----:B------:R-:W-:Y:S02]  /*8370*/  @!P0 LEA R17, R14, R17, 0x2 ;  /* 0x000000110e118211 */ /* 0x000fe400078e10ff */
[----:B------:R-:W-:-:S03]  /*8380*/  MOV R14, RZ ;  /* 0x000000ff000e7202 */ /* 0x000fc60000000f00 */
[----:B------:R0:W1:Y:S04]  /*8390*/  @!P0 LDS R16, [R17] ;  /* 0x0000000011108984 */ /* 0x0000680000000800 */
[----:B------:R0:W2:Y:S01]  /*83a0*/  @!P0 LDS R14, [R17+0x500] ;  /* 0x00050000110e8984 */ /* 0x0000a20000000800 */
[----:B------:R-:W-:Y:S05]  /*83b0*/  BRA.DIV UR5, `(.L_x_895) ;  /* 0x0000001605487947 */ /* 0x000fea000b800000 */
[C---:B------:R-:W-:Y:S02]  /*83c0*/  @!P0 SHF.L.U32 R19, R10.reuse, 0x1, RZ ;  /* 0x000000010a138819 */ /* 0x040fe400000006ff */
[----:B------:R-:W-:Y:S02]  /*83d0*/  @!P0 IADD3 R18, R15, 0x14, RZ ;  /* 0x000000140f128810 */ /* 0x000fe40007ffe0ff */
[----:B------:R-:W-:Y:S02]  /*83e0*/  @!P0 LEA R23, R10, UR4, 0x7 ;  /* 0x000000040a178c11 */ /* 0x000fe4000f8e38ff */
[----:B------:R-:W-:Y:S02]  /*83f0*/  @!P0 LOP3.LUT R18, R18, R19, RZ, 0x3c, !PT ;  /* 0x0000001312128212 */ /* 0x000fe400078e3cff */
[----:B------:R-:W-:Y:S02]  /*8400*/  @!P0 SHF.L.U32 R22, R10, 0x1, RZ ;  /* 0x000000010a168819 */ /* 0x000fe400000006ff */
[----:B------:R-:W-:-:S02]  /*8410*/  @!P0 LEA R18, R18, R23, 0x2 ;  /* 0x0000001712128211 */ /* 0x000fc400078e10ff */
[----:B------:R-:W-:Y:S02]  /*8420*/  @!P0 IADD3 R21, R15, 0x28, RZ ;  /* 0x000000280f158810 */ /* 0x000fe40007ffe0ff */
[----:B------:R-:W-:Y:S01]  /*8430*/  @!P0 LEA R24, R10, UR4, 0x7 ;  /* 0x000000040a188c11 */ /* 0x000fe2000f8e38ff */
[----:B------:R-:W3:Y:S01]  /*8440*/  @!P0 LDS R20, [R18] ;  /* 0x0000000012148984 */ /* 0x000ee20000000800 */
[----:B------:R-:W-:Y:S02]  /*8450*/  @!P0 LOP3.LUT R21, R21, R22, RZ, 0x3c, !PT ;  /* 0x0000001615158212 */ /* 0x000fe400078e3cff */
[----:B0-----:R-:W-:Y:S02]  /*8460*/  MOV R17, 0xffff ;  /* 0x0000ffff00117802 */ /* 0x001fe40000000f00 */
[----:B------:R-:W-:Y:S02]  /*8470*/  @!P0 LEA R22, R21, R24, 0x2 ;  /* 0x0000001815168211 */ /* 0x000fe400078e10ff */
[----:B------:R0:W-:Y:S01]  /*8480*/  @!P0 LDS R21, [R18+0x500] ;  /* 0x0005000012158984 */ /* 0x0001e20000000800 */
[----:B------:R-:W-:-:S02]  /*8490*/  @!P0 IADD3 R23, R15, 0x3c, RZ ;  /* 0x0000003c0f178810 */ /* 0x000fc40007ffe0ff */
[C---:B------:R-:W-:Y:S01]  /*84a0*/  @!P0 SHF.L.U32 R24, R10.reuse, 0x1, RZ ;  /* 0x000000010a188819 */ /* 0x040fe200000006ff */
[----:B------:R-:W-:Y:S01]  /*84b0*/  @!P0 LDS R38, [R22+0x500] ;  /* 0x0005000016268984 */ /* 0x000fe20000000800 */
[----:B------:R-:W-:Y:S02]  /*84c0*/  @!P0 LEA R30, R10, UR4, 0x7 ;  /* 0x000000040a1e8c11 */ /* 0x000fe4000f8e38ff */
[----:B------:R-:W-:Y:S01]  /*84d0*/  @!P0 LOP3.LUT R23, R23, R24, RZ, 0x3c, !PT ;  /* 0x0000001817178212 */ /* 0x000fe200078e3cff */
[----:B------:R-:W-:Y:S01]  /*84e0*/  @!P0 LDS R37, [R22] ;  /* 0x0000000016258984 */ /* 0x000fe20000000800 */
[----:B------:R-:W-:Y:S02]  /*84f0*/  MOV R27, 0xffff ;  /* 0x0000ffff001b7802 */ /* 0x000fe40000000f00 */
[----:B------:R-:W-:Y:S01]  /*8500*/  @!P0 LEA R39, R23, R30, 0x2 ;  /* 0x0000001e17278211 */ /* 0x000fe200078e10ff */
[----:B-1----:R-:W1:Y:S01]  /*8510*/  SHFL.BFLY PT, R17, R16, 0x8, 0x101f ;  /* 0x0d101f0010117f89 */ /* 0x002e6200000e0000 */
[----:B------:R-:W-:-:S02]  /*8520*/  MOV R32, RZ ;  /* 0x000000ff00207202 */ /* 0x000fc40000000f00 */
[----:B------:R-:W-:Y:S01]  /*8530*/  MOV R23, RZ ;  /* 0x000000ff00177202 */ /* 0x000fe20000000f00 */
[----:B--2---:R-:W2:Y:S01]  /*8540*/  SHFL.BFLY PT, R30, R14, 0x8, 0x101f ;  /* 0x0d101f000e1e7f89 */ /* 0x004ea200000e0000 */
[----:B------:R-:W-:Y:S02]  /*8550*/  MOV R29, 0xffff ;  /* 0x0000ffff001d7802 */ /* 0x000fe40000000f00 */
[----:B------:R-:W-:Y:S01]  /*8560*/  MOV R24, RZ ;  /* 0x000000ff00187202 */ /* 0x000fe20000000f00 */
[----:B------:R-:W4:Y:S01]  /*8570*/  @!P0 LDS R22, [R39] ;  /* 0x0000000027168984 */ /* 0x000f220000000800 */
[----:B------:R-:W-:Y:S02]  /*8580*/  MOV R34, RZ ;  /* 0x000000ff00227202 */ /* 0x000fe40000000f00 */
[----:B------:R-:W-:Y:S02]  /*8590*/  MOV R35, 0xffff ;  /* 0x0000ffff00237802 */ /* 0x000fe40000000f00 */
[----:B0-----:R-:W-:-:S02]  /*85a0*/  MOV R18, RZ ;  /* 0x000000ff00127202 */ /* 0x001fc40000000f00 */
[----:B------:R-:W-:Y:S02]  /*85b0*/  MOV R28, 0xffff ;  /* 0x0000ffff001c7802 */ /* 0x000fe40000000f00 */
[----:B------:R-:W-:Y:S02]  /*85c0*/  MOV R26, 0xffff ;  /* 0x0000ffff001a7802 */ /* 0x000fe40000000f00 */
[----:B------:R-:W-:Y:S02]  /*85d0*/  MOV R41, 0xffff ;  /* 0x0000ffff00297802 */ /* 0x000fe40000000f00 */
[----:B---3--:R-:W-:Y:S02]  /*85e0*/  @!P0 MOV R32, R20 ;  /* 0x0000001400208202 */ /* 0x008fe40000000f00 */
[----:B------:R0:W-:Y:S01]  /*85f0*/  @!P0 LDS R20, [R39+0x500] ;  /* 0x0005000027148984 */ /* 0x0001e20000000800 */
[----:B-1----:R-:W-:Y:S01]  /*8600*/  FADD.FTZ R25, R17, R16 ;  /* 0x0000001011197221 */ /* 0x002fe20000010000 */
[----:B------:R-:W-:-:S02]  /*8610*/  MOV R16, 0xffff ;  /* 0x0000ffff00107802 */ /* 0x000fc40000000f00 */
[----:B------:R-:W1:Y:S01]  /*8620*/  SHFL.BFLY PT, R31, R32, 0x8, 0x101f ;  /* 0x0d101f00201f7f89 */ /* 0x000e6200000e0000 */
[----:B------:R-:W-:Y:S01]  /*8630*/  @!P0 MOV R34, R21 ;  /* 0x0000001500228202 */ /* 0x000fe20000000f00 */
[----:B--2---:R-:W-:Y:S01]  /*8640*/  FADD.FTZ R17, R30, R14 ;  /* 0x0000000e1e117221 */ /* 0x004fe20000010000 */
[----:B------:R-:W-:Y:S01]  /*8650*/  MOV R30, 0xffff ;  /* 0x0000ffff001e7802 */ /* 0x000fe20000000f00 */
[----:B------:R-:W2:Y:S01]  /*8660*/  SHFL.BFLY PT, R16, R25, 0x4, 0x101f ;  /* 0x0c901f0019107f89 */ /* 0x000ea200000e0000 */
[----:B------:R-:W-:Y:S02]  /*8670*/  @!P0 MOV R23, R38 ;  /* 0x0000002600178202 */ /* 0x000fe40000000f00 */
[----:B------:R-:W-:Y:S01]  /*8680*/  MOV R38, 0xffff ;  /* 0x0000ffff00267802 */ /* 0x000fe20000000f00 */
[----:B------:R-:W3:Y:S01]  /*8690*/  SHFL.BFLY PT, R33, R34, 0x8, 0x101f ;  /* 0x0d101f0022217f89 */ /* 0x000ee200000e0000 */
[----:B------:R-:W-:Y:S02]  /*86a0*/  @!P0 MOV R24, R37 ;  /* 0x0000002500188202 */ /* 0x000fe40000000f00 */
[----:B------:R-:W-:Y:S01]  /*86b0*/  MOV R37, 0xffff ;  /* 0x0000ffff00257802 */ /* 0x000fe20000000f00 */
[----:B------:R-:W5:Y:S01]  /*86c0*/  SHFL.BFLY PT, R30, R17, 0x4, 0x101f ;  /* 0x0c901f00111e7f89 */ /* 0x000f6200000e0000 */
[----:B------:R-:W-:-:S02]  /*86d0*/  MOV R21, RZ ;  /* 0x000000ff00157202 */ /* 0x000fc40000000f00 */
[----:B0-----:R-:W-:Y:S01]  /*86e0*/  MOV R39, 0xffff ;  /* 0x0000ffff00277802 */ /* 0x001fe20000000f00 */
[----:B------:R-:W0:Y:S01]  /*86f0*/  SHFL.BFLY PT, R38, R23, 0x8, 0x101f ;  /* 0x0d101f0017267f89 */ /* 0x000e2200000e0000 */
[----:B------:R-:W-:Y:S02]  /*8700*/  MOV R40, 0xffff ;  /* 0x0000ffff00287802 */ /* 0x000fe40000000f00 */
[----:B------:R-:W-:Y:S01]  /*8710*/  MOV R43, 0xffff ;  /* 0x0000ffff002b7802 */ /* 0x000fe20000000f00 */
[----:B------:R-:W0:Y:S01]  /*8720*/  SHFL.BFLY PT, R37, R24, 0x8, 0x101f ;  /* 0x0d101f0018257f89 */ /* 0x000e2200000e0000 */
[----:B----4-:R-:W-:Y:S02]  /*8730*/  @!P0 MOV R21, R22 ;  /* 0x0000001600158202 */ /* 0x010fe40000000f00 */
[----:B------:R-:W-:Y:S01]  /*8740*/  MOV R22, 0xffff ;  /* 0x0000ffff00167802 */ /* 0x000fe20000000f00 */
[----:B-1----:R-:W-:Y:S02]  /*8750*/  FADD.FTZ R31, R31, R32 ;  /* 0x000000201f1f7221 */ /* 0x002fe40000010000 */
[----:B------:R-:W1:Y:S01]  /*8760*/  SHFL.BFLY PT, R42, R21, 0x8, 0x101f ;  /* 0x0d101f00152a7f89 */ /* 0x000e6200000e0000 */
[----:B--2---:R-:W-:Y:S01]  /*8770*/  FADD.FTZ R19, R25, R16 ;  /* 0x0000001019137221 */ /* 0x004fe20000010000 */
[----:B---3--:R-:W-:-:S04]  /*8780*/  FADD.FTZ R33, R33, R34 ;  /* 0x0000002221217221 */ /* 0x008fc80000010000 */
[----:B------:R-:W2:Y:S01]  /*8790*/  SHFL.BFLY PT, R16, R19, 0x2, 0x101f ;  /* 0x0c501f0013107f89 */ /* 0x000ea200000e0000 */
[----:B------:R-:W-:Y:S02]  /*87a0*/  MOV R34, 0xffff ;  /* 0x0000ffff00227802 */ /* 0x000fe40000000f00 */
[----:B------:R-:W-:Y:S01]  /*87b0*/  @!P0 MOV R18, R20 ;  /* 0x0000001400128202 */ /* 0x000fe20000000f00 */
[----:B-----5:R-:W-:Y:S01]  /*87c0*/  FADD.FTZ R14, R17, R30 ;  /* 0x0000001e110e7221 */ /* 0x020fe20000010000 */
[----:B------:R-:W-:Y:S01]  /*87d0*/  MOV R20, 0xffff ;  /* 0x0000ffff00147802 */ /* 0x000fe20000000f00 */
[----:B0-----:R-:W-:Y:S01]  /*87e0*/  FADD.FTZ R32, R38, R23 ;  /* 0x0000001726207221 */ /* 0x001fe20000010000 */
[----:B------:R-:W-:Y:S02]  /*87f0*/  MOV R23, 0xffff ;  /* 0x0000ffff00177802 */ /* 0x000fe40000000f00 */
[----:B------:R-:W-:Y:S01]  /*8800*/  MOV R17, 0xffff ;  /* 0x0000ffff00117802 */ /* 0x000fe20000000f00 */
[----:B------:R-:W-:Y:S01]  /*8810*/  FADD.FTZ R25, R37, R24 ;  /* 0x0000001825197221 */ /* 0x000fe20000010000 */
[----:B------:R-:W-:Y:S01]  /*8820*/  MOV R24, 0xffff ;  /* 0x0000ffff00187802 */ /* 0x000fe20000000f00 */
[----:B------:R-:W0:Y:S01]  /*8830*/  SHFL.BFLY PT, R20, R31, 0x4, 0x101f ;  /* 0x0c901f001f147f89 */ /* 0x000e2200000e0000 */
[----:B------:R-:W-:-:S03]  /*8840*/  ISETP.NE.AND P0, PT, R10, RZ, PT ;  /* 0x000000ff0a00720c */ /* 0x000fc60003f05270 */
[----:B------:R-:W3:Y:S01]  /*8850*/  SHFL.BFLY PT, R23, R18, 0x8, 0x101f ;  /* 0x0d101f0012177f89 */ /* 0x000ee200000e0000 */
[----:B-1----:R-:W-:Y:S01]  /*8860*/  FADD.FTZ R42, R42, R21 ;  /* 0x000000152a2a7221 */ /* 0x002fe20000010000 */
[----:B------:R-:W-:Y:S02]  /*8870*/  MOV R21, 0xffff ;  /* 0x0000ffff00157802 */ /* 0x000fe40000000f00 */
[----:B------:R-:W1:Y:S01]  /*8880*/  SHFL.BFLY PT, R36, R33, 0x4, 0x101f ;  /* 0x0c901f0021247f89 */ /* 0x000e6200000e0000 */
[----:B--2---:R-:W-:-:S03]  /*8890*/  FADD.FTZ R16, R19, R16 ;  /* 0x0000001013107221 */ /* 0x004fc60000010000 */
[----:B------:R-:W2:Y:S01]  /*88a0*/  SHFL.BFLY PT, R38, R25, 0x4, 0x101f ;  /* 0x0c901f0019267f89 */ /* 0x000ea200000e0000 */
[----:B------:R-:W-:-:S03]  /*88b0*/  MOV R19, 0xffff ;  /* 0x0000ffff00137802 */ /* 0x000fc60000000f00 */
[----:B------:R-:W4:Y:S04]  /*88c0*/  SHFL.BFLY PT, R37, R32, 0x4, 0x101f ;  /* 0x0c901f0020257f89 */ /* 0x000f2800000e0000 */
[----:B------:R-:W5:Y:S01]  /*88d0*/  SHFL.BFLY PT, R30, R14, 0x2, 0x101f ;  /* 0x0c501f000e1e7f89 */ /* 0x000f6200000e0000 */
[----:B0-----:R-:W-:Y:S01]  /*88e0*/  FADD.FTZ R35, R31, R20 ;  /* 0x000000141f237221 */ /* 0x001fe20000010000 */
[----:B------:R-:W-:Y:S02]  /*88f0*/  MOV R20, 0xffff ;  /* 0x0000ffff00147802 */ /* 0x000fe40000000f00 */
[----:B------:R-:W0:Y:S01]  /*8900*/  SHFL.BFLY PT, R41, R42, 0x4, 0x101f ;  /* 0x0c901f002a297f89 */ /* 0x000e2200000e0000 */
[----:B---3--:R-:W-:Y:S01]  /*8910*/  FADD.FTZ R31, R23, R18 ;  /* 0x00000012171f7221 */ /* 0x008fe20000010000 */
[----:B------:R-:W-:-:S02]  /*8920*/  MOV R18, 0xffff ;  /* 0x0000ffff00127802 */ /* 0x000fc40000000f00 */
[----:B------:R-:W3:Y:S01]  /*8930*/  SHFL.BFLY PT, R19, R16, 0x1, 0x101f ;  /* 0x0c301f0010137f89 */ /* 0x000ee200000e0000 */
[----:B------:R-:W-:Y:S01]  /*8940*/  MOV R23, 0xffff ;  /* 0x0000ffff00177802 */ /* 0x000fe20000000f00 */
[----:B-1----:R-:W-:Y:S01]  /*8950*/  FADD.FTZ R36, R33, R36 ;  /* 0x0000002421247221 */ /* 0x002fe20000010000 */
[----:B------:R-:W-:Y:S01]  /*8960*/  MOV R33, 0xffff ;  /* 0x0000ffff00217802 */ /* 0x000fe20000000f00 */
[----:B------:R-:W1:Y:S01]  /*8970*/  SHFL.BFLY PT, R20, R31, 0x4, 0x101f ;  /* 0x0c901f001f147f89 */ /* 0x000e6200000e0000 */
[----:B--2---:R-:W-:-:S03]  /*8980*/  FADD.FTZ R38, R25, R38 ;  /* 0x0000002619267221 */ /* 0x004fc60000010000 */
[----:B------:R-:W2:Y:S01]  /*8990*/  SHFL.BFLY PT, R18, R35, 0x2, 0x101f ;  /* 0x0c501f0023127f89 */ /* 0x000ea200000e0000 */
[----:B----4-:R-:W-:Y:S01]  /*89a0*/  FADD.FTZ R37, R32, R37 ;  /* 0x0000002520257221 */ /* 0x010fe20000010000 */
[----:B------:R-:W-:Y:S02]  /*89b0*/  MOV R32, 0xffff ;  /* 0x0000ffff00207802 */ /* 0x000fe40000000f00 */
[----:B------:R-:W4:Y:S01]  /*89c0*/  SHFL.BFLY PT, R21, R36, 0x2, 0x101f ;  /* 0x0c501f0024157f89 */ /* 0x000f2200000e0000 */
[----:B-----5:R-:W-:Y:S01]  /*89d0*/  FADD.FTZ R17, R14, R30 ;  /* 0x0000001e0e117221 */ /* 0x020fe20000010000 */
[----:B------:R-:W-:Y:S02]  /*89e0*/  MOV R14, 0xffff ;  /* 0x0000ffff000e7802 */ /* 0x000fe40000000f00 */
[----:B------:R-:W5:Y:S04]  /*89f0*/  SHFL.BFLY PT, R23, R38, 0x2, 0x101f ;  /* 0x0c501f0026177f89 */ /* 0x000f6800000e0000 */
[----:B------:R-:W5:Y:S01]  /*8a00*/  SHFL.BFLY PT, R24, R37, 0x2, 0x101f ;  /* 0x0c501f0025187f89 */ /* 0x000f6200000e0000 */
[----:B0-----:R-:W-:Y:S01]  /*8a10*/  FADD.FTZ R42, R42, R41 ;  /* 0x000000292a2a7221 */ /* 0x001fe20000010000 */
[----:B------:R-:W-:-:S02]  /*8a20*/  IADD3 R41, R15, R6, RZ ;  /* 0x000000060f297210 */ /* 0x000fc40007ffe0ff */
[----:B------:R-:W0:Y:S01]  /*8a30*/  SHFL.BFLY PT, R14, R17, 0x1, 0x101f ;  /* 0x0c301f00110e7f89 */ /* 0x000e2200000e0000 */
[----:B---3--:R-:W-:Y:S01]  /*8a40*/  FADD.FTZ R16, R16, R19 ;  /* 0x0000001310107221 */ /* 0x008fe20000010000 */
[----:B-1----:R-:W-:Y:S02]  /*8a50*/  FADD.FTZ R31, R31, R20 ;  /* 0x000000141f1f7221 */ /* 0x002fe40000010000 */
[----:B------:R-:W1:Y:S02]  /*8a60*/  SHFL.BFLY PT, R43, R42, 0x2, 0x101f ;  /* 0x0c501f002a2b7f89 */ /* 0x000e6400000e0000 */
[----:B------:R-:W-:Y:S01]  /*8a70*/  @!P0 F2FP.BF16.F32.PACK_AB R30, RZ, R16 ;  /* 0x00000010ff1e823e */ /* 0x000fe200000010ff */
[----:B--2---:R-:W-:Y:S01]  /*8a80*/  FADD.FTZ R35, R35, R18 ;  /* 0x0000001223237221 */ /* 0x004fe20000010000 */
[----:B------:R-:W2:Y:S01]  /*8a90*/  SHFL.BFLY PT, R32, R31, 0x2, 0x101f ;  /* 0x0c501f001f207f89 */ /* 0x000ea200000e0000 */
[----:B------:R-:W3:Y:S01]  /*8aa0*/  @!P0 LDC.64 R18, c[0x0][0x220] ;  /* 0x00008800ff128b82 */ /* 0x000ee20000000a00 */
[----:B----4-:R-:W-:-:S02]  /*8ab0*/  FADD.FTZ R36, R36, R21 ;  /* 0x0000001524247221 */ /* 0x010fc40000010000 */
[----:B------:R-:W4:Y:S01]  /*8ac0*/  SHFL.BFLY PT, R34, R35, 0x1, 0x101f ;  /* 0x0c301f0023227f89 */ /* 0x000f2200000e0000 */
[----:B-----5:R-:W-:-:S03]  /*8ad0*/  FADD.FTZ R38, R38, R23 ;  /* 0x0000001726267221 */ /* 0x020fc60000010000 */
[----:B------:R-:W5:Y:S01]  /*8ae0*/  SHFL.BFLY PT, R33, R36, 0x1, 0x101f ;  /* 0x0c301f0024217f89 */ /* 0x000f6200000e0000 */
[----:B------:R-:W5:Y:S01]  /*8af0*/  @!P0 LDC.64 R22, c[0x0][0x220] ;  /* 0x00008800ff168b82 */ /* 0x000f620000000a00 */
[----:B------:R-:W-:Y:S02]  /*8b00*/  FADD.FTZ R37, R37, R24 ;  /* 0x0000001825257221 */ /* 0x000fe40000010000 */
[----:B------:R-:W5:Y:S01]  /*8b10*/  SHFL.BFLY PT, R39, R38, 0x1, 0x101f ;  /* 0x0c301f0026277f89 */ /* 0x000f6200000e0000 */
[----:B0-----:R-:W-:-:S03]  /*8b20*/  FADD.FTZ R44, R17, R14 ;  /* 0x0000000e112c7221 */ /* 0x001fc60000010000 */
[----:B------:R-:W0:Y:S01]  /*8b30*/  SHFL.BFLY PT, R40, R37, 0x1, 0x101f ;  /* 0x0c301f0025287f89 */ /* 0x000e2200000e0000 */
[----:B------:R-:W0:Y:S01]  /*8b40*/  @!P0 LDC.64 R24, c[0x0][0x218] ;  /* 0x00008600ff188b82 */ /* 0x000e220000000a00 */
[----:B------:R-:W-:Y:S01]  /*8b50*/  @!P0 F2FP.BF16.F32.PACK_AB R44, RZ, R44 ;  /* 0x0000002cff2c823e */ /* 0x000fe200000010ff */
[----:B-1----:R-:W-:Y:S01]  /*8b60*/  FADD.FTZ R42, R42, R43 ;  /* 0x0000002b2a2a7221 */ /* 0x002fe20000010000 */
[----:B--2---:R-:W-:-:S05]  /*8b70*/  FADD.FTZ R31, R31, R32 ;  /* 0x000000201f1f7221 */ /* 0x004fca0000010000 */
[----:B------:R-:W1:Y:S01]  /*8b80*/  @!P0 LDC.64 R20, c[0x0][0x218] ;  /* 0x00008600ff148b82 */ /* 0x000e620000000a00 */
[----:B---3--:R-:W-:-:S04]  /*8b90*/  @!P0 IMAD.WIDE R18, R41, 0x2, R18 ;  /* 0x0000000229128825 */ /* 0x008fc800078e0212 */
[----:B----4-:R-:W-:Y:S01]  /*8ba0*/  FADD.FTZ R34, R35, R34 ;  /* 0x0000002223227221 */ /* 0x010fe20000010000 */
[----:B------:R-:W-:Y:S01]  /*8bb0*/  MOV R35, 0xffff ;  /* 0x0000ffff00237802 */ /* 0x000fe20000000f00 */
[----:B-----5:R-:W-:Y:S01]  /*8bc0*/  FADD.FTZ R33, R36, R33 ;  /* 0x0000002124217221 */ /* 0x020fe20000010000 */
[----:B------:R-:W2:Y:S01]  /*8bd0*/  @!P0 LDC.64 R16, c[0x0][0x218] ;  /* 0x00008600ff108b82 */ /* 0x000ea20000000a00 */
[----:B------:R-:W-:-:S03]  /*8be0*/  @!P0 IMAD.WIDE R22, R41, 0x2, R22 ;  /* 0x0000000229168825 */ /* 0x000fc600078e0216 */
[----:B------:R-:W3:Y:S01]  /*8bf0*/  SHFL.BFLY PT, R35, R42, 0x1, 0x101f ;  /* 0x0c301f002a237f89 */ /* 0x000ee200000e0000 */
[----:B------:R-:W-:Y:S01]  /*8c00*/  FADD.FTZ R38, R38, R39 ;  /* 0x0000002726267221 */ /* 0x000fe20000010000 */
[----:B0-----:R-:W-:Y:S02]  /*8c10*/  FADD.FTZ R37, R37, R40 ;  /* 0x0000002825257221 */ /* 0x001fe40000010000 */
[----:B------:R-:W0:Y:S01]  /*8c20*/  @!P0 LDC.64 R14, c[0x0][0x220] ;  /* 0x00008800ff0e8b82 */ /* 0x000e220000000a00 */
[----:B------:R-:W-:Y:S01]  /*8c30*/  @!P0 IMAD.WIDE R24, R41, 0x2, R24 ;  /* 0x0000000229188825 */ /* 0x000fe200078e0218 */
[----:B------:R-:W-:-:S04]  /*8c40*/  @!P0 F2FP.BF16.F32.PACK_AB R26, RZ, R38 ;  /* 0x00000026ff1a823e */ /* 0x000fc800000010ff */
[----:B------:R4:W-:Y:S01]  /*8c50*/  @!P0 STG.E.U16 desc[UR12][R24.64], R30 ;  /* 0x0000001e18008986 */ /* 0x0009e2000c10150c */
[----:B-1----:R-:W-:-:S03]  /*8c60*/  @!P0 IMAD.WIDE R20, R41, 0x2, R20 ;  /* 0x0000000229148825 */ /* 0x002fc600078e0214 */
[----:B------:R1:W-:Y:S01]  /*8c70*/  @!P0 STG.E.U16 desc[UR12][R22.64], R44 ;  /* 0x0000002c16008986 */ /* 0x0003e2000c10150c */
[----:B--2---:R-:W-:Y:S01]  /*8c80*/  @!P0 IMAD.WIDE R16, R41, 0x2, R16 ;  /* 0x0000000229108825 */ /* 0x004fe200078e0210 */
[----:B----4-:R-:W-:-:S03]  /*8c90*/  @!P0 F2FP.BF16.F32.PACK_AB R25, RZ, R33 ;  /* 0x00000021ff19823e */ /* 0x010fc600000010ff */
[----:B---3--:R-:W-:Y:S01]  /*8ca0*/  FADD.FTZ R35, R42, R35 ;  /* 0x000000232a237221 */ /* 0x008fe20000010000 */
[----:B------:R-:W-:Y:S02]  /*8cb0*/  MOV R30, 0xffff ;  /* 0x0000ffff001e7802 */ /* 0x000fe40000000f00 */
[----:B-1----:R-:W-:Y:S02]  /*8cc0*/  @!P0 F2FP.BF16.F32.PACK_AB R23, RZ, R34 ;  /* 0x00000022ff17823e */ /* 0x002fe400000010ff */
[----:B------:R-:W-:Y:S01]  /*8cd0*/  @!P0 F2FP.BF16.F32.PACK_AB R33, RZ, R37 ;  /* 0x00000025ff21823e */ /* 0x000fe200000010ff */
[----:B0-----:R-:W-:Y:S01]  /*8ce0*/  @!P0 IMAD.WIDE R14, R41, 0x2, R14 ;  /* 0x00000002290e8825 */ /* 0x001fe200078e020e */
[----:B------:R0:W1:Y:S04]  /*8cf0*/  SHFL.BFLY PT, R30, R31, 0x1, 0x101f ;  /* 0x0c301f001f1e7f89 */ /* 0x00006800000e0000 */
[----:B------:R0:W-:Y:S04]  /*8d00*/  @!P0 STG.E.U16 desc[UR12][R20.64+0x28], R23 ;  /* 0x0000281714008986 */ /* 0x0001e8000c10150c */
[----:B------:R0:W-:Y:S04]  /*8d10*/  @!P0 STG.E.U16 desc[UR12][R18.64+0x28], R25 ;  /* 0x0000281912008986 */ /* 0x0001e8000c10150c */
[----:B------:R0:W-:Y:S04]  /*8d20*/  @!P0 STG.E.U16 desc[UR12][R16.64+0x50], R26 ;  /* 0x0000501a10008986 */ /* 0x0001e8000c10150c */
[----:B------:R0:W-:Y:S02]  /*8d30*/  @!P0 STG.E.U16 desc[UR12][R14.64+0x50], R33 ;  /* 0x000050210e008986 */ /* 0x0001e4000c10150c */
.L_x_959:
[----:B0-----:R-:W0:Y:S01]  /*8d40*/  @!P0 LDC.64 R14, c[0x0][0x218] ;  /* 0x00008600ff0e8b82 */ /* 0x001e220000000a00 */
[----:B-1----:R-:W-:Y:S01]  /*8d50*/  FADD.FTZ R19, R31, R30 ;  /* 0x0000001e1f137221 */ /* 0x002fe20000010000 */
[----:B------:R-:W-:-:S04]  /*8d60*/  @!P0 F2FP.BF16.F32.PACK_AB R18, RZ, R35 ;  /* 0x00000023ff12823e */ /* 0x000fc800000010ff */
[----:B------:R-:W-:Y:S02]  /*8d70*/  @!P0 F2FP.BF16.F32.PACK_AB R19, RZ, R19 ;  /* 0x00000013ff13823e */ /* 0x000fe400000010ff */
[----:B------:R-:W1:Y:S01]  /*8d80*/  @!P0 LDC.64 R16, c[0x0][0x220] ;  /* 0x00008800ff108b82 */ /* 0x000e620000000a00 */
[----:B0-----:R-:W-:-:S05]  /*8d90*/  @!P0 IMAD.WIDE R14, R41, 0x2, R14 ;  /* 0x00000002290e8825 */ /* 0x001fca00078e020e */
[----:B------:R4:W-:Y:S01]  /*8da0*/  @!P0 STG.E.U16 desc[UR12][R14.64+0x78], R18 ;  /* 0x000078120e008986 */ /* 0x0009e2000c10150c */
[----:B-1----:R-:W-:-:S05]  /*8db0*/  @!P0 IMAD.WIDE R16, R41, 0x2, R16 ;  /* 0x0000000229108825 */ /* 0x002fca00078e0210 */
[----:B------:R4:W-:Y:S02]  /*8dc0*/  @!P0 STG.E.U16 desc[UR12][R16.64+0x78], R19 ;  /* 0x0000781310008986 */ /* 0x0009e4000c10150c */
.L_x_889:
[----:B------:R-:W-:Y:S05]  /*8dd0*/  WARPSYNC.ALL ;  /* 0x0000000000007948 */ /* 0x000fea0003800000 */
[----:B------:R-:W-:Y:S01]  /*8de0*/  UMOV UR4, 0x140 ;  /* 0x0000014000047882 */ /* 0x000fe20000000000 */
[----:B------:R-:W-:Y:S01]  /*8df0*/  IADD3 R6, R6, 0x1500, RZ ;  /* 0x0000150006067810 */ /* 0x000fe20007ffe0ff */
[----:B------:R-:W-:Y:S01]  /*8e00*/  UIMAD UR4, UR15, UR4, 0x140 ;  /* 0x000001400f0474a4 */ /* 0x000fe2000f8e0204 */
[----:B------:R-:W-:Y:S05]  /*8e10*/  BAR.SYNC.DEFER_BLOCKING 0x0 ;  /* 0x0000000000007b1d */ /* 0x000fea0000010000 */
[----:B------:R-:W-:-:S13]  /*8e20*/  ISETP.GE.AND P0, PT, R6, UR4, PT ;  /* 0x0000000406007c0c */ /* 0x000fda000bf06270 */
[----:B------:R-:W-:Y:S05]  /*8e30*/  @!P0 BRA `(.L_x_896) ;  /* 0xffffffe0002c8947 */ /* 0x000fea000383ffff */
[----:B------:R-:W-:Y:S05]  /*8e40*/  EXIT ;  /* 0x000000000000794d */ /* 0x000fea0003800000 */
.L_x_892:
[----:B------:R-:W-:Y:S01]  /*8e50*/  HFMA2.MMA R28, -RZ, RZ, 0, 4.76837158203125e-07 ;  /* 0x00000008ff1c7435 */ /* 0x000fe200000001ff */
[----:B-1----:R-:W-:Y:S02]  /*8e60*/  MOV R29, R14 ;  /* 0x0000000e001d7202 */ /* 0x002fe40000000f00 */
[----:B------:R-:W-:Y:S02]  /*8e70*/  MOV R27, 0x101f ;  /* 0x0000101f001b7802 */ /* 0x000fe40000000f00 */
[----:B------:R-:W-:-:S07]  /*8e80*/  MOV R26, 0xffff ;  /* 0x0000ffff001a7802 */ /* 0x000fce0000000f00 */
[----:B0-2---:R-:W-:Y:S05]  /*8e90*/  WARPSYNC.COLLECTIVE R26, `(.L_x_897) ;  /* 0x000000001a087348 */ /* 0x005fea0003c00000 */
[----:B------:R1:W3:Y:S02]  /*8ea0*/  SHFL.BFLY P2, R30, R29, R28, R27 ;  /* 0x0c00001c1d1e7389 */ /* 0x0002e4000004001b */
[----:B0123--:R-:W-:Y:S01]  /*8eb0*/  ENDCOLLECTIVE ;  /* 0x000000000000791b */ /* 0x00ffe20003800000 */
.L_x_897:
[----:B------:R-:W-:Y:S02]  /*8ec0*/  MOV R29, R15 ;  /* 0x0000000f001d7202 */ /* 0x000fe40000000f00 */
[----:B------:R-:W-:-:S07]  /*8ed0*/  MOV R17, R30 ;  /* 0x0000001e00117202 */ /* 0x000fce0000000f00 */
[----:B------:R-:W-:Y:S05]  /*8ee0*/  WARPSYNC.COLLECTIVE R26, `(.L_x_898) ;  /* 0x000000001a087348 */ /* 0x000fea0003c00000 */
[----:B------:R0:W1:Y:S02]  /*8ef0*/  SHFL.BFLY P2, R30, R29, R28, R27 ;  /* 0x0c00001c1d1e7389 */ /* 0x000064000004001b */
[----:B01----:R-:W-:Y:S01]  /*8f00*/  ENDCOLLECTIVE ;  /* 0x000000000000791b */ /* 0x003fe20003800000 */
.L_x_898:
[----:B------:R-:W-:Y:S01]  /*8f10*/  FADD.FTZ R17, R17, R14 ;  /* 0x0000000e11117221 */ /* 0x000fe20000010000 */
[----:B------:R-:W-:-:S04]  /*8f20*/  HFMA2.MMA R28, -RZ, RZ, 0, 2.384185791015625e-07 ;  /* 0x00000004ff1c7435 */ /* 0x000fc800000001ff */
[----:B------:R-:W-:Y:S02]  /*8f30*/  MOV R29, R17 ;  /* 0x00000011001d7202 */ /* 0x000fe40000000f00 */
[----:B------:R-:W-:-:S07]  /*8f40*/  MOV R16, R30 ;  /* 0x0000001e00107202 */ /* 0x000fce0000000f00 */
[----:B------:R-:W-:Y:S05]  /*8f50*/  WARPSYNC.COLLECTIVE R26, `(.L_x_899) ;  /* 0x000000001a087348 */ /* 0x000fea0003c00000 */
[----:B------:R0:W1:Y:S02]  /*8f60*/  SHFL.BFLY P2, R30, R29, R28, R27 ;  /* 0x0c00001c1d1e7389 */ /* 0x000064000004001b */
[----:B01----:R-:W-:Y:S01]  /*8f70*/  ENDCOLLECTIVE ;  /* 0x000000000000791b */ /* 0x003fe20003800000 */
.L_x_899:
[----:B------:R-:W-:-:S05]  /*8f80*/  FADD.FTZ R16, R16, R15 ;  /* 0x0000000f10107221 */ /* 0x000fca0000010000 */
[----:B------:R-:W-:Y:S02]  /*8f90*/  MOV R29, R16 ;  /* 0x00000010001d7202 */ /* 0x000fe40000000f00 */
[----:B------:R-:W-:-:S07]  /*8fa0*/  MOV R18, R30 ;  /* 0x0000001e00127202 */ /* 0x000fce0000000f00 */
[----:B------:R-:W-:Y:S05]  /*8fb0*/  WARPSYNC.COLLECTIVE R26, `(.L_x_900) ;  /* 0x000000001a087348 */ /* 0x000fea0003c00000 */
[----:B------:R0:W1:Y:S02]  /*8fc0*/  SHFL.BFLY P2, R30, R29, R28, R27 ;  /* 0x0c00001c1d1e7389 */ /* 0x000064000004001b */
[----:B01----:R-:W-:Y:S01]  /*8fd0*/  ENDCOLLECTIVE ;  /* 0x000000000000791b */ /* 0x003fe20003800000 */
.L_x_900:
[----:B------:R-:W-:Y:S01]  /*8fe0*/  FADD.FTZ R18, R17, R18 ;  /* 0x0000001211127221 */ /* 0x000fe20000010000 */
[----:B------:R-:W-:-:S04]  /*8ff0*/  HFMA2.MMA R28, -RZ, RZ, 0, 1.1920928955078125e-07 ;  /* 0x00000002ff1c7435 */ /* 0x000fc800000001ff */
[----:B------:R-:W-:Y:S02]  /*9000*/  MOV R29, R18 ;  /* 0x00000012001d7202 */ /* 0x000fe40000000f00 */
[----:B------:R-:W-:-:S07]  /*9010*/  MOV R19, R30 ;  /* 0x0000001e00137202 */ /* 0x000fce0000000f00 */
[----:B------:R-:W-:Y:S05]  /*9020*/  WARPSYNC.COLLECTIVE R26, `(.L_x_901) ;  /* 0x000000001a087348 */ /* 0x000fea0003c00000 */
[----:B------:R0:W1:Y:S02]  /*9030*/  SHFL.BFLY P2, R30, R29, R28, R27 ;  /* 0x0c00001c1d1e7389 */ /* 0x000064000004001b */
[----:B01----:R-:W-:Y:S01]  /*9040*/  ENDCOLLECTIVE ;  /* 0x000000000000791b */ /* 0x003fe20003800000 */
.L_x_901:
[----:B------:R-:W-:-:S05]  /*9050*/  FADD.FTZ R19, R16, R19 ;  /* 0x0000001310137221 */ /* 0x000fca0000010000 */
[----:B------:R-:W-:Y:S02]  /*9060*/  MOV R29, R19 ;  /* 0x00000013001d7202 */ /* 0x000fe40000000f00 */
[----:B------:R-:W-:-:S07]  /*9070*/  MOV R21, R30 ;  /* 0x0000001e00157202 */ /* 0x000fce0000000f00 */
[----:B------:R-:W-:Y:S05]  /*9080*/  WARPSYNC.COLLECTIVE R26, `(.L_x_902) ;  /* 0x000000001a087348 */ /* 0x000fea0003c00000 */
[----:B------:R0:W1:Y:S02]  /*9090*/  SHFL.BFLY P2, R30, R29, R28, R27 ;  /* 0x0c00001c1d1e7389 */ /* 0x000064000004001b */
[----:B01----:R-:W-:Y:S01]  /*90a0*/  ENDCOLLECTIVE ;  /* 0x000000000000791b */ /* 0x003fe20003800000 */
.L_x_902:
[----:B------:R-:W-:Y:S01]  /*90b0*/  FADD.FTZ R21, R18, R21 ;  /* 0x0000001512157221 */ /* 0x000fe20000010000 */
[----:B------:R-:W-:-:S04]  /*90c0*/  HFMA2.MMA R28, -RZ, RZ, 0, 5.9604644775390625e-08 ;  /* 0x00000001ff1c7435 */ /* 0x000fc800000001ff */
[----:B------:R-:W-:Y:S02]  /*90d0*/  MOV R29, R21 ;  /* 0x00000015001d7202 */ /* 0x000fe40000000f00 */
[----:B------:R-:W-:-:S07]  /*90e0*/  MOV R14, R30 ;  /* 0x0000001e000e7202 */ /* 0x000fce0000000f00 */
[----:B------:R-:W-:Y:S05]  /*90f0*/  WARPSYNC.COLLECTIVE R26, `(.L_x_903) ;  /* 0x000000001a087348 */ /* 0x000fea0003c00000 */
[----:B------:R0:W1:Y:S02]  /*9100*/  SHFL.BFLY P2, R30, R29, R28, R27 ;  /* 0x0c00001c1d1e7389 */ /* 0x000064000004001b */
[----:B01----:R-:W-:Y:S01]  /*9110*/  ENDCOLLECTIVE ;  /* 0x000000000000791b */ /* 0x003fe20003800000 */
.L_x_903:
[----:B------:R-:W-:-:S05]  /*9120*/  FADD.FTZ R14, R19, R14 ;  /* 0x0000000e130e7221 */ /* 0x000fca0000010000 */
[----:B------:R-:W-:Y:S02]  /*9130*/  MOV R29, R14 ;  /* 0x0000000e001d7202 */ /* 0x000fe40000000f00 */
[----:B------:R-:W-:-:S07]  /*9140*/  MOV R20, R30 ;  /* 0x0000001e00147202 */ /* 0x000fce0000000f00 */
[----:B------:R-:W-:Y:S05]  /*9150*/  WARPSYNC.COLLECTIVE R26, `(.L_x_904) ;  /* 0x000000001a087348 */ /* 0x000fea0003c00000 */
[----:B------:R0:W1:Y:S02]  /*9160*/  SHFL.BFLY P2, R30, R29, R28, R27 ;  /* 0x0c00001c1d1e7389 */ /* 0x000064000004001b */
[----:B01----:R-:W-:Y:S01]  /*9170*/  ENDCOLLECTIVE ;  /* 0x000000000000791b */ /* 0x003fe20003800000 */
.L_x_904:
[----:B------:R-:W-:Y:S01]  /*9180*/  FADD.FTZ R20, R21, R20 ;  /* 0x0000001415147221 */ /* 0x000fe20000010000 */
[----:B------:R-:W-:Y:S06]  /*9190*/  BRA `(.L_x_905) ;  /* 0xffffffe800d87947 */ /* 0x000fec000383ffff */
.L_x_893:
[----:B------:R-:W-:Y:S01]  /*91a0*/  HFMA2.MMA R28, -RZ, RZ, 0, 4.76837158203125e-07 ;  /* 0x00000008ff1c7435 */ /* 0x000fe200000001ff */
[----:B------:R-:W-:Y:S01]  /*91b0*/  BSSY B1, `(.L_x_906) ;  /* 0x0000007000017945 */ /* 0x000fe20003800000 */
[----:B-1----:R-:W-:Y:S02]  /*91c0*/  MOV R29, R14 ;  /* 0x0000000e001d7202 */ /* 0x002fe40000000f00 */
[----:B------:R-:W-:Y:S02]  /*91d0*/  MOV R27, 0x101f ;  /* 0x0000101f001b7802 */ /* 0x000fe40000000f00 */
[----:B------:R-:W-:-:S07]  /*91e0*/  MOV R26, 0xffff ;  /* 0x0000ffff001a7802 */ /* 0x000fce0000000f00 */
[----:B0-2---:R-:W-:Y:S05]  /*91f0*/  WARPSYNC.COLLECTIVE R26, `(.L_x_907) ;  /* 0x000000001a087348 */ /* 0x005fea0003c00000 */
[----:B------:R1:W3:Y:S02]  /*9200*/  SHFL.BFLY P2, R30, R29, R28, R27 ;  /* 0x0c00001c1d1e7389 */ /* 0x0002e4000004001b */
[----:B0123--:R-:W-:Y:S01]  /*9210*/  ENDCOLLECTIVE ;  /* 0x000000000000791b */ /* 0x00ffe20003800000 */
.L_x_907:
[----:B------:R-:W-:Y:S05]  /*9220*/  BSYNC B1 ;  /* 0x0000000000017941 */ /* 0x000fea0003800000 */
.L_x_906:
        /* <DEDUP_REMOVED lines=8> */
.L_x_908:
[----:B------:R-:W-:Y:S01]  /*92b0*/  FADD.FTZ R21, R21, R14 ;  /* 0x0000000e15157221 */ /* 0x000fe20000010000 */
[----:B------:R-:W-:-:S04]  /*92c0*/  HFMA2.MMA R28, -RZ, RZ, 0, 2.384185791015625e-07 ;  /* 0x00000004ff1c7435 */ /* 0x000fc800000001ff */
[----:B------:R-:W-:Y:S02]  /*92d0*/  MOV R29, R21 ;  /* 0x00000015001d7202 */ /* 0x000fe40000000f00 */
[----:B------:R-:W-:-:S07]  /*92e0*/  MOV R20, R30 ;  /* 0x0000001e00147202 */ /* 0x000fce0000000f00 */
[----:B------:R-:W-:Y:S05]  /*92f0*/  WARPSYNC.COLLECTIVE R26, `(.L_x_909) ;  /* 0x000000001a087348 */ /* 0x000fea0003c00000 */
[----:B------:R0:W1:Y:S02]  /*9300*/  SHFL.BFLY P2, R30, R29, R28, R27 ;  /* 0x0c00001c1d1e7389 */ /* 0x000064000004001b */
[----:B01----:R-:W-:Y:S01]  /*9310*/  ENDCOLLECTIVE ;  /* 0x000000000000791b */ /* 0x003fe20003800000 */
.L_x_909:
[----:B------:R-:W-:-:S05]  /*9320*/  FADD.FTZ R20, R20, R15 ;  /* 0x0000000f14147221 */ /* 0x000fca0000010000 */
[----:B------:R-:W-:Y:S02]  /*9330*/  MOV R29, R20 ;  /* 0x00000014001d7202 */ /* 0x000fe40000000f00 */
[----:B------:R-:W-:-:S07]  /*9340*/  MOV R22, R30 ;  /* 0x0000001e00167202 */ /* 0x000fce0000000f00 */
[----:B------:R-:W-:Y:S05]  /*9350*/  WARPSYNC.COLLECTIVE R26, `(.L_x_910) ;  /* 0x000000001a087348 */ /* 0x000fea0003c00000 */
[----:B------:R0:W1:Y:S02]  /*9360*/  SHFL.BFLY P2, R30, R29, R28, R27 ;  /* 0x0c00001c1d1e7389 */ /* 0x000064000004001b */
[----:B01----:R-:W-:Y:S01]  /*9370*/  ENDCOLLECTIVE ;  /* 0x000000000000791b */ /* 0x003fe20003800000 */
.L_x_910:
[----:B------:R-:W-:Y:S01]  /*9380*/  FADD.FTZ R22, R21, R22 ;  /* 0x0000001615167221 */ /* 0x000fe20000010000 */
[----:B------:R-:W-:-:S04]  /*9390*/  HFMA2.MMA R28, -RZ, RZ, 0, 1.1920928955078125e-07 ;  /* 0x00000002ff1c7435 */ /* 0x000fc800000001ff */
[----:B------:R-:W-:Y:S02]  /*93a0*/  MOV R29, R22 ;  /* 0x00000016001d7202 */ /* 0x000fe40000000f00 */
[----:B------:R-:W-:-:S07]  /*93b0*/  MOV R23, R30 ;  /* 0x0000001e00177202 */ /* 0x000fce0000000f00 */
[----:B------:R-:W-:Y:S05]  /*93c0*/  WARPSYNC.COLLECTIVE R26, `(.L_x_911) ;  /* 0x000000001a087348 */ /* 0x000fea0003c00000 */
[----:B------:R0:W1:Y:S02]  /*93d0*/  SHFL.BFLY P2, R30, R29, R28, R27 ;  /* 0x0c00001c1d1e7389 */ /* 0x000064000004001b */
[----:B01----:R-:W-:Y:S01]  /*93e0*/  ENDCOLLECTIVE ;  /* 0x000000000000791b */ /* 0x003fe20003800000 */
.L_x_911:
[----:B------:R-:W-:-:S05]  /*93f0*/  FADD.FTZ R23, R20, R23 ;  /* 0x0000001714177221 */ /* 0x000fca0000010000 */
[----:B------:R-:W-:Y:S02]  /*9400*/  MOV R29, R23 ;  /* 0x00000017001d7202 */ /* 0x000fe40000000f00 */
[----:B------:R-:W-:-:S07]  /*9410*/  MOV R25, R30 ;  /* 0x0000001e00197202 */ /* 0x000fce0000000f00 */
[----:B------:R-:W-:Y:S05]  /*9420*/  WARPSYNC.COLLECTIVE R26, `(.L_x_912) ;  /* 0x000000001a087348 */ /* 0x000fea0003c00000 */
[----:B------:R0:W1:Y:S02]  /*9430*/  SHFL.BFLY P2, R30, R29, R28, R27 ;  /* 0x0c00001c1d1e7389 */ /* 0x000064000004001b */
[----:B01----:R-:W-:Y:S01]  /*9440*/  ENDCOLLECTIVE ;  /* 0x000000000000791b */ /* 0x003fe20003800000 */
.L_x_912:
[----:B------:R-:W-:Y:S01]  /*9450*/  FADD.FTZ R25, R22, R25 ;  /* 0x0000001916197221 */ /* 0x000fe20000010000 */
[----:B------:R-:W-:-:S04]  /*9460*/  HFMA2.MMA R28, -RZ, RZ, 0, 5.9604644775390625e-08 ;  /* 0x00000001ff1c7435 */ /* 0x000fc800000001ff */
[----:B------:R-:W-:Y:S02]  /*9470*/  MOV R29, R25 ;  /* 0x00000019001d7202 */ /* 0x000fe40000000f00 */
[----:B------:R-:W-:-:S07]  /*9480*/  MOV R14, R30 ;  /* 0x0000001e000e7202 */ /* 0x000fce0000000f00 */
[----:B------:R-:W-:Y:S05]  /*9490*/  WARPSYNC.COLLECTIVE R26, `(.L_x_913) ;  /* 0x000000001a087348 */ /* 0x000fea0003c00000 */
[----:B------:R0:W1:Y:S02]  /*94a0*/  SHFL.BFLY P2, R30, R29, R28, R27 ;  /* 0x0c00001c1d1e7389 */ /* 0x000064000004001b */
[----:B01----:R-:W-:Y:S01]  /*94b0*/  ENDCOLLECTIVE ;  /* 0x000000000000791b */ /* 0x003fe20003800000 */
.L_x_913:
[----:B------:R-:W-:-:S05]  /*94c0*/  FADD.FTZ R14, R23, R14 ;  /* 0x0000000e170e7221 */ /* 0x000fca0000010000 */
[----:B------:R-:W-:Y:S02]  /*94d0*/  MOV R29, R14 ;  /* 0x0000000e001d7202 */ /* 0x000fe40000000f00 */
[----:B------:R-:W-:-:S07]  /*94e0*/  MOV R24, R30 ;  /* 0x0000001e00187202 */ /* 0x000fce0000000f00 */
[----:B------:R-:W-:Y:S05]  /*94f0*/  WARPSYNC.COLLECTIVE R26, `(.L_x_914) ;  /* 0x000000001a087348 */ /* 0x000fea0003c00000 */
[----:B------:R0:W1:Y:S02]  /*9500*/  SHFL.BFLY P2, R30, R29, R28, R27 ;  /* 0x0c00001c1d1e7389 */ /* 0x000064000004001b */
[----:B01----:R-:W-:Y:S01]  /*9510*/  ENDCOLLECTIVE ;  /* 0x000000000000791b */ /* 0x003fe20003800000 */
.L_x_914:
[----:B------:R-:W-:Y:S01]  /*9520*/  FADD.FTZ R24, R25, R24 ;  /* 0x0000001819187221 */ /* 0x000fe20000010000 */
[----:B------:R-:W-:Y:S06]  /*9530*/  BRA `(.L_x_915) ;  /* 0xffffffe800a87947 */ /* 0x000fec000383ffff */
.L_x_894:
        /* <DEDUP_REMOVED lines=8> */
.L_x_917:
[----:B------:R-:W-:Y:S05]  /*95c0*/  BSYNC B1 ;  /* 0x0000000000017941 */ /* 0x000fea0003800000 */
.L_x_916:
        /* <DEDUP_REMOVED lines=8> */
.L_x_918:
[----:B------:R-:W-:Y:S01]  /*9650*/  FADD.FTZ R21, R21, R14 ;  /* 0x0000000e15157221 */ /* 0x000fe20000010000 */
[----:B------:R-:W-:-:S04]  /*9660*/  HFMA2.MMA R28, -RZ, RZ, 0, 2.384185791015625e-07 ;  /* 0x00000004ff1c7435 */ /* 0x000fc800000001ff */
[----:B------:R-:W-:Y:S02]  /*9670*/  MOV R29, R21 ;  /* 0x00000015001d7202 */ /* 0x000fe40000000f00 */
[----:B------:R-:W-:-:S07]  /*9680*/  MOV R20, R30 ;  /* 0x0000001e00147202 */ /* 0x000fce0000000f00 */
[----:B------:R-:W-:Y:S05]  /*9690*/  WARPSYNC.COLLECTIVE R26, `(.L_x_919) ;  /* 0x000000001a087348 */ /* 0x000fea0003c00000 */
[----:B------:R0:W1:Y:S02]  /*96a0*/  SHFL.BFLY P2, R30, R29, R28, R27 ;  /* 0x0c00001c1d1e7389 */ /* 0x000064000004001b */
[----:B01----:R-:W-:Y:S01]  /*96b0*/  ENDCOLLECTIVE ;  /* 0x000000000000791b */ /* 0x003fe20003800000 */
.L_x_919:
[----:B------:R-:W-:-:S05]  /*96c0*/  FADD.FTZ R20, R20, R15 ;  /* 0x0000000f14147221 */ /* 0x000fca0000010000 */
[----:B------:R-:W-:Y:S02]  /*96d0*/  MOV R29, R20 ;  /* 0x00000014001d7202 */ /* 0x000fe40000000f00 */
[----:B------:R-:W-:-:S07]  /*96e0*/  MOV R22, R30 ;  /* 0x0000001e00167202 */ /* 0x000fce0000000f00 */
[----:B------:R-:W-:Y:S05]  /*96f0*/  WARPSYNC.COLLECTIVE R26, `(.L_x_920) ;  /* 0x000000001a087348 */ /* 0x000fea0003c00000 */
[----:B------:R0:W1:Y:S02]  /*9700*/  SHFL.BFLY P2, R30, R29, R28, R27 ;  /* 0x0c00001c1d1e7389 */ /* 0x000064000004001b */
[----:B01----:R-:W-:Y:S01]  /*9710*/  ENDCOLLECTIVE ;  /* 0x000000000000791b */ /* 0x003fe20003800000 */
.L_x_920:
[----:B------:R-:W-:Y:S01]  /*9720*/  FADD.FTZ R22, R21, R22 ;  /* 0x0000001615167221 */ /* 0x000fe20000010000 */
[----:B------:R-:W-:-:S04]  /*9730*/  HFMA2.MMA R28, -RZ, RZ, 0, 1.1920928955078125e-07 ;  /* 0x00000002ff1c7435 */ /* 0x000fc800000001ff */
[----:B------:R-:W-:Y:S02]  /*9740*/  MOV R29, R22 ;  /* 0x00000016001d7202 */ /* 0x000fe40000000f00 */
[----:B------:R-:W-:-:S07]  /*9750*/  MOV R23, R30 ;  /* 0x0000001e00177202 */ /* 0x000fce0000000f00 */
[----:B------:R-:W-:Y:S05]  /*9760*/  WARPSYNC.COLLECTIVE R26, `(.L_x_921) ;  /* 0x000000001a087348 */ /* 0x000fea0003c00000 */
[----:B------:R0:W1:Y:S02]  /*9770*/  SHFL.BFLY P2, R30, R29, R28, R27 ;  /* 0x0c00001c1d1e7389 */ /* 0x000064000004001b */
[----:B01----:R-:W-:Y:S01]  /*9780*/  ENDCOLLECTIVE ;  /* 0x000000000000791b */ /* 0x003fe20003800000 */
.L_x_921:
[----:B------:R-:W-:-:S05]  /*9790*/  FADD.FTZ R23, R20, R23 ;  /* 0x0000001714177221 */ /* 0x000fca0000010000 */
[----:B------:R-:W-:Y:S02]  /*97a0*/  MOV R29, R23 ;  /* 0x00000017001d7202 */ /* 0x000fe40000000f00 */
[----:B------:R-:W-:-:S07]  /*97b0*/  MOV R25, R30 ;  /* 0x0000001e00197202 */ /* 0x000fce0000000f00 */
[----:B------:R-:W-:Y:S05]  /*97c0*/  WARPSYNC.COLLECTIVE R26, `(.L_x_922) ;  /* 0x000000001a087348 */ /* 0x000fea0003c00000 */
[----:B------:R0:W1:Y:S02]  /*97d0*/  SHFL.BFLY P2, R30, R29, R28, R27 ;  /* 0x0c00001c1d1e7389 */ /* 0x000064000004001b */
[----:B01----:R-:W-:Y:S01]  /*97e0*/  ENDCOLLECTIVE ;  /* 0x000000000000791b */ /* 0x003fe20003800000 */
.L_x_922:
[----:B------:R-:W-:Y:S01]  /*97f0*/  FADD.FTZ R25, R22, R25 ;  /* 0x0000001916197221 */ /* 0x000fe20000010000 */
[----:B------:R-:W-:-:S04]  /*9800*/  HFMA2.MMA R28, -RZ, RZ, 0, 5.9604644775390625e-08 ;  /* 0x00000001ff1c7435 */ /* 0x000fc800000001ff */
[----:B------:R-:W-:Y:S02]  /*9810*/  MOV R29, R25 ;  /* 0x00000019001d7202 */ /* 0x000fe40000000f00 */
[----:B------:R-:W-:-:S07]  /*9820*/  MOV R14, R30 ;  /* 0x0000001e000e7202 */ /* 0x000fce0000000f00 */
[----:B------:R-:W-:Y:S05]  /*9830*/  WARPSYNC.COLLECTIVE R26, `(.L_x_923) ;  /* 0x000000001a087348 */ /* 0x000fea0003c00000 */
[----:B------:R0:W1:Y:S02]  /*9840*/  SHFL.BFLY P2, R30, R29, R28, R27 ;  /* 0x0c00001c1d1e7389 */ /* 0x000064000004001b */
[----:B01----:R-:W-:Y:S01]  /*9850*/  ENDCOLLECTIVE ;  /* 0x000000000000791b */ /* 0x003fe20003800000 */
.L_x_923:
[----:B------:R-:W-:-:S05]  /*9860*/  FADD.FTZ R14, R23, R14 ;  /* 0x0000000e170e7221 */ /* 0x000fca0000010000 */
[----:B------:R-:W-:Y:S02]  /*9870*/  MOV R29, R14 ;  /* 0x0000000e001d7202 */ /* 0x000fe40000000f00 */
[----:B------:R-:W-:-:S07]  /*9880*/  MOV R24, R30 ;  /* 0x0000001e00187202 */ /* 0x000fce0000000f00 */
[----:B------:R-:W-:Y:S05]  /*9890*/  WARPSYNC.COLLECTIVE R26, `(.L_x_924) ;  /* 0x000000001a087348 */ /* 0x000fea0003c00000 */
[----:B------:R0:W1:Y:S02]  /*98a0*/  SHFL.BFLY P2, R30, R29, R28, R27 ;  /* 0x0c00001c1d1e7389 */ /* 0x000064000004001b */
[----:B01----:R-:W-:Y:S01]  /*98b0*/  ENDCOLLECTIVE ;  /* 0x000000000000791b */ /* 0x003fe20003800000 */
.L_x_924:
[----:B------:R-:W-:Y:S01]  /*98c0*/  FADD.FTZ R24, R25, R24 ;  /* 0x0000001819187221 */ /* 0x000fe20000010000 */
[----:B------:R-:W-:Y:S06]  /*98d0*/  BRA `(.L_x_925) ;  /* 0xffffffe800647947 */ /* 0x000fec000383ffff */
.L_x_895:
        /* <DEDUP_REMOVED lines=8> */
.L_x_927:
[----:B------:R-:W-:Y:S05]  /*9960*/  BSYNC B0 ;  /* 0x0000000000007941 */ /* 0x000fea0003800000 */
.L_x_926:
[----:B------:R-:W-:Y:S01]  /*9970*/  HFMA2.MMA R28, -RZ, RZ, 0, 4.76837158203125e-07 ;  /* 0x00000008ff1c7435 */ /* 0x000fe200000001ff */
[----:B------:R-:W-:Y:S01]  /*9980*/  MOV R29, R14 ;  /* 0x0000000e001d7202 */ /* 0x000fe20000000f00 */
[----:B------:R-:W-:Y:S01]  /*9990*/  HFMA2.MMA R32, -RZ, RZ, 0, 0 ;  /* 0x00000000ff207435 */ /* 0x000fe200000001ff */
[----:B------:R-:W-:Y:S02]  /*99a0*/  MOV R27, 0x101f ;  /* 0x0000101f001b7802 */ /* 0x000fe40000000f00 */
[----:B------:R-:W-:Y:S02]  /*99b0*/  MOV R26, 0xffff ;  /* 0x0000ffff001a7802 */ /* 0x000fe40000000f00 */
[----:B------:R-:W-:Y:S02]  /*99c0*/  MOV R17, R30 ;  /* 0x0000001e00117202 */ /* 0x000fe40000000f00 */
[----:B------:R-:W-:-:S07]  /*99d0*/  @!P0 SHF.L.U32 R19, R10, 0x1, RZ ;  /* 0x000000010a138819 */ /* 0x000fce00000006ff */
[----:B------:R-:W-:Y:S05]  /*99e0*/  WARPSYNC.COLLECTIVE R26, `(.L_x_928) ;  /* 0x000000001a087348 */ /* 0x000fea0003c00000 */
[----:B------:R0:W1:Y:S02]  /*99f0*/  SHFL.BFLY P2, R30, R29, R28, R27 ;  /* 0x0c00001c1d1e7389 */ /* 0x000064000004001b */
[----:B01----:R-:W-:Y:S01]  /*9a00*/  ENDCOLLECTIVE ;  /* 0x000000000000791b */ /* 0x003fe20003800000 */
.L_x_928:
[----:B------:R-:W-:Y:S01]  /*9a10*/  @!P0 IADD3 R18, R15, 0x14, RZ ;  /* 0x000000140f128810 */ /* 0x000fe20007ffe0ff */
[----:B------:R-:W-:Y:S01]  /*9a20*/  FADD.FTZ R25, R17, R16 ;  /* 0x0000001011197221 */ /* 0x000fe20000010000 */
[----:B------:R-:W-:Y:S02]  /*9a30*/  @!P0 LEA R23, R10, UR4, 0x7 ;  /* 0x000000040a178c11 */ /* 0x000fe4000f8e38ff */
[----:B------:R-:W-:Y:S02]  /*9a40*/  @!P0 LOP3.LUT R18, R18, R19, RZ, 0x3c, !PT ;  /* 0x0000001312128212 */ /* 0x000fe400078e3cff */
[----:B------:R-:W-:Y:S02]  /*9a50*/  MOV R34, RZ ;  /* 0x000000ff00227202 */ /* 0x000fe40000000f00 */
[----:B------:R-:W-:Y:S02]  /*9a60*/  @!P0 LEA R18, R18, R23, 0x2 ;  /* 0x0000001712128211 */ /* 0x000fe400078e10ff */
[----:B------:R-:W-:-:S02]  /*9a70*/  @!P0 SHF.L.U32 R22, R10, 0x1, RZ ;  /* 0x000000010a168819 */ /* 0x000fc400000006ff */
[----:B------:R-:W-:Y:S01]  /*9a80*/  @!P0 LEA R24, R10, UR4, 0x7 ;  /* 0x000000040a188c11 */ /* 0x000fe2000f8e38ff */
[----:B------:R-:W-:Y:S01]  /*9a90*/  HFMA2.MMA R28, -RZ, RZ, 0, 2.384185791015625e-07 ;  /* 0x00000004ff1c7435 */ /* 0x000fe200000001ff */
[----:B------:R-:W-:Y:S01]  /*9aa0*/  MOV R29, R25 ;  /* 0x00000019001d7202 */ /* 0x000fe20000000f00 */
[----:B------:R0:W1:Y:S01]  /*9ab0*/  @!P0 LDS R20, [R18] ;  /* 0x0000000012148984 */ /* 0x0000620000000800 */
[----:B------:R-:W-:-:S03]  /*9ac0*/  MOV R23, RZ ;  /* 0x000000ff00177202 */ /* 0x000fc60000000f00 */
[----:B------:R0:W2:Y:S01]  /*9ad0*/  @!P0 LDS R21, [R18+0x500] ;  /* 0x0005000012158984 */ /* 0x0000a20000000800 */
[----:B------:R-:W-:-:S07]  /*9ae0*/  FADD.FTZ R17, R30, R14 ;  /* 0x0000000e1e117221 */ /* 0x000fce0000010000 */
[----:B012---:R-:W-:Y:S05]  /*9af0*/  WARPSYNC.COLLECTIVE R26, `(.L_x_929) ;  /* 0x000000001a087348 */ /* 0x007fea0003c00000 */
[----:B------:R3:W4:Y:S02]  /*9b00*/  SHFL.BFLY P2, R30, R29, R28, R27 ;  /* 0x0c00001c1d1e7389 */ /* 0x000724000004001b */
[----:B01234-:R-:W-:Y:S01]  /*9b10*/  ENDCOLLECTIVE ;  /* 0x000000000000791b */ /* 0x01ffe20003800000 */
.L_x_929:
[----:B------:R-:W-:Y:S02]  /*9b20*/  MOV R29, R17 ;  /* 0x00000011001d7202 */ /* 0x000fe40000000f00 */
[----:B------:R-:W-:-:S07]  /*9b30*/  MOV R16, R30 ;  /* 0x0000001e00107202 */ /* 0x000fce0000000f00 */
[----:B------:R-:W-:Y:S05]  /*9b40*/  WARPSYNC.COLLECTIVE R26, `(.L_x_930) ;  /* 0x000000001a087348 */ /* 0x000fea0003c00000 */
[----:B------:R0:W1:Y:S02]  /*9b50*/  SHFL.BFLY P2, R30, R29, R28, R27 ;  /* 0x0c00001c1d1e7389 */ /* 0x000064000004001b */
[----:B01----:R-:W-:Y:S01]  /*9b60*/  ENDCOLLECTIVE ;  /* 0x000000000000791b */ /* 0x003fe20003800000 */
.L_x_930:
[----:B------:R-:W-:Y:S01]  /*9b70*/  FADD.FTZ R19, R25, R16 ;  /* 0x0000001019137221 */ /* 0x000fe20000010000 */
[----:B------:R-:W-:Y:S02]  /*9b80*/  @!P0 MOV R32, R20 ;  /* 0x0000001400208202 */ /* 0x000fe40000000f00 */
[----:B------:R-:W-:Y:S02]  /*9b90*/  @!P0 MOV R34, R21 ;  /* 0x0000001500228202 */ /* 0x000fe40000000f00 */
[----:B------:R-:W-:Y:S01]  /*9ba0*/  @!P0 IADD3 R21, R15, 0x28, RZ ;  /* 0x000000280f158810 */ /* 0x000fe20007ffe0ff */
[----:B------:R-:W-:Y:S01]  /*9bb0*/  HFMA2.MMA R28, -RZ, RZ, 0, 1.1920928955078125e-07 ;  /* 0x00000002ff1c7435 */ /* 0x000fe200000001ff */
[----:B------:R-:W-:Y:S02]  /*9bc0*/  MOV R29, R19 ;  /* 0x00000013001d7202 */ /* 0x000fe40000000f00 */
[----:B------:R-:W-:-:S04]  /*9bd0*/  @!P0 LOP3.LUT R21, R21, R22, RZ, 0x3c, !PT ;  /* 0x0000001615158212 */ /* 0x000fc800078e3cff */
[----:B------:R-:W-:Y:S01]  /*9be0*/  @!P0 LEA R22, R21, R24, 0x2 ;  /* 0x0000001815168211 */ /* 0x000fe200078e10ff */
[----:B------:R-:W-:Y:S01]  /*9bf0*/  HFMA2.MMA R24, -RZ, RZ, 0, 0 ;  /* 0x00000000ff187435 */ /* 0x000fe200000001ff */
[----:B------:R-:W-:-:S10]  /*9c00*/  FADD.FTZ R14, R17, R30 ;  /* 0x0000001e110e7221 */ /* 0x000fd40000010000 */
[----:B------:R-:W-:Y:S05]  /*9c10*/  WARPSYNC.COLLECTIVE R26, `(.L_x_931) ;  /* 0x000000001a087348 */ /* 0x000fea0003c00000 */
[----:B------:R0:W1:Y:S02]  /*9c20*/  SHFL.BFLY P2, R30, R29, R28, R27 ;  /* 0x0c00001c1d1e7389 */ /* 0x000064000004001b */
[----:B01----:R-:W-:Y:S01]  /*9c30*/  ENDCOLLECTIVE ;  /* 0x000000000000791b */ /* 0x003fe20003800000 */
.L_x_931:
[----:B------:R0:W1:Y:S04]  /*9c40*/  @!P0 LDS R37, [R22] ;  /* 0x0000000016258984 */ /* 0x0000680000000800 */
[----:B------:R0:W2:Y:S01]  /*9c50*/  @!P0 LDS R38, [R22+0x500] ;  /* 0x0005000016268984 */ /* 0x0000a20000000800 */
[----:B------:R-:W-:Y:S02]  /*9c60*/  MOV R29, R14 ;  /* 0x0000000e001d7202 */ /* 0x000fe40000000f00 */
[----:B------:R-:W-:-:S07]  /*9c70*/  MOV R16, R30 ;  /* 0x0000001e00107202 */ /* 0x000fce0000000f00 */
[----:B012---:R-:W-:Y:S05]  /*9c80*/  WARPSYNC.COLLECTIVE R26, `(.L_x_932) ;  /* 0x000000001a087348 */ /* 0x007fea0003c00000 */
[----:B------:R3:W4:Y:S02]  /*9c90*/  SHFL.BFLY P2, R30, R29, R28, R27 ;  /* 0x0c00001c1d1e7389 */ /* 0x000724000004001b */
[----:B01234-:R-:W-:Y:S01]  /*9ca0*/  ENDCOLLECTIVE ;  /* 0x000000000000791b */ /* 0x01ffe20003800000 */
.L_x_932:
[----:B------:R-:W-:Y:S01]  /*9cb0*/  FADD.FTZ R16, R19, R16 ;  /* 0x0000001013107221 */ /* 0x000fe20000010000 */
[----:B------:R-:W-:-:S04]  /*9cc0*/  HFMA2.MMA R28, -RZ, RZ, 0, 5.9604644775390625e-08 ;  /* 0x00000001ff1c7435 */ /* 0x000fc800000001ff */
[----:B------:R-:W-:Y:S02]  /*9cd0*/  MOV R29, R16 ;  /* 0x00000010001d7202 */ /* 0x000fe40000000f00 */
[----:B------:R-:W-:Y:S02]  /*9ce0*/  @!P0 MOV R24, R37 ;  /* 0x0000002500188202 */ /* 0x000fe40000000f00 */
[----:B------:R-:W-:Y:S01]  /*9cf0*/  @!P0 MOV R23, R38 ;  /* 0x0000002600178202 */ /* 0x000fe20000000f00 */
[----:B------:R-:W-:-:S07]  /*9d00*/  FADD.FTZ R17, R14, R30 ;  /* 0x0000001e0e117221 */ /* 0x000fce0000010000 */
[----:B------:R-:W-:Y:S05]  /*9d10*/  WARPSYNC.COLLECTIVE R26, `(.L_x_933) ;  /* 0x000000001a087348 */ /* 0x000fea0003c00000 */
[----:B------:R0:W1:Y:S02]  /*9d20*/  SHFL.BFLY P2, R30, R29, R28, R27 ;  /* 0x0c00001c1d1e7389 */ /* 0x000064000004001b */
[----:B01----:R-:W-:Y:S01]  /*9d30*/  ENDCOLLECTIVE ;  /* 0x000000000000791b */ /* 0x003fe20003800000 */
.L_x_933:
[----:B------:R-:W-:Y:S02]  /*9d40*/  MOV R29, R17 ;  /* 0x00000011001d7202 */ /* 0x000fe40000000f00 */
[----:B------:R-:W-:-:S07]  /*9d50*/  MOV R19, R30 ;  /* 0x0000001e00137202 */ /* 0x000fce0000000f00 */
[----:B------:R-:W-:Y:S05]  /*9d60*/  WARPSYNC.COLLECTIVE R26, `(.L_x_934) ;  /* 0x000000001a087348 */ /* 0x000fea0003c00000 */
[----:B------:R0:W1:Y:S02]  /*9d70*/  SHFL.BFLY P2, R30, R29, R28, R27 ;  /* 0x0c00001c1d1e7389 */ /* 0x000064000004001b */
[----:B01----:R-:W-:Y:S01]  /*9d80*/  ENDCOLLECTIVE ;  /* 0x000000000000791b */ /* 0x003fe20003800000 */
.L_x_934:
[----:B------:R-:W-:Y:S01]  /*9d90*/  FADD.FTZ R16, R16, R19 ;  /* 0x0000001310107221 */ /* 0x000fe20000010000 */
[----:B------:R-:W-:Y:S01]  /*9da0*/  HFMA2.MMA R28, -RZ, RZ, 0, 4.76837158203125e-07 ;  /* 0x00000008ff1c7435 */ /* 0x000fe200000001ff */
[----:B------:R-:W-:Y:S02]  /*9db0*/  MOV R29, R32 ;  /* 0x00000020001d7202 */ /* 0x000fe40000000f00 */
[----:B------:R-:W-:-:S08]  /*9dc0*/  MOV R14, R30 ;  /* 0x0000001e000e7202 */ /* 0x000fd00000000f00 */
[----:B------:R-:W-:Y:S05]  /*9dd0*/  WARPSYNC.COLLECTIVE R26, `(.L_x_935) ;  /* 0x000000001a087348 */ /* 0x000fea0003c00000 */
[----:B------:R0:W1:Y:S02]  /*9de0*/  SHFL.BFLY P2, R30, R29, R28, R27 ;  /* 0x0c00001c1d1e7389 */ /* 0x000064000004001b */
[----:B01----:R-:W-:Y:S01]  /*9df0*/  ENDCOLLECTIVE ;  /* 0x000000000000791b */ /* 0x003fe20003800000 */
.L_x_935:
[----:B------:R-:W-:Y:S01]  /*9e00*/  FADD.FTZ R44, R17, R14 ;  /* 0x0000000e112c7221 */ /* 0x000fe20000010000 */
[----:B------:R-:W-:Y:S02]  /*9e10*/  MOV R29, R34 ;  /* 0x00000022001d7202 */ /* 0x000fe40000000f00 */
[----:B------:R-:W-:-:S07]  /*9e20*/  MOV R31, R30 ;  /* 0x0000001e001f7202 */ /* 0x000fce0000000f00 */
[----:B------:R-:W-:Y:S05]  /*9e30*/  WARPSYNC.COLLECTIVE R26, `(.L_x_936) ;  /* 0x000000001a087348 */ /* 0x000fea0003c00000 */
[----:B------:R0:W1:Y:S02]  /*9e40*/  SHFL.BFLY P2, R30, R29, R28, R27 ;  /* 0x0c00001c1d1e7389 */ /* 0x000064000004001b */
[----:B01----:R-:W-:Y:S01]  /*9e50*/  ENDCOLLECTIVE ;  /* 0x000000000000791b */ /* 0x003fe20003800000 */
.L_x_936:
[----:B------:R-:W-:Y:S01]  /*9e60*/  FADD.FTZ R31, R31, R32 ;  /* 0x000000201f1f7221 */ /* 0x000fe20000010000 */
[----:B------:R-:W-:-:S04]  /*9e70*/  HFMA2.MMA R28, -RZ, RZ, 0, 2.384185791015625e-07 ;  /* 0x00000004ff1c7435 */ /* 0x000fc800000001ff */
[----:B------:R-:W-:Y:S02]  /*9e80*/  MOV R29, R31 ;  /* 0x0000001f001d7202 */ /* 0x000fe40000000f00 */
[----:B------:R-:W-:-:S07]  /*9e90*/  MOV R33, R30 ;  /* 0x0000001e00217202 */ /* 0x000fce0000000f00 */
[----:B------:R-:W-:Y:S05]  /*9ea0*/  WARPSYNC.COLLECTIVE R26, `(.L_x_937) ;  /* 0x000000001a087348 */ /* 0x000fea0003c00000 */
[----:B------:R0:W1:Y:S02]  /*9eb0*/  SHFL.BFLY P2, R30, R29, R28, R27 ;  /* 0x0c00001c1d1e7389 */ /* 0x000064000004001b */
[----:B01----:R-:W-:Y:S01]  /*9ec0*/  ENDCOLLECTIVE ;  /* 0x000000000000791b */ /* 0x003fe20003800000 */
.L_x_937:
[----:B------:R-:W-:-:S05]  /*9ed0*/  FADD.FTZ R33, R33, R34 ;  /* 0x0000002221217221 */ /* 0x000fca0000010000 */
[----:B------:R-:W-:Y:S02]  /*9ee0*/  MOV R29, R33 ;  /* 0x00000021001d7202 */ /* 0x000fe40000000f00 */
[----:B------:R-:W-:-:S07]  /*9ef0*/  MOV R20, R30 ;  /* 0x0000001e00147202 */ /* 0x000fce0000000f00 */
[----:B------:R-:W-:Y:S05]  /*9f00*/  WARPSYNC.COLLECTIVE R26, `(.L_x_938) ;  /* 0x000000001a087348 */ /* 0x000fea0003c00000 */
[----:B------:R0:W1:Y:S02]  /*9f10*/  SHFL.BFLY P2, R30, R29, R28, R27 ;  /* 0x0c00001c1d1e7389 */ /* 0x000064000004001b */
[----:B01----:R-:W-:Y:S01]  /*9f20*/  ENDCOLLECTIVE ;  /* 0x000000000000791b */ /* 0x003fe20003800000 */
.L_x_938:
[----:B------:R-:W-:Y:S01]  /*9f30*/  FADD.FTZ R35, R31, R20 ;  /* 0x000000141f237221 */ /* 0x000fe20000010000 */
[----:B------:R-:W-:-:S04]  /*9f40*/  HFMA2.MMA R28, -RZ, RZ, 0, 1.1920928955078125e-07 ;  /* 0x00000002ff1c7435 */ /* 0x000fc800000001ff */
[----:B------:R-:W-:Y:S02]  /*9f50*/  MOV R29, R35 ;  /* 0x00000023001d7202 */ /* 0x000fe40000000f00 */
[----:B------:R-:W-:-:S07]  /*9f60*/  MOV R36, R30 ;  /* 0x0000001e00247202 */ /* 0x000fce0000000f00 */
[----:B------:R-:W-:Y:S05]  /*9f70*/  WARPSYNC.COLLECTIVE R26, `(.L_x_939) ;  /* 0x000000001a087348 */ /* 0x000fea0003c00000 */
[----:B------:R0:W1:Y:S02]  /*9f80*/  SHFL.BFLY P2, R30, R29, R28, R27 ;  /* 0x0c00001c1d1e7389 */ /* 0x000064000004001b */
[----:B01----:R-:W-:Y:S01]  /*9f90*/  ENDCOLLECTIVE ;  /* 0x000000000000791b */ /* 0x003fe20003800000 */
.L_x_939:
[----:B------:R-:W-:-:S05]  /*9fa0*/  FADD.FTZ R36, R33, R36 ;  /* 0x0000002421247221 */ /* 0x000fca0000010000 */
[----:B------:R-:W-:Y:S02]  /*9fb0*/  MOV R29, R36 ;  /* 0x00000024001d7202 */ /* 0x000fe40000000f00 */
[----:B------:R-:W-:-:S07]  /*9fc0*/  MOV R18, R30 ;  /* 0x0000001e00127202 */ /* 0x000fce0000000f00 */
[----:B------:R-:W-:Y:S05]  /*9fd0*/  WARPSYNC.COLLECTIVE R26, `(.L_x_940) ;  /* 0x000000001a087348 */ /* 0x000fea0003c00000 */
[----:B------:R0:W1:Y:S02]  /*9fe0*/  SHFL.BFLY P2, R30, R29, R28, R27 ;  /* 0x0c00001c1d1e7389 */ /* 0x000064000004001b */
[----:B01----:R-:W-:Y:S01]  /*9ff0*/  ENDCOLLECTIVE ;  /* 0x000000000000791b */ /* 0x003fe20003800000 */
.L_x_940:
        /* <DEDUP_REMOVED lines=8> */
.L_x_941:
[----:B------:R-:W-:Y:S01]  /*a080*/  FADD.FTZ R36, R36, R21 ;  /* 0x0000001524247221 */ /* 0x000fe20000010000 */
[----:B------:R-:W-:-:S04]  /*a090*/  HFMA2.MMA R21, -RZ, RZ, 0, 0 ;  /* 0x00000000ff157435 */ /* 0x000fc800000001ff */
[----:B------:R-:W-:Y:S02]  /*a0a0*/  MOV R29, R36 ;  /* 0x00000024001d7202 */ /* 0x000fe40000000f00 */
[----:B------:R-:W-:-:S07]  /*a0b0*/  MOV R34, R30 ;  /* 0x0000001e00227202 */ /* 0x000fce0000000f00 */
[----:B------:R-:W-:Y:S05]  /*a0c0*/  WARPSYNC.COLLECTIVE R26, `(.L_x_942) ;  /* 0x000000001a087348 */ /* 0x000fea0003c00000 */
[----:B------:R0:W1:Y:S02]  /*a0d0*/  SHFL.BFLY P2, R30, R29, R28, R27 ;  /* 0x0c00001c1d1e7389 */ /* 0x000064000004001b */
[----:B01----:R-:W-:Y:S01]  /*a0e0*/  ENDCOLLECTIVE ;  /* 0x000000000000791b */ /* 0x003fe20003800000 */
.L_x_942:
[----:B------:R-:W-:Y:S01]  /*a0f0*/  FADD.FTZ R34, R35, R34 ;  /* 0x0000002223227221 */ /* 0x000fe20000010000 */
[----:B------:R-:W-:Y:S01]  /*a100*/  HFMA2.MMA R28, -RZ, RZ, 0, 4.76837158203125e-07 ;  /* 0x00000008ff1c7435 */ /* 0x000fe200000001ff */
[----:B------:R-:W-:Y:S02]  /*a110*/  MOV R29, R24 ;  /* 0x00000018001d7202 */ /* 0x000fe40000000f00 */
[----:B------:R-:W-:-:S08]  /*a120*/  MOV R33, R30 ;  /* 0x0000001e00217202 */ /* 0x000fd00000000f00 */
[----:B------:R-:W-:Y:S05]  /*a130*/  WARPSYNC.COLLECTIVE R26, `(.L_x_943) ;  /* 0x000000001a087348 */ /* 0x000fea0003c00000 */
[----:B------:R0:W1:Y:S02]  /*a140*/  SHFL.BFLY P2, R30, R29, R28, R27 ;  /* 0x0c00001c1d1e7389 */ /* 0x000064000004001b */
[----:B01----:R-:W-:Y:S01]  /*a150*/  ENDCOLLECTIVE ;  /* 0x000000000000791b */ /* 0x003fe20003800000 */
.L_x_943:
[----:B------:R-:W-:Y:S01]  /*a160*/  FADD.FTZ R33, R36, R33 ;  /* 0x0000002124217221 */ /* 0x000fe20000010000 */
[----:B------:R-:W-:Y:S02]  /*a170*/  MOV R29, R23 ;  /* 0x00000017001d7202 */ /* 0x000fe40000000f00 */
[----:B------:R-:W-:-:S07]  /*a180*/  MOV R37, R30 ;  /* 0x0000001e00257202 */ /* 0x000fce0000000f00 */
[----:B------:R-:W-:Y:S05]  /*a190*/  WARPSYNC.COLLECTIVE R26, `(.L_x_944) ;  /* 0x000000001a087348 */ /* 0x000fea0003c00000 */
[----:B------:R0:W1:Y:S02]  /*a1a0*/  SHFL.BFLY P2, R30, R29, R28, R27 ;  /* 0x0c00001c1d1e7389 */ /* 0x000064000004001b */
[----:B01----:R-:W-:Y:S01]  /*a1b0*/  ENDCOLLECTIVE ;  /* 0x000000000000791b */ /* 0x003fe20003800000 */
.L_x_944:
[----:B------:R-:W-:Y:S01]  /*a1c0*/  FADD.FTZ R25, R37, R24 ;  /* 0x0000001825197221 */ /* 0x000fe20000010000 */
[----:B------:R-:W-:Y:S01]  /*a1d0*/  @!P0 SHF.L.U32 R24, R10, 0x1, RZ ;  /* 0x000000010a188819 */ /* 0x000fe200000006ff */
[----:B------:R-:W-:-:S03]  /*a1e0*/  HFMA2.MMA R28, -RZ, RZ, 0, 2.384185791015625e-07 ;  /* 0x00000004ff1c7435 */ /* 0x000fc600000001ff */
[----:B------:R-:W-:Y:S02]  /*a1f0*/  MOV R29, R25 ;  /* 0x00000019001d7202 */ /* 0x000fe40000000f00 */
[----:B------:R-:W-:-:S07]  /*a200*/  MOV R38, R30 ;  /* 0x0000001e00267202 */ /* 0x000fce0000000f00 */
[----:B------:R-:W-:Y:S05]  /*a210*/  WARPSYNC.COLLECTIVE R26, `(.L_x_945) ;  /* 0x000000001a087348 */ /* 0x000fea0003c00000 */
[----:B------:R0:W1:Y:S02]  /*a220*/  SHFL.BFLY P2, R30, R29, R28, R27 ;  /* 0x0c00001c1d1e7389 */ /* 0x000064000004001b */
[----:B01----:R-:W-:Y:S01]  /*a230*/  ENDCOLLECTIVE ;  /* 0x000000000000791b */ /* 0x003fe20003800000 */
.L_x_945:
        /* <DEDUP_REMOVED lines=8> */
.L_x_946:
[----:B------:R-:W-:Y:S01]  /*a2c0*/  FADD.FTZ R38, R25, R38 ;  /* 0x0000002619267221 */ /* 0x000fe20000010000 */
[----:B------:R-:W-:-:S04]  /*a2d0*/  HFMA2.MMA R28, -RZ, RZ, 0, 1.1920928955078125e-07 ;  /* 0x00000002ff1c7435 */ /* 0x000fc800000001ff */
[----:B------:R-:W-:Y:S02]  /*a2e0*/  MOV R29, R38 ;  /* 0x00000026001d7202 */ /* 0x000fe40000000f00 */
[----:B------:R-:W-:Y:S02]  /*a2f0*/  MOV R37, R30 ;  /* 0x0000001e00257202 */ /* 0x000fe40000000f00 */
[----:B------:R-:W-:-:S03]  /*a300*/  @!P0 LEA R30, R10, UR4, 0x7 ;  /* 0x000000040a1e8c11 */ /* 0x000fc6000f8e38ff */
[----:B------:R-:W-:Y:S01]  /*a310*/  FADD.FTZ R37, R32, R37 ;  /* 0x0000002520257221 */ /* 0x000fe20000010000 */
[----:B------:R-:W-:-:S07]  /*a320*/  @!P0 LEA R39, R23, R30, 0x2 ;  /* 0x0000001e17278211 */ /* 0x000fce00078e10ff */
[----:B------:R-:W-:Y:S05]  /*a330*/  WARPSYNC.COLLECTIVE R26, `(.L_x_947) ;  /* 0x000000001a087348 */ /* 0x000fea0003c00000 */
[----:B------:R0:W1:Y:S02]  /*a340*/  SHFL.BFLY P2, R30, R29, R28, R27 ;  /* 0x0c00001c1d1e7389 */ /* 0x000064000004001b */
[----:B01----:R-:W-:Y:S01]  /*a350*/  ENDCOLLECTIVE ;  /* 0x000000000000791b */ /* 0x003fe20003800000 */
.L_x_947:
[----:B------:R0:W1:Y:S04]  /*a360*/  @!P0 LDS R22, [R39] ;  /* 0x0000000027168984 */ /* 0x0000680000000800 */
[----:B------:R0:W2:Y:S01]  /*a370*/  @!P0 LDS R20, [R39+0x500] ;  /* 0x0005000027148984 */ /* 0x0000a20000000800 */
[----:B------:R-:W-:Y:S02]  /*a380*/  MOV R29, R37 ;  /* 0x00000025001d7202 */ /* 0x000fe40000000f00 */
[----:B------:R-:W-:-:S07]  /*a390*/  MOV R23, R30 ;  /* 0x0000001e00177202 */ /* 0x000fce0000000f00 */
[----:B012---:R-:W-:Y:S05]  /*a3a0*/  WARPSYNC.COLLECTIVE R26, `(.L_x_948) ;  /* 0x000000001a087348 */ /* 0x007fea0003c00000 */
[----:B------:R3:W4:Y:S02]  /*a3b0*/  SHFL.BFLY P2, R30, R29, R28, R27 ;  /* 0x0c00001c1d1e7389 */ /* 0x000724000004001b */
[----:B01234-:R-:W-:Y:S01]  /*a3c0*/  ENDCOLLECTIVE ;  /* 0x000000000000791b */ /* 0x01ffe20003800000 */
.L_x_948:
        /* <DEDUP_REMOVED lines=9> */
.L_x_949:
[----:B------:R-:W-:Y:S01]  /*a460*/  ISETP.NE.AND P0, PT, R10, RZ, PT ;  /* 0x000000ff0a00720c */ /* 0x000fe20003f05270 */
[----:B------:R-:W-:-:S05]  /*a470*/  FADD.FTZ R37, R37, R24 ;  /* 0x0000001825257221 */ /* 0x000fca0000010000 */
[----:B------:R-:W-:-:S07]  /*a480*/  MOV R29, R37 ;  /* 0x00000025001d7202 */ /* 0x000fce0000000f00 */
[----:B------:R-:W0:Y:S01]  /*a490*/  @!P0 LDC.64 R24, c[0x0][0x218] ;  /* 0x00008600ff188b82 */ /* 0x000e220000000a00 */
[----:B------:R-:W-:Y:S02]  /*a4a0*/  @!P0 F2FP.BF16.F32.PACK_AB R44, RZ, R44 ;  /* 0x0000002cff2c823e */ /* 0x000fe400000010ff */
[----:B------:R-:W-:-:S07]  /*a4b0*/  MOV R39, R30 ;  /* 0x0000001e00277202 */ /* 0x000fce0000000f00 */
[----:B0-----:R-:W-:Y:S05]  /*a4c0*/  WARPSYNC.COLLECTIVE R26, `(.L_x_950) ;  /* 0x000000001a087348 */ /* 0x001fea0003c00000 */
[----:B------:R1:W2:Y:S02]  /*a4d0*/  SHFL.BFLY P2, R30, R29, R28, R27 ;  /* 0x0c00001c1d1e7389 */ /* 0x0002a4000004001b */
[----:B012---:R-:W-:Y:S01]  /*a4e0*/  ENDCOLLECTIVE ;  /* 0x000000000000791b */ /* 0x007fe20003800000 */
.L_x_950:
[----:B------:R-:W-:Y:S01]  /*a4f0*/  FADD.FTZ R38, R38, R39 ;  /* 0x0000002726267221 */ /* 0x000fe20000010000 */
[----:B------:R-:W-:Y:S01]  /*a500*/  HFMA2.MMA R28, -RZ, RZ, 0, 4.76837158203125e-07 ;  /* 0x00000008ff1c7435 */ /* 0x000fe200000001ff */
[----:B------:R-:W-:Y:S02]  /*a510*/  MOV R29, R21 ;  /* 0x00000015001d7202 */ /* 0x000fe40000000f00 */
[----:B------:R-:W-:-:S08]  /*a520*/  MOV R40, R30 ;  /* 0x0000001e00287202 */ /* 0x000fd00000000f00 */
[----:B------:R-:W-:Y:S05]  /*a530*/  WARPSYNC.COLLECTIVE R26, `(.L_x_951) ;  /* 0x000000001a087348 */ /* 0x000fea0003c00000 */
[----:B------:R0:W1:Y:S02]  /*a540*/  SHFL.BFLY P2, R30, R29, R28, R27 ;  /* 0x0c00001c1d1e7389 */ /* 0x000064000004001b */
[----:B01----:R-:W-:Y:S01]  /*a550*/  ENDCOLLECTIVE ;  /* 0x000000000000791b */ /* 0x003fe20003800000 */
.L_x_951:
[----:B------:R-:W-:Y:S01]  /*a560*/  FADD.FTZ R37, R37, R40 ;  /* 0x0000002825257221 */ /* 0x000fe20000010000 */
[----:B------:R-:W-:Y:S02]  /*a570*/  MOV R29, R18 ;  /* 0x00000012001d7202 */ /* 0x000fe40000000f00 */
[----:B------:R-:W-:-:S07]  /*a580*/  MOV R42, R30 ;  /* 0x0000001e002a7202 */ /* 0x000fce0000000f00 */
[----:B------:R-:W-:Y:S05]  /*a590*/  WARPSYNC.COLLECTIVE R26, `(.L_x_952) ;  /* 0x000000001a087348 */ /* 0x000fea0003c00000 */
[----:B------:R0:W1:Y:S02]  /*a5a0*/  SHFL.BFLY P2, R30, R29, R28, R27 ;  /* 0x0c00001c1d1e7389 */ /* 0x000064000004001b */
[----:B01----:R-:W-:Y:S01]  /*a5b0*/  ENDCOLLECTIVE ;  /* 0x000000000000791b */ /* 0x003fe20003800000 */
.L_x_952:
[----:B------:R-:W-:Y:S01]  /*a5c0*/  FADD.FTZ R42, R42, R21 ;  /* 0x000000152a2a7221 */ /* 0x000fe20000010000 */
[----:B------:R-:W-:-:S04]  /*a5d0*/  HFMA2.MMA R28, -RZ, RZ, 0, 2.384185791015625e-07 ;  /* 0x00000004ff1c7435 */ /* 0x000fc800000001ff */
[----:B------:R-:W-:Y:S02]  /*a5e0*/  MOV R29, R42 ;  /* 0x0000002a001d7202 */ /* 0x000fe40000000f00 */
[----:B------:R-:W-:-:S07]  /*a5f0*/  MOV R23, R30 ;  /* 0x0000001e00177202 */ /* 0x000fce0000000f00 */
[----:B------:R-:W-:Y:S05]  /*a600*/  WARPSYNC.COLLECTIVE R26, `(.L_x_953) ;  /* 0x000000001a087348 */ /* 0x000fea0003c00000 */
[----:B------:R0:W1:Y:S02]  /*a610*/  SHFL.BFLY P2, R30, R29, R28, R27 ;  /* 0x0c00001c1d1e7389 */ /* 0x000064000004001b */
[----:B01----:R-:W-:Y:S01]  /*a620*/  ENDCOLLECTIVE ;  /* 0x000000000000791b */ /* 0x003fe20003800000 */
.L_x_953:
        /* <DEDUP_REMOVED lines=8> */
.L_x_954:
[----:B------:R-:W-:Y:S01]  /*a6b0*/  FADD.FTZ R42, R42, R41 ;  /* 0x000000292a2a7221 */ /* 0x000fe20000010000 */
[----:B------:R-:W-:Y:S02]  /*a6c0*/  IADD3 R41, R15, R6, RZ ;  /* 0x000000060f297210 */ /* 0x000fe40007ffe0ff */
[----:B------:R-:W0:Y:S03]  /*a6d0*/  @!P0 LDC.64 R14, c[0x0][0x220] ;  /* 0x00008800ff0e8b82 */ /* 0x000e260000000a00 */
[----:B------:R-:W-:-:S04]  /*a6e0*/  @!P0 IMAD.WIDE R24, R41, 0x2, R24 ;  /* 0x0000000229188825 */ /* 0x000fc800078e0218 */
[C---:B------:R-:W-:Y:S01]  /*a6f0*/  @!P0 IMAD.WIDE R22, R41.reuse, 0x2, R22 ;  /* 0x0000000229168825 */ /* 0x040fe200078e0216 */
[----:B------:R-:W-:Y:S01]  /*a700*/  HFMA2.MMA R28, -RZ, RZ, 0, 1.1920928955078125e-07 ;  /* 0x00000002ff1c7435 */ /* 0x000fe200000001ff */
[----:B------:R-:W-:Y:S02]  /*a710*/  MOV R29, R42 ;  /* 0x0000002a001d7202 */ /* 0x000fe40000000f00 */
[----:B------:R-:W-:Y:S01]  /*a720*/  @!P0 IMAD.WIDE R18, R41, 0x2, R18 ;  /* 0x0000000229128825 */ /* 0x000fe200078e0212 */
[----:B------:R-:W-:-:S07]  /*a730*/  MOV R20, R30 ;  /* 0x0000001e00147202 */ /* 0x000fce0000000f00 */
[----:B0-----:R-:W-:Y:S05]  /*a740*/  WARPSYNC.COLLECTIVE R26, `(.L_x_955) ;  /* 0x000000001a087348 */ /* 0x001fea0003c00000 */
[----:B------:R1:W2:Y:S02]  /*a750*/  SHFL.BFLY P2, R30, R29, R28, R27 ;  /* 0x0c00001c1d1e7389 */ /* 0x0002a4000004001b */
[----:B012---:R-:W-:Y:S01]  /*a760*/  ENDCOLLECTIVE ;  /* 0x000000000000791b */ /* 0x007fe20003800000 */
.L_x_955:
[----:B------:R-:W-:Y:S01]  /*a770*/  FADD.FTZ R31, R31, R20 ;  /* 0x000000141f1f7221 */ /* 0x000fe20000010000 */
[C---:B------:R-:W-:Y:S01]  /*a780*/  @!P0 IMAD.WIDE R14, R41.reuse, 0x2, R14 ;  /* 0x00000002290e8825 */ /* 0x040fe200078e020e */
[----:B------:R-:W0:Y:S03]  /*a790*/  @!P0 LDC.64 R20, c[0x0][0x218] ;  /* 0x00008600ff148b82 */ /* 0x000e260000000a00 */
        /* <DEDUP_REMOVED lines=10> */
.L_x_956:
        /* <DEDUP_REMOVED lines=14> */
.L_x_957:
        /* <DEDUP_REMOVED lines=11> */
.L_x_958:
[----:B------:R-:W-:Y:S01]  /*a9d0*/  FADD.FTZ R35, R42, R35 ;  /* 0x000000232a237221 */ /* 0x000fe20000010000 */
[----:B------:R-:W-:Y:S06]  /*a9e0*/  BRA `(.L_x_959) ;  /* 0xffffffe000d47947 */ /* 0x000fec000383ffff */
.L_x_960:
        /* <DEDUP_REMOVED lines=9> */
.L_x_2234:


//--------------------- .text._ZN13group_norm_v218gn_bwd_cuda_kernelI13__nv_bfloat16Li320ELi1ELi16ELi40ELi256ELb1ELb1ELi64ELi320ELi320ELi4ELb1ELi36ELb0ELb0ELNS_15WgradSyncMethodE3ENS_16CompileConditionILi900EEEEEvPT_S6_S6_PKS5_S8_S8_S8_PKfflPfPj --------------------------
	.section	.text._ZN13group_norm_v218gn_bwd_cuda_kernelI13__nv_bfloat16Li320ELi1ELi16ELi40ELi256ELb1ELb1ELi64ELi320ELi320ELi4ELb1ELi36ELb0ELb0ELNS_15WgradSyncMethodE3ENS_16CompileConditionILi900EEEEEvPT_S6_S6_PKS5_S8_S8_S8_PKfflPfPj,"ax",@progbits
	.align	128
        .global         _ZN13group_norm_v218gn_bwd_cuda_kernelI13__nv_bfloat16Li320ELi1ELi16ELi40ELi256ELb1ELb1ELi64ELi320ELi320ELi4ELb1ELi36ELb0ELb0ELNS_15WgradSyncMethodE3ENS_16CompileConditionILi900EEEEEvPT_S6_S6_PKS5_S8_S8_S8_PKfflPfPj
        .type           _ZN13group_norm_v218gn_bwd_cuda_kernelI13__nv_bfloat16Li320ELi1ELi16ELi40ELi256ELb1ELb1ELi64ELi320ELi320ELi4ELb1ELi36ELb0ELb0ELNS_15WgradSyncMethodE3ENS_16CompileConditionILi900EEEEEvPT_S6_S6_PKS5_S8_S8_S8_PKfflPfPj,@function
        .size           _ZN13group_norm_v218gn_bwd_cuda_kernelI13__nv_bfloat16Li320ELi1ELi16ELi40ELi256ELb1ELb1ELi64ELi320ELi320ELi4ELb1ELi36ELb0ELb0ELNS_15WgradSyncMethodE3ENS_16CompileConditionILi900EEEEEvPT_S6_S6_PKS5_S8_S8_S8_PKfflPfPj,(.L_x_2235 - _ZN13group_norm_v218gn_bwd_cuda_kernelI13__nv_bfloat16Li320ELi1ELi16ELi40ELi256ELb1ELb1ELi64ELi320ELi320ELi4ELb1ELi36ELb0ELb0ELNS_15WgradSyncMethodE3ENS_16CompileConditionILi900EEEEEvPT_S6_S6_PKS5_S8_S8_S8_PKfflPfPj)
        .other          _ZN13group_norm_v218gn_bwd_cuda_kernelI13__nv_bfloat16Li320ELi1ELi16ELi40ELi256ELb1ELb1ELi64ELi320ELi320ELi4ELb1ELi36ELb0ELb0ELNS_15WgradSyncMethodE3ENS_16CompileConditionILi900EEEEEvPT_S6_S6_PKS5_S8_S8_S8_PKfflPfPj,@"STO_CUDA_ENTRY STV_DEFAULT"
_ZN13group_norm_v218gn_bwd_cuda_kernelI13__nv_bfloat16Li320ELi1ELi16ELi40ELi256ELb1ELb1ELi64ELi320ELi320ELi4ELb1ELi36ELb0ELb0ELNS_15WgradSyncMethodE3ENS_16CompileConditionILi900EEEEEvPT_S6_S6_PKS5_S8_S8_S8_PKfflPfPj:
.text._ZN13group_norm_v218gn_bwd_cuda_kernelI13__nv_bfloat16Li320ELi1ELi16ELi40ELi256ELb1ELb1ELi64ELi320ELi320ELi4ELb1ELi36ELb0ELb0ELNS_15WgradSyncMethodE3ENS_16CompileConditionILi900EEEEEvPT_S6_S6_PKS5_S8_S8_S8_PKfflPfPj:
        /* <DEDUP_REMOVED lines=10> */
[----:B------:R-:W-:Y:S02]  /*00a0*/  ULOP3.LUT UR22, UR11, 0x1, URZ, 0xc0, !UPT ;  /* 0x000000010b167892 */ /* 0x000fe4000f8ec03f */
        /* <DEDUP_REMOVED lines=8> */
[----:B------:R-:W-:Y:S01]  /*0130*/  USHF.R.U32.HI UR6, URZ, 0x1, UR11 ;  /* 0x000000013f067899 */ /* 0x000fe2000801160b */
[----:B------:R-:W-:Y:S01]  /*0140*/  MOV R5, 0x7fffffb9 ;  /* 0x7fffffb900057802 */ /* 0x000fe20000000f00 */
        /* <DEDUP_REMOVED lines=10> */
.L_x_963:
[----:B------:R-:W2:Y:S04]  /*01f0*/  LD.E.STRONG.GPU R0, desc[UR18][R2.64] ;  /* 0x0000001202007980 */ /* 0x000ea8000c10f900 */
[----:B--2---:R-:W-:Y:S01]  /*0200*/  CCTL.IVALL ;  /* 0x00000000ff00798f */ /* 0x004fe20002000000 */
[----:B------:R-:W-:Y:S05]  /*0210*/  YIELD ;  /* 0x0000000000007946 */ /* 0x000fea0003800000 */
[----:B-----5:R-:W-:-:S04]  /*0220*/  LOP3.LUT R0, R0, R5, RZ, 0x3c, !PT ;  /* 0x0000000500007212 */ /* 0x020fc800078e3cff */
[----:B------:R-:W-:-:S13]  /*0230*/  ISETP.GT.AND P0, PT, R0, -0x1, PT ;  /* 0xffffffff0000780c */ /* 0x000fda0003f04270 */
[----:B------:R-:W-:Y:S05]  /*0240*/  @P0 BRA `(.L_x_963) ;  /* 0xfffffffc00e80947 */ /* 0x000fea000383ffff */
.L_x_962:
[----:B------:R-:W-:Y:S05]  /*0250*/  WARPSYNC.ALL ;  /* 0x0000000000007948 */ /* 0x000fea0003800000 */
[----:B------:R-:W-:Y:S06]  /*0260*/  BAR.SYNC.DEFER_BLOCKING 0x0 ;  /* 0x0000000000007b1d */ /* 0x000fec0000010000 */
[----:B------:R-:W-:Y:S05]  /*0270*/  BRA `(.L_x_964) ;  /* 0x000000a8001c7947 */ /* 0x000fea0003800000 */
.L_x_961:
[----:B------:R-:W0:Y:S01]  /*0280*/  S2R R10, SR_TID.X ;  /* 0x00000000000a7919 */ /* 0x000e220000002100 */
[----:B------:R-:W1:Y:S01]  /*0290*/  S2UR UR14, SR_CgaCtaId ;  /* 0x00000000000e79c3 */ /* 0x000e620000008800 */
[----:B------:R-:W-:Y:S01]  /*02a0*/  USHF.R.U32.HI UR15, URZ, 0x1, UR11 ;  /* 0x000000013f0f7899 */ /* 0x000fe2000801160b */
[----:B------:R-:W-:Y:S01]  /*02b0*/  CS2R R42, SRZ ;  /* 0x00000000002a7805 */ /* 0x000fe2000001ff00 */
[----:B------:R-:W-:Y:S01]  /*02c0*/  ULOP3.LUT UR4, UR23, 0x3, URZ, 0xc0, !UPT ;  /* 0x0000000317047892 */ /* 0x000fe2000f8ec03f */
[----:B------:R-:W-:Y:S01]  /*02d0*/  CS2R R44, SRZ ;  /* 0x00000000002c7805 */ /* 0x000fe2000001ff00 */
[----:B------:R-:W-:Y:S01]  /*02e0*/  ULOP3.LUT UR13, UR22, 0x24, URZ, 0xfc, !UPT ;  /* 0x00000024160d7892 */ /* 0x000fe2000f8efc3f */
[----:B------:R-:W-:Y:S01]  /*02f0*/  CS2R R46, SRZ ;  /* 0x00000000002e7805 */ /* 0x000fe2000001ff00 */
[----:B------:R-:W-:Y:S01]  /*0300*/  USHF.L.U32 UR17, UR15, 0x2, URZ ;  /* 0x000000020f117899 */ /* 0x000fe2000800063f */
[----:B------:R-:W-:Y:S01]  /*0310*/  CS2R R48, SRZ ;  /* 0x0000000000307805 */ /* 0x000fe2000001ff00 */
[----:B------:R-:W-:Y:S01]  /*0320*/  ULDC.64 UR8, c[0x0][0x268] ;  /* 0x00009a0000087ab9 */ /* 0x000fe20000000a00 */
[----:B------:R-:W-:Y:S01]  /*0330*/  UMOV UR12, 0x400 ;  /* 0x00000400000c7882 */ /* 0x000fe20000000000 */
[----:B------:R-:W-:-:S02]  /*0340*/  UIMAD.WIDE.U32 UR8, UR13, 0x4, UR8 ;  /* 0x000000040d0878a5 */ /* 0x000fc4000f8e0008 */
[----:B------:R-:W-:Y:S01]  /*0350*/  UIADD3 UR13, UR12, 0x2800, URZ ;  /* 0x000028000c0d7890 */ /* 0x000fe2000fffe03f */
[----:B------:R-:W-:Y:S01]  /*0360*/  ULDC.64 UR6, c[0x0][0x268] ;  /* 0x00009a0000067ab9 */ /* 0x000fe20000000a00 */
[----:B------:R-:W-:Y:S02]  /*0370*/  UIADD3 UR15, -UR15, URZ, URZ ;  /* 0x0000003f0f0f7290 */ /* 0x000fe4000fffe13f */
[----:B------:R-:W-:Y:S01]  /*0380*/  ULEA UR6, UP0, UR11, UR6, 0x2 ;  /* 0x000000060b067291 */ /* 0x000fe2000f80103f */
[----:B------:R-:W-:-:S03]  /*0390*/  UMOV UR16, 0x7fffffb9 ;  /* 0x7fffffb900107882 */ /* 0x000fc60000000000 */
[----:B------:R-:W-:Y:S02]  /*03a0*/  ULEA.HI.X UR7, UR11, UR7, UR5, 0x2, UP0 ;  /* 0x000000070b077291 */ /* 0x000fe400080f1405 */
[----:B-1----:R-:W-:Y:S02]  /*03b0*/  ULEA UR12, UR14, UR12, 0x18 ;  /* 0x0000000c0e0c7291 */ /* 0x002fe4000f8ec03f */
[----:B------:R-:W-:Y:S02]  /*03c0*/  UISETP.NE.AND UP0, UPT, UR23, UR15, UPT ;  /* 0x0000000f1700728c */ /* 0x000fe4000bf05270 */
[----:B------:R-:W-:Y:S02]  /*03d0*/  ULEA UR14, UR14, UR13, 0x18 ;  /* 0x0000000d0e0e7291 */ /* 0x000fe4000f8ec03f */
[----:B------:R-:W-:Y:S01]  /*03e0*/  USEL UR20, UR16, 0x1, !UP0 ;  /* 0x0000000110147887 */ /* 0x000fe2000c000000 */
[----:B0-----:R-:W-:Y:S01]  /*03f0*/  SHF.R.S32.HI R0, RZ, 0x1f, R10 ;  /* 0x0000001fff007819 */ /* 0x001fe2000001140a */
[----:B------:R-:W-:-:S03]  /*0400*/  UMOV UR13, UR11 ;  /* 0x0000000b000d7c82 */ /* 0x000fc60008000000 */
        /* <DEDUP_REMOVED lines=21> */
[----:B------:R-:W-:Y:S02]  /*0560*/  LOP3.LUT R3, R2, 0x3, R7, 0x78, !PT ;  /* 0x0000000302037812 */ /* 0x000fe400078e7807 */
[----:B------:R-:W-:Y:S01]  /*0570*/  LEA R5, R10, UR12, 0x5 ;  /* 0x0000000c0a057c11 */ /* 0x000fe2000f8e28ff */
[----:B------:R-:W-:Y:S01]  /*0580*/  STL [R1+0x6c], R4 ;  /* 0x00006c0401007387 */ /* 0x000fe20000100800 */
[----:B0-----:R-:W-:-:S03]  /*0590*/  LOP3.LUT R0, R2, 0x3, R9, 0x78, !PT ;  /* 0x0000000302007812 */ /* 0x001fc600078e7809 */
[----:B------:R0:W-:Y:S04]  /*05a0*/  STL [R1+0x68], R3 ;  /* 0x0000680301007387 */ /* 0x0001e80000100800 */
[----:B------:R1:W-:Y:S01]  /*05b0*/  STL [R1+0x64], R0 ;  /* 0x0000640001007387 */ /* 0x0003e20000100800 */
[----:B0-----:R-:W-:Y:S02]  /*05c0*/  SHF.L.U32 R3, R10, 0x1, RZ ;  /* 0x000000010a037819 */ /* 0x001fe400000006ff */
[----:B-1----:R-:W-:Y:S01]  /*05d0*/  MOV R0, UR4 ;  /* 0x0000000400007c02 */ /* 0x002fe20008000f00 */
[----:B------:R-:W-:Y:S01]  /*05e0*/  ULOP3.LUT UR4, UR17, 0xfffffffc, UR4, 0xe2, !UPT ;  /* 0xfffffffc11047892 */ /* 0x000fe2000f8ee204 */
[----:B------:R-:W-:Y:S02]  /*05f0*/  LOP3.LUT R2, R3, 0x18, RZ, 0xc0, !PT ;  /* 0x0000001803027812 */ /* 0x000fe400078ec0ff */
[----:B------:R-:W-:-:S02]  /*0600*/  LOP3.LUT R0, R0, 0x7ffffffc, R10, 0xf8, !PT ;  /* 0x7ffffffc00007812 */ /* 0x000fc400078ef80a */
[----:B------:R-:W-:Y:S02]  /*0610*/  LOP3.LUT R3, R3, 0x18, RZ, 0xc, !PT ;  /* 0x0000001803037812 */ /* 0x000fe400078e0cff */
[----:B------:R-:W-:Y:S01]  /*0620*/  MOV R4, UR4 ;  /* 0x0000000400047c02 */ /* 0x000fe20008000f00 */
[----:B------:R-:W-:Y:S01]  /*0630*/  UMOV UR4, URZ ;  /* 0x0000003f00047c82 */ /* 0x000fe20008000000 */
[C---:B------:R-:W-:Y:S02]  /*0640*/  LOP3.LUT R0, R2.reuse, 0x8, RZ, 0x3c, !PT ;  /* 0x0000000802007812 */ /* 0x040fe400078e3cff */
[----:B------:R-:W-:Y:S01]  /*0650*/  LOP3.LUT R2, R2, 0x10, RZ, 0x3c, !PT ;  /* 0x0000001002027812 */ /* 0x000fe200078e3cff */
[----:B------:R-:W-:Y:S01]  /*0660*/  IMAD R4, R4, 0x280, R10 ;  /* 0x0000028004047824 */ /* 0x000fe200078e020a */
[C---:B------:R-:W-:Y:S02]  /*0670*/  IADD3 R6, R5.reuse, R3, RZ ;  /* 0x0000000305067210 */ /* 0x040fe40007ffe0ff */
[----:B------:R-:W-:-:S02]  /*0680*/  IADD3 R3, R5, R0, RZ ;  /* 0x0000000005037210 */ /* 0x000fc40007ffe0ff */
[----:B------:R-:W-:Y:S01]  /*0690*/  IADD3 R0, R5, R2, RZ ;  /* 0x0000000205007210 */ /* 0x000fe20007ffe0ff */
[----:B------:R0:W-:Y:S04]  /*06a0*/  STL [R1+0x60], R4 ;  /* 0x0000600401007387 */ /* 0x0001e80000100800 */
[----:B------:R0:W-:Y:S04]  /*06b0*/  STL [R1+0x78], R3 ;  /* 0x0000780301007387 */ /* 0x0001e80000100800 */
[----:B------:R0:W-:Y:S02]  /*06c0*/  STL [R1+0x74], R0 ;  /* 0x0000740001007387 */ /* 0x0001e40000100800 */
.L_x_974:
[----:B0-2---:R-:W0:Y:S01]  /*06d0*/  S2R R0, SR_TID.X ;  /* 0x0000000000007919 */ /* 0x005e220000002100 */
[----:B------:R-:W-:Y:S01]  /*06e0*/  ULOP3.LUT UR15, UR11, 0x1, URZ, 0xc0, !UPT ;  /* 0x000000010b0f7892 */ /* 0x000fe2000f8ec03f */
[----:B------:R-:W1:Y:S01]  /*06f0*/  LDC.64 R50, c[0x0][0x238] ;  /* 0x00008e00ff327b82 */ /* 0x000e620000000a00 */
[----:B------:R-:W-:Y:S01]  /*0700*/  USHF.R.U64 UR24, UR11, 0x1, UR5 ;  /* 0x000000010b187899 */ /* 0x000fe20008001205 */
[----:B------:R-:W-:Y:S01]  /*0710*/  STL [R1+0x88], R42 ;  /* 0x0000882a01007387 */ /* 0x000fe20000100800 */
[----:B------:R-:W-:Y:S02]  /*0720*/  UIMAD UR17, UR15, 0x140, URZ ;  /* 0x000001400f1178a4 */ /* 0x000fe4000f8e023f */
[----:B------:R-:W-:Y:S01]  /*0730*/  USHF.R.U32.HI UR15, URZ, 0x1, UR5 ;  /* 0x000000013f0f7899 */ /* 0x000fe20008011605 */
[----:B------:R-:W-:Y:S01]  /*0740*/  STL [R1+0x84], R43 ;  /* 0x0000842b01007387 */ /* 0x000fe20000100800 */
[----:B------:R-:W-:Y:S01]  /*0750*/  USHF.L.U32 UR16, UR23, 0x6, URZ ;  /* 0x0000000617107899 */ /* 0x000fe2000800063f */
[----:B------:R-:W2:Y:S01]  /*0760*/  LDC.64 R4, c[0x0][0x240] ;  /* 0x00009000ff047b82 */ /* 0x000ea20000000a00 */
[----:B------:R-:W-:Y:S01]  /*0770*/  ULDC.64 UR26, c[0x0][0x228] ;  /* 0x00008a00001a7ab9 */ /* 0x000fe20000000a00 */
[----:B------:R-:W-:Y:S01]  /*0780*/  STL [R1+0x80], R46 ;  /* 0x0000802e01007387 */ /* 0x000fe20000100800 */
[----:B------:R-:W-:-:S03]  /*0790*/  ULOP3.LUT UR16, UR16, 0xc0, URZ, 0xc0, !UPT ;  /* 0x000000c010107892 */ /* 0x000fc6000f8ec03f */
[----:B------:R-:W-:Y:S01]  /*07a0*/  STL [R1+0x7c], R47 ;  /* 0x00007c2f01007387 */ /* 0x000fe20000100800 */
[----:B0-----:R-:W-:-:S05]  /*07b0*/  IMAD.WIDE.U32 R2, R0, -0x33333333, RZ ;  /* 0xcccccccd00027825 */ /* 0x001fca00078e00ff */
[----:B------:R-:W-:-:S05]  /*07c0*/  SHF.R.U32.HI R8, RZ, 0x6, R3 ;  /* 0x00000006ff087819 */ /* 0x000fca0000011603 */
[----:B------:R-:W-:-:S05]  /*07d0*/  IMAD R9, R8, -0x50, R0 ;  /* 0xffffffb008097824 */ /* 0x000fca00078e0200 */
[----:B------:R-:W-:-:S04]  /*07e0*/  LEA R52, R9, UR17, 0x2 ;  /* 0x0000001109347c11 */ /* 0x000fc8000f8e10ff */
[----:B------:R-:W-:Y:S01]  /*07f0*/  SHF.R.S32.HI R53, RZ, 0x1f, R52 ;  /* 0x0000001fff357819 */ /* 0x000fe20000011434 */
[C---:B------:R-:W-:Y:S01]  /*0800*/  IMAD.WIDE.U32 R2, R52.reuse, -0x33333333, RZ ;  /* 0xcccccccd34027825 */ /* 0x040fe200078e00ff */
[----:B------:R-:W-:Y:S01]  /*0810*/  MOV R2, UR15 ;  /* 0x0000000f00027c02 */ /* 0x000fe20008000f00 */
[----:B------:R-:W-:Y:S02]  /*0820*/  UIMAD UR15, UR15, 0x28000, URZ ;  /* 0x000280000f0f78a4 */ /* 0x000fe4000f8e023f */
[----:B-1----:R-:W-:Y:S01]  /*0830*/  IMAD.WIDE R50, R52, 0x2, R50 ;  /* 0x0000000234327825 */ /* 0x002fe200078e0232 */
[----:B------:R-:W-:Y:S02]  /*0840*/  SHF.R.U32.HI R0, RZ, 0x5, R3 ;  /* 0x00000005ff007819 */ /* 0x000fe40000011603 */
[----:B------:R-:W-:Y:S01]  /*0850*/  MOV R3, UR24 ;  /* 0x0000001800037c02 */ /* 0x000fe20008000f00 */
[----:B------:R-:W-:Y:S02]  /*0860*/  ULDC.64 UR24, c[0x0][0x248] ;  /* 0x0000920000187ab9 */ /* 0x000fe40000000a00 */
[----:B------:R0:W-:Y:S02]  /*0870*/  STL [R1+0x28], R0 ;  /* 0x0000280001007387 */ /* 0x0001e40000100800 */
[----:B------:R-:W-:-:S02]  /*0880*/  IMAD.WIDE.U32 R6, R3, 0x28000, R52 ;  /* 0x0002800003067825 */ /* 0x000fc400078e0034 */
[----:B------:R-:W3:Y:S02]  /*0890*/  LDG.E.64.CONSTANT R50, desc[UR18][R50.64] ;  /* 0x0000001232327981 */ /* 0x000ee4000c1e9b00 */
[----:B--2---:R-:W-:Y:S01]  /*08a0*/  IMAD.WIDE R52, R52, 0x2, R4 ;  /* 0x0000000234347825 */ /* 0x004fe200078e0204 */
[----:B0-----:R-:W-:-:S05]  /*08b0*/  LEA R0, P0, R3, R0, 0x4 ;  /* 0x0000000003007211 */ /* 0x001fca00078020ff */
[----:B------:R-:W2:Y:S01]  /*08c0*/  LDG.E.64.CONSTANT R52, desc[UR18][R52.64] ;  /* 0x0000001234347981 */ /* 0x000ea2000c1e9b00 */
[----:B------:R-:W-:Y:S02]  /*08d0*/  LEA.HI.X R3, R3, RZ, R2, 0x4, P0 ;  /* 0x000000ff03037211 */ /* 0x000fe400000f2402 */
[----:B------:R-:W-:Y:S02]  /*08e0*/  IADD3 R2, R8, UR16, RZ ;  /* 0x0000001008027c10 */ /* 0x000fe4000fffe0ff */
[----:B------:R-:W-:-:S03]  /*08f0*/  LEA R54, P0, R0, UR24, 0x3 ;  /* 0x0000001800367c11 */ /* 0x000fc6000f8018ff */
[----:B------:R-:W-:Y:S01]  /*0900*/  IMAD R149, R2, 0x280, RZ ;  /* 0x0000028002957824 */ /* 0x000fe200078e02ff */
[----:B------:R-:W-:Y:S01]  /*0910*/  LEA.HI.X R55, R0, UR25, R3, 0x3, P0 ;  /* 0x0000001900377c11 */ /* 0x000fe200080f1c03 */
[----:B------:R-:W-:Y:S01]  /*0920*/  ULDC.64 UR24, c[0x0][0x230] ;  /* 0x00008c0000187ab9 */ /* 0x000fe20000000a00 */
[----:B------:R-:W-:Y:S01]  /*0930*/  IADD3 R3, R7, UR15, RZ ;  /* 0x0000000f07037c10 */ /* 0x000fe2000fffe0ff */
[----:B------:R-:W-:Y:S01]  /*0940*/  ULDC UR15, c[0x0][0x250] ;  /* 0x00009400000f7ab9 */ /* 0x000fe20000000800 */
[----:B------:R-:W-:Y:S02]  /*0950*/  IADD3 R0, P0, R149, R6, RZ ;  /* 0x0000000695007210 */ /* 0x000fe40007f1e0ff */
[----:B------:R-:W4:Y:S02]  /*0960*/  LDG.E.64.CONSTANT R54, desc[UR18][R54.64] ;  /* 0x0000001236367981 */ /* 0x000f24000c1e9b00 */
[----:B------:R-:W-:Y:S02]  /*0970*/  IADD3.X R5, RZ, R3, RZ, P0, !PT ;  /* 0x00000003ff057210 */ /* 0x000fe400007fe4ff */
[----:B------:R-:W-:-:S02]  /*0980*/  SHF.L.U32 R13, R0, 0x1, RZ ;  /* 0x00000001000d7819 */ /* 0x000fc400000006ff */
        /* <DEDUP_REMOVED lines=20> */
[----:B------:R-:W-:Y:S02]  /*0ad0*/  IADD3 R62, P0, R4, UR24, RZ ;  /* 0x00000018043e7c10 */ /* 0x000fe4000ff1e0ff */
[----:B------:R-:W-:Y:S02]  /*0ae0*/  IADD3 R5, R149, 0x1e00, RZ ;  /* 0x00001e0095057810 */ /* 0x000fe40007ffe0ff */
[----:B------:R-:W-:-:S02]  /*0af0*/  IADD3.X R63, R2, UR25, RZ, P0, !PT ;  /* 0x00000019023f7c10 */ /* 0x000fc400087fe4ff */
[----:B------:R-:W-:-:S04]  /*0b00*/  IADD3 R5, P0, R5, R6, RZ ;  /* 0x0000000605057210 */ /* 0x000fc80007f1e0ff */
[----:B------:R-:W-:Y:S01]  /*0b10*/  IADD3.X R0, RZ, R3, RZ, P0, !PT ;  /* 0x00000003ff007210 */ /* 0x000fe200007fe4ff */
[----:B------:R-:W5:Y:S01]  /*0b20*/  LDG.E.64.CONSTANT R62, desc[UR18][R62.64] ;  /* 0x000000123e3e7981 */ /* 0x000f62000c1e9b00 */
        /* <DEDUP_REMOVED lines=10> */
[----:B------:R-:W5:Y:S04]  /*0bd0*/  LDG.E.64.CONSTANT R68, desc[UR18][R68.64] ;  /* 0x0000001244447981 */ /* 0x000f68000c1e9b00 */
[----:B------:R-:W-:Y:S04]  /*0be0*/  STL [R1+0x58], R13 ;  /* 0x0000580d01007387 */ /* 0x000fe80000100800 */
[----:B------:R-:W-:Y:S01]  /*0bf0*/  STL [R1+0x5c], R12 ;  /* 0x00005c0c01007387 */ /* 0x000fe20000100800 */
[----:B------:R-:W-:-:S03]  /*0c00*/  IADD3 R5, R149, 0x2800, RZ ;  /* 0x0000280095057810 */ /* 0x000fc60007ffe0ff */
[----:B------:R-:W-:Y:S04]  /*0c10*/  STL [R1+0x50], R11 ;  /* 0x0000500b01007387 */ /* 0x000fe80000100800 */
[----:B------:R0:W-:Y:S01]  /*0c20*/  STL [R1+0x54], R10 ;  /* 0x0000540a01007387 */ /* 0x0001e20000100800 */
[----:B------:R-:W-:-:S03]  /*0c30*/  HFMA2.MMA R0, -RZ, RZ, 0, 2.384185791015625e-06 ;  /* 0x00000028ff007435 */ /* 0x000fc600000001ff */
[----:B------:R-:W-:Y:S01]  /*0c40*/  STL [R1+0x48], R4 ;  /* 0x0000480401007387 */ /* 0x000fe20000100800 */
[----:B------:R-:W-:Y:S02]  /*0c50*/  IADD3 R5, P0, R5, R6, RZ ;  /* 0x0000000605057210 */ /* 0x000fe40007f1e0ff */
[----:B------:R-:W-:Y:S02]  /*0c60*/  IADD3 R7, R149, 0x3200, RZ ;  /* 0x0000320095077810 */ /* 0x000fe40007ffe0ff */
[----:B------:R-:W-:Y:S02]  /*0c70*/  SHF.L.U32 R31, R5, 0x1, RZ ;  /* 0x00000001051f7819 */ /* 0x000fe400000006ff */
[----:B0-----:R-:W-:Y:S01]  /*0c80*/  IADD3.X R10, RZ, R3, RZ, P0, !PT ;  /* 0x00000003ff0a7210 */ /* 0x001fe200007fe4ff */
[----:B------:R-:W-:Y:S01]  /*0c90*/  IMAD R9, R9, R0, UR14 ;  /* 0x0000000e09097e24 */ /* 0x000fe2000f8e0200 */
[----:B------:R-:W-:Y:S02]  /*0ca0*/  IADD3 R70, P0, R31, UR24, RZ ;  /* 0x000000181f467c10 */ /* 0x000fe4000ff1e0ff */
[----:B------:R-:W-:-:S02]  /*0cb0*/  SHF.L.U64.HI R29, R5, 0x1, R10 ;  /* 0x00000001051d7819 */ /* 0x000fc4000001020a */
[----:B------:R-:W-:Y:S02]  /*0cc0*/  IADD3 R7, P1, R7, R6, RZ ;  /* 0x0000000607077210 */ /* 0x000fe40007f3e0ff */
[----:B------:R-:W-:Y:S02]  /*0cd0*/  IADD3.X R71, R29, UR25, RZ, P0, !PT ;  /* 0x000000191d477c10 */ /* 0x000fe400087fe4ff */
[----:B------:R-:W-:Y:S02]  /*0ce0*/  LEA R0, R8, R9, 0x3 ;  /* 0x0000000908007211 */ /* 0x000fe400078e18ff */
[----:B------:R-:W-:Y:S02]  /*0cf0*/  IADD3.X R8, RZ, R3, RZ, P1, !PT ;  /* 0x00000003ff087210 */ /* 0x000fe40000ffe4ff */
[----:B------:R-:W-:Y:S01]  /*0d00*/  SHF.L.U32 R30, R7, 0x1, RZ ;  /* 0x00000001071e7819 */ /* 0x000fe200000006ff */
[----:B------:R-:W5:Y:S01]  /*0d10*/  LDG.E.64.CONSTANT R70, desc[UR18][R70.64] ;  /* 0x0000001246467981 */ /* 0x000f62000c1e9b00 */
[----:B------:R-:W-:-:S02]  /*0d20*/  IADD3 R11, R149, 0x4600, RZ ;  /* 0x00004600950b7810 */ /* 0x000fc40007ffe0ff */
[----:B------:R-:W-:Y:S02]  /*0d30*/  SHF.L.U64.HI R28, R7, 0x1, R8 ;  /* 0x00000001071c7819 */ /* 0x000fe40000010208 */
[----:B------:R-:W-:Y:S01]  /*0d40*/  IADD3 R72, P3, R30, UR24, RZ ;  /* 0x000000181e487c10 */ /* 0x000fe2000ff7e0ff */
[----:B------:R-:W-:Y:S01]  /*0d50*/  STL [R1+0x4c], R2 ;  /* 0x00004c0201007387 */ /* 0x000fe20000100800 */
[----:B------:R-:W-:Y:S02]  /*0d60*/  IADD3 R13, R149, 0x5000, RZ ;  /* 0x00005000950d7810 */ /* 0x000fe40007ffe0ff */
[-C--:B------:R-:W-:Y:S01]  /*0d70*/  IADD3 R20, P5, R11, R6.reuse, RZ ;  /* 0x000000060b147210 */ /* 0x080fe20007fbe0ff */
[----:B------:R-:W-:Y:S01]  /*0d80*/  STL [R1+0x40], R24 ;  /* 0x0000401801007387 */ /* 0x000fe20000100800 */
[----:B------:R-:W-:Y:S02]  /*0d90*/  IADD3.X R73, R28, UR25, RZ, P3, !PT ;  /* 0x000000191c497c10 */ /* 0x000fe40009ffe4ff */
[----:B------:R-:W-:Y:S01]  /*0da0*/  IADD3 R11, P1, R13, R6, RZ ;  /* 0x000000060d0b7210 */ /* 0x000fe20007f3e0ff */
[----:B------:R0:W-:Y:S01]  /*0db0*/  STL [R1+0x44], R26 ;  /* 0x0000441a01007387 */ /* 0x0001e20000100800 */
[----:B------:R-:W-:-:S03]  /*0dc0*/  IADD3 R9, R149, 0x3c00, RZ ;  /* 0x00003c0095097810 */ /* 0x000fc60007ffe0ff */
[----:B------:R3:W-:Y:S01]  /*0dd0*/  STL [R1+0x24], R0 ;  /* 0x0000240001007387 */ /* 0x0007e20000100800 */
[----:B------:R-:W-:-:S03]  /*0de0*/  IADD3 R22, P2, R9, R6, RZ ;  /* 0x0000000609167210 */ /* 0x000fc60007f5e0ff */
[----:B------:R-:W5:Y:S01]  /*0df0*/  LDG.E.64.CONSTANT R72, desc[UR18][R72.64] ;  /* 0x0000001248487981 */ /* 0x000f62000c1e9b00 */
[----:B------:R-:W-:Y:S02]  /*0e00*/  IADD3 R15, R149, 0x5a00, RZ ;  /* 0x00005a00950f7810 */ /* 0x000fe40007ffe0ff */
[----:B------:R-:W-:Y:S02]  /*0e10*/  IADD3 R74, P6, R24, UR26, RZ ;  /* 0x0000001a184a7c10 */ /* 0x000fe4000ffde0ff */
[----:B------:R-:W-:Y:S02]  /*0e20*/  IADD3 R12, P0, R15, R6, RZ ;  /* 0x000000060f0c7210 */ /* 0x000fe40007f1e0ff */
[----:B------:R-:W-:Y:S02]  /*0e30*/  IADD3.X R75, R26, UR27, RZ, P6, !PT ;  /* 0x0000001b1a4b7c10 */ /* 0x000fe4000b7fe4ff */
[C---:B------:R-:W-:Y:S02]  /*0e40*/  IADD3 R17, R149.reuse, 0x6400, RZ ;  /* 0x0000640095117810 */ /* 0x040fe40007ffe0ff */
[----:B------:R-:W-:-:S02]  /*0e50*/  IADD3 R19, R149, 0x6e00, RZ ;  /* 0x00006e0095137810 */ /* 0x000fc40007ffe0ff */
[----:B------:R-:W-:Y:S01]  /*0e60*/  IADD3 R21, R149, 0x7800, RZ ;  /* 0x0000780095157810 */ /* 0x000fe20007ffe0ff */
[----:B------:R-:W5:Y:S01]  /*0e70*/  LDG.E.64.CONSTANT R74, desc[UR18][R74.64] ;  /* 0x000000124a4a7981 */ /* 0x000f62000c1e9b00 */
[-C--:B------:R-:W-:Y:S02]  /*0e80*/  IADD3 R16, P4, R17, R6.reuse, RZ ;  /* 0x0000000611107210 */ /* 0x080fe40007f9e0ff */
[-C--:B------:R-:W-:Y:S02]  /*0e90*/  IADD3 R158, P3, R19, R6.reuse, RZ ;  /* 0x00000006139e7210 */ /* 0x080fe40007f7e0ff */
[----:B------:R-:W-:Y:S02]  /*0ea0*/  IADD3.X R19, RZ, R3, RZ, P2, !PT ;  /* 0x00000003ff137210 */ /* 0x000fe400017fe4ff */
[----:B------:R-:W-:Y:S02]  /*0eb0*/  IADD3 R156, P2, R21, R6, RZ ;  /* 0x00000006159c7210 */ /* 0x000fe40007f5e0ff */
[----:B0-----:R-:W-:-:S02]  /*0ec0*/  SHF.L.U64.HI R26, R22, 0x1, R19 ;  /* 0x00000001161a7819 */ /* 0x001fc40000010213 */
[----:B------:R-:W-:Y:S02]  /*0ed0*/  IADD3.X R19, RZ, R3, RZ, P5, !PT ;  /* 0x00000003ff137210 */ /* 0x000fe40002ffe4ff */
[----:B------:R-:W-:Y:S02]  /*0ee0*/  IADD3 R76, P5, R31, UR26, RZ ;  /* 0x0000001a1f4c7c10 */ /* 0x000fe4000ffbe0ff */
[----:B------:R-:W-:Y:S02]  /*0ef0*/  SHF.L.U32 R27, R22, 0x1, RZ ;  /* 0x00000001161b7819 */ /* 0x000fe400000006ff */
[----:B------:R-:W-:Y:S02]  /*0f00*/  IADD3 R82, P6, R30, UR26, RZ ;  /* 0x0000001a1e527c10 */ /* 0x000fe4000ffde0ff */
[----:B------:R-:W-:Y:S02]  /*0f10*/  IADD3.X R77, R29, UR27, RZ, P5, !PT ;  /* 0x0000001b1d4d7c10 */ /* 0x000fe4000affe4ff */
[----:B------:R-:W-:-:S02]  /*0f20*/  IADD3 R78, P5, R27, UR24, RZ ;  /* 0x000000181b4e7c10 */ /* 0x000fc4000ffbe0ff */
[----:B------:R-:W-:Y:S02]  /*0f30*/  SHF.L.U64.HI R41, R20, 0x1, R19 ;  /* 0x0000000114297819 */ /* 0x000fe40000010213 */
[----:B------:R-:W-:Y:S02]  /*0f40*/  IADD3.X R83, R28, UR27, RZ, P6, !PT ;  /* 0x0000001b1c537c10 */ /* 0x000fe4000b7fe4ff */
[C---:B------:R-:W-:Y:S02]  /*0f50*/  IADD3 R23, R149.reuse, 0x8200, RZ ;  /* 0x0000820095177810 */ /* 0x040fe40007ffe0ff */
[----:B------:R-:W-:Y:S01]  /*0f60*/  IADD3 R25, R149, 0x8c00, RZ ;  /* 0x00008c0095197810 */ /* 0x000fe20007ffe0ff */
[----:B----4-:R-:W-:Y:S01]  /*0f70*/  FADD.FTZ R4, R55, UR15 ;  /* 0x0000000f37047e21 */ /* 0x010fe20008010000 */
[----:B---3--:R-:W-:Y:S02]  /*0f80*/  SHF.L.U32 R0, R50, 0x10, RZ ;  /* 0x0000001032007819 */ /* 0x008fe400000006ff */
[----:B--2---:R-:W-:-:S02]  /*0f90*/  SHF.L.U32 R123, R52, 0x10, RZ ;  /* 0x00000010347b7819 */ /* 0x004fc400000006ff */
[----:B-----5:R-:W-:Y:S01]  /*0fa0*/  SHF.L.U32 R5, R56, 0x10, RZ ;  /* 0x0000001038057819 */ /* 0x020fe200000006ff */
[----:B------:R-:W0:Y:S01]  /*0fb0*/  MUFU.RSQ R4, R4 ;  /* 0x0000000400047308 */ /* 0x000e220000001400 */
[----:B------:R-:W-:Y:S02]  /*0fc0*/  SHF.L.U32 R7, R57, 0x10, RZ ;  /* 0x0000001039077819 */ /* 0x000fe400000006ff */
[----:B------:R-:W-:Y:S01]  /*0fd0*/  PRMT R121, R50, 0x7632, R121 ;  /* 0x0000763232797816 */ /* 0x000fe20000000079 */
[----:B------:R-:W-:Y:S01]  /*0fe0*/  FADD.FTZ R5, -R54, R5 ;  /* 0x0000000536057221 */ /* 0x000fe20000010100 */
[----:B------:R-:W-:Y:S01]  /*0ff0*/  PRMT R132, R52, 0x7632, R132 ;  /* 0x0000763234847816 */ /* 0x000fe20000000084 */
[----:B------:R-:W-:Y:S01]  /*1000*/  FADD.FTZ R7, -R54, R7 ;  /* 0x0000000736077221 */ /* 0x000fe20000010100 */
[C---:B------:R-:W-:Y:S02]  /*1010*/  SHF.L.U32 R2, R51.reuse, 0x10, RZ ;  /* 0x0000001033027819 */ /* 0x040fe400000006ff */
[----:B------:R-:W-:-:S02]  /*1020*/  PRMT R120, R51, 0x7632, R120 ;  /* 0x0000763233787816 */ /* 0x000fc40000000078 */
[C---:B------:R-:W-:Y:S02]  /*1030*/  SHF.L.U32 R133, R53.reuse, 0x10, RZ ;  /* 0x0000001035857819 */ /* 0x040fe400000006ff */
[----:B------:R-:W-:Y:S01]  /*1040*/  PRMT R122, R53, 0x7632, R122 ;  /* 0x00007632357a7816 */ /* 0x000fe2000000007a */
[----:B------:R-:W-:Y:S01]  /*1050*/  STL [R1+0x3c], R29 ;  /* 0x00003c1d01007387 */ /* 0x000fe20000100800 */
[----:B0-----:R-:W-:Y:S01]  /*1060*/  FMUL.FTZ R148, R4, R5 ;  /* 0x0000000504947220 */ /* 0x001fe20000410000 */
[----:B------:R-:W-:Y:S02]  /*1070*/  PRMT R5, R56, 0x7632, R5 ;  /* 0x0000763238057816 */ /* 0x000fe40000000005 */
[----:B------:R-:W2:Y:S02]  /*1080*/  LDG.E.64.CONSTANT R76, desc[UR18][R76.64] ;  /* 0x000000124c4c7981 */ /* 0x000ea4000c1e9b00 */
[----:B------:R-:W-:Y:S02]  /*1090*/  SHF.L.U32 R13, R5, 0x10, RZ ;  /* 0x00000010050d7819 */ /* 0x000fe400000006ff */
[----:B------:R-:W3:Y:S01]  /*10a0*/  LDG.E.64.CONSTANT R82, desc[UR18][R82.64] ;  /* 0x0000001252527981 */ /* 0x000ee2000c1e9b00 */
[----:B------:R-:W-:Y:S01]  /*10b0*/  PRMT R5, R57, 0x7632, R5 ;  /* 0x0000763239057816 */ /* 0x000fe20000000005 */
[----:B------:R-:W-:Y:S01]  /*10c0*/  FFMA.FTZ R9, R148, R0, R123 ;  /* 0x0000000094097223 */ /* 0x000fe2000001007b */
[----:B------:R-:W-:-:S02]  /*10d0*/  FADD.FTZ R13, -R54, R13 ;  /* 0x0000000d360d7221 */ /* 0x000fc40000010100 */
[----:B------:R-:W-:Y:S01]  /*10e0*/  SHF.L.U32 R5, R5, 0x10, RZ ;  /* 0x0000001005057819 */ /* 0x000fe200000006ff */
[----:B------:R-:W-:Y:S01]  /*10f0*/  FMUL.FTZ R147, R4, R7 ;  /* 0x0000000704937220 */ /* 0x000fe20000410000 */
[----:B------:R-:W-:Y:S01]  /*1100*/  SHF.L.U32 R121, R121, 0x10, RZ ;  /* 0x0000001079797819 */ /* 0x000fe200000006ff */
[----:B------:R-:W-:Y:S01]  /*1110*/  FMUL.FTZ R7, R9, -1.4426950216293334961 ;  /* 0xbfb8aa3b09077820 */ /* 0x000fe20000410000 */
[----:B------:R-:W-:Y:S01]  /*1120*/  SHF.L.U32 R132, R132, 0x10, RZ ;  /* 0x0000001084847819 */ /* 0x000fe200000006ff */
[----:B------:R-:W-:Y:S01]  /*1130*/  FMUL.FTZ R13, R4, R13 ;  /* 0x0000000d040d7220 */ /* 0x000fe20000410000 */
[----:B------:R-:W-:Y:S01]  /*1140*/  FADD.FTZ R5, -R54, R5 ;  /* 0x0000000536057221 */ /* 0x000fe20000010100 */
[----:B------:R0:W1:Y:S01]  /*1150*/  MUFU.EX2 R8, R7 ;  /* 0x0000000700087308 */ /* 0x0000620000000800 */
[----:B------:R-:W-:Y:S01]  /*1160*/  SHF.L.U32 R120, R120, 0x10, RZ ;  /* 0x0000001078787819 */ /* 0x000fe200000006ff */
[----:B------:R-:W-:Y:S01]  /*1170*/  FFMA.FTZ R15, R13, R121, R132 ;  /* 0x000000790d0f7223 */ /* 0x000fe20000010084 */
[----:B------:R-:W-:Y:S01]  /*1180*/  SHF.L.U32 R122, R122, 0x10, RZ ;  /* 0x000000107a7a7819 */ /* 0x000fe200000006ff */
[----:B------:R-:W-:Y:S01]  /*1190*/  FFMA.FTZ R10, R147, R2, R133 ;  /* 0x00000002930a7223 */ /* 0x000fe20000010085 */
[----:B0-----:R-:W-:Y:S01]  /*11a0*/  FMUL.FTZ R7, R4, R5 ;  /* 0x0000000504077220 */ /* 0x001fe20000410000 */
[----:B------:R-:W-:-:S02]  /*11b0*/  FMUL.FTZ R5, R15, -1.4426950216293334961 ;  /* 0xbfb8aa3b0f057820 */ /* 0x000fc40000410000 */
[----:B------:R-:W-:Y:S01]  /*11c0*/  FMUL.FTZ R14, R10, -1.4426950216293334961 ;  /* 0xbfb8aa3b0a0e7820 */ /* 0x000fe20000410000 */
[----:B------:R-:W-:-:S03]  /*11d0*/  FFMA.FTZ R24, R7, R120, R122 ;  /* 0x0000007807187223 */ /* 0x000fc6000001007a */
[----:B------:R-:W0:Y:S01]  /*11e0*/  MUFU.EX2 R18, R14 ;  /* 0x0000000e00127308 */ /* 0x000e220000000800 */
[----:B------:R-:W-:-:S07]  /*11f0*/  FMUL.FTZ R17, R24, -1.4426950216293334961 ;  /* 0xbfb8aa3b18117820 */ /* 0x000fce0000410000 */
[----:B------:R-:W4:Y:S01]  /*1200*/  MUFU.EX2 R5, R5 ;  /* 0x0000000500057308 */ /* 0x000f220000000800 */
[----:B-1----:R-:W-:-:S07]  /*1210*/  FADD.FTZ R8, R8, 1 ;  /* 0x3f80000008087421 */ /* 0x002fce0000010000 */
[----:B------:R-:W1:Y:S01]  /*1220*/  MUFU.EX2 R21, R17 ;  /* 0x0000001100157308 */ /* 0x000e620000000800 */
[----:B0-----:R-:W-:-:S07]  /*1230*/  FADD.FTZ R18, R18, 1 ;  /* 0x3f80000012127421 */ /* 0x001fce0000010000 */
[----:B------:R4:W0:Y:S01]  /*1240*/  MUFU.RCP R14, R8 ;  /* 0x00000008000e7308 */ /* 0x0008220000001000 */
[----:B------:R-:W-:Y:S02]  /*1250*/  SHF.L.U32 R55, R20, 0x1, RZ ;  /* 0x0000000114377819 */ /* 0x000fe400000006ff */
[----:B------:R-:W-:Y:S01]  /*1260*/  IADD3 R84, P6, R27, UR26, RZ ;  /* 0x0000001a1b547c10 */ /* 0x000fe2000ffde0ff */
[----:B----4-:R-:W-:-:S04]  /*1270*/  FADD.FTZ R8, R5, 1 ;  /* 0x3f80000005087421 */ /* 0x010fc80000010000 */
[----:B------:R-:W4:Y:S01]  /*1280*/  MUFU.RCP R19, R18 ;  /* 0x0000001200137308 */ /* 0x000f220000001000 */
[----:B-1----:R-:W-:Y:S01]  /*1290*/  FADD.FTZ R21, R21, 1 ;  /* 0x3f80000015157421 */ /* 0x002fe20000010000 */
[----:B------:R-:W-:Y:S02]  /*12a0*/  IADD3.X R79, R26, UR25, RZ, P5, !PT ;  /* 0x000000191a4f7c10 */ /* 0x000fe4000affe4ff */
[----:B------:R-:W-:Y:S02]  /*12b0*/  SHF.L.U32 R5, R58, 0x10, RZ ;  /* 0x000000103a057819 */ /* 0x000fe400000006ff */
[----:B------:R-:W-:Y:S02]  /*12c0*/  IADD3 R80, P5, R55, UR24, RZ ;  /* 0x0000001837507c10 */ /* 0x000fe4000ffbe0ff */
[----:B------:R1:W5:Y:S01]  /*12d0*/  MUFU.RCP R17, R8 ;  /* 0x0000000800117308 */ /* 0x0003620000001000 */
[----:B------:R-:W-:Y:S01]  /*12e0*/  IADD3 R149, R149, 0x9600, RZ ;  /* 0x0000960095957810 */ /* 0x000fe20007ffe0ff */
[----:B------:R-:W-:Y:S01]  /*12f0*/  STL [R1+0x38], R31 ;  /* 0x0000381f01007387 */ /* 0x000fe20000100800 */
[----:B------:R-:W-:-:S02]  /*1300*/  IADD3.X R85, R26, UR27, RZ, P6, !PT ;  /* 0x0000001b1a557c10 */ /* 0x000fc4000b7fe4ff */
[-C--:B------:R-:W-:Y:S01]  /*1310*/  IADD3 R154, P6, R23, R6.reuse, RZ ;  /* 0x00000006179a7210 */ /* 0x080fe20007fde0ff */
[--C-:B------:R-:W-:Y:S01]  /*1320*/  FADD.FTZ R23, -R54, R5.reuse ;  /* 0x0000000536177221 */ /* 0x100fe20000010100 */
[----:B------:R-:W-:Y:S01]  /*1330*/  IADD3.X R81, R41, UR25, RZ, P5, !PT ;  /* 0x0000001929517c10 */ /* 0x000fe2000affe4ff */
[----:B------:R-:W5:Y:S01]  /*1340*/  MUFU.RCP R21, R21 ;  /* 0x0000001500157308 */ /* 0x000f620000001000 */
[----:B------:R-:W-:Y:S01]  /*1350*/  IADD3.X R20, RZ, R3, RZ, P1, !PT ;  /* 0x00000003ff147210 */ /* 0x000fe20000ffe4ff */
[----:B------:R-:W-:Y:S01]  /*1360*/  STL [R1+0x34], R28 ;  /* 0x0000341c01007387 */ /* 0x000fe20000100800 */
[-C--:B------:R-:W-:Y:S02]  /*1370*/  IADD3 R152, P5, R25, R6.reuse, RZ ;  /* 0x0000000619987210 */ /* 0x080fe40007fbe0ff */
[----:B------:R-:W-:Y:S01]  /*1380*/  IADD3 R149, P1, R149, R6, RZ ;  /* 0x0000000695957210 */ /* 0x000fe20007f3e0ff */
[----:B0-----:R-:W-:Y:S01]  /*1390*/  FADD.FTZ R6, -R14, 1 ;  /* 0x3f8000000e067421 */ /* 0x001fe20000010100 */
[----:B------:R-:W-:Y:S01]  /*13a0*/  PRMT R5, R58, 0x7632, R5 ;  /* 0x000076323a057816 */ /* 0x000fe20000000005 */
[----:B------:R-:W-:Y:S01]  /*13b0*/  FMUL.FTZ R146, R4, R23 ;  /* 0x0000001704927220 */ /* 0x000fe20000410000 */
[----:B------:R-:W-:Y:S01]  /*13c0*/  STL [R1+0x30], R30 ;  /* 0x0000301e01007387 */ /* 0x000fe20000100800 */
[----:B------:R-:W-:Y:S01]  /*13d0*/  FFMA.FTZ R9, R9, R6, 1 ;  /* 0x3f80000009097423 */ /* 0x000fe20000010006 */
[----:B------:R-:W-:Y:S01]  /*13e0*/  SHF.L.U32 R25, R5, 0x10, RZ ;  /* 0x0000001005197819 */ /* 0x000fe200000006ff */
[----:B-1----:R-:W-:Y:S01]  /*13f0*/  FFMA.FTZ R8, R0, R146, R123 ;  /* 0x0000009200087223 */ /* 0x002fe2000001007b */
[----:B------:R-:W-:Y:S01]  /*1400*/  STL [R1+0x2c], R26 ;  /* 0x00002c1a01007387 */ /* 0x000fe20000100800 */
[----:B----4-:R-:W-:Y:S01]  /*1410*/  FADD.FTZ R5, -R19, 1 ;  /* 0x3f80000013057421 */ /* 0x010fe20000010100 */
[----:B------:R-:W-:-:S02]  /*1420*/  FMUL.FTZ R6, R14, R9 ;  /* 0x000000090e067220 */ /* 0x000fc40000410000 */
[----:B------:R0:W-:Y:S01]  /*1430*/  STL [R1+0x20], R27 ;  /* 0x0000201b01007387 */ /* 0x0001e20000100800 */
[----:B-----5:R-:W-:Y:S01]  /*1440*/  FADD.FTZ R14, -R17, 1 ;  /* 0x3f800000110e7421 */ /* 0x020fe20000010100 */
[----:B------:R-:W-:Y:S01]  /*1450*/  FMUL.FTZ R23, R8, -1.4426950216293334961 ;  /* 0xbfb8aa3b08177820 */ /* 0x000fe20000410000 */
[----:B------:R-:W-:Y:S01]  /*1460*/  FADD.FTZ R25, -R54, R25 ;  /* 0x0000001936197221 */ /* 0x000fe20000010100 */
[----:B------:R-:W-:Y:S01]  /*1470*/  FFMA.FTZ R22, R10, R5, 1 ;  /* 0x3f8000000a167423 */ /* 0x000fe20000010005 */
[----:B------:R-:W4:Y:S04]  /*1480*/  LDG.E.64.CONSTANT R78, desc[UR18][R78.64] ;  /* 0x000000124e4e7981 */ /* 0x000f28000c1e9b00 */
[----:B------:R-:W5:Y:S01]  /*1490*/  LDG.E.64.CONSTANT R80, desc[UR18][R80.64] ;  /* 0x0000001250507981 */ /* 0x000f62000c1e9b00 */
[----:B0-----:R-:W-:Y:S01]  /*14a0*/  SHF.L.U32 R27, R59, 0x10, RZ ;  /* 0x000000103b1b7819 */ /* 0x001fe200000006ff */
[----:B------:R-:W-:Y:S01]  /*14b0*/  FFMA.FTZ R18, R15, R14, 1 ;  /* 0x3f8000000f127423 */ /* 0x000fe2000001000e */
[----:B------:R-:W-:Y:S01]  /*14c0*/  FADD.FTZ R5, -R21, 1 ;  /* 0x3f80000015057421 */ /* 0x000fe20000010100 */
[----:B------:R-:W-:Y:S01]  /*14d0*/  SHF.L.U32 R31, R62, 0x10, RZ ;  /* 0x000000103e1f7819 */ /* 0x000fe200000006ff */
[----:B------:R-:W3:Y:S01]  /*14e0*/  LDG.E.64.CONSTANT R84, desc[UR18][R84.64] ;  /* 0x0000001254547981 */ /* 0x000ee2000c1e9b00 */
[----:B------:R-:W-:Y:S01]  /*14f0*/  FADD.FTZ R27, -R54, R27 ;  /* 0x0000001b361b7221 */ /* 0x000fe20000010100 */
[C---:B------:R-:W-:Y:S01]  /*1500*/  FMUL.FTZ R9, R4.reuse, R25 ;  /* 0x0000001904097220 */ /* 0x040fe20000410000 */
[----:B------:R-:W0:Y:S01]  /*1510*/  MUFU.EX2 R23, R23 ;  /* 0x0000001700177308 */ /* 0x000e220000000800 */
[----:B------:R-:W-:Y:S01]  /*1520*/  FMUL.FTZ R22, R19, R22 ;  /* 0x0000001613167220 */ /* 0x000fe20000410000 */
[----:B------:R-:W-:Y:S01]  /*1530*/  FMUL.FTZ R145, R4, R27 ;  /* 0x0000001b04917220 */ /* 0x000fe20000410000 */
[----:B------:R-:W-:Y:S01]  /*1540*/  FMUL.FTZ R19, R17, R18 ;  /* 0x0000001211137220 */ /* 0x000fe20000410000 */
[----:B------:R-:W-:Y:S01]  /*1550*/  FFMA.FTZ R24, R24, R5, 1 ;  /* 0x3f80000018187423 */ /* 0x000fe20000010005 */
[----:B------:R-:W-:Y:S01]  /*1560*/  PRMT R17, R59, 0x7632, R17 ;  /* 0x000076323b117816 */ /* 0x000fe20000000011 */
[----:B------:R-:W-:Y:S01]  /*1570*/  FFMA.FTZ R14, R121, R9, R132 ;  /* 0x00000009790e7223 */ /* 0x000fe20000010084 */
[----:B------:R-:W-:Y:S01]  /*1580*/  SHF.L.U32 R5, R60, 0x10, RZ ;  /* 0x000000103c057819 */ /* 0x000fe200000006ff */
[----:B------:R-:W-:Y:S01]  /*1590*/  FFMA.FTZ R10, R2, R145, R133 ;  /* 0x00000091020a7223 */ /* 0x000fe20000010085 */
[----:B------:R-:W-:Y:S01]  /*15a0*/  SHF.L.U32 R17, R17, 0x10, RZ ;  /* 0x0000001011117819 */ /* 0x000fe200000006ff */
[----:B------:R-:W-:-:S02]  /*15b0*/  FMUL.FTZ R25, R14, -1.4426950216293334961 ;  /* 0xbfb8aa3b0e197820 */ /* 0x000fc40000410000 */
[----:B------:R-:W-:Y:S01]  /*15c0*/  FMUL.FTZ R26, R10, -1.4426950216293334961 ;  /* 0xbfb8aa3b0a1a7820 */ /* 0x000fe20000410000 */
[----:B------:R-:W-:Y:S01]  /*15d0*/  FMUL.FTZ R5, R5, R6 ;  /* 0x0000000605057220 */ /* 0x000fe20000410000 */
[----:B------:R-:W-:Y:S01]  /*15e0*/  PRMT R6, R60, 0x7632, R6 ;  /* 0x000076323c067816 */ /* 0x000fe20000000006 */
[----:B------:R-:W-:Y:S01]  /*15f0*/  FADD.FTZ R17, -R54, R17 ;  /* 0x0000001136117221 */ /* 0x000fe20000010100 */
[----:B------:R-:W1:Y:S02]  /*1600*/  MUFU.EX2 R25, R25 ;  /* 0x0000001900197308 */ /* 0x000e640000000800 */
[----:B------:R-:W-:Y:S01]  /*1610*/  SHF.L.U32 R18, R6, 0x10, RZ ;  /* 0x0000001006127819 */ /* 0x000fe200000006ff */
[----:B------:R-:W-:Y:S01]  /*1620*/  FMUL.FTZ R17, R4, R17 ;  /* 0x0000001104117220 */ /* 0x000fe20000410000 */
[----:B0-----:R-:W-:-:S04]  /*1630*/  FADD.FTZ R23, R23, 1 ;  /* 0x3f80000017177421 */ /* 0x001fc80000010000 */
[----:B------:R-:W0:Y:S01]  /*1640*/  MUFU.EX2 R26, R26 ;  /* 0x0000001a001a7308 */ /* 0x000e220000000800 */
[----:B------:R-:W-:Y:S01]  /*1650*/  FMUL.FTZ R28, R18, R19 ;  /* 0x00000013121c7220 */ /* 0x000fe20000410000 */
[----:B------:R-:W-:Y:S01]  /*1660*/  FFMA.FTZ R18, R120, R17, R122 ;  /* 0x0000001178127223 */ /* 0x000fe2000001007a */
[----:B------:R-:W-:Y:S01]  /*1670*/  FMUL.FTZ R24, R21, R24 ;  /* 0x0000001815187220 */ /* 0x000fe20000410000 */
[C---:B------:R-:W-:Y:S02]  /*1680*/  PRMT R15, R61.reuse, 0x7632, R15 ;  /* 0x000076323d0f7816 */ /* 0x040fe4000000000f */
[----:B------:R-:W-:Y:S01]  /*1690*/  FMUL.FTZ R29, R18, -1.4426950216293334961 ;  /* 0xbfb8aa3b121d7820 */ /* 0x000fe20000410000 */
[----:B------:R-:W-:Y:S01]  /*16a0*/  SHF.L.U32 R21, R61, 0x10, RZ ;  /* 0x000000103d157819 */ /* 0x000fe200000006ff */
[----:B------:R-:W0:Y:S01]  /*16b0*/  MUFU.RCP R23, R23 ;  /* 0x0000001700177308 */ /* 0x000e220000001000 */
[----:B------:R-:W-:-:S03]  /*16c0*/  SHF.L.U32 R15, R15, 0x10, RZ ;  /* 0x000000100f0f7819 */ /* 0x000fc600000006ff */
[----:B------:R-:W-:Y:S01]  /*16d0*/  FMUL.FTZ R6, R21, R22 ;  /* 0x0000001615067220 */ /* 0x000fe20000410000 */
[----:B-1----:R-:W-:-:S03]  /*16e0*/  FADD.FTZ R22, R25, 1 ;  /* 0x3f80000019167421 */ /* 0x002fc60000010000 */
[----:B------:R-:W1:Y:S01]  /*16f0*/  MUFU.EX2 R29, R29 ;  /* 0x0000001d001d7308 */ /* 0x000e620000000800 */
[----:B0-----:R-:W-:Y:S01]  /*1700*/  FADD.FTZ R21, R26, 1 ;  /* 0x3f8000001a157421 */ /* 0x001fe20000010000 */
[----:B------:R-:W-:Y:S01]  /*1710*/  FMUL.FTZ R19, R15, R24 ;  /* 0x000000180f137220 */ /* 0x000fe20000410000 */
[----:B------:R-:W-:-:S05]  /*1720*/  FMUL.FTZ R15, R0, R5 ;  /* 0x00000005000f7220 */ /* 0x000fca0000410000 */
[----:B------:R0:W1:Y:S01]  /*1730*/  MUFU.RCP R27, R21 ;  /* 0x00000015001b7308 */ /* 0x0000620000001000 */
[----:B------:R-:W-:Y:S01]  /*1740*/  FFMA.FTZ R26, R148, R15, RZ ;  /* 0x0000000f941a7223 */ /* 0x000fe200000100ff */
[----:B------:R-:W-:Y:S01]  /*1750*/  FMUL.FTZ R15, R121, R28 ;  /* 0x0000001c790f7220 */ /* 0x000fe20000410000 */
[----:B------:R-:W-:-:S05]  /*1760*/  FFMA.FTZ R24, R0, R5, RZ ;  /* 0x0000000500187223 */ /* 0x000fca00000100ff */
[----:B------:R-:W1:Y:S01]  /*1770*/  MUFU.RCP R22, R22 ;  /* 0x0000001600167308 */ /* 0x000e620000001000 */
[----:B0-----:R-:W-:Y:S01]  /*1780*/  FADD.FTZ R21, -R23, 1 ;  /* 0x3f80000017157421 */ /* 0x001fe20000010100 */
[C---:B------:R-:W-:Y:S01]  /*1790*/  FFMA.FTZ R26, R13.reuse, R15, R26 ;  /* 0x0000000f0d1a7223 */ /* 0x040fe2000001001a */
[----:B------:R-:W-:Y:S01]  /*17a0*/  FMUL.FTZ R15, R2, R6 ;  /* 0x00000006020f7220 */ /* 0x000fe20000410000 */
[-C--:B------:R-:W-:Y:S01]  /*17b0*/  FFMA.FTZ R44, R13, R28.reuse, R44 ;  /* 0x0000001c0d2c7223 */ /* 0x080fe2000001002c */
[----:B------:R-:W-:Y:S01]  /*17c0*/  FFMA.FTZ R8, R8, R21, 1 ;  /* 0x3f80000008087423 */ /* 0x000fe20000010015 */
[----:B------:R-:W-:Y:S01]  /*17d0*/  FFMA.FTZ R13, R121, R28, R24 ;  /* 0x0000001c790d7223 */ /* 0x000fe20000010018 */
[----:B-1----:R-:W-:Y:S01]  /*17e0*/  FADD.FTZ R29, R29, 1 ;  /* 0x3f8000001d1d7421 */ /* 0x002fe20000010000 */
[----:B------:R-:W-:Y:S01]  /*17f0*/  FFMA.FTZ R26, R147, R15, R26 ;  /* 0x0000000f931a7223 */ /* 0x000fe2000001001a */
[----:B------:R-:W-:Y:S01]  /*1800*/  FADD.FTZ R45, R28, R45 ;  /* 0x0000002d1c2d7221 */ /* 0x000fe20000010000 */
[----:B------:R-:W-:Y:S01]  /*1810*/  FMUL.FTZ R15, R120, R19 ;  /* 0x00000013780f7220 */ /* 0x000fe20000410000 */
[----:B------:R-:W-:Y:S01]  /*1820*/  FFMA.FTZ R13, R2, R6, R13 ;  /* 0x00000006020d7223 */ /* 0x000fe2000001000d */
[----:B------:R-:W-:-:S02]  /*1830*/  FMUL.FTZ R28, R23, R8 ;  /* 0x00000008171c7220 */ /* 0x000fc40000410000 */
[----:B------:R-:W0:Y:S01]  /*1840*/  MUFU.RCP R8, R29 ;  /* 0x0000001d00087308 */ /* 0x000e220000001000 */
[----:B------:R-:W-:Y:S01]  /*1850*/  FFMA.FTZ R48, R7, R19, R48 ;  /* 0x0000001307307223 */ /* 0x000fe20000010030 */
[----:B------:R-:W-:Y:S01]  /*1860*/  FADD.FTZ R25, -R27, 1 ;  /* 0x3f8000001b197421 */ /* 0x000fe20000010100 */
[----:B------:R-:W-:Y:S01]  /*1870*/  FFMA.FTZ R15, R7, R15, R26 ;  /* 0x0000000f070f7223 */ /* 0x000fe2000001001a */
[----:B------:R-:W-:Y:S01]  /*1880*/  SHF.L.U32 R23, R64, 0x10, RZ ;  /* 0x0000001040177819 */ /* 0x000fe200000006ff */
[----:B------:R-:W-:Y:S01]  /*1890*/  FADD.FTZ R49, R19, R49 ;  /* 0x0000003113317221 */ /* 0x000fe20000010000 */
[----:B------:R-:W-:Y:S01]  /*18a0*/  FFMA.FTZ R13, R120, R19, R13 ;  /* 0x00000013780d7223 */ /* 0x000fe2000001000d */
[----:B------:R-:W-:Y:S01]  /*18b0*/  FADD.FTZ R7, -R22, 1 ;  /* 0x3f80000016077421 */ /* 0x000fe20000010100 */
[----:B------:R-:W-:Y:S01]  /*18c0*/  SHF.L.U32 R19, R63, 0x10, RZ ;  /* 0x000000103f137819 */ /* 0x000fe200000006ff */
[----:B------:R-:W-:Y:S01]  /*18d0*/  FFMA.FTZ R24, R10, R25, 1 ;  /* 0x3f8000000a187423 */ /* 0x000fe20000010019 */
[----:B------:R-:W-:Y:S01]  /*18e0*/  FADD.FTZ R23, -R54, R23 ;  /* 0x0000001736177221 */ /* 0x000fe20000010100 */
[----:B------:R-:W-:Y:S01]  /*18f0*/  FFMA.FTZ R25, R14, R7, 1 ;  /* 0x3f8000000e197423 */ /* 0x000fe20000010007 */
[----:B------:R-:W-:Y:S01]  /*1900*/  PRMT R7, R62, 0x7632, R7 ;  /* 0x000076323e077816 */ /* 0x000fe20000000007 */
[C---:B------:R-:W-:Y:S01]  /*1910*/  FADD.FTZ R19, -R54.reuse, R19 ;  /* 0x0000001336137221 */ /* 0x040fe20000010100 */
[----:B------:R-:W-:Y:S01]  /*1920*/  FADD.FTZ R31, -R54, R31 ;  /* 0x0000001f361f7221 */ /* 0x000fe20000010100 */
[C---:B------:R-:W-:Y:S01]  /*1930*/  FMUL.FTZ R142, R4.reuse, R23 ;  /* 0x00000017048e7220 */ /* 0x040fe20000410000 */
[----:B------:R-:W-:Y:S01]  /*1940*/  SHF.L.U32 R23, R7, 0x10, RZ ;  /* 0x0000001007177819 */ /* 0x000fe200000006ff */
[C---:B------:R-:W-:Y:S01]  /*1950*/  FMUL.FTZ R143, R4.reuse, R19 ;  /* 0x00000013048f7220 */ /* 0x040fe20000410000 */
[----:B------:R-:W-:Y:S01]  /*1960*/  PRMT R7, R63, 0x7632, R7 ;  /* 0x000076323f077816 */ /* 0x000fe20000000007 */
[----:B------:R-:W-:Y:S01]  /*1970*/  FMUL.FTZ R144, R4, R31 ;  /* 0x0000001f04907220 */ /* 0x000fe20000410000 */
[----:B------:R-:W-:Y:S01]  /*1980*/  FMUL.FTZ R31, R27, R24 ;  /* 0x000000181b1f7220 */ /* 0x000fe20000410000 */
[----:B------:R-:W-:Y:S01]  /*1990*/  FFMA.FTZ R14, R2, R143, R133 ;  /* 0x0000008f020e7223 */ /* 0x000fe20000010085 */
[----:B0-----:R-:W-:Y:S01]  /*19a0*/  FADD.FTZ R27, -R8, 1 ;  /* 0x3f800000081b7421 */ /* 0x001fe20000010100 */
[----:B------:R-:W-:Y:S01]  /*19b0*/  SHF.L.U32 R7, R7, 0x10, RZ ;  /* 0x0000001007077819 */ /* 0x000fe200000006ff */
[----:B------:R-:W-:Y:S01]  /*19c0*/  FADD.FTZ R29, -R54, R23 ;  /* 0x00000017361d7221 */ /* 0x000fe20000010100 */
[----:B------:R-:W-:Y:S01]  /*19d0*/  FFMA.FTZ R10, R0, R144, R123 ;  /* 0x00000090000a7223 */ /* 0x000fe2000001007b */
[----:B------:R-:W-:Y:S01]  /*19e0*/  FMUL.FTZ R24, R14, -1.4426950216293334961 ;  /* 0xbfb8aa3b0e187820 */ /* 0x000fe20000410000 */
[----:B------:R-:W-:Y:S01]  /*19f0*/  FFMA.FTZ R27, R18, R27, 1 ;  /* 0x3f800000121b7423 */ /* 0x000fe2000001001b */
[----:B------:R-:W-:Y:S01]  /*1a00*/  FMUL.FTZ R18, R4, R29 ;  /* 0x0000001d04127220 */ /* 0x000fe20000410000 */
[----:B------:R-:W-:Y:S01]  /*1a10*/  FADD.FTZ R7, -R54, R7 ;  /* 0x0000000736077221 */ /* 0x000fe20000010100 */
[----:B------:R-:W-:Y:S01]  /*1a20*/  FMUL.FTZ R21, R10, -1.4426950216293334961 ;  /* 0xbfb8aa3b0a157820 */ /* 0x000fe20000410000 */
[----:B------:R-:W-:Y:S01]  /*1a30*/  SHF.L.U32 R19, R65, 0x10, RZ ;  /* 0x0000001041137819 */ /* 0x000fe200000006ff */
[----:B------:R0:W-:Y:S01]  /*1a40*/  MUFU.EX2 R37, R24 ;  /* 0x0000001800257308 */ /* 0x0001e20000000800 */
[----:B------:R-:W-:Y:S01]  /*1a50*/  FMUL.FTZ R29, R22, R25 ;  /* 0x00000019161d7220 */ /* 0x000fe20000410000 */
[----:B------:R-:W-:-:S02]  /*1a60*/  FMUL.FTZ R25, R4, R7 ;  /* 0x0000000704197220 */ /* 0x000fc40000410000 */
[----:B------:R-:W-:-:S04]  /*1a70*/  FADD.FTZ R139, -R54, R19 ;  /* 0x00000013368b7221 */ /* 0x000fc80000010100 */
[----:B------:R-:W1:Y:S01]  /*1a80*/  MUFU.EX2 R35, R21 ;  /* 0x0000001500237308 */ /* 0x000e620000000800 */
[----:B0-----:R-:W-:Y:S01]  /*1a90*/  FFMA.FTZ R24, R121, R18, R132 ;  /* 0x0000001279187223 */ /* 0x001fe20000010084 */
[----:B------:R-:W-:Y:S01]  /*1aa0*/  FFMA.FTZ R26, R120, R25, R122 ;  /* 0x00000019781a7223 */ /* 0x000fe2000001007a */
[----:B------:R-:W-:Y:S02]  /*1ab0*/  FMUL.FTZ R139, R4, R139 ;  /* 0x0000008b048b7220 */ /* 0x000fe40000410000 */
[----:B------:R-:W-:Y:S01]  /*1ac0*/  FMUL.FTZ R34, R24, -1.4426950216293334961 ;  /* 0xbfb8aa3b18227820 */ /* 0x000fe20000410000 */
[----:B------:R-:W-:Y:S01]  /*1ad0*/  FMUL.FTZ R38, R26, -1.4426950216293334961 ;  /* 0xbfb8aa3b1a267820 */ /* 0x000fe20000410000 */
[----:B------:R-:W-:Y:S02]  /*1ae0*/  FFMA.FTZ R23, R2, R139, R133 ;  /* 0x0000008b02177223 */ /* 0x000fe40000010085 */
[----:B------:R-:W0:Y:S01]  /*1af0*/  MUFU.EX2 R36, R34 ;  /* 0x0000002200247308 */ /* 0x000e220000000800 */
[----:B------:R-:W-:Y:S01]  /*1b00*/  SHF.L.U32 R7, R66, 0x10, RZ ;  /* 0x0000001042077819 */ /* 0x000fe200000006ff */
[----:B------:R-:W-:Y:S01]  /*1b10*/  FMUL.FTZ R33, R8, R27 ;  /* 0x0000001b08217220 */ /* 0x000fe20000410000 */
[----:B------:R-:W-:-:S02]  /*1b20*/  PRMT R8, R66, 0x7632, R8 ;  /* 0x0000763242087816 */ /* 0x000fc40000000008 */
[----:B------:R-:W-:Y:S01]  /*1b30*/  SHF.L.U32 R30, R67, 0x10, RZ ;  /* 0x00000010431e7819 */ /* 0x000fe200000006ff */
[----:B------:R-:W-:Y:S02]  /*1b40*/  FMUL.FTZ R32, R23, -1.4426950216293334961 ;  /* 0xbfb8aa3b17207820 */ /* 0x000fe40000410000 */
[----:B------:R-:W0:Y:S01]  /*1b50*/  MUFU.EX2 R39, R38 ;  /* 0x0000002600277308 */ /* 0x000e220000000800 */
[----:B------:R-:W-:Y:S01]  /*1b60*/  PRMT R27, R67, 0x7632, R27 ;  /* 0x00007632431b7816 */ /* 0x000fe2000000001b */
[----:B------:R-:W-:Y:S01]  /*1b70*/  FMUL.FTZ R7, R7, R28 ;  /* 0x0000001c07077220 */ /* 0x000fe20000410000 */
[----:B------:R-:W-:Y:S01]  /*1b80*/  SHF.L.U32 R28, R8, 0x10, RZ ;  /* 0x00000010081c7819 */ /* 0x000fe200000006ff */
[----:B------:R-:W-:Y:S01]  /*1b90*/  FMUL.FTZ R8, R30, R31 ;  /* 0x0000001f1e087220 */ /* 0x000fe20000410000 */
[----:B-1----:R-:W-:-:S03]  /*1ba0*/  FADD.FTZ R30, R35, 1 ;  /* 0x3f800000231e7421 */ /* 0x002fc60000010000 */
[----:B------:R1:W-:Y:S01]  /*1bb0*/  MUFU.EX2 R22, R32 ;  /* 0x0000002000167308 */ /* 0x0003e20000000800 */
[----:B------:R-:W-:Y:S01]  /*1bc0*/  FADD.FTZ R37, R37, 1 ;  /* 0x3f80000025257421 */ /* 0x000fe20000010000 */
[----:B0-----:R-:W-:Y:S01]  /*1bd0*/  FADD.FTZ R36, R36, 1 ;  /* 0x3f80000024247421 */ /* 0x001fe20000010000 */
[----:B-1----:R-:W-:Y:S01]  /*1be0*/  SHF.L.U32 R32, R27, 0x10, RZ ;  /* 0x000000101b207819 */ /* 0x002fe200000006ff */
[----:B------:R-:W-:-:S04]  /*1bf0*/  FMUL.FTZ R27, R0, R7 ;  /* 0x00000007001b7220 */ /* 0x000fc80000410000 */
[----:B------:R-:W0:Y:S01]  /*1c00*/  MUFU.RCP R30, R30 ;  /* 0x0000001e001e7308 */ /* 0x000e220000001000 */
[----:B------:R-:W-:Y:S01]  /*1c10*/  FFMA.FTZ R19, R0, R142, R123 ;  /* 0x0000008e00137223 */ /* 0x000fe2000001007b */
[----:B------:R-:W-:Y:S01]  /*1c20*/  FMUL.FTZ R33, R32, R33 ;  /* 0x0000002120217220 */ /* 0x000fe20000410000 */
[--C-:B------:R-:W-:Y:S01]  /*1c30*/  FFMA.FTZ R32, R146, R27, R15.reuse ;  /* 0x0000001b92207223 */ /* 0x100fe2000001000f */
[----:B------:R-:W-:Y:S01]  /*1c40*/  FMUL.FTZ R34, R28, R29 ;  /* 0x0000001d1c227220 */ /* 0x000fe20000410000 */
[----:B------:R-:W-:Y:S01]  /*1c50*/  PRMT R15, R64, 0x7632, R15 ;  /* 0x00007632400f7816 */ /* 0x000fe2000000000f */
[----:B------:R-:W-:Y:S02]  /*1c60*/  FFMA.FTZ R28, R0, R7, R13 ;  /* 0x00000007001c7223 */ /* 0x000fe4000001000d */
[----:B------:R-:W1:Y:S01]  /*1c70*/  MUFU.RCP R38, R37 ;  /* 0x0000002500267308 */ /* 0x000e620000001000 */
[----:B------:R-:W-:Y:S01]  /*1c80*/  FADD.FTZ R39, R39, 1 ;  /* 0x3f80000027277421 */ /* 0x000fe20000010000 */
[----:B------:R-:W-:Y:S01]  /*1c90*/  FMUL.FTZ R21, R19, -1.4426950216293334961 ;  /* 0xbfb8aa3b13157820 */ /* 0x000fe20000410000 */
[----:B------:R-:W-:Y:S01]  /*1ca0*/  SHF.L.U32 R15, R15, 0x10, RZ ;  /* 0x000000100f0f7819 */ /* 0x000fe200000006ff */
[-C--:B------:R-:W-:Y:S01]  /*1cb0*/  FMUL.FTZ R13, R121, R34.reuse ;  /* 0x00000022790d7220 */ /* 0x080fe20000410000 */
[-C--:B------:R-:W-:Y:S01]  /*1cc0*/  FFMA.FTZ R29, R9, R34.reuse, R44 ;  /* 0x00000022091d7223 */ /* 0x080fe2000001002c */
[----:B------:R-:W-:Y:S01]  /*1cd0*/  FADD.FTZ R45, R45, R34 ;  /* 0x000000222d2d7221 */ /* 0x000fe20000010000 */
[----:B------:R-:W-:Y:S01]  /*1ce0*/  FFMA.FTZ R31, R121, R34, R28 ;  /* 0x00000022791f7223 */ /* 0x000fe2000001001c */
[----:B------:R-:W2:Y:S01]  /*1cf0*/  MUFU.RCP R36, R36 ;  /* 0x0000002400247308 */ /* 0x000ea20000001000 */
[----:B------:R-:W-:Y:S01]  /*1d00*/  PRMT R27, R65, 0x7632, R27 ;  /* 0x00007632411b7816 */ /* 0x000fe2000000001b */
[----:B------:R-:W-:Y:S01]  /*1d10*/  FFMA.FTZ R32, R9, R13, R32 ;  /* 0x0000000d09207223 */ /* 0x000fe20000010020 */
[----:B------:R-:W-:Y:S01]  /*1d20*/  FADD.FTZ R13, -R54, R15 ;  /* 0x0000000f360d7221 */ /* 0x000fe20000010100 */
[----:B------:R-:W-:-:S04]  /*1d30*/  FMUL.FTZ R9, R2, R8 ;  /* 0x0000000802097220 */ /* 0x000fc80000410000 */
[----:B------:R2:W2:Y:S01]  /*1d40*/  MUFU.RCP R34, R39 ;  /* 0x0000002700227308 */ /* 0x0004a20000001000 */
[----:B------:R-:W-:Y:S01]  /*1d50*/  SHF.L.U32 R27, R27, 0x10, RZ ;  /* 0x000000101b1b7819 */ /* 0x000fe200000006ff */
[----:B------:R-:W-:Y:S01]  /*1d60*/  FFMA.FTZ R31, R2, R8, R31 ;  /* 0x00000008021f7223 */ /* 0x000fe2000001001f */
[----:B------:R-:W-:Y:S01]  /*1d70*/  FMUL.FTZ R13, R4, R13 ;  /* 0x0000000d040d7220 */ /* 0x000fe20000410000 */
[----:B------:R-:W-:-:S04]  /*1d80*/  FFMA.FTZ R32, R145, R9, R32 ;  /* 0x0000000991207223 */ /* 0x000fc80000010020 */
[----:B------:R-:W2:Y:S01]  /*1d90*/  MUFU.EX2 R21, R21 ;  /* 0x0000001500157308 */ /* 0x000ea20000000800 */
[----:B0-----:R-:W-:Y:S01]  /*1da0*/  FADD.FTZ R9, -R30, 1 ;  /* 0x3f8000001e097421 */ /* 0x001fe20000010100 */
[-C--:B------:R-:W-:Y:S01]  /*1db0*/  FFMA.FTZ R48, R17, R33.reuse, R48 ;  /* 0x0000002111307223 */ /* 0x080fe20000010030 */
[----:B------:R-:W-:Y:S01]  /*1dc0*/  FADD.FTZ R49, R49, R33 ;  /* 0x0000002131317221 */ /* 0x000fe20000010000 */
[----:B------:R-:W-:Y:S01]  /*1dd0*/  FFMA.FTZ R31, R120, R33, R31 ;  /* 0x00000021781f7223 */ /* 0x000fe2000001001f */
[----:B------:R-:W-:Y:S01]  /*1de0*/  FADD.FTZ R15, -R54, R27 ;  /* 0x0000001b360f7221 */ /* 0x000fe20000010100 */
[----:B------:R-:W-:Y:S01]  /*1df0*/  FFMA.FTZ R28, R121, R13, R132 ;  /* 0x0000000d791c7223 */ /* 0x000fe20000010084 */
[----:B------:R-:W-:Y:S01]  /*1e00*/  FMUL.FTZ R33, R120, R33 ;  /* 0x0000002178217220 */ /* 0x000fe20000410000 */
[----:B-1----:R-:W-:Y:S01]  /*1e10*/  FADD.FTZ R35, -R38, 1 ;  /* 0x3f80000026237421 */ /* 0x002fe20000010100 */
[----:B------:R-:W-:Y:S01]  /*1e20*/  FFMA.FTZ R9, R10, R9, 1 ;  /* 0x3f8000000a097423 */ /* 0x000fe20000010009 */
[----:B------:R-:W-:Y:S01]  /*1e30*/  FMUL.FTZ R15, R4, R15 ;  /* 0x0000000f040f7220 */ /* 0x000fe20000410000 */
[----:B------:R-:W-:Y:S01]  /*1e40*/  FMUL.FTZ R37, R28, -1.4426950216293334961 ;  /* 0xbfb8aa3b1c257820 */ /* 0x000fe20000410000 */
[----:B------:R-:W-:Y:S01]  /*1e50*/  FFMA.FTZ R33, R17, R33, R32 ;  /* 0x0000002111217223 */ /* 0x000fe20000010020 */
[----:B--2---:R-:W-:Y:S01]  /*1e60*/  FFMA.FTZ R39, R14, R35, 1 ;  /* 0x3f8000000e277423 */ /* 0x004fe20000010023 */
[----:B------:R-:W-:Y:S01]  /*1e70*/  FADD.FTZ R17, -R36, 1 ;  /* 0x3f80000024117421 */ /* 0x000fe20000010100 */
[----:B------:R-:W-:Y:S01]  /*1e80*/  FMUL.FTZ R35, R30, R9 ;  /* 0x000000091e237220 */ /* 0x000fe20000410000 */
[----:B------:R-:W-:Y:S01]  /*1e90*/  FADD.FTZ R9, -R34, 1 ;  /* 0x3f80000022097421 */ /* 0x000fe20000010100 */
[----:B------:R-:W-:Y:S01]  /*1ea0*/  FFMA.FTZ R27, R120, R15, R122 ;  /* 0x0000000f781b7223 */ /* 0x000fe2000001007a */
[----:B------:R0:W-:Y:S01]  /*1eb0*/  MUFU.EX2 R40, R37 ;  /* 0x0000002500287308 */ /* 0x0001e20000000800 */
[----:B------:R-:W-:-:S02]  /*1ec0*/  SHF.L.U32 R10, R68, 0x10, RZ ;  /* 0x00000010440a7819 */ /* 0x000fc400000006ff */
[----:B------:R-:W-:Y:S01]  /*1ed0*/  FMUL.FTZ R32, R27, -1.4426950216293334961 ;  /* 0xbfb8aa3b1b207820 */ /* 0x000fe20000410000 */
[----:B0-----:R-:W-:Y:S01]  /*1ee0*/  FFMA.FTZ R37, R24, R17, 1 ;  /* 0x3f80000018257423 */ /* 0x001fe20000010011 */
[----:B------:R-:W-:Y:S01]  /*1ef0*/  FADD.FTZ R17, R21, 1 ;  /* 0x3f80000015117421 */ /* 0x000fe20000010000 */
[----:B------:R-:W-:Y:S01]  /*1f00*/  FFMA.FTZ R21, R26, R9, 1 ;  /* 0x3f8000001a157423 */ /* 0x000fe20000010009 */
[----:B------:R-:W-:Y:S01]  /*1f10*/  PRMT R9, R68, 0x7632, R9 ;  /* 0x0000763244097816 */ /* 0x000fe20000000009 */
[----:B------:R-:W-:Y:S01]  /*1f20*/  FADD.FTZ R24, R22, 1 ;  /* 0x3f80000016187421 */ /* 0x000fe20000010000 */
[----:B------:R-:W-:Y:S01]  /*1f30*/  FMUL.FTZ R38, R38, R39 ;  /* 0x0000002726267220 */ /* 0x000fe20000410000 */
[----:B------:R-:W-:Y:S01]  /*1f40*/  FMUL.FTZ R37, R36, R37 ;  /* 0x0000002524257220 */ /* 0x000fe20000410000 */
[----:B------:R-:W-:Y:S01]  /*1f50*/  SHF.L.U32 R14, R9, 0x10, RZ ;  /* 0x00000010090e7819 */ /* 0x000fe200000006ff */
[----:B------:R-:W0:Y:S01]  /*1f60*/  MUFU.EX2 R32, R32 ;  /* 0x0000002000207308 */ /* 0x000e220000000800 */
[----:B------:R-:W-:Y:S01]  /*1f70*/  FMUL.FTZ R39, R34, R21 ;  /* 0x0000001522277220 */ /* 0x000fe20000410000 */
[----:B------:R-:W-:Y:S01]  /*1f80*/  FMUL.FTZ R9, R10, R35 ;  /* 0x000000230a097220 */ /* 0x000fe20000410000 */
[C---:B------:R-:W-:Y:S01]  /*1f90*/  PRMT R10, R69.reuse, 0x7632, R10 ;  /* 0x00007632450a7816 */ /* 0x040fe2000000000a */
[----:B------:R-:W-:Y:S01]  /*1fa0*/  FMUL.FTZ R26, R14, R37 ;  /* 0x000000250e1a7220 */ /* 0x000fe20000410000 */
[----:B------:R-:W-:-:S03]  /*1fb0*/  SHF.L.U32 R21, R69, 0x10, RZ ;  /* 0x0000001045157819 */ /* 0x000fc600000006ff */
[----:B------:R0:W1:Y:S01]  /*1fc0*/  MUFU.RCP R34, R24 ;  /* 0x0000001800227308 */ /* 0x0000620000001000 */
[----:B------:R-:W-:Y:S01]  /*1fd0*/  FMUL.FTZ R14, R0, R9 ;  /* 0x00000009000e7220 */ /* 0x000fe20000410000 */
[----:B------:R-:W-:Y:S01]  /*1fe0*/  SHF.L.U32 R22, R10, 0x10, RZ ;  /* 0x000000100a167819 */ /* 0x000fe200000006ff */
[----:B------:R-:W-:Y:S02]  /*1ff0*/  FMUL.FTZ R10, R21, R38 ;  /* 0x00000026150a7220 */ /* 0x000fe40000410000 */
[----:B------:R-:W-:Y:S01]  /*2000*/  FFMA.FTZ R33, R144, R14, R33 ;  /* 0x0000000e90217223 */ /* 0x000fe20000010021 */
[-C--:B------:R-:W-:Y:S01]  /*2010*/  FMUL.FTZ R14, R121, R26.reuse ;  /* 0x0000001a790e7220 */ /* 0x080fe20000410000 */
[----:B------:R-:W-:Y:S01]  /*2020*/  FMUL.FTZ R39, R22, R39 ;  /* 0x0000002716277220 */ /* 0x000fe20000410000 */
[----:B------:R-:W-:Y:S01]  /*2030*/  FFMA.FTZ R22, R18, R26, R29 ;  /* 0x0000001a12167223 */ /* 0x000fe2000001001d */
[----:B------:R-:W-:Y:S01]  /*2040*/  FMUL.FTZ R30, R2, R10 ;  /* 0x0000000a021e7220 */ /* 0x000fe20000410000 */
[----:B------:R-:W-:Y:S01]  /*2050*/  FFMA.FTZ R18, R18, R14, R33 ;  /* 0x0000000e12127223 */ /* 0x000fe20000010021 */
[----:B------:R-:W-:Y:S01]  /*2060*/  FFMA.FTZ R14, R0, R9, R31 ;  /* 0x00000009000e7223 */ /* 0x000fe2000001001f */
[----:B0-----:R-:W-:Y:S01]  /*2070*/  FADD.FTZ R24, R32, 1 ;  /* 0x3f80000020187421 */ /* 0x001fe20000010000 */
[-C--:B------:R-:W-:Y:S01]  /*2080*/  FMUL.FTZ R33, R120, R39.reuse ;  /* 0x0000002778217220 */ /* 0x080fe20000410000 */
[----:B------:R-:W-:Y:S01]  /*2090*/  FFMA.FTZ R30, R143, R30, R18 ;  /* 0x0000001e8f1e7223 */ /* 0x000fe20000010012 */
[----:B------:R-:W-:Y:S01]  /*20a0*/  FFMA.FTZ R29, R121, R26, R14 ;  /* 0x0000001a791d7223 */ /* 0x000fe2000001000e */
[----:B-1----:R-:W-:Y:S01]  /*20b0*/  FADD.FTZ R32, -R34, 1 ;  /* 0x3f80000022207421 */ /* 0x002fe20000010100 */
[C---:B------:R-:W-:Y:S01]  /*20c0*/  FFMA.FTZ R14, R25.reuse, R39, R48 ;  /* 0x00000027190e7223 */ /* 0x040fe20000010030 */
[----:B------:R-:W-:-:S02]  /*20d0*/  FFMA.FTZ R33, R25, R33, R30 ;  /* 0x0000002119217223 */ /* 0x000fc4000001001e */
[----:B------:R-:W-:Y:S01]  /*20e0*/  FFMA.FTZ R25, R23, R32, 1 ;  /* 0x3f80000017197423 */ /* 0x000fe20000010020 */
[----:B------:R-:W-:-:S03]  /*20f0*/  SHF.L.U32 R43, R11, 0x1, RZ ;  /* 0x000000010b2b7819 */ /* 0x000fc600000006ff */
[----:B------:R-:W-:Y:S01]  /*2100*/  FMUL.FTZ R34, R34, R25 ;  /* 0x0000001922227220 */ /* 0x000fe20000410000 */
[----:B------:R-:W-:Y:S02]  /*2110*/  IADD3.X R25, RZ, R3, RZ, P0, !PT ;  /* 0x00000003ff197210 */ /* 0x000fe400007fe4ff */
[----:B------:R-:W-:Y:S02]  /*2120*/  SHF.L.U64.HI R42, R11, 0x1, R20 ;  /* 0x000000010b2a7819 */ /* 0x000fe40000010214 */
[----:B------:R-:W-:-:S04]  /*2130*/  IADD3 R86, P0, R43, UR24, RZ ;  /* 0x000000182b567c10 */ /* 0x000fc8000ff1e0ff */
[----:B------:R-:W-:Y:S02]  /*2140*/  IADD3.X R87, R42, UR25, RZ, P0, !PT ;  /* 0x000000192a577c10 */ /* 0x000fe400087fe4ff */
[----:B------:R-:W-:-:S04]  /*2150*/  SHF.L.U32 R47, R12, 0x1, RZ ;  /* 0x000000010c2f7819 */ /* 0x000fc800000006ff */
[----:B------:R-:W2:Y:S01]  /*2160*/  LDG.E.64.CONSTANT R86, desc[UR18][R86.64] ;  /* 0x0000001256567981 */ /* 0x000ea2000c1e9b00 */
[----:B------:R-:W-:Y:S02]  /*2170*/  SHF.L.U64.HI R46, R12, 0x1, R25 ;  /* 0x000000010c2e7819 */ /* 0x000fe40000010219 */
[----:B------:R-:W-:-:S04]  /*2180*/  IADD3 R88, P0, R47, UR24, RZ ;  /* 0x000000182f587c10 */ /* 0x000fc8000ff1e0ff */
[----:B------:R-:W-:Y:S02]  /*2190*/  IADD3.X R89, R46, UR25, RZ, P0, !PT ;  /* 0x000000192e597c10 */ /* 0x000fe400087fe4ff */
[----:B------:R-:W-:-:S04]  /*21a0*/  IADD3 R90, P0, R55, UR26, RZ ;  /* 0x0000001a375a7c10 */ /* 0x000fc8000ff1e0ff */
[----:B------:R-:W-:Y:S01]  /*21b0*/  IADD3.X R91, R41, UR27, RZ, P0, !PT ;  /* 0x0000001b295b7c10 */ /* 0x000fe200087fe4ff */
[----:B------:R-:W0:Y:S01]  /*21c0*/  MUFU.RCP R17, R17 ;  /* 0x0000001100117308 */ /* 0x000e220000001000 */
[----:B------:R-:W-:Y:S01]  /*21d0*/  FADD.FTZ R40, R40, 1 ;  /* 0x3f80000028287421 */ /* 0x000fe20000010000 */
[----:B------:R-:W-:-:S06]  /*21e0*/  FADD.FTZ R21, R45, R26 ;  /* 0x0000001a2d157221 */ /* 0x000fcc0000010000 */
[----:B------:R-:W-:Y:S01]  /*21f0*/  MUFU.RCP R24, R24 ;  /* 0x0000001800187308 */ /* 0x000fe20000001000 */
[----:B------:R-:W2:Y:S01]  /*2200*/  LDG.E.64.CONSTANT R90, desc[UR18][R90.64] ;  /* 0x000000125a5a7981 */ /* 0x000ea2000c1e9b00 */
[----:B------:R-:W-:Y:S01]  /*2210*/  SHF.L.U32 R11, R71, 0x10, RZ ;  /* 0x00000010470b7819 */ /* 0x000fe200000006ff */
[----:B------:R-:W-:Y:S01]  /*2220*/  FFMA.FTZ R29, R2, R10, R29 ;  /* 0x0000000a021d7223 */ /* 0x000fe2000001001d */
[----:B------:R-:W-:Y:S01]  /*2230*/  SHF.L.U32 R35, R75, 0x10, RZ ;  /* 0x000000104b237819 */ /* 0x000fe200000006ff */
[----:B------:R-:W-:Y:S01]  /*2240*/  FADD.FTZ R18, R49, R39 ;  /* 0x0000002731127221 */ /* 0x000fe20000010000 */
[----:B------:R-:W2:Y:S01]  /*2250*/  LDG.E.64.CONSTANT R88, desc[UR18][R88.64] ;  /* 0x0000001258587981 */ /* 0x000ea2000c1e9b00 */
[----:B0-----:R-:W-:Y:S01]  /*2260*/  FADD.FTZ R26, -R17, 1 ;  /* 0x3f800000111a7421 */ /* 0x001fe20000010100 */
[----:B------:R-:W0:Y:S03]  /*2270*/  MUFU.RCP R40, R40 ;  /* 0x0000002800287308 */ /* 0x000e260000001000 */
[----:B------:R-:W-:-:S04]  /*2280*/  FFMA.FTZ R26, R19, R26, 1 ;  /* 0x3f800000131a7423 */ /* 0x000fc8000001001a */
[----:B------:R-:W-:Y:S01]  /*2290*/  FMUL.FTZ R23, R17, R26 ;  /* 0x0000001a11177220 */ /* 0x000fe20000410000 */
[----:B------:R-:W-:Y:S01]  /*22a0*/  SHF.L.U32 R17, R70, 0x10, RZ ;  /* 0x0000001046117819 */ /* 0x000fe200000006ff */
[----:B------:R-:W-:-:S04]  /*22b0*/  FADD.FTZ R11, -R54, R11 ;  /* 0x0000000b360b7221 */ /* 0x000fc80000010100 */
[----:B------:R-:W-:Y:S01]  /*22c0*/  FADD.FTZ R17, -R54, R17 ;  /* 0x0000001136117221 */ /* 0x000fe20000010100 */
[----:B------:R-:W-:-:S03]  /*22d0*/  FMUL.FTZ R137, R4, R11 ;  /* 0x0000000b04897220 */ /* 0x000fc60000410000 */
[----:B------:R-:W-:Y:S01]  /*22e0*/  FMUL.FTZ R138, R4, R17 ;  /* 0x00000011048a7220 */ /* 0x000fe20000410000 */
[----:B0-----:R-:W-:Y:S01]  /*22f0*/  FADD.FTZ R19, -R40, 1 ;  /* 0x3f80000028137421 */ /* 0x001fe20000010100 */
[----:B------:R-:W-:Y:S01]  /*2300*/  SHF.L.U32 R17, R72, 0x10, RZ ;  /* 0x0000001048117819 */ /* 0x000fe200000006ff */
[----:B------:R-:W-:Y:S01]  /*2310*/  FADD.FTZ R30, -R24, 1 ;  /* 0x3f800000181e7421 */ /* 0x000fe20000010100 */
[----:B------:R-:W-:Y:S01]  /*2320*/  PRMT R11, R70, 0x7632, R11 ;  /* 0x00007632460b7816 */ /* 0x000fe2000000000b */
[----:B------:R-:W-:Y:S01]  /*2330*/  FFMA.FTZ R19, R28, R19, 1 ;  /* 0x3f8000001c137423 */ /* 0x000fe20000010013 */
[----:B------:R-:W-:Y:S01]  /*2340*/  IADD3 R92, P0, R43, UR26, RZ ;  /* 0x0000001a2b5c7c10 */ /* 0x000fe2000ff1e0ff */
[----:B------:R-:W-:Y:S01]  /*2350*/  FADD.FTZ R25, -R54, R17 ;  /* 0x0000001136197221 */ /* 0x000fe20000010100 */
[----:B------:R-:W-:Y:S01]  /*2360*/  SHF.L.U32 R17, R11, 0x10, RZ ;  /* 0x000000100b117819 */ /* 0x000fe200000006ff */
[----:B------:R-:W-:Y:S01]  /*2370*/  FFMA.FTZ R27, R27, R30, 1 ;  /* 0x3f8000001b1b7423 */ /* 0x000fe2000001001e */
[----:B------:R-:W-:Y:S01]  /*2380*/  PRMT R11, R71, 0x7632, R11 ;  /* 0x00007632470b7816 */ /* 0x000fe2000000000b */
[----:B------:R-:W-:Y:S01]  /*2390*/  FMUL.FTZ R30, R40, R19 ;  /* 0x00000013281e7220 */ /* 0x000fe20000410000 */
[----:B------:R-:W-:Y:S01]  /*23a0*/  FFMA.FTZ R19, R0, R138, R123 ;  /* 0x0000008a00137223 */ /* 0x000fe2000001007b */
[----:B------:R-:W-:Y:S01]  /*23b0*/  IADD3.X R93, R42, UR27, RZ, P0, !PT ;  /* 0x0000001b2a5d7c10 */ /* 0x000fe200087fe4ff */
[----:B------:R-:W-:Y:S01]  /*23c0*/  FMUL.FTZ R136, R4, R25 ;  /* 0x0000001904887220 */ /* 0x000fe20000410000 */
[----:B------:R-:W-:Y:S01]  /*23d0*/  SHF.L.U32 R11, R11, 0x10, RZ ;  /* 0x000000100b0b7819 */ /* 0x000fe200000006ff */
[----:B------:R-:W-:Y:S01]  /*23e0*/  FADD.FTZ R25, -R54, R17 ;  /* 0x0000001136197221 */ /* 0x000fe20000010100 */
[----:B------:R-:W-:Y:S01]  /*23f0*/  FMUL.FTZ R12, R19, -1.4426950216293334961 ;  /* 0xbfb8aa3b130c7820 */ /* 0x000fe20000410000 */
[----:B------:R-:W-:Y:S01]  /*2400*/  FFMA.FTZ R20, R2, R137, R133 ;  /* 0x0000008902147223 */ /* 0x000fe20000010085 */
[----:B------:R-:W2:Y:S01]  /*2410*/  LDG.E.64.CONSTANT R92, desc[UR18][R92.64] ;  /* 0x000000125c5c7981 */ /* 0x000ea2000c1e9b00 */
[----:B------:R-:W-:Y:S01]  /*2420*/  FMUL.FTZ R32, R4, R25 ;  /* 0x0000001904207220 */ /* 0x000fe20000410000 */
[----:B------:R-:W-:Y:S01]  /*2430*/  FADD.FTZ R11, -R54, R11 ;  /* 0x0000000b360b7221 */ /* 0x000fe20000010100 */
[----:B------:R0:W-:Y:S01]  /*2440*/  MUFU.EX2 R38, R12 ;  /* 0x0000000c00267308 */ /* 0x0001e20000000800 */
[----:B------:R-:W-:Y:S01]  /*2450*/  FMUL.FTZ R26, R20, -1.4426950216293334961 ;  /* 0xbfb8aa3b141a7820 */ /* 0x000fe20000410000 */
[----:B------:R-:W-:Y:S01]  /*2460*/  FFMA.FTZ R31, R120, R39, R29 ;  /* 0x00000027781f7223 */ /* 0x000fe2000001001d */
[----:B------:R-:W-:Y:S01]  /*2470*/  FMUL.FTZ R37, R24, R27 ;  /* 0x0000001b18257220 */ /* 0x000fe20000410000 */
[----:B------:R-:W-:Y:S01]  /*2480*/  FFMA.FTZ R27, R121, R32, R132 ;  /* 0x00000020791b7223 */ /* 0x000fe20000010084 */
[----:B------:R-:W-:Y:S01]  /*2490*/  FMUL.FTZ R29, R4, R11 ;  /* 0x0000000b041d7220 */ /* 0x000fe20000410000 */
[----:B0-----:R-:W-:-:S02]  /*24a0*/  SHF.L.U32 R12, R74, 0x10, RZ ;  /* 0x000000104a0c7819 */ /* 0x001fc400000006ff */
[----:B------:R-:W0:Y:S01]  /*24b0*/  MUFU.EX2 R26, R26 ;  /* 0x0000001a001a7308 */ /* 0x000e220000000800 */
[----:B------:R-:W-:Y:S01]  /*24c0*/  FMUL.FTZ R39, R27, -1.4426950216293334961 ;  /* 0xbfb8aa3b1b277820 */ /* 0x000fe20000410000 */
[----:B------:R-:W-:Y:S01]  /*24d0*/  FFMA.FTZ R28, R120, R29, R122 ;  /* 0x0000001d781c7223 */ /* 0x000fe2000001007a */
[----:B------:R-:W-:Y:S01]  /*24e0*/  FMUL.FTZ R11, R12, R23 ;  /* 0x000000170c0b7220 */ /* 0x000fe20000410000 */
[----:B------:R-:W-:Y:S02]  /*24f0*/  PRMT R23, R74, 0x7632, R23 ;  /* 0x000076324a177816 */ /* 0x000fe40000000017 */
[----:B------:R-:W-:Y:S01]  /*2500*/  PRMT R24, R75, 0x7632, R24 ;  /* 0x000076324b187816 */ /* 0x000fe20000000018 */
[----:B------:R-:W-:Y:S01]  /*2510*/  FMUL.FTZ R12, R35, R34 ;  /* 0x00000022230c7220 */ /* 0x000fe20000410000 */
[----:B------:R-:W-:Y:S01]  /*2520*/  FMUL.FTZ R40, R28, -1.4426950216293334961 ;  /* 0xbfb8aa3b1c287820 */ /* 0x000fe20000410000 */
[----:B------:R-:W-:Y:S01]  /*2530*/  SHF.L.U32 R35, R23, 0x10, RZ ;  /* 0x0000001017237819 */ /* 0x000fe200000006ff */
[----:B------:R-:W1:Y:S01]  /*2540*/  MUFU.EX2 R39, R39 ;  /* 0x0000002700277308 */ /* 0x000e620000000800 */
[----:B------:R-:W-:Y:S01]  /*2550*/  SHF.L.U32 R36, R24, 0x10, RZ ;  /* 0x0000001018247819 */ /* 0x000fe200000006ff */
[----:B------:R-:W-:-:S02]  /*2560*/  FMUL.FTZ R24, R0, R11 ;  /* 0x0000000b00187220 */ /* 0x000fc40000410000 */
[----:B------:R-:W-:Y:S02]  /*2570*/  FMUL.FTZ R34, R35, R30 ;  /* 0x0000001e23227220 */ /* 0x000fe40000410000 */
[----:B------:R-:W-:Y:S02]  /*2580*/  FMUL.FTZ R35, R36, R37 ;  /* 0x0000002524237220 */ /* 0x000fe40000410000 */
[----:B------:R-:W4:Y:S01]  /*2590*/  MUFU.EX2 R23, R40 ;  /* 0x0000002800177308 */ /* 0x000f220000000800 */
[----:B------:R-:W-:Y:S01]  /*25a0*/  FFMA.FTZ R36, R142, R24, R33 ;  /* 0x000000188e247223 */ /* 0x000fe20000010021 */
[----:B------:R-:W-:Y:S02]  /*25b0*/  PRMT R24, R72, 0x7632, R24 ;  /* 0x0000763248187816 */ /* 0x000fe40000000018 */
[----:B------:R-:W-:Y:S01]  /*25c0*/  SHF.L.U32 R45, R73, 0x10, RZ ;  /* 0x00000010492d7819 */ /* 0x000fe200000006ff */
[----:B------:R5:W-:Y:S01]  /*25d0*/  STL [R1+0x1c], R41 ;  /* 0x00001c2901007387 */ /* 0x000be20000100800 */
[----:B------:R-:W-:Y:S01]  /*25e0*/  FADD.FTZ R127, R21, R34 ;  /* 0x00000022157f7221 */ /* 0x000fe20000010000 */
[-C--:B------:R-:W-:Y:S01]  /*25f0*/  FMUL.FTZ R21, R121, R34.reuse ;  /* 0x0000002279157220 */ /* 0x080fe20000410000 */
[----:B0-----:R-:W-:Y:S01]  /*2600*/  FADD.FTZ R33, R26, 1 ;  /* 0x3f8000001a217421 */ /* 0x001fe20000010000 */
[----:B------:R-:W-:Y:S01]  /*2610*/  FADD.FTZ R38, R38, 1 ;  /* 0x3f80000026267421 */ /* 0x000fe20000010000 */
[----:B------:R-:W-:Y:S01]  /*2620*/  FADD.FTZ R45, -R54, R45 ;  /* 0x0000002d362d7221 */ /* 0x000fe20000010100 */
[----:B------:R-:W-:Y:S01]  /*2630*/  FFMA.FTZ R36, R13, R21, R36 ;  /* 0x000000150d247223 */ /* 0x000fe20000010024 */
[----:B-----5:R-:W-:Y:S01]  /*2640*/  SHF.L.U32 R41, R24, 0x10, RZ ;  /* 0x0000001018297819 */ /* 0x020fe200000006ff */
[----:B------:R-:W-:Y:S01]  /*2650*/  FFMA.FTZ R24, R0, R11, R31 ;  /* 0x0000000b00187223 */ /* 0x000fe2000001001f */
[----:B------:R-:W-:Y:S01]  /*2660*/  PRMT R26, R73, 0x7632, R26 ;  /* 0x00007632491a7816 */ /* 0x000fe2000000001a */
[----:B------:R-:W-:Y:S01]  /*2670*/  FFMA.FTZ R31, R13, R34, R22 ;  /* 0x000000220d1f7223 */ /* 0x000fe20000010016 */
[----:B------:R4:W0:Y:S01]  /*2680*/  MUFU.RCP R30, R38 ;  /* 0x00000026001e7308 */ /* 0x0008220000001000 */
[----:B------:R-:W-:Y:S01]  /*2690*/  FADD.FTZ R21, -R54, R41 ;  /* 0x0000002936157221 */ /* 0x000fe20000010100 */
[----:B------:R-:W-:Y:S01]  /*26a0*/  FMUL.FTZ R13, R4, R45 ;  /* 0x0000002d040d7220 */ /* 0x000fe20000410000 */
[----:B------:R-:W-:Y:S01]  /*26b0*/  FFMA.FTZ R17, R0, R136, R123 ;  /* 0x0000008800117223 */ /* 0x000fe2000001007b */
[----:B-1----:R-:W-:Y:S01]  /*26c0*/  FADD.FTZ R39, R39, 1 ;  /* 0x3f80000027277421 */ /* 0x002fe20000010000 */
[----:B------:R-:W-:Y:S01]  /*26d0*/  SHF.L.U32 R49, R26, 0x10, RZ ;  /* 0x000000101a317819 */ /* 0x000fe200000006ff */
[----:B------:R-:W-:-:S02]  /*26e0*/  FMUL.FTZ R21, R4, R21 ;  /* 0x0000001504157220 */ /* 0x000fc40000410000 */
[----:B------:R-:W1:Y:S01]  /*26f0*/  MUFU.RCP R33, R33 ;  /* 0x0000002100217308 */ /* 0x000e620000001000 */
[----:B----4-:R-:W-:Y:S01]  /*2700*/  FADD.FTZ R38, R23, 1 ;  /* 0x3f80000017267421 */ /* 0x010fe20000010000 */
[----:B------:R-:W-:Y:S01]  /*2710*/  FFMA.FTZ R37, R121, R34, R24 ;  /* 0x0000002279257223 */ /* 0x000fe20000010018 */
[C---:B------:R-:W-:Y:S01]  /*2720*/  FFMA.FTZ R26, R2.reuse, R13, R133 ;  /* 0x0000000d021a7223 */ /* 0x040fe20000010085 */
[----:B------:R-:W-:Y:S01]  /*2730*/  FMUL.FTZ R25, R17, -1.4426950216293334961 ;  /* 0xbfb8aa3b11197820 */ /* 0x000fe20000410000 */
[-C--:B------:R-:W-:Y:S01]  /*2740*/  FMUL.FTZ R22, R2, R12.reuse ;  /* 0x0000000c02167220 */ /* 0x080fe20000410000 */
[----:B------:R-:W-:Y:S02]  /*2750*/  FFMA.FTZ R24, R121, R21, R132 ;  /* 0x0000001579187223 */ /* 0x000fe40000010084 */
[----:B------:R4:W5:Y:S01]  /*2760*/  MUFU.RCP R34, R39 ;  /* 0x0000002700227308 */ /* 0x0009620000001000 */
[----:B------:R-:W-:Y:S01]  /*2770*/  FMUL.FTZ R45, R26, -1.4426950216293334961 ;  /* 0xbfb8aa3b1a2d7820 */ /* 0x000fe20000410000 */
[----:B------:R-:W-:Y:S01]  /*2780*/  FFMA.FTZ R37, R2, R12, R37 ;  /* 0x0000000c02257223 */ /* 0x000fe20000010025 */
[----:B------:R-:W-:Y:S01]  /*2790*/  FFMA.FTZ R40, R139, R22, R36 ;  /* 0x000000168b287223 */ /* 0x000fe20000010024 */
[----:B------:R-:W-:-:S04]  /*27a0*/  FMUL.FTZ R44, R24, -1.4426950216293334961 ;  /* 0xbfb8aa3b182c7820 */ /* 0x000fc80000410000 */
[----:B------:R-:W3:Y:S01]  /*27b0*/  MUFU.RCP R38, R38 ;  /* 0x0000002600267308 */ /* 0x000ee20000001000 */
[----:B------:R-:W-:Y:S01]  /*27c0*/  FADD.FTZ R23, -R54, R49 ;  /* 0x0000003136177221 */ /* 0x000fe20000010100 */
[-C--:B------:R-:W-:Y:S01]  /*27d0*/  FFMA.FTZ R118, R15, R35.reuse, R14 ;  /* 0x000000230f767223 */ /* 0x080fe2000001000e */
[----:B------:R-:W-:Y:S01]  /*27e0*/  FADD.FTZ R18, R18, R35 ;  /* 0x0000002312127221 */ /* 0x000fe20000010000 */
[CC--:B------:R-:W-:Y:S01]  /*27f0*/  FFMA.FTZ R37, R120.reuse, R35.reuse, R37 ;  /* 0x0000002378257223 */ /* 0x0c0fe20000010025 */
[----:B----4-:R-:W-:-:S03]  /*2800*/  FMUL.FTZ R39, R120, R35 ;  /* 0x0000002378277220 */ /* 0x010fc60000410000 */
[----:B------:R-:W4:Y:S01]  /*2810*/  MUFU.EX2 R25, R25 ;  /* 0x0000001900197308 */ /* 0x000f220000000800 */
[----:B------:R-:W-:Y:S01]  /*2820*/  FMUL.FTZ R23, R4, R23 ;  /* 0x0000001704177220 */ /* 0x000fe20000410000 */
[----:B0-----:R-:W-:-:S06]  /*2830*/  FADD.FTZ R14, -R30, 1 ;  /* 0x3f8000001e0e7421 */ /* 0x001fcc0000010100 */
[----:B------:R-:W0:Y:S01]  /*2840*/  MUFU.EX2 R36, R45 ;  /* 0x0000002d00247308 */ /* 0x000e220000000800 */
[----:B-1----:R-:W-:Y:S01]  /*2850*/  FADD.FTZ R41, -R33, 1 ;  /* 0x3f80000021297421 */ /* 0x002fe20000010100 */
[----:B------:R-:W-:-:S06]  /*2860*/  FFMA.FTZ R22, R120, R23, R122 ;  /* 0x0000001778167223 */ /* 0x000fcc000001007a */
[----:B------:R-:W1:Y:S01]  /*2870*/  MUFU.EX2 R35, R44 ;  /* 0x0000002c00237308 */ /* 0x000e620000000800 */
[----:B------:R-:W-:Y:S01]  /*2880*/  FFMA.FTZ R19, R19, R14, 1 ;  /* 0x3f80000013137423 */ /* 0x000fe2000001000e */
[----:B------:R-:W-:Y:S01]  /*2890*/  FFMA.FTZ R20, R20, R41, 1 ;  /* 0x3f80000014147423 */ /* 0x000fe20000010029 */
[----:B-----5:R-:W-:Y:S01]  /*28a0*/  FADD.FTZ R14, -R34, 1 ;  /* 0x3f800000220e7421 */ /* 0x020fe20000010100 */
[----:B------:R-:W-:Y:S01]  /*28b0*/  FFMA.FTZ R39, R15, R39, R40 ;  /* 0x000000270f277223 */ /* 0x000fe20000010028 */
[----:B------:R-:W-:Y:S01]  /*28c0*/  FMUL.FTZ R48, R22, -1.4426950216293334961 ;  /* 0xbfb8aa3b16307820 */ /* 0x000fe20000410000 */
[----:B------:R-:W-:Y:S01]  /*28d0*/  FMUL.FTZ R15, R30, R19 ;  /* 0x000000131e0f7220 */ /* 0x000fe20000410000 */
[----:B---3--:R-:W-:Y:S01]  /*28e0*/  FADD.FTZ R41, -R38, 1 ;  /* 0x3f80000026297421 */ /* 0x008fe20000010100 */
[----:B------:R-:W-:Y:S01]  /*28f0*/  FFMA.FTZ R27, R27, R14, 1 ;  /* 0x3f8000001b1b7423 */ /* 0x000fe2000001000e */
[----:B------:R-:W-:Y:S01]  /*2900*/  FMUL.FTZ R30, R33, R20 ;  /* 0x00000014211e7220 */ /* 0x000fe20000410000 */
[C---:B------:R-:W-:Y:S01]  /*2910*/  SHF.L.U32 R14, R76.reuse, 0x10, RZ ;  /* 0x000000104c0e7819 */ /* 0x040fe200000006ff */
[----:B----4-:R-:W-:Y:S01]  /*2920*/  FADD.FTZ R40, R25, 1 ;  /* 0x3f80000019287421 */ /* 0x010fe20000010000 */
[----:B------:R-:W-:Y:S01]  /*2930*/  PRMT R20, R76, 0x7632, R20 ;  /* 0x000076324c147816 */ /* 0x000fe20000000014 */
[----:B------:R-:W3:Y:S01]  /*2940*/  MUFU.EX2 R19, R48 ;  /* 0x0000003000137308 */ /* 0x000ee20000000800 */
[----:B------:R-:W-:Y:S01]  /*2950*/  SHF.L.U32 R25, R77, 0x10, RZ ;  /* 0x000000104d197819 */ /* 0x000fe200000006ff */
[----:B0-----:R-:W-:Y:S01]  /*2960*/  FADD.FTZ R36, R36, 1 ;  /* 0x3f80000024247421 */ /* 0x001fe20000010000 */
[----:B------:R-:W-:Y:S01]  /*2970*/  FFMA.FTZ R33, R28, R41, 1 ;  /* 0x3f8000001c217423 */ /* 0x000fe20000010029 */
[----:B------:R-:W-:Y:S01]  /*2980*/  SHF.L.U32 R28, R20, 0x10, RZ ;  /* 0x00000010141c7819 */ /* 0x000fe200000006ff */
[----:B------:R-:W-:Y:S01]  /*2990*/  FMUL.FTZ R41, R34, R27 ;  /* 0x0000001b22297220 */ /* 0x000fe20000410000 */
[----:B------:R-:W-:Y:S01]  /*29a0*/  FMUL.FTZ R14, R14, R15 ;  /* 0x0000000f0e0e7220 */ /* 0x000fe20000410000 */
[----:B-1----:R-:W-:Y:S01]  /*29b0*/  FADD.FTZ R35, R35, 1 ;  /* 0x3f80000023237421 */ /* 0x002fe20000010000 */
[----:B------:R-:W0:Y:S01]  /*29c0*/  MUFU.RCP R20, R36 ;  /* 0x0000002400147308 */ /* 0x000e220000001000 */
[----:B------:R-:W-:Y:S01]  /*29d0*/  STL [R1+0x18], R55 ;  /* 0x0000183701007387 */ /* 0x000fe20000100800 */
[----:B------:R-:W-:Y:S01]  /*29e0*/  FMUL.FTZ R15, R25, R30 ;  /* 0x0000001e190f7220 */ /* 0x000fe20000410000 */
[----:B------:R-:W-:Y:S01]  /*29f0*/  FMUL.FTZ R45, R38, R33 ;  /* 0x00000021262d7220 */ /* 0x000fe20000410000 */
[----:B------:R-:W-:Y:S01]  /*2a00*/  PRMT R25, R77, 0x7632, R25 ;  /* 0x000076324d197816 */ /* 0x000fe20000000019 */
[----:B------:R-:W-:Y:S01]  /*2a10*/  STL [R1+0x14], R42 ;  /* 0x0000142a01007387 */ /* 0x000fe20000100800 */
[----:B------:R-:W-:Y:S01]  /*2a20*/  FMUL.FTZ R27, R0, R14 ;  /* 0x0000000e001b7220 */ /* 0x000fe20000410000 */
[----:B------:R-:W-:Y:S01]  /*2a30*/  FMUL.FTZ R30, R28, R41 ;  /* 0x000000291c1e7220 */ /* 0x000fe20000410000 */
[----:B------:R1:W-:Y:S01]  /*2a40*/  MUFU.RCP R38, R35 ;  /* 0x0000002300267308 */ /* 0x0003e20000001000 */
[----:B------:R4:W-:Y:S01]  /*2a50*/  STL [R1+0x10], R43 ;  /* 0x0000102b01007387 */ /* 0x0009e20000100800 */
[----:B------:R-:W-:Y:S01]  /*2a60*/  SHF.L.U32 R28, R25, 0x10, RZ ;  /* 0x00000010191c7819 */ /* 0x000fe200000006ff */
[----:B------:R-:W-:Y:S01]  /*2a70*/  FFMA.FTZ R27, R138, R27, R39 ;  /* 0x0000001b8a1b7223 */ /* 0x000fe20000010027 */
[----:B------:R-:W-:Y:S01]  /*2a80*/  FMUL.FTZ R25, R121, R30 ;  /* 0x0000001e79197220 */ /* 0x000fe20000410000 */
[----:B------:R-:W-:-:S03]  /*2a90*/  IADD3.X R159, RZ, R3, RZ, P3, !PT ;  /* 0x00000003ff9f7210 */ /* 0x000fc60001ffe4ff */
[----:B------:R-:W5:Y:S01]  /*2aa0*/  MUFU.RCP R33, R40 ;  /* 0x0000002800217308 */ /* 0x000f620000001000 */
[----:B-1----:R-:W-:Y:S02]  /*2ab0*/  IADD3.X R35, RZ, R3, RZ, P4, !PT ;  /* 0x00000003ff237210 */ /* 0x002fe400027fe4ff */
[C---:B----4-:R-:W-:Y:S02]  /*2ac0*/  SHF.L.U32 R43, R16.reuse, 0x1, RZ ;  /* 0x00000001102b7819 */ /* 0x050fe400000006ff */
[----:B------:R-:W-:Y:S02]  /*2ad0*/  SHF.L.U64.HI R42, R16, 0x1, R35 ;  /* 0x00000001102a7819 */ /* 0x000fe40000010223 */
[----:B------:R-:W-:Y:S01]  /*2ae0*/  IADD3 R94, P3, R43, UR24, RZ ;  /* 0x000000182b5e7c10 */ /* 0x000fe2000ff7e0ff */
[----:B------:R-:W-:Y:S01]  /*2af0*/  FFMA.FTZ R34, R32, R25, R27 ;  /* 0x0000001920227223 */ /* 0x000fe2000001001b */
[----:B------:R-:W-:Y:S01]  /*2b00*/  FMUL.FTZ R27, R2, R15 ;  /* 0x0000000f021b7220 */ /* 0x000fe20000410000 */
[----:B---3--:R-:W-:Y:S01]  /*2b10*/  FADD.FTZ R19, R19, 1 ;  /* 0x3f80000013137421 */ /* 0x008fe20000010000 */
[----:B------:R-:W-:Y:S01]  /*2b20*/  IADD3.X R95, R42, UR25, RZ, P3, !PT ;  /* 0x000000192a5f7c10 */ /* 0x000fe20009ffe4ff */
[----:B------:R-:W-:Y:S01]  /*2b30*/  FMUL.FTZ R45, R28, R45 ;  /* 0x0000002d1c2d7220 */ /* 0x000fe20000410000 */
[----:B------:R-:W-:Y:S01]  /*2b40*/  FFMA.FTZ R28, R0, R14, R37 ;  /* 0x0000000e001c7223 */ /* 0x000fe20000010025 */
[----:B------:R-:W-:Y:S01]  /*2b50*/  FFMA.FTZ R34, R137, R27, R34 ;  /* 0x0000001b89227223 */ /* 0x000fe20000010022 */
[----:B0-----:R-:W-:Y:S01]  /*2b60*/  FADD.FTZ R27, -R20, 1 ;  /* 0x3f800000141b7421 */ /* 0x001fe20000010100 */
[----:B------:R-:W0:Y:S01]  /*2b70*/  MUFU.RCP R19, R19 ;  /* 0x0000001300137308 */ /* 0x000e220000001000 */
[----:B------:R-:W3:Y:S01]  /*2b80*/  LDG.E.64.CONSTANT R94, desc[UR18][R94.64] ;  /* 0x000000125e5e7981 */ /* 0x000ee2000c1e9b00 */
[----:B------:R-:W-:Y:S01]  /*2b90*/  FFMA.FTZ R25, R121, R30, R28 ;  /* 0x0000001e79197223 */ /* 0x000fe2000001001c */
[----:B-----5:R-:W-:Y:S01]  /*2ba0*/  FADD.FTZ R28, -R33, 1 ;  /* 0x3f800000211c7421 */ /* 0x020fe20000010100 */
[----:B------:R-:W-:Y:S01]  /*2bb0*/  FFMA.FTZ R27, R26, R27, 1 ;  /* 0x3f8000001a1b7423 */ /* 0x000fe2000001001b */
[----:B------:R-:W-:-:S02]  /*2bc0*/  IADD3 R96, P0, R47, UR26, RZ ;  /* 0x0000001a2f607c10 */ /* 0x000fc4000ff1e0ff */
[----:B------:R-:W-:Y:S01]  /*2bd0*/  FFMA.FTZ R28, R17, R28, 1 ;  /* 0x3f800000111c7423 */ /* 0x000fe2000001001c */
[----:B------:R-:W-:Y:S01]  /*2be0*/  FMUL.FTZ R20, R20, R27 ;  /* 0x0000001b14147220 */ /* 0x000fe20000410000 */
[----:B------:R-:W-:Y:S01]  /*2bf0*/  FADD.FTZ R17, -R38, 1 ;  /* 0x3f80000026117421 */ /* 0x000fe20000010100 */
[----:B------:R-:W-:Y:S02]  /*2c00*/  SHF.L.U32 R27, R78, 0x10, RZ ;  /* 0x000000104e1b7819 */ /* 0x000fe400000006ff */
[----:B------:R-:W-:Y:S01]  /*2c10*/  IADD3.X R97, R46, UR27, RZ, P0, !PT ;  /* 0x0000001b2e617c10 */ /* 0x000fe200087fe4ff */
[----:B------:R-:W-:Y:S02]  /*2c20*/  FFMA.FTZ R17, R24, R17, 1 ;  /* 0x3f80000018117423 */ /* 0x000fe40000010011 */
[----:B------:R-:W-:Y:S01]  /*2c30*/  FADD.FTZ R27, -R54, R27 ;  /* 0x0000001b361b7221 */ /* 0x000fe20000010100 */
[----:B------:R-:W-:Y:S01]  /*2c40*/  FFMA.FTZ R32, R32, R30, R31 ;  /* 0x0000001e20207223 */ /* 0x000fe2000001001f */
[----:B------:R-:W-:Y:S01]  /*2c50*/  FMUL.FTZ R38, R38, R17 ;  /* 0x0000001126267220 */ /* 0x000fe20000410000 */
[----:B------:R-:W4:Y:S01]  /*2c60*/  LDG.E.64.CONSTANT R96, desc[UR18][R96.64] ;  /* 0x0000001260607981 */ /* 0x000f22000c1e9b00 */
[----:B------:R-:W-:Y:S01]  /*2c70*/  SHF.L.U32 R17, R79, 0x10, RZ ;  /* 0x000000104f117819 */ /* 0x000fe200000006ff */
[----:B------:R-:W-:Y:S01]  /*2c80*/  FMUL.FTZ R16, R4, R27 ;  /* 0x0000001b04107220 */ /* 0x000fe20000410000 */
[----:B------:R-:W-:Y:S01]  /*2c90*/  FADD.FTZ R48, R18, R45 ;  /* 0x0000002d12307221 */ /* 0x000fe20000010000 */
[----:B0-----:R-:W-:Y:S01]  /*2ca0*/  FADD.FTZ R31, -R19, 1 ;  /* 0x3f800000131f7421 */ /* 0x001fe20000010100 */
[----:B------:R-:W-:-:S02]  /*2cb0*/  SHF.L.U32 R27, R80, 0x10, RZ ;  /* 0x00000010501b7819 */ /* 0x000fc400000006ff */
[----:B------:R-:W-:Y:S01]  /*2cc0*/  PRMT R18, R78, 0x7632, R18 ;  /* 0x000076324e127816 */ /* 0x000fe20000000012 */
[----:B------:R-:W-:Y:S01]  /*2cd0*/  FADD.FTZ R127, R127, R30 ;  /* 0x0000001e7f7f7221 */ /* 0x000fe20000010000 */
[----:B------:R-:W-:Y:S01]  /*2ce0*/  FFMA.FTZ R30, R22, R31, 1 ;  /* 0x3f800000161e7423 */ /* 0x000fe2000001001f */
[C---:B------:R-:W-:Y:S01]  /*2cf0*/  FADD.FTZ R17, -R54.reuse, R17 ;  /* 0x0000001136117221 */ /* 0x040fe20000010100 */
[----:B------:R-:W-:Y:S01]  /*2d00*/  FADD.FTZ R35, -R54, R27 ;  /* 0x0000001b36237221 */ /* 0x000fe20000010100 */
[----:B------:R-:W-:Y:S01]  /*2d10*/  SHF.L.U32 R31, R18, 0x10, RZ ;  /* 0x00000010121f7819 */ /* 0x000fe200000006ff */
[----:B------:R-:W-:Y:S01]  /*2d20*/  FFMA.FTZ R25, R2, R15, R25 ;  /* 0x0000000f02197223 */ /* 0x000fe20000010019 */
[----:B------:R-:W-:Y:S01]  /*2d30*/  PRMT R26, R79, 0x7632, R26 ;  /* 0x000076324f1a7816 */ /* 0x000fe2000000001a */
[----:B------:R-:W-:Y:S01]  /*2d40*/  FMUL.FTZ R17, R4, R17 ;  /* 0x0000001104117220 */ /* 0x000fe20000410000 */
[----:B------:R-:W-:Y:S01]  /*2d50*/  FFMA.FTZ R22, R0, R16, R123 ;  /* 0x0000001000167223 */ /* 0x000fe2000001007b */
[----:B------:R-:W-:Y:S01]  /*2d60*/  FMUL.FTZ R18, R4, R35 ;  /* 0x0000002304127220 */ /* 0x000fe20000410000 */
[CC--:B------:R-:W-:Y:S01]  /*2d70*/  FFMA.FTZ R118, R29.reuse, R45.reuse, R118 ;  /* 0x0000002d1d767223 */ /* 0x0c0fe20000010076 */
[-C--:B------:R-:W-:Y:S01]  /*2d80*/  FFMA.FTZ R25, R120, R45.reuse, R25 ;  /* 0x0000002d78197223 */ /* 0x080fe20000010019 */
[----:B------:R-:W-:Y:S01]  /*2d90*/  FADD.FTZ R31, -R54, R31 ;  /* 0x0000001f361f7221 */ /* 0x000fe20000010100 */
[----:B------:R-:W-:Y:S01]  /*2da0*/  SHF.L.U32 R35, R26, 0x10, RZ ;  /* 0x000000101a237819 */ /* 0x000fe200000006ff */
[----:B------:R-:W-:Y:S01]  /*2db0*/  FMUL.FTZ R45, R120, R45 ;  /* 0x0000002d782d7220 */ /* 0x000fe20000410000 */
[----:B------:R-:W-:Y:S01]  /*2dc0*/  FFMA.FTZ R27, R2, R17, R133 ;  /* 0x00000011021b7223 */ /* 0x000fe20000010085 */
[----:B------:R-:W-:Y:S01]  /*2dd0*/  FMUL.FTZ R36, R22, -1.4426950216293334961 ;  /* 0xbfb8aa3b16247820 */ /* 0x000fe20000410000 */
[----:B------:R-:W-:Y:S01]  /*2de0*/  FMUL.FTZ R26, R4, R31 ;  /* 0x0000001f041a7220 */ /* 0x000fe20000410000 */
[----:B------:R-:W-:Y:S01]  /*2df0*/  FFMA.FTZ R29, R29, R45, R34 ;  /* 0x0000002d1d1d7223 */ /* 0x000fe20000010022 */
[----:B------:R-:W-:Y:S01]  /*2e00*/  FADD.FTZ R31, -R54, R35 ;  /* 0x00000023361f7221 */ /* 0x000fe20000010100 */
[----:B------:R-:W-:Y:S01]  /*2e10*/  FMUL.FTZ R34, R27, -1.4426950216293334961 ;  /* 0xbfb8aa3b1b227820 */ /* 0x000fe20000410000 */
[----:B------:R-:W-:Y:S01]  /*2e20*/  SHF.L.U32 R40, R82, 0x10, RZ ;  /* 0x0000001052287819 */ /* 0x000fe200000006ff */
[----:B------:R-:W0:Y:S01]  /*2e30*/  MUFU.EX2 R36, R36 ;  /* 0x0000002400247308 */ /* 0x000e220000000800 */
[----:B------:R-:W-:Y:S01]  /*2e40*/  FMUL.FTZ R31, R4, R31 ;  /* 0x0000001f041f7220 */ /* 0x000fe20000410000 */
[----:B------:R-:W-:Y:S01]  /*2e50*/  FMUL.FTZ R33, R33, R28 ;  /* 0x0000001c21217220 */ /* 0x000fe20000410000 */
[----:B------:R-:W-:Y:S01]  /*2e60*/  FFMA.FTZ R35, R121, R26, R132 ;  /* 0x0000001a79237223 */ /* 0x000fe20000010084 */
[----:B------:R-:W-:Y:S01]  /*2e70*/  PRMT R37, R82, 0x7632, R37 ;  /* 0x0000763252257816 */ /* 0x000fe20000000025 */
[----:B------:R-:W-:Y:S01]  /*2e80*/  FMUL.FTZ R39, R19, R30 ;  /* 0x0000001e13277220 */ /* 0x000fe20000410000 */
[----:B------:R-:W-:-:S02]  /*2e90*/  FFMA.FTZ R30, R120, R31, R122 ;  /* 0x0000001f781e7223 */ /* 0x000fc4000001007a */
[----:B------:R-:W1:Y:S01]  /*2ea0*/  MUFU.EX2 R34, R34 ;  /* 0x0000002200227308 */ /* 0x000e620000000800 */
[----:B------:R-:W-:Y:S01]  /*2eb0*/  SHF.L.U64.HI R159, R158, 0x1, R159 ;  /* 0x000000019e9f7819 */ /* 0x000fe2000001029f */
[----:B------:R-:W-:Y:S01]  /*2ec0*/  FMUL.FTZ R49, R35, -1.4426950216293334961 ;  /* 0xbfb8aa3b23317820 */ /* 0x000fe20000410000 */
[----:B------:R-:W-:Y:S01]  /*2ed0*/  FMUL.FTZ R19, R40, R33 ;  /* 0x0000002128137220 */ /* 0x000fe20000410000 */
[----:B------:R-:W-:Y:S02]  /*2ee0*/  SHF.L.U32 R158, R158, 0x1, RZ ;  /* 0x000000019e9e7819 */ /* 0x000fe400000006ff */
[----:B------:R-:W-:Y:S01]  /*2ef0*/  PRMT R33, R83, 0x7632, R33 ;  /* 0x0000763253217816 */ /* 0x000fe20000000021 */
[----:B------:R-:W-:Y:S01]  /*2f00*/  FMUL.FTZ R55, R30, -1.4426950216293334961 ;  /* 0xbfb8aa3b1e377820 */ /* 0x000fe20000410000 */
[----:B------:R-:W-:Y:S02]  /*2f10*/  SHF.L.U32 R41, R37, 0x10, RZ ;  /* 0x0000001025297819 */ /* 0x000fe400000006ff */
[----:B------:R0:W5:Y:S01]  /*2f20*/  MUFU.EX2 R37, R49 ;  /* 0x0000003100257308 */ /* 0x0001620000000800 */
[----:B------:R-:W-:-:S02]  /*2f30*/  IADD3 R98, P4, R158, UR24, RZ ;  /* 0x000000189e627c10 */ /* 0x000fc4000ff9e0ff */
[----:B------:R-:W-:Y:S01]  /*2f40*/  SHF.L.U32 R44, R33, 0x10, RZ ;  /* 0x00000010212c7819 */ /* 0x000fe200000006ff */
[----:B------:R-:W-:Y:S01]  /*2f50*/  FMUL.FTZ R38, R41, R38 ;  /* 0x0000002629267220 */ /* 0x000fe20000410000 */
[----:B------:R-:W-:Y:S01]  /*2f60*/  SHF.L.U32 R45, R83, 0x10, RZ ;  /* 0x00000010532d7819 */ /* 0x000fe200000006ff */
[----:B------:R-:W-:Y:S02]  /*2f70*/  FMUL.FTZ R40, R0, R19 ;  /* 0x0000001300287220 */ /* 0x000fe40000410000 */
[----:B------:R-:W5:Y:S01]  /*2f80*/  MUFU.EX2 R33, R55 ;  /* 0x0000003700217308 */ /* 0x000f620000000800 */
[----:B------:R-:W-:Y:S01]  /*2f90*/  IADD3.X R99, R159, UR25, RZ, P4, !PT ;  /* 0x000000199f637c10 */ /* 0x000fe2000a7fe4ff */
[----:B------:R-:W-:Y:S01]  /*2fa0*/  FMUL.FTZ R20, R45, R20 ;  /* 0x000000142d147220 */ /* 0x000fe20000410000 */
[----:B------:R-:W-:Y:S01]  /*2fb0*/  FFMA.FTZ R40, R136, R40, R29 ;  /* 0x0000002888287223 */ /* 0x000fe2000001001d */
[-C--:B------:R-:W-:Y:S01]  /*2fc0*/  FMUL.FTZ R41, R121, R38.reuse ;  /* 0x0000002679297220 */ /* 0x080fe20000410000 */
[----:B0-----:R-:W-:Y:S01]  /*2fd0*/  FADD.FTZ R49, R36, 1 ;  /* 0x3f80000024317421 */ /* 0x001fe20000010000 */
[----:B------:R-:W-:Y:S01]  /*2fe0*/  FMUL.FTZ R29, R44, R39 ;  /* 0x000000272c1d7220 */ /* 0x000fe20000410000 */
[----:B------:R-:W-:Y:S01]  /*2ff0*/  FFMA.FTZ R36, R0, R19, R25 ;  /* 0x0000001300247223 */ /* 0x000fe20000010019 */
[----:B------:R-:W4:Y:S01]  /*3000*/  LDG.E.64.CONSTANT R98, desc[UR18][R98.64] ;  /* 0x0000001262627981 */ /* 0x000f22000c1e9b00 */
[C---:B------:R-:W-:Y:S01]  /*3010*/  FFMA.FTZ R45, R21.reuse, R38, R32 ;  /* 0x00000026152d7223 */ /* 0x040fe20000010020 */
[----:B-1----:R-:W-:Y:S01]  /*3020*/  FADD.FTZ R44, R34, 1 ;  /* 0x3f800000222c7421 */ /* 0x002fe20000010000 */
[----:B------:R-:W-:Y:S01]  /*3030*/  FFMA.FTZ R40, R21, R41, R40 ;  /* 0x0000002915287223 */ /* 0x000fe20000010028 */
[----:B------:R0:W1:Y:S01]  /*3040*/  MUFU.RCP R32, R49 ;  /* 0x0000003100207308 */ /* 0x0000620000001000 */
[----:B------:R-:W-:Y:S01]  /*3050*/  FMUL.FTZ R34, R2, R20 ;  /* 0x0000001402227220 */ /* 0x000fe20000410000 */
[----:B------:R-:W-:-:S03]  /*3060*/  FFMA.FTZ R41, R121, R38, R36 ;  /* 0x0000002679297223 */ /* 0x000fc60000010024 */
[----:B------:R-:W-:Y:S01]  /*3070*/  FFMA.FTZ R34, R13, R34, R40 ;  /* 0x000000220d227223 */ /* 0x000fe20000010028 */
[----:B-----5:R-:W-:Y:S01]  /*3080*/  FADD.FTZ R40, R37, 1 ;  /* 0x3f80000025287421 */ /* 0x020fe20000010000 */
[----:B------:R-:W-:Y:S01]  /*3090*/  FFMA.FTZ R41, R2, R20, R41 ;  /* 0x0000001402297223 */ /* 0x000fe20000010029 */
[----:B------:R-:W5:Y:S01]  /*30a0*/  MUFU.RCP R36, R44 ;  /* 0x0000002c00247308 */ /* 0x000f620000001000 */
[----:B0-----:R-:W-:Y:S01]  /*30b0*/  FADD.FTZ R49, R33, 1 ;  /* 0x3f80000021317421 */ /* 0x001fe20000010000 */
[----:B------:R-:W-:Y:S01]  /*30c0*/  PRMT R39, R81, 0x7632, R39 ;  /* 0x0000763251277816 */ /* 0x000fe20000000027 */
[-C--:B------:R-:W-:Y:S01]  /*30d0*/  FFMA.FTZ R33, R120, R29.reuse, R41 ;  /* 0x0000001d78217223 */ /* 0x080fe20000010029 */
[----:B------:R-:W-:Y:S01]  /*30e0*/  PRMT R25, R80, 0x7632, R25 ;  /* 0x0000763250197816 */ /* 0x000fe20000000019 */
[-C--:B------:R-:W-:Y:S01]  /*30f0*/  FMUL.FTZ R37, R120, R29.reuse ;  /* 0x0000001d78257220 */ /* 0x080fe20000410000 */
[----:B------:R-:W-:Y:S02]  /*3100*/  SHF.L.U32 R39, R39, 0x10, RZ ;  /* 0x0000001027277819 */ /* 0x000fe400000006ff */
[----:B------:R-:W0:Y:S01]  /*3110*/  MUFU.RCP R40, R40 ;  /* 0x0000002800287308 */ /* 0x000e220000001000 */
[----:B------:R-:W-:Y:S01]  /*3120*/  SHF.L.U32 R25, R25, 0x10, RZ ;  /* 0x0000001019197819 */ /* 0x000fe200000006ff */
[C---:B------:R-:W-:Y:S01]  /*3130*/  FFMA.FTZ R118, R23.reuse, R29, R118 ;  /* 0x0000001d17767223 */ /* 0x040fe20000010076 */
[----:B------:R-:W-:-:S05]  /*3140*/  FFMA.FTZ R37, R23, R37, R34 ;  /* 0x0000002517257223 */ /* 0x000fca0000010022 */
[----:B------:R5:W0:Y:S01]  /*3150*/  MUFU.RCP R41, R49 ;  /* 0x0000003100297308 */ /* 0x000a220000001000 */
[----:B-1----:R-:W-:Y:S01]  /*3160*/  FADD.FTZ R23, -R32, 1 ;  /* 0x3f80000020177421 */ /* 0x002fe20000010100 */
[----:B------:R-:W-:Y:S01]  /*3170*/  FADD.FTZ R101, -R54, R39 ;  /* 0x0000002736657221 */ /* 0x000fe20000010100 */
[----:B------:R-:W-:Y:S01]  /*3180*/  SHF.L.U32 R21, R81, 0x10, RZ ;  /* 0x0000001051157819 */ /* 0x000fe200000006ff */
[----:B------:R-:W-:Y:S01]  /*3190*/  FADD.FTZ R48, R48, R29 ;  /* 0x0000001d30307221 */ /* 0x000fe20000010000 */
[----:B------:R-:W-:Y:S01]  /*31a0*/  FADD.FTZ R29, -R54, R25 ;  /* 0x00000019361d7221 */ /* 0x000fe20000010100 */
[----:B------:R-:W-:Y:S01]  /*31b0*/  FFMA.FTZ R55, R22, R23, 1 ;  /* 0x3f80000016377423 */ /* 0x000fe20000010017 */
[----:B------:R-:W-:Y:S01]  /*31c0*/  FADD.FTZ R127, R127, R38 ;  /* 0x000000267f7f7221 */ /* 0x000fe20000010000 */
[----:B-----5:R-:W-:Y:S01]  /*31d0*/  FMUL.FTZ R49, R4, R101 ;  /* 0x0000006504317220 */ /* 0x020fe20000410000 */
[----:B------:R-:W-:Y:S01]  /*31e0*/  FADD.FTZ R38, -R36, 1 ;  /* 0x3f80000024267421 */ /* 0x000fe20000010100 */
[----:B------:R-:W-:Y:S01]  /*31f0*/  FADD.FTZ R21, -R54, R21 ;  /* 0x0000001536157221 */ /* 0x000fe20000010100 */
[----:B------:R-:W-:Y:S01]  /*3200*/  FMUL.FTZ R29, R4, R29 ;  /* 0x0000001d041d7220 */ /* 0x000fe20000410000 */
[----:B------:R-:W-:Y:S01]  /*3210*/  FMUL.FTZ R22, R32, R55 ;  /* 0x0000003720167220 */ /* 0x000fe20000410000 */
[----:B------:R-:W-:Y:S01]  /*3220*/  FFMA.FTZ R32, R120, R49, R122 ;  /* 0x0000003178207223 */ /* 0x000fe2000001007a */
[----:B------:R-:W-:Y:S01]  /*3230*/  FFMA.FTZ R23, R27, R38, 1 ;  /* 0x3f8000001b177423 */ /* 0x000fe20000010026 */
[----:B0-----:R-:W-:Y:S01]  /*3240*/  FADD.FTZ R44, -R40, 1 ;  /* 0x3f800000282c7421 */ /* 0x001fe20000010100 */
[----:B------:R-:W-:Y:S01]  /*3250*/  FMUL.FTZ R21, R4, R21 ;  /* 0x0000001504157220 */ /* 0x000fe20000410000 */
[----:B------:R-:W-:Y:S01]  /*3260*/  FFMA.FTZ R34, R121, R29, R132 ;  /* 0x0000001d79227223 */ /* 0x000fe20000010084 */
[----:B------:R-:W-:Y:S01]  /*3270*/  FADD.FTZ R27, -R41, 1 ;  /* 0x3f800000291b7421 */ /* 0x000fe20000010100 */
[----:B------:R-:W-:Y:S01]  /*3280*/  FFMA.FTZ R24, R0, R18, R123 ;  /* 0x0000001200187223 */ /* 0x000fe2000001007b */
[----:B------:R-:W-:Y:S01]  /*3290*/  FMUL.FTZ R100, R32, -1.4426950216293334961 ;  /* 0xbfb8aa3b20647820 */ /* 0x000fe20000410000 */
[----:B------:R-:W-:Y:S01]  /*32a0*/  FFMA.FTZ R35, R35, R44, 1 ;  /* 0x3f80000023237423 */ /* 0x000fe2000001002c */
[----:B------:R-:W-:Y:S01]  /*32b0*/  FFMA.FTZ R25, R2, R21, R133 ;  /* 0x0000001502197223 */ /* 0x000fe20000010085 */
[----:B------:R-:W-:Y:S01]  /*32c0*/  FMUL.FTZ R38, R34, -1.4426950216293334961 ;  /* 0xbfb8aa3b22267820 */ /* 0x000fe20000410000 */
[----:B------:R-:W-:Y:S01]  /*32d0*/  FFMA.FTZ R44, R30, R27, 1 ;  /* 0x3f8000001e2c7423 */ /* 0x000fe2000001001b */
[----:B------:R-:W-:Y:S01]  /*32e0*/  FMUL.FTZ R28, R24, -1.4426950216293334961 ;  /* 0xbfb8aa3b181c7820 */ /* 0x000fe20000410000 */
[----:B------:R0:W-:Y:S01]  /*32f0*/  MUFU.EX2 R30, R100 ;  /* 0x00000064001e7308 */ /* 0x0001e20000000800 */
[----:B------:R-:W-:Y:S01]  /*3300*/  FMUL.FTZ R39, R25, -1.4426950216293334961 ;  /* 0xbfb8aa3b19277820 */ /* 0x000fe20000410000 */
[----:B0-----:R-:W-:-:S06]  /*3310*/  IADD3 R100, P0, R43, UR26, RZ ;  /* 0x0000001a2b647c10 */ /* 0x001fcc000ff1e0ff */
[----:B------:R-:W0:Y:S01]  /*3320*/  MUFU.EX2 R38, R38 ;  /* 0x0000002600267308 */ /* 0x000e220000000800 */
[----:B------:R-:W-:-:S07]  /*3330*/  IADD3.X R101, R42, UR27, RZ, P0, !PT ;  /* 0x0000001b2a657c10 */ /* 0x000fce00087fe4ff */
[----:B------:R-:W1:Y:S01]  /*3340*/  MUFU.EX2 R28, R28 ;  /* 0x0000001c001c7308 */ /* 0x000e620000000800 */
[----:B------:R-:W5:Y:S01]  /*3350*/  LDG.E.64.CONSTANT R100, desc[UR18][R100.64] ;  /* 0x0000001264647981 */ /* 0x000f62000c1e9b00 */
[----:B------:R-:W-:Y:S01]  /*3360*/  SHF.L.U32 R27, R84, 0x10, RZ ;  /* 0x00000010541b7819 */ /* 0x000fe200000006ff */
[----:B------:R-:W-:-:S05]  /*3370*/  FMUL.FTZ R23, R36, R23 ;  /* 0x0000001724177220 */ /* 0x000fca0000410000 */
[----:B------:R-:W2:Y:S01]  /*3380*/  MUFU.EX2 R39, R39 ;  /* 0x0000002700277308 */ /* 0x000ea20000000800 */
[----:B------:R-:W-:Y:S01]  /*3390*/  PRMT R55, R84, 0x7632, R55 ;  /* 0x0000763254377816 */ /* 0x000fe20000000037 */
[----:B------:R-:W-:Y:S01]  /*33a0*/  FMUL.FTZ R36, R40, R35 ;  /* 0x0000002328247220 */ /* 0x000fe20000410000 */
[----:B------:R-:W-:Y:S01]  /*33b0*/  SHF.L.U32 R40, R85, 0x10, RZ ;  /* 0x0000001055287819 */ /* 0x000fe200000006ff */
[----:B------:R-:W-:Y:S01]  /*33c0*/  FMUL.FTZ R22, R27, R22 ;  /* 0x000000161b167220 */ /* 0x000fe20000410000 */
[----:B------:R-:W-:Y:S01]  /*33d0*/  SHF.L.U32 R55, R55, 0x10, RZ ;  /* 0x0000001037377819 */ /* 0x000fe200000006ff */
[----:B0-----:R-:W-:Y:S02]  /*33e0*/  FADD.FTZ R38, R38, 1 ;  /* 0x3f80000026267421 */ /* 0x001fe40000010000 */
[----:B------:R-:W-:Y:S01]  /*33f0*/  FMUL.FTZ R23, R40, R23 ;  /* 0x0000001728177220 */ /* 0x000fe20000410000 */
[----:B------:R-:W-:Y:S01]  /*3400*/  FMUL.FTZ R40, R0, R22 ;  /* 0x0000001600287220 */ /* 0x000fe20000410000 */
[----:B-1----:R-:W-:Y:S01]  /*3410*/  FADD.FTZ R102, R28, 1 ;  /* 0x3f8000001c667421 */ /* 0x002fe20000010000 */
[----:B------:R-:W-:Y:S01]  /*3420*/  FMUL.FTZ R36, R55, R36 ;  /* 0x0000002437247220 */ /* 0x000fe20000410000 */
[----:B------:R-:W-:Y:S01]  /*3430*/  PRMT R28, R85, 0x7632, R28 ;  /* 0x00007632551c7816 */ /* 0x000fe2000000001c */
[----:B------:R-:W-:Y:S01]  /*3440*/  FFMA.FTZ R37, R16, R40, R37 ;  /* 0x0000002810257223 */ /* 0x000fe20000010025 */
[----:B------:R-:W-:Y:S01]  /*3450*/  FMUL.FTZ R35, R41, R44 ;  /* 0x0000002c29237220 */ /* 0x000fe20000410000 */
[-C--:B------:R-:W-:Y:S01]  /*3460*/  FMUL.FTZ R40, R121, R36.reuse ;  /* 0x0000002479287220 */ /* 0x080fe20000410000 */
[----:B--2---:R-:W-:Y:S01]  /*3470*/  FADD.FTZ R39, R39, 1 ;  /* 0x3f80000027277421 */ /* 0x004fe20000010000 */
[----:B------:R-:W0:Y:S01]  /*3480*/  MUFU.RCP R38, R38 ;  /* 0x0000002600267308 */ /* 0x000e220000001000 */
[----:B------:R-:W-:Y:S01]  /*3490*/  SHF.L.U32 R44, R28, 0x10, RZ ;  /* 0x000000101c2c7819 */ /* 0x000fe200000006ff */
[C---:B------:R-:W-:Y:S01]  /*34a0*/  FFMA.FTZ R45, R26.reuse, R36, R45 ;  /* 0x000000241a2d7223 */ /* 0x040fe2000001002d */
[----:B------:R-:W-:Y:S01]  /*34b0*/  IADD3.X R157, RZ, R3, RZ, P2, !PT ;  /* 0x00000003ff9d7210 */ /* 0x000fe200017fe4ff */
[----:B------:R-:W-:Y:S01]  /*34c0*/  FFMA.FTZ R26, R26, R40, R37 ;  /* 0x000000281a1a7223 */ /* 0x000fe20000010025 */
[----:B------:R-:W-:-:S03]  /*34d0*/  FFMA.FTZ R40, R0, R22, R33 ;  /* 0x0000001600287223 */ /* 0x000fc60000010021 */
[----:B------:R1:W2:Y:S01]  /*34e0*/  MUFU.RCP R28, R39 ;  /* 0x00000027001c7308 */ /* 0x0002a20000001000 */
[----:B------:R-:W-:Y:S01]  /*34f0*/  FMUL.FTZ R33, R2, R23 ;  /* 0x0000001702217220 */ /* 0x000fe20000410000 */
[----:B------:R-:W-:Y:S01]  /*3500*/  FMUL.FTZ R35, R44, R35 ;  /* 0x000000232c237220 */ /* 0x000fe20000410000 */
[----:B------:R-:W-:Y:S01]  /*3510*/  SHF.L.U64.HI R157, R156, 0x1, R157 ;  /* 0x000000019c9d7819 */ /* 0x000fe2000001029d */
[----:B------:R-:W-:Y:S01]  /*3520*/  FADD.FTZ R44, R30, 1 ;  /* 0x3f8000001e2c7421 */ /* 0x000fe20000010000 */
[----:B------:R-:W-:-:S03]  /*3530*/  SHF.L.U32 R156, R156, 0x1, RZ ;  /* 0x000000019c9c7819 */ /* 0x000fc600000006ff */
[----:B------:R0:W2:Y:S01]  /*3540*/  MUFU.RCP R27, R102 ;  /* 0x00000066001b7308 */ /* 0x0000a20000001000 */
[----:B-1----:R-:W-:Y:S01]  /*3550*/  FFMA.FTZ R39, R121, R36, R40 ;  /* 0x0000002479277223 */ /* 0x002fe20000010028 */
[----:B------:R-:W-:Y:S01]  /*3560*/  FFMA.FTZ R26, R17, R33, R26 ;  /* 0x00000021111a7223 */ /* 0x000fe2000001001a */
[----:B------:R-:W-:Y:S02]  /*3570*/  IADD3 R104, P2, R156, UR24, RZ ;  /* 0x000000189c687c10 */ /* 0x000fe4000ff5e0ff */
[----:B------:R-:W-:Y:S01]  /*3580*/  FFMA.FTZ R39, R2, R23, R39 ;  /* 0x0000001702277223 */ /* 0x000fe20000010027 */
[----:B0-----:R-:W-:Y:S02]  /*3590*/  IADD3 R102, P0, R158, UR26, RZ ;  /* 0x0000001a9e667c10 */ /* 0x001fe4000ff1e0ff */
[----:B------:R-:W0:Y:S01]  /*35a0*/  MUFU.RCP R33, R44 ;  /* 0x0000002c00217308 */ /* 0x000e220000001000 */
[-C--:B------:R-:W-:Y:S01]  /*35b0*/  FMUL.FTZ R41, R120, R35.reuse ;  /* 0x0000002378297220 */ /* 0x080fe20000410000 */
[----:B------:R-:W-:Y:S01]  /*35c0*/  IADD3.X R103, R159, UR27, RZ, P0, !PT ;  /* 0x0000001b9f677c10 */ /* 0x000fe200087fe4ff */
[-C--:B------:R-:W-:Y:S01]  /*35d0*/  FFMA.FTZ R118, R31, R35.reuse, R118 ;  /* 0x000000231f767223 */ /* 0x080fe20000010076 */
[----:B------:R-:W-:Y:S01]  /*35e0*/  IADD3.X R105, R157, UR25, RZ, P2, !PT ;  /* 0x000000199d697c10 */ /* 0x000fe200097fe4ff */
[----:B------:R-:W-:Y:S01]  /*35f0*/  FADD.FTZ R48, R48, R35 ;  /* 0x0000002330307221 */ /* 0x000fe20000010000 */
[----:B------:R-:W-:Y:S01]  /*3600*/  FFMA.FTZ R30, R120, R35, R39 ;  /* 0x00000023781e7223 */ /* 0x000fe20000010027 */
[----:B------:R-:W-:Y:S01]  /*3610*/  FADD.FTZ R35, -R38, 1 ;  /* 0x3f80000026237421 */ /* 0x000fe20000010100 */
[----:B------:R-:W-:Y:S01]  /*3620*/  FFMA.FTZ R31, R31, R41, R26 ;  /* 0x000000291f1f7223 */ /* 0x000fe2000001001a */
[----:B------:R-:W5:Y:S01]  /*3630*/  LDG.E.64.CONSTANT R102, desc[UR18][R102.64] ;  /* 0x0000001266667981 */ /* 0x000f62000c1e9b00 */
[----:B--2---:R-:W-:Y:S01]  /*3640*/  FADD.FTZ R26, -R28, 1 ;  /* 0x3f8000001c1a7421 */ /* 0x004fe20000010100 */
[----:B------:R-:W-:Y:S01]  /*3650*/  FFMA.FTZ R34, R34, R35, 1 ;  /* 0x3f80000022227423 */ /* 0x000fe20000010023 */
[----:B------:R-:W-:Y:S01]  /*3660*/  FADD.FTZ R37, -R27, 1 ;  /* 0x3f8000001b257421 */ /* 0x000fe20000010100 */
[----:B------:R-:W2:Y:S01]  /*3670*/  LDG.E.64.CONSTANT R104, desc[UR18][R104.64] ;  /* 0x0000001268687981 */ /* 0x000ea2000c1e9b00 */
[----:B------:R-:W-:Y:S01]  /*3680*/  SHF.L.U32 R35, R86, 0x10, RZ ;  /* 0x0000001056237819 */ /* 0x000fe200000006ff */
[----:B------:R-:W-:Y:S01]  /*3690*/  FFMA.FTZ R25, R25, R26, 1 ;  /* 0x3f80000019197423 */ /* 0x000fe2000001001a */
[----:B------:R-:W-:Y:S01]  /*36a0*/  FFMA.FTZ R24, R24, R37, 1 ;  /* 0x3f80000018187423 */ /* 0x000fe20000010025 */
[----:B------:R-:W-:-:S02]  /*36b0*/  SHF.L.U32 R37, R87, 0x10, RZ ;  /* 0x0000001057257819 */ /* 0x000fc400000006ff */
[----:B------:R-:W-:Y:S01]  /*36c0*/  FMUL.FTZ R28, R28, R25 ;  /* 0x000000191c1c7220 */ /* 0x000fe20000410000 */
[----:B------:R-:W-:Y:S01]  /*36d0*/  FADD.FTZ R35, -R54, R35 ;  /* 0x0000002336237221 */ /* 0x000fe20000010100 */
[----:B0-----:R-:W-:Y:S01]  /*36e0*/  FADD.FTZ R25, -R33, 1 ;  /* 0x3f80000021197421 */ /* 0x001fe20000010100 */
[----:B------:R-:W-:Y:S01]  /*36f0*/  FMUL.FTZ R27, R27, R24 ;  /* 0x000000181b1b7220 */ /* 0x000fe20000410000 */
[----:B------:R-:W-:Y:S01]  /*3700*/  PRMT R114, R86, 0x7632, R114 ;  /* 0x0000763256727816 */ /* 0x000fe20000000072 */
[----:B------:R-:W-:Y:S01]  /*3710*/  FMUL.FTZ R24, R4, R35 ;  /* 0x0000002304187220 */ /* 0x000fe20000410000 */
[----:B------:R-:W-:Y:S01]  /*3720*/  FFMA.FTZ R32, R32, R25, 1 ;  /* 0x3f80000020207423 */ /* 0x000fe20000010019 */
[----:B------:R-:W-:Y:S01]  /*3730*/  FADD.FTZ R25, -R54, R37 ;  /* 0x0000002536197221 */ /* 0x000fe20000010100 */
[----:B------:R-:W-:Y:S01]  /*3740*/  SHF.L.U32 R114, R114, 0x10, RZ ;  /* 0x0000001072727819 */ /* 0x000fe200000006ff */
[----:B------:R-:W-:Y:S01]  /*3750*/  FFMA.FTZ R41, R0, R24, R123 ;  /* 0x0000001800297223 */ /* 0x000fe2000001007b */
[----:B------:R-:W-:Y:S01]  /*3760*/  PRMT R40, R87, 0x7632, R40 ;  /* 0x0000763257287816 */ /* 0x000fe20000000028 */
[----:B------:R-:W-:-:S02]  /*3770*/  FMUL.FTZ R25, R4, R25 ;  /* 0x0000001904197220 */ /* 0x000fc40000410000 */
[----:B------:R-:W-:Y:S01]  /*3780*/  FMUL.FTZ R44, R41, -1.4426950216293334961 ;  /* 0xbfb8aa3b292c7820 */ /* 0x000fe20000410000 */
[----:B------:R-:W-:Y:S01]  /*3790*/  SHF.L.U32 R40, R40, 0x10, RZ ;  /* 0x0000001028287819 */ /* 0x000fe200000006ff */
[----:B------:R-:W-:Y:S01]  /*37a0*/  FADD.FTZ R114, -R54, R114 ;  /* 0x0000007236727221 */ /* 0x000fe20000010100 */
[----:B------:R-:W-:Y:S01]  /*37b0*/  FFMA.FTZ R39, R2, R25, R133 ;  /* 0x0000001902277223 */ /* 0x000fe20000010085 */
[----:B------:R-:W-:Y:S01]  /*37c0*/  FADD.FTZ R127, R127, R36 ;  /* 0x000000247f7f7221 */ /* 0x000fe20000010000 */
[----:B------:R-:W-:Y:S01]  /*37d0*/  FMUL.FTZ R33, R33, R32 ;  /* 0x0000002021217220 */ /* 0x000fe20000410000 */
[----:B------:R-:W-:Y:S01]  /*37e0*/  FMUL.FTZ R114, R4, R114 ;  /* 0x0000007204727220 */ /* 0x000fe20000410000 */
[----:B------:R-:W-:Y:S01]  /*37f0*/  FADD.FTZ R40, -R54, R40 ;  /* 0x0000002836287221 */ /* 0x000fe20000010100 */
[----:B------:R-:W0:Y:S01]  /*3800*/  MUFU.EX2 R44, R44 ;  /* 0x0000002c002c7308 */ /* 0x000e220000000800 */
[----:B------:R-:W-:Y:S01]  /*3810*/  FMUL.FTZ R36, R39, -1.4426950216293334961 ;  /* 0xbfb8aa3b27247820 */ /* 0x000fe20000410000 */
[C---:B------:R-:W-:Y:S01]  /*3820*/  PRMT R32, R90.reuse, 0x7632, R32 ;  /* 0x000076325a207816 */ /* 0x040fe20000000020 */
[----:B------:R-:W-:Y:S01]  /*3830*/  FFMA.FTZ R109, R121, R114, R132 ;  /* 0x00000072796d7223 */ /* 0x000fe20000010084 */
[----:B------:R-:W-:Y:S01]  /*3840*/  SHF.L.U32 R55, R90, 0x10, RZ ;  /* 0x000000105a377819 */ /* 0x000fe200000006ff */
[----:B------:R-:W-:Y:S01]  /*3850*/  FMUL.FTZ R40, R4, R40 ;  /* 0x0000002804287220 */ /* 0x000fe20000410000 */
[----:B------:R-:W-:Y:S01]  /*3860*/  SHF.L.U32 R32, R32, 0x10, RZ ;  /* 0x0000001020207819 */ /* 0x000fe200000006ff */
[----:B------:R-:W-:Y:S01]  /*3870*/  FMUL.FTZ R38, R38, R34 ;  /* 0x0000002226267220 */ /* 0x000fe20000410000 */
[----:B------:R-:W-:Y:S01]  /*3880*/  MUFU.EX2 R36, R36 ;  /* 0x0000002400247308 */ /* 0x000fe20000000800 */
[----:B------:R-:W-:Y:S01]  /*3890*/  FMUL.FTZ R34, R109, -1.4426950216293334961 ;  /* 0xbfb8aa3b6d227820 */ /* 0x000fe20000410000 */
[----:B------:R-:W-:Y:S01]  /*38a0*/  FFMA.FTZ R108, R120, R40, R122 ;  /* 0x00000028786c7223 */ /* 0x000fe2000001007a */
[----:B------:R-:W-:Y:S01]  /*38b0*/  FMUL.FTZ R27, R55, R27 ;  /* 0x0000001b371b7220 */ /* 0x000fe20000410000 */
[C---:B------:R-:W-:Y:S01]  /*38c0*/  PRMT R55, R91.reuse, 0x7632, R55 ;  /* 0x000076325b377816 */ /* 0x040fe20000000037 */
[----:B------:R-:W-:Y:S01]  /*38d0*/  FMUL.FTZ R38, R32, R38 ;  /* 0x0000002620267220 */ /* 0x000fe20000410000 */
[----:B------:R-:W-:Y:S01]  /*38e0*/  FMUL.FTZ R32, R108, -1.4426950216293334961 ;  /* 0xbfb8aa3b6c207820 */ /* 0x000fe20000410000 */
[----:B------:R-:W-:Y:S01]  /*38f0*/  FMUL.FTZ R106, R0, R27 ;  /* 0x0000001b006a7220 */ /* 0x000fe20000410000 */
[----:B------:R-:W1:Y:S01]  /*3900*/  MUFU.EX2 R34, R34 ;  /* 0x0000002200227308 */ /* 0x000e620000000800 */
[----:B------:R-:W-:-:S02]  /*3910*/  SHF.L.U32 R107, R91, 0x10, RZ ;  /* 0x000000105b6b7819 */ /* 0x000fc400000006ff */
[----:B------:R-:W-:Y:S01]  /*3920*/  SHF.L.U32 R55, R55, 0x10, RZ ;  /* 0x0000001037377819 */ /* 0x000fe200000006ff */
[----:B------:R-:W-:Y:S01]  /*3930*/  FFMA.FTZ R31, R18, R106, R31 ;  /* 0x0000006a121f7223 */ /* 0x000fe2000001001f */
[----:B------:R-:W-:Y:S01]  /*3940*/  FMUL.FTZ R106, R121, R38 ;  /* 0x00000026796a7220 */ /* 0x000fe20000410000 */
[----:B------:R-:W-:Y:S01]  /*3950*/  FMUL.FTZ R28, R107, R28 ;  /* 0x0000001c6b1c7220 */ /* 0x000fe20000410000 */
[----:B0-----:R-:W-:Y:S01]  /*3960*/  FADD.FTZ R44, R44, 1 ;  /* 0x3f8000002c2c7421 */ /* 0x001fe20000010000 */
[----:B------:R-:W0:Y:S01]  /*3970*/  MUFU.EX2 R32, R32 ;  /* 0x0000002000207308 */ /* 0x000e220000000800 */
[----:B------:R-:W-:Y:S01]  /*3980*/  FMUL.FTZ R33, R55, R33 ;  /* 0x0000002137217220 */ /* 0x000fe20000410000 */
[----:B------:R-:W-:Y:S01]  /*3990*/  FFMA.FTZ R55, R0, R27, R30 ;  /* 0x0000001b00377223 */ /* 0x000fe2000001001e */
[C---:B------:R-:W-:Y:S01]  /*39a0*/  FFMA.FTZ R45, R29.reuse, R38, R45 ;  /* 0x000000261d2d7223 */ /* 0x040fe2000001002d */
[----:B------:R-:W-:Y:S01]  /*39b0*/  FFMA.FTZ R29, R29, R106, R31 ;  /* 0x0000006a1d1d7223 */ /* 0x000fe2000001001f */
[----:B------:R-:W-:-:S03]  /*39c0*/  FMUL.FTZ R31, R2, R28 ;  /* 0x0000001c021f7220 */ /* 0x000fc60000410000 */
[----:B------:R0:W-:Y:S01]  /*39d0*/  MUFU.RCP R30, R44 ;  /* 0x0000002c001e7308 */ /* 0x0001e20000001000 */
[----:B------:R-:W-:Y:S01]  /*39e0*/  FFMA.FTZ R29, R21, R31, R29 ;  /* 0x0000001f151d7223 */ /* 0x000fe2000001001d */
[----:B-1----:R-:W-:Y:S01]  /*39f0*/  FADD.FTZ R34, R34, 1 ;  /* 0x3f80000022227421 */ /* 0x002fe20000010000 */
[----:B0-----:R-:W-:Y:S01]  /*3a00*/  FFMA.FTZ R44, R121, R38, R55 ;  /* 0x00000026792c7223 */ /* 0x001fe20000010037 */
[----:B------:R-:W-:-:S04]  /*3a10*/  FADD.FTZ R55, R36, 1 ;  /* 0x3f80000024377421 */ /* 0x000fc80000010000 */
[----:B------:R-:W0:Y:S01]  /*3a20*/  MUFU.RCP R31, R55 ;  /* 0x00000037001f7308 */ /* 0x000e220000001000 */
[----:B------:R-:W-:-:S07]  /*3a30*/  FADD.FTZ R117, R32, 1 ;  /* 0x3f80000020757421 */ /* 0x000fce0000010000 */
[----:B------:R0:W1:Y:S01]  /*3a40*/  MUFU.RCP R106, R34 ;  /* 0x00000022006a7308 */ /* 0x0000620000001000 */
[----:B------:R-:W-:-:S07]  /*3a50*/  FFMA.FTZ R44, R2, R28, R44 ;  /* 0x0000001c022c7223 */ /* 0x000fce000001002c */
[----:B------:R-:W3:Y:S01]  /*3a60*/  MUFU.RCP R117, R117 ;  /* 0x0000007500757308 */ /* 0x000ee20000001000 */
[----:B0-----:R-:W-:Y:S01]  /*3a70*/  FADD.FTZ R34, -R31, 1 ;  /* 0x3f8000001f227421 */ /* 0x001fe20000010100 */
[-C--:B------:R-:W-:Y:S01]  /*3a80*/  FFMA.FTZ R118, R49, R33.reuse, R118 ;  /* 0x0000002131767223 */ /* 0x080fe20000010076 */
[----:B------:R-:W-:Y:S01]  /*3a90*/  FADD.FTZ R48, R48, R33 ;  /* 0x0000002130307221 */ /* 0x000fe20000010000 */
[CC--:B------:R-:W-:Y:S01]  /*3aa0*/  FFMA.FTZ R44, R120.reuse, R33.reuse, R44 ;  /* 0x00000021782c7223 */ /* 0x0c0fe2000001002c */
[----:B------:R-:W-:Y:S01]  /*3ab0*/  FFMA.FTZ R39, R39, R34, 1 ;  /* 0x3f80000027277423 */ /* 0x000fe20000010022 */
[----:B------:R-:W-:Y:S01]  /*3ac0*/  FMUL.FTZ R33, R120, R33 ;  /* 0x0000002178217220 */ /* 0x000fe20000410000 */
[----:B-1----:R-:W-:Y:S02]  /*3ad0*/  FADD.FTZ R34, -R106, 1 ;  /* 0x3f8000006a227421 */ /* 0x002fe40000010100 */
[----:B------:R-:W-:Y:S01]  /*3ae0*/  FMUL.FTZ R31, R31, R39 ;  /* 0x000000271f1f7220 */ /* 0x000fe20000410000 */
[----:B------:R-:W-:Y:S01]  /*3af0*/  FFMA.FTZ R49, R49, R33, R29 ;  /* 0x0000002131317223 */ /* 0x000fe2000001001d */
[----:B------:R-:W-:Y:S01]  /*3b00*/  PRMT R39, R92, 0x7632, R39 ;  /* 0x000076325c277816 */ /* 0x000fe20000000027 */
[----:B------:R-:W-:Y:S01]  /*3b10*/  FADD.FTZ R33, -R30, 1 ;  /* 0x3f8000001e217421 */ /* 0x000fe20000010100 */
[----:B------:R-:W-:-:S02]  /*3b20*/  FFMA.FTZ R109, R109, R34, 1 ;  /* 0x3f8000006d6d7423 */ /* 0x000fc40000010022 */
[----:B------:R-:W-:Y:S01]  /*3b30*/  SHF.L.U32 R39, R39, 0x10, RZ ;  /* 0x0000001027277819 */ /* 0x000fe200000006ff */
[----:B---3--:R-:W-:Y:S01]  /*3b40*/  FADD.FTZ R107, -R117, 1 ;  /* 0x3f800000756b7421 */ /* 0x008fe20000010100 */
[----:B------:R-:W-:Y:S01]  /*3b50*/  FFMA.FTZ R41, R41, R33, 1 ;  /* 0x3f80000029297423 */ /* 0x000fe20000010021 */
[----:B------:R-:W-:Y:S02]  /*3b60*/  FMUL.FTZ R106, R106, R109 ;  /* 0x0000006d6a6a7220 */ /* 0x000fe40000410000 */
[----:B------:R-:W-:Y:S01]  /*3b70*/  FFMA.FTZ R108, R108, R107, 1 ;  /* 0x3f8000006c6c7423 */ /* 0x000fe2000001006b */
[----:B------:R-:W-:Y:S01]  /*3b80*/  SHF.L.U32 R107, R92, 0x10, RZ ;  /* 0x000000105c6b7819 */ /* 0x000fe200000006ff */
[----:B------:R-:W-:Y:S01]  /*3b90*/  FMUL.FTZ R30, R30, R41 ;  /* 0x000000291e1e7220 */ /* 0x000fe20000410000 */
[----:B------:R-:W-:Y:S01]  /*3ba0*/  FMUL.FTZ R39, R39, R106 ;  /* 0x0000006a27277220 */ /* 0x000fe20000410000 */
[----:B------:R-:W-:Y:S01]  /*3bb0*/  IADD3 R106, P0, R156, UR26, RZ ;  /* 0x0000001a9c6a7c10 */ /* 0x000fe2000ff1e0ff */
[----:B------:R-:W-:Y:S01]  /*3bc0*/  FADD.FTZ R127, R127, R38 ;  /* 0x000000267f7f7221 */ /* 0x000fe20000010000 */
[----:B------:R-:W-:Y:S01]  /*3bd0*/  SHF.L.U32 R26, R88, 0x10, RZ ;  /* 0x00000010581a7819 */ /* 0x000fe200000006ff */
[----:B------:R-:W-:Y:S01]  /*3be0*/  FMUL.FTZ R30, R107, R30 ;  /* 0x0000001e6b1e7220 */ /* 0x000fe20000410000 */
[----:B------:R-:W-:-:S02]  /*3bf0*/  SHF.L.U32 R36, R89, 0x10, RZ ;  /* 0x0000001059247819 */ /* 0x000fc400000006ff */
[----:B------:R-:W-:Y:S02]  /*3c00*/  IADD3.X R107, R157, UR27, RZ, P0, !PT ;  /* 0x0000001b9d6b7c10 */ /* 0x000fe400087fe4ff */
[----:B------:R-:W-:Y:S01]  /*3c10*/  PRMT R38, R88, 0x7632, R38 ;  /* 0x0000763258267816 */ /* 0x000fe20000000026 */
[C---:B------:R-:W-:Y:S01]  /*3c20*/  FADD.FTZ R26, -R54.reuse, R26 ;  /* 0x0000001a361a7221 */ /* 0x040fe20000010100 */
[----:B------:R-:W-:Y:S01]  /*3c30*/  PRMT R119, R89, 0x7632, R119 ;  /* 0x0000763259777816 */ /* 0x000fe20000000077 */
[----:B------:R-:W-:Y:S01]  /*3c40*/  FADD.FTZ R36, -R54, R36 ;  /* 0x0000002436247221 */ /* 0x000fe20000010100 */
[----:B------:R-:W-:Y:S01]  /*3c50*/  SHF.L.U32 R38, R38, 0x10, RZ ;  /* 0x0000001026267819 */ /* 0x000fe200000006ff */
[----:B------:R-:W3:Y:S01]  /*3c60*/  LDG.E.64.CONSTANT R106, desc[UR18][R106.64] ;  /* 0x000000126a6a7981 */ /* 0x000ee2000c1e9b00 */
[C---:B------:R-:W-:Y:S01]  /*3c70*/  FMUL.FTZ R26, R4.reuse, R26 ;  /* 0x0000001a041a7220 */ /* 0x040fe20000410000 */
[----:B------:R-:W-:Y:S01]  /*3c80*/  SHF.L.U32 R119, R119, 0x10, RZ ;  /* 0x0000001077777819 */ /* 0x000fe200000006ff */
[----:B------:R-:W-:Y:S01]  /*3c90*/  FMUL.FTZ R29, R4, R36 ;  /* 0x00000024041d7220 */ /* 0x000fe20000410000 */
[----:B------:R-:W-:Y:S01]  /*3ca0*/  FADD.FTZ R38, -R54, R38 ;  /* 0x0000002636267221 */ /* 0x000fe20000010100 */
[----:B------:R-:W-:-:S02]  /*3cb0*/  FFMA.FTZ R37, R0, R26, R123 ;  /* 0x0000001a00257223 */ /* 0x000fc4000001007b */
[----:B------:R-:W-:Y:S01]  /*3cc0*/  FFMA.FTZ R32, R2, R29, R133 ;  /* 0x0000001d02207223 */ /* 0x000fe20000010085 */
[----:B------:R-:W-:Y:S01]  /*3cd0*/  FADD.FTZ R119, -R54, R119 ;  /* 0x0000007736777221 */ /* 0x000fe20000010100 */
[----:B------:R-:W-:Y:S01]  /*3ce0*/  FMUL.FTZ R55, R4, R38 ;  /* 0x0000002604377220 */ /* 0x000fe20000410000 */
[----:B------:R-:W-:Y:S01]  /*3cf0*/  FMUL.FTZ R35, R37, -1.4426950216293334961 ;  /* 0xbfb8aa3b25237820 */ /* 0x000fe20000410000 */
[----:B------:R-:W-:Y:S01]  /*3d00*/  FMUL.FTZ R36, R32, -1.4426950216293334961 ;  /* 0xbfb8aa3b20247820 */ /* 0x000fe20000410000 */
[----:B------:R-:W-:Y:S01]  /*3d10*/  FMUL.FTZ R119, R4, R119 ;  /* 0x0000007704777220 */ /* 0x000fe20000410000 */
[----:B------:R-:W-:-:S03]  /*3d20*/  FFMA.FTZ R33, R121, R55, R132 ;  /* 0x0000003779217223 */ /* 0x000fc60000010084 */
[----:B------:R-:W-:Y:S01]  /*3d30*/  FFMA.FTZ R34, R120, R119, R122 ;  /* 0x0000007778227223 */ /* 0x000fe2000001007a */
[----:B------:R-:W0:Y:S01]  /*3d40*/  MUFU.EX2 R35, R35 ;  /* 0x0000002300237308 */ /* 0x000e220000000800 */
[----:B------:R-:W-:Y:S02]  /*3d50*/  FMUL.FTZ R38, R33, -1.4426950216293334961 ;  /* 0xbfb8aa3b21267820 */ /* 0x000fe40000410000 */
[----:B------:R-:W-:-:S05]  /*3d60*/  FMUL.FTZ R41, R34, -1.4426950216293334961 ;  /* 0xbfb8aa3b22297820 */ /* 0x000fca0000410000 */
[----:B------:R-:W1:Y:S01]  /*3d70*/  MUFU.EX2 R36, R36 ;  /* 0x0000002400247308 */ /* 0x000e620000000800 */
[----:B------:R-:W-:Y:S01]  /*3d80*/  IADD3.X R155, RZ, R3, RZ, P6, !PT ;  /* 0x00000003ff9b7210 */ /* 0x000fe200037fe4ff */
[----:B------:R-:W-:-:S06]  /*3d90*/  FMUL.FTZ R117, R117, R108 ;  /* 0x0000006c75757220 */ /* 0x000fcc0000410000 */
[----:B------:R-:W4:Y:S01]  /*3da0*/  MUFU.EX2 R38, R38 ;  /* 0x0000002600267308 */ /* 0x000f220000000800 */
[----:B------:R-:W-:Y:S01]  /*3db0*/  FMUL.FTZ R108, R0, R30 ;  /* 0x0000001e006c7220 */ /* 0x000fe20000410000 */
[----:B------:R-:W-:-:S06]  /*3dc0*/  SHF.L.U64.HI R155, R154, 0x1, R155 ;  /* 0x000000019a9b7819 */ /* 0x000fcc000001029b */
[----:B------:R-:W4:Y:S01]  /*3dd0*/  MUFU.EX2 R41, R41 ;  /* 0x0000002900297308 */ /* 0x000f220000000800 */
[----:B------:R-:W-:Y:S01]  /*3de0*/  SHF.L.U32 R154, R154, 0x1, RZ ;  /* 0x000000019a9a7819 */ /* 0x000fe200000006ff */
[----:B0-----:R-:W-:Y:S01]  /*3df0*/  FADD.FTZ R35, R35, 1 ;  /* 0x3f80000023237421 */ /* 0x001fe20000010000 */
[----:B------:R-:W-:Y:S01]  /*3e00*/  FFMA.FTZ R49, R24, R108, R49 ;  /* 0x0000006c18317223 */ /* 0x000fe20000010031 */
[----:B-1----:R-:W-:Y:S01]  /*3e10*/  FADD.FTZ R36, R36, 1 ;  /* 0x3f80000024247421 */ /* 0x002fe20000010000 */
[----:B------:R-:W-:-:S03]  /*3e20*/  IADD3 R108, P0, R154, UR24, RZ ;  /* 0x000000189a6c7c10 */ /* 0x000fc6000ff1e0ff */
[----:B------:R-:W0:Y:S01]  /*3e30*/  MUFU.RCP R35, R35 ;  /* 0x0000002300237308 */ /* 0x000e220000001000 */
[----:B------:R-:W-:Y:S01]  /*3e40*/  IADD3.X R109, R155, UR25, RZ, P0, !PT ;  /* 0x000000199b6d7c10 */ /* 0x000fe200087fe4ff */
[----:B----4-:R-:W-:Y:S01]  /*3e50*/  FADD.FTZ R38, R38, 1 ;  /* 0x3f80000026267421 */ /* 0x010fe20000010000 */
[C---:B------:R-:W-:Y:S02]  /*3e60*/  SHF.L.U32 R112, R93.reuse, 0x10, RZ ;  /* 0x000000105d707819 */ /* 0x040fe400000006ff */
[----:B------:R-:W-:Y:S02]  /*3e70*/  PRMT R111, R93, 0x7632, R111 ;  /* 0x000076325d6f7816 */ /* 0x000fe4000000006f */
[----:B------:R-:W4:Y:S01]  /*3e80*/  LDG.E.64.CONSTANT R108, desc[UR18][R108.64] ;  /* 0x000000126c6c7981 */ /* 0x000f22000c1e9b00 */
[----:B------:R-:W1:Y:S01]  /*3e90*/  MUFU.RCP R36, R36 ;  /* 0x0000002400247308 */ /* 0x000e620000001000 */
[----:B------:R-:W-:Y:S01]  /*3ea0*/  FADD.FTZ R41, R41, 1 ;  /* 0x3f80000029297421 */ /* 0x000fe20000010000 */
[----:B------:R-:W-:Y:S01]  /*3eb0*/  FMUL.FTZ R110, R121, R39 ;  /* 0x00000027796e7220 */ /* 0x000fe20000410000 */
[----:B------:R-:W-:Y:S01]  /*3ec0*/  FMUL.FTZ R31, R112, R31 ;  /* 0x0000001f701f7220 */ /* 0x000fe20000410000 */
[----:B------:R-:W-:Y:S01]  /*3ed0*/  SHF.L.U32 R111, R111, 0x10, RZ ;  /* 0x000000106f6f7819 */ /* 0x000fe200000006ff */
[----:B------:R-:W-:-:S03]  /*3ee0*/  FFMA.FTZ R44, R0, R30, R44 ;  /* 0x0000001e002c7223 */ /* 0x000fc6000001002c */
[----:B------:R-:W1:Y:S01]  /*3ef0*/  MUFU.RCP R38, R38 ;  /* 0x0000002600267308 */ /* 0x000e620000001000 */
[----:B------:R-:W-:Y:S01]  /*3f00*/  FFMA.FTZ R49, R114, R110, R49 ;  /* 0x0000006e72317223 */ /* 0x000fe20000010031 */
[----:B------:R-:W-:Y:S01]  /*3f10*/  FMUL.FTZ R110, R2, R31 ;  /* 0x0000001f026e7220 */ /* 0x000fe20000410000 */
[-C--:B------:R-:W-:Y:S01]  /*3f20*/  FFMA.FTZ R114, R114, R39.reuse, R45 ;  /* 0x0000002772727223 */ /* 0x080fe2000001002d */
[----:B------:R-:W-:-:S04]  /*3f30*/  FFMA.FTZ R45, R121, R39, R44 ;  /* 0x00000027792d7223 */ /* 0x000fc8000001002c */
[----:B------:R-:W1:Y:S01]  /*3f40*/  MUFU.RCP R41, R41 ;  /* 0x0000002900297308 */ /* 0x000e620000001000 */
[----:B------:R-:W-:Y:S01]  /*3f50*/  FMUL.FTZ R117, R111, R117 ;  /* 0x000000756f757220 */ /* 0x000fe20000410000 */
[----:B------:R-:W-:Y:S01]  /*3f60*/  FFMA.FTZ R49, R25, R110, R49 ;  /* 0x0000006e19317223 */ /* 0x000fe20000010031 */
[----:B------:R-:W-:Y:S01]  /*3f70*/  FADD.FTZ R127, R127, R39 ;  /* 0x000000277f7f7221 */ /* 0x000fe20000010000 */
[----:B0-----:R-:W-:Y:S01]  /*3f80*/  FADD.FTZ R44, -R35, 1 ;  /* 0x3f800000232c7421 */ /* 0x001fe20000010100 */
[----:B------:R-:W-:Y:S01]  /*3f90*/  FFMA.FTZ R110, R2, R31, R45 ;  /* 0x0000001f026e7223 */ /* 0x000fe2000001002d */
[----:B-1----:R-:W-:Y:S01]  /*3fa0*/  FADD.FTZ R39, -R36, 1 ;  /* 0x3f80000024277421 */ /* 0x002fe20000010100 */
[-C--:B------:R-:W-:Y:S01]  /*3fb0*/  FMUL.FTZ R45, R120, R117.reuse ;  /* 0x00000075782d7220 */ /* 0x080fe20000410000 */
[----:B------:R-:W-:Y:S01]  /*3fc0*/  FFMA.FTZ R118, R40, R117, R118 ;  /* 0x0000007528767223 */ /* 0x000fe20000010076 */
[----:B------:R-:W-:Y:S01]  /*3fd0*/  FFMA.FTZ R44, R37, R44, 1 ;  /* 0x3f800000252c7423 */ /* 0x000fe2000001002c */
[----:B------:R-:W-:Y:S01]  /*3fe0*/  FFMA.FTZ R39, R32, R39, 1 ;  /* 0x3f80000020277423 */ /* 0x000fe20000010027 */
[----:B------:R-:W-:Y:S01]  /*3ff0*/  FFMA.FTZ R40, R40, R45, R49 ;  /* 0x0000002d28287223 */ /* 0x000fe20000010031 */
[----:B------:R-:W-:Y:S01]  /*4000*/  FADD.FTZ R32, -R38, 1 ;  /* 0x3f80000026207421 */ /* 0x000fe20000010100 */
[----:B------:R-:W-:Y:S01]  /*4010*/  SHF.L.U32 R45, R94, 0x10, RZ ;  /* 0x000000105e2d7819 */ /* 0x000fe200000006ff */
[----:B------:R-:W-:Y:S01]  /*4020*/  FMUL.FTZ R37, R35, R44 ;  /* 0x0000002c23257220 */ /* 0x000fe20000410000 */
[----:B------:R-:W-:Y:S01]  /*4030*/  FADD.FTZ R48, R48, R117 ;  /* 0x0000007530307221 */ /* 0x000fe20000010000 */
[----:B------:R-:W-:Y:S01]  /*4040*/  FFMA.FTZ R32, R33, R32, 1 ;  /* 0x3f80000021207423 */ /* 0x000fe20000010020 */
[----:B------:R-:W-:Y:S01]  /*4050*/  FADD.FTZ R44, -R41, 1 ;  /* 0x3f800000292c7421 */ /* 0x000fe20000010100 */
[----:B------:R-:W-:Y:S01]  /*4060*/  FADD.FTZ R45, -R54, R45 ;  /* 0x0000002d362d7221 */ /* 0x000fe20000010100 */
[----:B------:R-:W-:-:S02]  /*4070*/  FFMA.FTZ R117, R120, R117, R110 ;  /* 0x0000007578757223 */ /* 0x000fc4000001006e */
[----:B------:R-:W-:Y:S01]  /*4080*/  FFMA.FTZ R110, R34, R44, 1 ;  /* 0x3f800000226e7423 */ /* 0x000fe2000001002c */
[----:B------:R-:W-:Y:S01]  /*4090*/  FMUL.FTZ R44, R38, R32 ;  /* 0x00000020262c7220 */ /* 0x000fe20000410000 */
[----:B------:R-:W-:Y:S01]  /*40a0*/  FMUL.FTZ R32, R4, R45 ;  /* 0x0000002d04207220 */ /* 0x000fe20000410000 */
[----:B------:R-:W-:-:S03]  /*40b0*/  SHF.L.U32 R34, R95, 0x10, RZ ;  /* 0x000000105f227819 */ /* 0x000fc600000006ff */
[----:B------:R-:W-:Y:S01]  /*40c0*/  FFMA.FTZ R131, R0, R32, R123 ;  /* 0x0000002000837223 */ /* 0x000fe2000001007b */
[C---:B------:R-:W-:Y:S02]  /*40d0*/  PRMT R38, R96.reuse, 0x7632, R38 ;  /* 0x0000763260267816 */ /* 0x040fe40000000026 */
[----:B------:R-:W-:Y:S01]  /*40e0*/  SHF.L.U32 R33, R96, 0x10, RZ ;  /* 0x0000001060217819 */ /* 0x000fe200000006ff */
[----:B------:R-:W-:Y:S01]  /*40f0*/  FMUL.FTZ R112, R131, -1.4426950216293334961 ;  /* 0xbfb8aa3b83707820 */ /* 0x000fe20000410000 */
[----:B------:R-:W-:Y:S01]  /*4100*/  FADD.FTZ R34, -R54, R34 ;  /* 0x0000002236227221 */ /* 0x000fe20000010100 */
[----:B------:R-:W-:Y:S02]  /*4110*/  SHF.L.U32 R38, R38, 0x10, RZ ;  /* 0x0000001026267819 */ /* 0x000fe400000006ff */
[----:B------:R-:W-:Y:S01]  /*4120*/  PRMT R116, R94, 0x7632, R116 ;  /* 0x000076325e747816 */ /* 0x000fe20000000074 */
[----:B------:R-:W-:Y:S01]  /*4130*/  FMUL.FTZ R33, R33, R37 ;  /* 0x0000002521217220 */ /* 0x000fe20000410000 */
[----:B------:R-:W0:Y:S01]  /*4140*/  MUFU.EX2 R112, R112 ;  /* 0x0000007000707308 */ /* 0x000e220000000800 */
[----:B------:R-:W-:Y:S01]  /*4150*/  FMUL.FTZ R34, R4, R34 ;  /* 0x0000002204227220 */ /* 0x000fe20000410000 */
[----:B------:R-:W-:Y:S01]  /*4160*/  FMUL.FTZ R44, R38, R44 ;  /* 0x0000002c262c7220 */ /* 0x000fe20000410000 */
[----:B------:R-:W-:Y:S01]  /*4170*/  SHF.L.U32 R116, R116, 0x10, RZ ;  /* 0x0000001074747819 */ /* 0x000fe200000006ff */
[----:B------:R-:W-:Y:S01]  /*4180*/  FMUL.FTZ R38, R0, R33 ;  /* 0x0000002100267220 */ /* 0x000fe20000410000 */
[----:B------:R-:W-:Y:S01]  /*4190*/  SHF.L.U32 R37, R97, 0x10, RZ ;  /* 0x0000001061257819 */ /* 0x000fe200000006ff */
[----:B------:R-:W-:Y:S01]  /*41a0*/  FMUL.FTZ R35, R36, R39 ;  /* 0x0000002724237220 */ /* 0x000fe20000410000 */
[----:B------:R-:W-:Y:S01]  /*41b0*/  FFMA.FTZ R39, R2, R34, R133 ;  /* 0x0000002202277223 */ /* 0x000fe20000010085 */
[----:B------:R-:W-:Y:S01]  /*41c0*/  FFMA.FTZ R40, R26, R38, R40 ;  /* 0x000000261a287223 */ /* 0x000fe20000010028 */
[----:B------:R-:W-:Y:S01]  /*41d0*/  FFMA.FTZ R117, R0, R33, R117 ;  /* 0x0000002100757223 */ /* 0x000fe20000010075 */
[----:B------:R-:W-:Y:S01]  /*41e0*/  FADD.FTZ R116, -R54, R116 ;  /* 0x0000007436747221 */ /* 0x000fe20000010100 */
[----:B------:R-:W-:Y:S01]  /*41f0*/  FMUL.FTZ R35, R37, R35 ;  /* 0x0000002325237220 */ /* 0x000fe20000410000 */
[----:B------:R-:W-:Y:S01]  /*4200*/  PRMT R38, R95, 0x7632, R38 ;  /* 0x000076325f267816 */ /* 0x000fe20000000026 */
[----:B------:R-:W-:Y:S01]  /*4210*/  FMUL.FTZ R37, R39, -1.4426950216293334961 ;  /* 0xbfb8aa3b27257820 */ /* 0x000fe20000410000 */
[-C--:B------:R-:W-:Y:S01]  /*4220*/  FFMA.FTZ R114, R55, R44.reuse, R114 ;  /* 0x0000002c37727223 */ /* 0x080fe20000010072 */
[----:B------:R-:W-:Y:S01]  /*4230*/  FADD.FTZ R127, R127, R44 ;  /* 0x0000002c7f7f7221 */ /* 0x000fe20000010000 */
[----:B------:R-:W-:Y:S01]  /*4240*/  FFMA.FTZ R117, R121, R44, R117 ;  /* 0x0000002c79757223 */ /* 0x000fe20000010075 */
[----:B------:R-:W-:Y:S01]  /*4250*/  FMUL.FTZ R116, R4, R116 ;  /* 0x0000007404747220 */ /* 0x000fe20000410000 */
[----:B------:R-:W-:Y:S01]  /*4260*/  PRMT R45, R97, 0x7632, R45 ;  /* 0x00007632612d7816 */ /* 0x000fe2000000002d */
[C---:B------:R-:W-:Y:S01]  /*4270*/  FMUL.FTZ R44, R121.reuse, R44 ;  /* 0x0000002c792c7220 */ /* 0x040fe20000410000 */
[----:B------:R-:W-:Y:S01]  /*4280*/  SHF.L.U32 R38, R38, 0x10, RZ ;  /* 0x0000001026267819 */ /* 0x000fe200000006ff */
[----:B------:R-:W1:Y:S01]  /*4290*/  MUFU.EX2 R37, R37 ;  /* 0x0000002500257308 */ /* 0x000e620000000800 */
[----:B------:R-:W-:Y:S01]  /*42a0*/  FFMA.FTZ R126, R121, R116, R132 ;  /* 0x00000074797e7223 */ /* 0x000fe20000010084 */
[----:B------:R-:W-:Y:S01]  /*42b0*/  SHF.L.U32 R45, R45, 0x10, RZ ;  /* 0x000000102d2d7819 */ /* 0x000fe200000006ff */
[----:B------:R-:W-:Y:S01]  /*42c0*/  FFMA.FTZ R55, R55, R44, R40 ;  /* 0x0000002c37377223 */ /* 0x000fe20000010028 */
[----:B------:R-:W-:Y:S01]  /*42d0*/  FMUL.FTZ R110, R41, R110 ;  /* 0x0000006e296e7220 */ /* 0x000fe20000410000 */
[----:B0-----:R-:W-:Y:S01]  /*42e0*/  FADD.FTZ R112, R112, 1 ;  /* 0x3f80000070707421 */ /* 0x001fe20000010000 */
[----:B------:R-:W-:Y:S01]  /*42f0*/  FADD.FTZ R44, -R54, R38 ;  /* 0x00000026362c7221 */ /* 0x000fe20000010100 */
[----:B------:R-:W-:Y:S01]  /*4300*/  FMUL.FTZ R124, R126, -1.4426950216293334961 ;  /* 0xbfb8aa3b7e7c7820 */ /* 0x000fe20000410000 */
[-C--:B------:R-:W-:Y:S01]  /*4310*/  FMUL.FTZ R38, R2, R35.reuse ;  /* 0x0000002302267220 */ /* 0x080fe20000410000 */
[----:B------:R-:W-:Y:S01]  /*4320*/  FMUL.FTZ R110, R45, R110 ;  /* 0x0000006e2d6e7220 */ /* 0x000fe20000410000 */
[----:B------:R-:W-:Y:S01]  /*4330*/  FMUL.FTZ R44, R4, R44 ;  /* 0x0000002c042c7220 */ /* 0x000fe20000410000 */
[----:B------:R-:W-:Y:S01]  /*4340*/  FFMA.FTZ R117, R2, R35, R117 ;  /* 0x0000002302757223 */ /* 0x000fe20000010075 */
[----:B------:R-:W0:Y:S01]  /*4350*/  MUFU.RCP R112, R112 ;  /* 0x0000007000707308 */ /* 0x000e220000001000 */
[----:B------:R-:W-:Y:S01]  /*4360*/  FFMA.FTZ R55, R29, R38, R55 ;  /* 0x000000261d377223 */ /* 0x000fe20000010037 */
[----:B------:R-:W-:Y:S01]  /*4370*/  FFMA.FTZ R38, R120, R44, R122 ;  /* 0x0000002c78267223 */ /* 0x000fe2000001007a */
[-C--:B------:R-:W-:Y:S01]  /*4380*/  FFMA.FTZ R118, R119, R110.reuse, R118 ;  /* 0x0000006e77767223 */ /* 0x080fe20000010076 */
[----:B------:R-:W-:Y:S01]  /*4390*/  FADD.FTZ R48, R48, R110 ;  /* 0x0000006e30307221 */ /* 0x000fe20000010000 */
[CC--:B------:R-:W-:Y:S01]  /*43a0*/  FFMA.FTZ R117, R120.reuse, R110.reuse, R117 ;  /* 0x0000006e78757223 */ /* 0x0c0fe20000010075 */
[----:B------:R-:W-:-:S02]  /*43b0*/  FMUL.FTZ R110, R120, R110 ;  /* 0x0000006e786e7220 */ /* 0x000fc40000410000 */
[----:B------:R-:W5:Y:S01]  /*43c0*/  MUFU.EX2 R124, R124 ;  /* 0x0000007c007c7308 */ /* 0x000f620000000800 */
[----:B------:R-:W-:Y:S01]  /*43d0*/  FMUL.FTZ R130, R38, -1.4426950216293334961 ;  /* 0xbfb8aa3b26827820 */ /* 0x000fe20000410000 */
[----:B------:R-:W-:Y:S01]  /*43e0*/  FFMA.FTZ R119, R119, R110, R55 ;  /* 0x0000006e77777223 */ /* 0x000fe20000010037 */
[----:B------:R-:W-:Y:S01]  /*43f0*/  IADD3 R110, P0, R154, UR26, RZ ;  /* 0x0000001a9a6e7c10 */ /* 0x000fe2000ff1e0ff */
[----:B-1----:R-:W-:Y:S01]  /*4400*/  FADD.FTZ R45, R37, 1 ;  /* 0x3f800000252d7421 */ /* 0x002fe20000010000 */
[----:B------:R-:W-:Y:S02]  /*4410*/  SHF.L.U32 R36, R98, 0x10, RZ ;  /* 0x0000001062247819 */ /* 0x000fe400000006ff */
[----:B------:R-:W-:Y:S01]  /*4420*/  IADD3.X R111, R155, UR27, RZ, P0, !PT ;  /* 0x0000001b9b6f7c10 */ /* 0x000fe200087fe4ff */
[----:B------:R-:W1:Y:S01]  /*4430*/  MUFU.EX2 R130, R130 ;  /* 0x0000008200827308 */ /* 0x000e620000000800 */
[----:B0-----:R-:W-:Y:S01]  /*4440*/  FADD.FTZ R49, -R112, 1 ;  /* 0x3f80000070317421 */ /* 0x001fe20000010100 */
[----:B------:R-:W-:-:S03]  /*4450*/  FADD.FTZ R36, -R54, R36 ;  /* 0x0000002436247221 */ /* 0x000fc60000010100 */
[----:B------:R-:W4:Y:S03]  /*4460*/  LDG.E.64.CONSTANT R110, desc[UR18][R110.64] ;  /* 0x000000126e6e7981 */ /* 0x000f26000c1e9b00 */
[----:B------:R-:W0:Y:S01]  /*4470*/  MUFU.RCP R45, R45 ;  /* 0x0000002d002d7308 */ /* 0x000e220000001000 */
[----:B-----5:R-:W-:Y:S01]  /*4480*/  FADD.FTZ R124, R124, 1 ;  /* 0x3f8000007c7c7421 */ /* 0x020fe20000010000 */
[----:B------:R-:W-:Y:S01]  /*4490*/  FMUL.FTZ R36, R4, R36 ;  /* 0x0000002404247220 */ /* 0x000fe20000410000 */
[----:B------:R-:W-:Y:S01]  /*44a0*/  SHF.L.U32 R37, R99, 0x10, RZ ;  /* 0x0000001063257819 */ /* 0x000fe200000006ff */
[----:B------:R-:W-:Y:S01]  /*44b0*/  FFMA.FTZ R131, R131, R49, 1 ;  /* 0x3f80000083837423 */ /* 0x000fe20000010031 */
[----:B------:R-:W-:Y:S02]  /*44c0*/  IADD3.X R153, RZ, R3, RZ, P5, !PT ;  /* 0x00000003ff997210 */ /* 0x000fe40002ffe4ff */
[----:B------:R-:W-:Y:S01]  /*44d0*/  PRMT R49, R98, 0x7632, R49 ;  /* 0x0000763262317816 */ /* 0x000fe20000000031 */
[----:B------:R-:W-:Y:S01]  /*44e0*/  FFMA.FTZ R41, R0, R36, R123 ;  /* 0x0000002400297223 */ /* 0x000fe2000001007b */
[----:B------:R-:W-:Y:S01]  /*44f0*/  PRMT R129, R99, 0x7632, R129 ;  /* 0x0000763263817816 */ /* 0x000fe20000000081 */
[----:B------:R-:W5:Y:S01]  /*4500*/  MUFU.RCP R124, R124 ;  /* 0x0000007c007c7308 */ /* 0x000f620000001000 */
[----:B------:R-:W-:Y:S01]  /*4510*/  SHF.L.U64.HI R153, R152, 0x1, R153 ;  /* 0x0000000198997819 */ /* 0x000fe20000010299 */
[----:B------:R-:W-:Y:S01]  /*4520*/  FADD.FTZ R37, -R54, R37 ;  /* 0x0000002536257221 */ /* 0x000fe20000010100 */
[----:B------:R-:W-:-:S02]  /*4530*/  SHF.L.U32 R49, R49, 0x10, RZ ;  /* 0x0000001031317819 */ /* 0x000fc400000006ff */
[----:B------:R-:W-:Y:S01]  /*4540*/  SHF.L.U32 R152, R152, 0x1, RZ ;  /* 0x0000000198987819 */ /* 0x000fe200000006ff */
[----:B------:R-:W-:Y:S01]  /*4550*/  FMUL.FTZ R125, R41, -1.4426950216293334961 ;  /* 0xbfb8aa3b297d7820 */ /* 0x000fe20000410000 */
[----:B------:R-:W-:Y:S01]  /*4560*/  SHF.L.U32 R129, R129, 0x10, RZ ;  /* 0x0000001081817819 */ /* 0x000fe200000006ff */
[----:B-1----:R-:W-:Y:S01]  /*4570*/  FADD.FTZ R130, R130, 1 ;  /* 0x3f80000082827421 */ /* 0x002fe20000010000 */
[----:B------:R-:W-:Y:S01]  /*4580*/  FMUL.FTZ R131, R112, R131 ;  /* 0x0000008370837220 */ /* 0x000fe20000410000 */
[----:B------:R-:W-:Y:S01]  /*4590*/  FMUL.FTZ R37, R4, R37 ;  /* 0x0000002504257220 */ /* 0x000fe20000410000 */
[----:B------:R-:W-:Y:S01]  /*45a0*/  IADD3 R112, P0, R152, UR24, RZ ;  /* 0x0000001898707c10 */ /* 0x000fe2000ff1e0ff */
[C---:B------:R-:W-:Y:S01]  /*45b0*/  FADD.FTZ R49, -R54.reuse, R49 ;  /* 0x0000003136317221 */ /* 0x040fe20000010100 */
[----:B0-----:R-:W-:Y:S01]  /*45c0*/  FADD.FTZ R55, -R45, 1 ;  /* 0x3f8000002d377421 */ /* 0x001fe20000010100 */
[----:B------:R-:W-:Y:S01]  /*45d0*/  FADD.FTZ R129, -R54, R129 ;  /* 0x0000008136817221 */ /* 0x000fe20000010100 */
[----:B------:R-:W0:Y:S01]  /*45e0*/  MUFU.EX2 R125, R125 ;  /* 0x0000007d007d7308 */ /* 0x000e220000000800 */
[----:B------:R-:W-:Y:S01]  /*45f0*/  FFMA.FTZ R40, R2, R37, R133 ;  /* 0x0000002502287223 */ /* 0x000fe20000010085 */
[----:B------:R-:W-:Y:S01]  /*4600*/  IADD3.X R113, R153, UR25, RZ, P0, !PT ;  /* 0x0000001999717c10 */ /* 0x000fe200087fe4ff */
[C---:B------:R-:W-:Y:S01]  /*4610*/  FMUL.FTZ R49, R4.reuse, R49 ;  /* 0x0000003104317220 */ /* 0x040fe20000410000 */
[----:B------:R-:W-:Y:S01]  /*4620*/  FFMA.FTZ R39, R39, R55, 1 ;  /* 0x3f80000027277423 */ /* 0x000fe20000010037 */
[----:B------:R-:W-:-:S03]  /*4630*/  FMUL.FTZ R129, R4, R129 ;  /* 0x0000008104817220 */ /* 0x000fc60000410000 */
[----:B------:R-:W1:Y:S01]  /*4640*/  MUFU.RCP R130, R130 ;  /* 0x0000008200827308 */ /* 0x000e620000001000 */
[----:B------:R-:W-:Y:S01]  /*4650*/  FMUL.FTZ R115, R40, -1.4426950216293334961 ;  /* 0xbfb8aa3b28737820 */ /* 0x000fe20000410000 */
[----:B------:R-:W-:Y:S01]  /*4660*/  FFMA.FTZ R55, R121, R49, R132 ;  /* 0x0000003179377223 */ /* 0x000fe20000010084 */
[----:B------:R-:W-:Y:S01]  /*4670*/  FMUL.FTZ R39, R45, R39 ;  /* 0x000000272d277220 */ /* 0x000fe20000410000 */
[----:B------:R-:W4:Y:S01]  /*4680*/  LDG.E.64.CONSTANT R112, desc[UR18][R112.64] ;  /* 0x0000001270707981 */ /* 0x000f22000c1e9b00 */
[----:B------:R-:W-:Y:S01]  /*4690*/  FFMA.FTZ R45, R120, R129, R122 ;  /* 0x00000081782d7223 */ /* 0x000fe2000001007a */
[----:B-----5:R-:W-:Y:S01]  /*46a0*/  FADD.FTZ R134, -R124, 1 ;  /* 0x3f8000007c867421 */ /* 0x020fe20000010100 */
[----:B------:R-:W-:Y:S01]  /*46b0*/  FMUL.FTZ R128, R55, -1.4426950216293334961 ;  /* 0xbfb8aa3b37807820 */ /* 0x000fe20000410000 */
[----:B------:R-:W5:Y:S01]  /*46c0*/  MUFU.EX2 R115, R115 ;  /* 0x0000007300737308 */ /* 0x000f620000000800 */
[----:B------:R-:W-:Y:S01]  /*46d0*/  FMUL.FTZ R135, R45, -1.4426950216293334961 ;  /* 0xbfb8aa3b2d877820 */ /* 0x000fe20000410000 */
[----:B------:R-:W-:-:S04]  /*46e0*/  FFMA.FTZ R134, R126, R134, 1 ;  /* 0x3f8000007e867423 */ /* 0x000fc80000010086 */
[----:B------:R-:W-:Y:S02]  /*46f0*/  FMUL.FTZ R134, R124, R134 ;  /* 0x000000867c867220 */ /* 0x000fe40000410000 */
[----:B------:R-:W-:Y:S01]  /*4700*/  MUFU.EX2 R128, R128 ;  /* 0x0000008000807308 */ /* 0x000fe20000000800 */
[----:B0-----:R-:W-:Y:S01]  /*4710*/  FADD.FTZ R124, R125, 1 ;  /* 0x3f8000007d7c7421 */ /* 0x001fe20000010000 */
[----:B-1----:R-:W-:-:S06]  /*4720*/  FADD.FTZ R125, -R130, 1 ;  /* 0x3f800000827d7421 */ /* 0x002fcc0000010100 */
[----:B------:R0:W1:Y:S01]  /*4730*/  MUFU.EX2 R126, R135 ;  /* 0x00000087007e7308 */ /* 0x0000620000000800 */
[----:B------:R-:W-:Y:S01]  /*4740*/  FFMA.FTZ R125, R38, R125, 1 ;  /* 0x3f800000267d7423 */ /* 0x000fe2000001007d */
[----:B------:R-:W-:Y:S01]  /*4750*/  SHF.L.U32 R38, R100, 0x10, RZ ;  /* 0x0000001064267819 */ /* 0x000fe200000006ff */
[----:B-----5:R-:W-:Y:S02]  /*4760*/  FADD.FTZ R115, R115, 1 ;  /* 0x3f80000073737421 */ /* 0x020fe40000010000 */
[----:B------:R-:W-:Y:S02]  /*4770*/  FMUL.FTZ R130, R130, R125 ;  /* 0x0000007d82827220 */ /* 0x000fe40000410000 */
[----:B------:R-:W-:Y:S01]  /*4780*/  FMUL.FTZ R38, R38, R131 ;  /* 0x0000008326267220 */ /* 0x000fe20000410000 */
[----:B0-----:R-:W-:Y:S02]  /*4790*/  PRMT R135, R100, 0x7632, R135 ;  /* 0x0000763264877816 */ /* 0x001fe40000000087 */
[----:B------:R-:W-:Y:S01]  /*47a0*/  SHF.L.U32 R131, R101, 0x10, RZ ;  /* 0x0000001065837819 */ /* 0x000fe200000006ff */
[----:B------:R0:W5:Y:S01]  /*47b0*/  MUFU.RCP R125, R115 ;  /* 0x00000073007d7308 */ /* 0x0001620000001000 */
[----:B------:R-:W-:Y:S01]  /*47c0*/  SHF.L.U32 R135, R135, 0x10, RZ ;  /* 0x0000001087877819 */ /* 0x000fe200000006ff */
[----:B-1----:R-:W-:-:S02]  /*47d0*/  FADD.FTZ R126, R126, 1 ;  /* 0x3f8000007e7e7421 */ /* 0x002fc40000010000 */
[----:B------:R-:W-:Y:S01]  /*47e0*/  FMUL.FTZ R39, R131, R39 ;  /* 0x0000002783277220 */ /* 0x000fe20000410000 */
[----:B0-----:R-:W-:Y:S01]  /*47f0*/  FADD.FTZ R115, R128, 1 ;  /* 0x3f80000080737421 */ /* 0x001fe20000010000 */
[C---:B------:R-:W-:Y:S01]  /*4800*/  FMUL.FTZ R128, R0.reuse, R38 ;  /* 0x0000002600807220 */ /* 0x040fe20000410000 */
[----:B------:R-:W-:Y:S01]  /*4810*/  FMUL.FTZ R134, R135, R134 ;  /* 0x0000008687867220 */ /* 0x000fe20000410000 */
[----:B------:R-:W-:Y:S01]  /*4820*/  FFMA.FTZ R131, R0, R38, R117 ;  /* 0x0000002600837223 */ /* 0x000fe20000010075 */
[----:B------:R-:W0:Y:S01]  /*4830*/  MUFU.RCP R124, R124 ;  /* 0x0000007c007c7308 */ /* 0x000e220000001000 */
[----:B------:R-:W-:Y:S01]  /*4840*/  PRMT R135, R101, 0x7632, R135 ;  /* 0x0000763265877816 */ /* 0x000fe20000000087 */
[----:B------:R-:W-:Y:S01]  /*4850*/  FFMA.FTZ R119, R32, R128, R119 ;  /* 0x0000008020777223 */ /* 0x000fe20000010077 */
[----:B------:R-:W-:-:S05]  /*4860*/  FMUL.FTZ R128, R121, R134 ;  /* 0x0000008679807220 */ /* 0x000fca0000410000 */
[----:B------:R1:W2:Y:S01]  /*4870*/  MUFU.RCP R117, R126 ;  /* 0x0000007e00757308 */ /* 0x0002a20000001000 */
[----:B------:R-:W-:Y:S01]  /*4880*/  SHF.L.U32 R135, R135, 0x10, RZ ;  /* 0x0000001087877819 */ /* 0x000fe200000006ff */
[----:B------:R-:W-:-:S06]  /*4890*/  FFMA.FTZ R119, R116, R128, R119 ;  /* 0x0000008074777223 */ /* 0x000fcc0000010077 */
[----:B------:R-:W2:Y:S01]  /*48a0*/  MUFU.RCP R115, R115 ;  /* 0x0000007300737308 */ /* 0x000ea20000001000 */
[-C--:B-1----:R-:W-:Y:S01]  /*48b0*/  FMUL.FTZ R126, R2, R39.reuse ;  /* 0x00000027027e7220 */ /* 0x082fe20000410000 */
[----:B------:R-:W-:Y:S01]  /*48c0*/  FFMA.FTZ R131, R121, R134, R131 ;  /* 0x0000008679837223 */ /* 0x000fe20000010083 */
[----:B------:R-:W-:Y:S01]  /*48d0*/  FMUL.FTZ R130, R135, R130 ;  /* 0x0000008287827220 */ /* 0x000fe20000410000 */
[----:B------:R-:W-:Y:S01]  /*48e0*/  FFMA.FTZ R114, R116, R134, R114 ;  /* 0x0000008674727223 */ /* 0x000fe20000010072 */
[----:B------:R-:W-:Y:S01]  /*48f0*/  FFMA.FTZ R119, R34, R126, R119 ;  /* 0x0000007e22777223 */ /* 0x000fe20000010077 */
[----:B------:R-:W-:Y:S01]  /*4900*/  FFMA.FTZ R116, R2, R39, R131 ;  /* 0x0000002702747223 */ /* 0x000fe20000010083 */
[----:B-----5:R-:W-:Y:S01]  /*4910*/  FADD.FTZ R126, -R125, 1 ;  /* 0x3f8000007d7e7421 */ /* 0x020fe20000010100 */
[-C--:B------:R-:W-:Y:S01]  /*4920*/  FMUL.FTZ R131, R120, R130.reuse ;  /* 0x0000008278837220 */ /* 0x080fe20000410000 */
[-C--:B------:R-:W-:Y:S01]  /*4930*/  FFMA.FTZ R118, R44, R130.reuse, R118 ;  /* 0x000000822c767223 */ /* 0x080fe20000010076 */
[----:B------:R-:W-:Y:S01]  /*4940*/  FADD.FTZ R48, R48, R130 ;  /* 0x0000008230307221 */ /* 0x000fe20000010000 */
[----:B------:R-:W-:Y:S01]  /*4950*/  FFMA.FTZ R130, R120, R130, R116 ;  /* 0x0000008278827223 */ /* 0x000fe20000010074 */
[----:B------:R-:W-:Y:S01]  /*4960*/  FFMA.FTZ R126, R40, R126, 1 ;  /* 0x3f800000287e7423 */ /* 0x000fe2000001007e */
[----:B0-----:R-:W-:Y:S01]  /*4970*/  FADD.FTZ R116, -R124, 1 ;  /* 0x3f8000007c747421 */ /* 0x001fe20000010100 */
[----:B--2---:R-:W-:Y:S01]  /*4980*/  FADD.FTZ R40, -R117, 1 ;  /* 0x3f80000075287421 */ /* 0x004fe20000010100 */
[----:B------:R-:W-:Y:S01]  /*4990*/  FFMA.FTZ R131, R44, R131, R119 ;  /* 0x000000832c837223 */ /* 0x000fe20000010077 */
[----:B------:R-:W-:Y:S01]  /*49a0*/  FADD.FTZ R44, -R115, 1 ;  /* 0x3f800000732c7421 */ /* 0x000fe20000010100 */
[----:B------:R-:W-:Y:S01]  /*49b0*/  FFMA.FTZ R116, R41, R116, 1 ;  /* 0x3f80000029747423 */ /* 0x000fe20000010074 */
[----:B------:R-:W-:Y:S01]  /*49c0*/  FFMA.FTZ R40, R45, R40, 1 ;  /* 0x3f8000002d287423 */ /* 0x000fe20000010028 */
[C---:B------:R-:W-:Y:S01]  /*49d0*/  PRMT R45, R102.reuse, 0x7632, R45 ;  /* 0x00007632662d7816 */ /* 0x040fe2000000002d */
[----:B------:R-:W-:Y:S01]  /*49e0*/  FFMA.FTZ R44, R55, R44, 1 ;  /* 0x3f800000372c7423 */ /* 0x000fe2000001002c */
[----:B------:R-:W-:Y:S01]  /*49f0*/  SHF.L.U32 R55, R102, 0x10, RZ ;  /* 0x0000001066377819 */ /* 0x000fe200000006ff */
[----:B------:R-:W-:Y:S01]  /*4a00*/  FMUL.FTZ R116, R124, R116 ;  /* 0x000000747c747220 */ /* 0x000fe20000410000 */
[----:B------:R-:W-:Y:S01]  /*4a10*/  SHF.L.U32 R41, R104, 0x10, RZ ;  /* 0x0000001068297819 */ /* 0x000fe200000006ff */
[----:B------:R-:W-:Y:S01]  /*4a20*/  FMUL.FTZ R44, R115, R44 ;  /* 0x0000002c732c7220 */ /* 0x000fe20000410000 */
[----:B------:R-:W-:Y:S01]  /*4a30*/  SHF.L.U32 R45, R45, 0x10, RZ ;  /* 0x000000102d2d7819 */ /* 0x000fe200000006ff */
[----:B------:R-:W-:Y:S01]  /*4a40*/  FMUL.FTZ R128, R117, R40 ;  /* 0x0000002875807220 */ /* 0x000fe20000410000 */
[----:B------:R-:W-:Y:S01]  /*4a50*/  FMUL.FTZ R40, R55, R116 ;  /* 0x0000007437287220 */ /* 0x000fe20000410000 */
[----:B------:R-:W-:Y:S01]  /*4a60*/  FADD.FTZ R41, -R54, R41 ;  /* 0x0000002936297221 */ /* 0x000fe20000010100 */
[----:B------:R-:W-:Y:S01]  /*4a70*/  SHF.L.U32 R55, R105, 0x10, RZ ;  /* 0x0000001069377819 */ /* 0x000fe200000006ff */
[----:B------:R-:W-:Y:S01]  /*4a80*/  FMUL.FTZ R116, R45, R44 ;  /* 0x0000002c2d747220 */ /* 0x000fe20000410000 */
[----:B------:R-:W-:Y:S01]  /*4a90*/  PRMT R45, R104, 0x7632, R45 ;  /* 0x00007632682d7816 */ /* 0x000fe2000000002d */
[----:B------:R-:W-:Y:S01]  /*4aa0*/  FMUL.FTZ R41, R4, R41 ;  /* 0x0000002904297220 */ /* 0x000fe20000410000 */
[----:B------:R-:W-:Y:S01]  /*4ab0*/  PRMT R115, R103, 0x7632, R115 ;  /* 0x0000763267737816 */ /* 0x000fe20000000073 */
[----:B------:R-:W-:Y:S01]  /*4ac0*/  FADD.FTZ R55, -R54, R55 ;  /* 0x0000003736377221 */ /* 0x000fe20000010100 */
[----:B------:R-:W-:-:S02]  /*4ad0*/  SHF.L.U32 R45, R45, 0x10, RZ ;  /* 0x000000102d2d7819 */ /* 0x000fc400000006ff */
[----:B------:R-:W-:Y:S01]  /*4ae0*/  IADD3.X R150, RZ, R3, RZ, P1, !PT ;  /* 0x00000003ff967210 */ /* 0x000fe20000ffe4ff */
[----:B------:R-:W-:Y:S01]  /*4af0*/  FFMA.FTZ R117, R0, R41, R123 ;  /* 0x0000002900757223 */ /* 0x000fe2000001007b */
[----:B------:R-:W-:Y:S01]  /*4b00*/  SHF.L.U32 R115, R115, 0x10, RZ ;  /* 0x0000001073737819 */ /* 0x000fe200000006ff */
[----:B------:R-:W-:Y:S01]  /*4b10*/  FMUL.FTZ R55, R4, R55 ;  /* 0x0000003704377220 */ /* 0x000fe20000410000 */
[----:B------:R-:W-:Y:S01]  /*4b20*/  STL [R1+0xc], R46 ;  /* 0x00000c2e01007387 */ /* 0x000fe20000100800 */
[----:B------:R-:W-:Y:S01]  /*4b30*/  FMUL.FTZ R44, R0, R40 ;  /* 0x00000028002c7220 */ /* 0x000fe20000410000 */
[----:B------:R-:W-:Y:S01]  /*4b40*/  SHF.L.U64.HI R150, R149, 0x1, R150 ;  /* 0x0000000195967819 */ /* 0x000fe20000010296 */
[----:B------:R-:W-:Y:S01]  /*4b50*/  FMUL.FTZ R124, R125, R126 ;  /* 0x0000007e7d7c7220 */ /* 0x000fe20000410000 */
[----:B------:R-:W-:Y:S01]  /*4b60*/  STL [R1+0x8], R47 ;  /* 0x0000082f01007387 */ /* 0x000fe20000100800 */
[----:B------:R-:W-:Y:S01]  /*4b70*/  FADD.FTZ R45, -R54, R45 ;  /* 0x0000002d362d7221 */ /* 0x000fe20000010100 */
[----:B------:R-:W-:Y:S01]  /*4b80*/  SHF.L.U32 R149, R149, 0x1, RZ ;  /* 0x0000000195957819 */ /* 0x000fe200000006ff */
[----:B------:R-:W-:Y:S01]  /*4b90*/  FMUL.FTZ R125, R117, -1.4426950216293334961 ;  /* 0xbfb8aa3b757d7820 */ /* 0x000fe20000410000 */
[----:B------:R-:W-:Y:S01]  /*4ba0*/  STL [R1+0x4], R42 ;  /* 0x0000042a01007387 */ /* 0x000fe20000100800 */
[----:B------:R-:W-:Y:S01]  /*4bb0*/  FMUL.FTZ R128, R115, R128 ;  /* 0x0000008073807220 */ /* 0x000fe20000410000 */
[----:B------:R-:W-:Y:S01]  /*4bc0*/  FFMA.FTZ R119, R2, R55, R133 ;  /* 0x0000003702777223 */ /* 0x000fe20000010085 */
[----:B------:R-:W-:Y:S01]  /*4bd0*/  FFMA.FTZ R131, R36, R44, R131 ;  /* 0x0000002c24837223 */ /* 0x000fe20000010083 */
[----:B------:R0:W-:Y:S01]  /*4be0*/  STL [R1], R43 ;  /* 0x0000002b01007387 */ /* 0x0001e20000100800 */
[-C--:B------:R-:W-:Y:S01]  /*4bf0*/  FMUL.FTZ R115, R121, R116.reuse ;  /* 0x0000007479737220 */ /* 0x080fe20000410000 */
[----:B------:R-:W-:Y:S01]  /*4c00*/  FMUL.FTZ R45, R4, R45 ;  /* 0x0000002d042d7220 */ /* 0x000fe20000410000 */
[----:B------:R-:W-:Y:S01]  /*4c10*/  FMUL.FTZ R126, R119, -1.4426950216293334961 ;  /* 0xbfb8aa3b777e7820 */ /* 0x000fe20000410000 */
[----:B------:R-:W1:Y:S01]  /*4c20*/  MUFU.EX2 R125, R125 ;  /* 0x0000007d007d7308 */ /* 0x000e620000000800 */
[C---:B------:R-:W-:Y:S01]  /*4c30*/  FFMA.FTZ R131, R49.reuse, R115, R131 ;  /* 0x0000007331837223 */ /* 0x040fe20000010083 */
[----:B0-----:R-:W-:Y:S01]  /*4c40*/  FFMA.FTZ R43, R49, R116, R114 ;  /* 0x00000074312b7223 */ /* 0x001fe20000010072 */
[----:B------:R-:W-:Y:S01]  /*4c50*/  IADD3 R114, P0, R149, UR24, RZ ;  /* 0x0000001895727c10 */ /* 0x000fe2000ff1e0ff */
[----:B------:R-:W-:-:S03]  /*4c60*/  FFMA.FTZ R3, R121, R45, R132 ;  /* 0x0000002d79037223 */ /* 0x000fc60000010084 */
[----:B------:R-:W-:Y:S01]  /*4c70*/  IADD3.X R115, R150, UR25, RZ, P0, !PT ;  /* 0x0000001996737c10 */ /* 0x000fe200087fe4ff */
[----:B------:R-:W0:Y:S01]  /*4c80*/  MUFU.EX2 R126, R126 ;  /* 0x0000007e007e7308 */ /* 0x000e220000000800 */
[----:B------:R-:W-:Y:S01]  /*4c90*/  PRMT R44, R105, 0x7632, R44 ;  /* 0x00007632692c7816 */ /* 0x000fe2000000002c */
[----:B------:R-:W-:-:S03]  /*4ca0*/  FMUL.FTZ R135, R3, -1.4426950216293334961 ;  /* 0xbfb8aa3b03877820 */ /* 0x000fc60000410000 */
[----:B------:R-:W2:Y:S01]  /*4cb0*/  LDG.E.64.CONSTANT R114, desc[UR18][R114.64] ;  /* 0x0000001272727981 */ /* 0x000ea2000c1e9b00 */
[----:B------:R-:W-:Y:S02]  /*4cc0*/  SHF.L.U32 R44, R44, 0x10, RZ ;  /* 0x000000102c2c7819 */ /* 0x000fe400000006ff */
[----:B------:R-:W5:Y:S01]  /*4cd0*/  MUFU.EX2 R135, R135 ;  /* 0x0000008700877308 */ /* 0x000f620000000800 */
[----:B------:R-:W-:Y:S02]  /*4ce0*/  SHF.L.U32 R140, R103, 0x10, RZ ;  /* 0x00000010678c7819 */ /* 0x000fe400000006ff */
[----:B------:R-:W-:Y:S01]  /*4cf0*/  FADD.FTZ R44, -R54, R44 ;  /* 0x0000002c362c7221 */ /* 0x000fe20000010100 */
[----:B-1----:R-:W-:Y:S02]  /*4d00*/  FADD.FTZ R125, R125, 1 ;  /* 0x3f8000007d7d7421 */ /* 0x002fe40000010000 */
[----:B------:R-:W-:Y:S01]  /*4d10*/  FMUL.FTZ R124, R140, R124 ;  /* 0x0000007c8c7c7220 */ /* 0x000fe20000410000 */
[----:B------:R-:W-:Y:S01]  /*4d20*/  FMUL.FTZ R44, R4, R44 ;  /* 0x0000002c042c7220 */ /* 0x000fe20000410000 */
[----:B0-----:R-:W-:-:S02]  /*4d30*/  FADD.FTZ R126, R126, 1 ;  /* 0x3f8000007e7e7421 */ /* 0x001fc40000010000 */
[----:B------:R-:W-:Y:S01]  /*4d40*/  FMUL.FTZ R140, R2, R124 ;  /* 0x0000007c028c7220 */ /* 0x000fe20000410000 */
[C---:B------:R-:W-:Y:S01]  /*4d50*/  FFMA.FTZ R49, R120.reuse, R44, R122 ;  /* 0x0000002c78317223 */ /* 0x040fe2000001007a */
[----:B------:R-:W0:Y:S01]  /*4d60*/  MUFU.RCP R125, R125 ;  /* 0x0000007d007d7308 */ /* 0x000e220000001000 */
[----:B------:R-:W-:Y:S01]  /*4d70*/  FADD.FTZ R127, R127, R134 ;  /* 0x000000867f7f7221 */ /* 0x000fe20000010000 */
[----:B------:R-:W-:Y:S01]  /*4d80*/  FFMA.FTZ R131, R37, R140, R131 ;  /* 0x0000008c25837223 */ /* 0x000fe20000010083 */
[----:B------:R-:W-:Y:S01]  /*4d90*/  FMUL.FTZ R134, R49, -1.4426950216293334961 ;  /* 0xbfb8aa3b31867820 */ /* 0x000fe20000410000 */
[----:B------:R-:W-:Y:S01]  /*4da0*/  FMUL.FTZ R140, R120, R128 ;  /* 0x00000080788c7220 */ /* 0x000fe20000410000 */
[----:B-----5:R-:W-:-:S03]  /*4db0*/  FADD.FTZ R135, R135, 1 ;  /* 0x3f80000087877421 */ /* 0x020fc60000010000 */
[----:B------:R-:W1:Y:S01]  /*4dc0*/  MUFU.RCP R126, R126 ;  /* 0x0000007e007e7308 */ /* 0x000e620000001000 */
[C---:B------:R-:W-:Y:S01]  /*4dd0*/  FFMA.FTZ R131, R129.reuse, R140, R131 ;  /* 0x0000008c81837223 */ /* 0x040fe20000010083 */
[----:B------:R-:W-:Y:S01]  /*4de0*/  FFMA.FTZ R129, R129, R128, R118 ;  /* 0x0000008081817223 */ /* 0x000fe20000010076 */
[----:B------:R-:W-:-:S05]  /*4df0*/  FFMA.FTZ R130, R0, R40, R130 ;  /* 0x0000002800827223 */ /* 0x000fca0000010082 */
[----:B------:R-:W5:Y:S01]  /*4e00*/  MUFU.EX2 R134, R134 ;  /* 0x0000008600867308 */ /* 0x000f620000000800 */
[----:B------:R-:W-:-:S07]  /*4e10*/  FADD.FTZ R42, R127, R116 ;  /* 0x000000747f2a7221 */ /* 0x000fce0000010000 */
[----:B------:R-:W3:Y:S01]  /*4e20*/  MUFU.RCP R118, R135 ;  /* 0x0000008700767308 */ /* 0x000ee20000001000 */
[----:B------:R-:W-:Y:S01]  /*4e30*/  FFMA.FTZ R130, R121, R116, R130 ;  /* 0x0000007479827223 */ /* 0x000fe20000010082 */
[----:B0-----:R-:W-:-:S04]  /*4e40*/  FADD.FTZ R116, -R125, 1 ;  /* 0x3f8000007d747421 */ /* 0x001fc80000010100 */
[----:B------:R-:W-:Y:S01]  /*4e50*/  FFMA.FTZ R117, R117, R116, 1 ;  /* 0x3f80000075757423 */ /* 0x000fe20000010074 */
[----:B-1----:R-:W-:Y:S01]  /*4e60*/  FADD.FTZ R116, -R126, 1 ;  /* 0x3f8000007e747421 */ /* 0x002fe20000010100 */
[----:B-----5:R-:W-:Y:S02]  /*4e70*/  FADD.FTZ R134, R134, 1 ;  /* 0x3f80000086867421 */ /* 0x020fe40000010000 */
[----:B------:R-:W-:Y:S01]  /*4e80*/  FMUL.FTZ R125, R125, R117 ;  /* 0x000000757d7d7220 */ /* 0x000fe20000410000 */
[----:B------:R-:W-:Y:S01]  /*4e90*/  FFMA.FTZ R119, R119, R116, 1 ;  /* 0x3f80000077777423 */ /* 0x000fe20000010074 */
[----:B------:R-:W-:Y:S01]  /*4ea0*/  IADD3 R116, P0, R152, UR26, RZ ;  /* 0x0000001a98747c10 */ /* 0x000fe2000ff1e0ff */
[----:B------:R-:W0:Y:S01]  /*4eb0*/  MUFU.RCP R127, R134 ;  /* 0x00000086007f7308 */ /* 0x000e220000001000 */
[----:B---3--:R-:W-:-:S04]  /*4ec0*/  FADD.FTZ R117, -R118, 1 ;  /* 0x3f80000076757421 */ /* 0x008fc80000010100 */
[----:B------:R-:W-:Y:S01]  /*4ed0*/  FFMA.FTZ R140, R3, R117, 1 ;  /* 0x3f800000038c7423 */ /* 0x000fe20000010075 */
[----:B------:R-:W-:-:S06]  /*4ee0*/  IADD3.X R117, R153, UR27, RZ, P0, !PT ;  /* 0x0000001b99757c10 */ /* 0x000fcc00087fe4ff */
[----:B------:R-:W3:Y:S01]  /*4ef0*/  LDG.E.64.CONSTANT R116, desc[UR18][R116.64] ;  /* 0x0000001274747981 */ /* 0x000ee2000c1e9b00 */
[----:B------:R-:W-:Y:S01]  /*4f00*/  FMUL.FTZ R126, R126, R119 ;  /* 0x000000777e7e7220 */ /* 0x000fe20000410000 */
[----:B0-----:R-:W-:Y:S01]  /*4f10*/  FADD.FTZ R119, -R127, 1 ;  /* 0x3f8000007f777421 */ /* 0x001fe20000010100 */
[----:B------:R-:W-:Y:S01]  /*4f20*/  FMUL.FTZ R140, R118, R140 ;  /* 0x0000008c768c7220 */ /* 0x000fe20000410000 */
[----:B------:R-:W-:Y:S02]  /*4f30*/  SHF.L.U32 R118, R107, 0x10, RZ ;  /* 0x000000106b767819 */ /* 0x000fe400000006ff */
[----:B------:R-:W-:-:S04]  /*4f40*/  FFMA.FTZ R119, R49, R119, 1 ;  /* 0x3f80000031777423 */ /* 0x000fc80000010077 */
[----:B------:R-:W-:Y:S01]  /*4f50*/  FMUL.FTZ R135, R127, R119 ;  /* 0x000000777f877220 */ /* 0x000fe20000410000 */
[----:B------:R-:W-:Y:S01]  /*4f60*/  SHF.L.U32 R119, R106, 0x10, RZ ;  /* 0x000000106a777819 */ /* 0x000fe200000006ff */
[----:B------:R-:W-:Y:S01]  /*4f70*/  FMUL.FTZ R126, R118, R126 ;  /* 0x0000007e767e7220 */ /* 0x000fe20000410000 */
[----:B------:R-:W-:-:S03]  /*4f80*/  IADD3 R118, P0, R149, UR26, RZ ;  /* 0x0000001a95767c10 */ /* 0x000fc6000ff1e0ff */
[----:B------:R-:W-:Y:S01]  /*4f90*/  FMUL.FTZ R125, R119, R125 ;  /* 0x0000007d777d7220 */ /* 0x000fe20000410000 */
[----:B------:R-:W-:-:S06]  /*4fa0*/  IADD3.X R119, R150, UR27, RZ, P0, !PT ;  /* 0x0000001b96777c10 */ /* 0x000fcc00087fe4ff */
[----:B------:R-:W5:Y:S01]  /*4fb0*/  LDG.E.64.CONSTANT R118, desc[UR18][R118.64] ;  /* 0x0000001276767981 */ /* 0x000f62000c1e9b00 */
[----:B------:R-:W-:Y:S02]  /*4fc0*/  PRMT R49, R106, 0x7632, R49 ;  /* 0x000076326a317816 */ /* 0x000fe40000000031 */
[----:B------:R-:W-:Y:S02]  /*4fd0*/  PRMT R3, R107, 0x7632, R3 ;  /* 0x000076326b037816 */ /* 0x000fe40000000003 */
[----:B------:R-:W-:Y:S02]  /*4fe0*/  SHF.L.U32 R49, R49, 0x10, RZ ;  /* 0x0000001031317819 */ /* 0x000fe400000006ff */
[----:B------:R-:W-:-:S03]  /*4ff0*/  SHF.L.U32 R3, R3, 0x10, RZ ;  /* 0x0000001003037819 */ /* 0x000fc600000006ff */
[----:B------:R-:W-:Y:S01]  /*5000*/  FMUL.FTZ R140, R49, R140 ;  /* 0x0000008c318c7220 */ /* 0x000fe20000410000 */
[----:B------:R-:W-:Y:S01]  /*5010*/  FMUL.FTZ R49, R0, R125 ;  /* 0x0000007d00317220 */ /* 0x000fe20000410000 */
[----:B------:R-:W-:Y:S01]  /*5020*/  FMUL.FTZ R135, R3, R135 ;  /* 0x0000008703877220 */ /* 0x000fe20000410000 */
[C---:B----4-:R-:W-:Y:S02]  /*5030*/  SHF.L.U32 R3, R108.reuse, 0x10, RZ ;  /* 0x000000106c037819 */ /* 0x050fe400000006ff */
[----:B------:R-:W-:Y:S01]  /*5040*/  FFMA.FTZ R131, R41, R49, R131 ;  /* 0x0000003129837223 */ /* 0x000fe20000010083 */
[----:B------:R-:W-:Y:S02]  /*5050*/  PRMT R49, R108, 0x7632, R49 ;  /* 0x000076326c317816 */ /* 0x000fe40000000031 */
[----:B------:R-:W-:Y:S02]  /*5060*/  FADD.FTZ R3, -R54, R3 ;  /* 0x0000000336037221 */ /* 0x000fe40000010100 */
[----:B------:R-:W-:Y:S01]  /*5070*/  SHF.L.U32 R49, R49, 0x10, RZ ;  /* 0x0000001031317819 */ /* 0x000fe200000006ff */
[----:B------:R-:W-:Y:S01]  /*5080*/  FFMA.FTZ R130, R2, R124, R130 ;  /* 0x0000007c02827223 */ /* 0x000fe20000010082 */
[----:B------:R-:W-:Y:S01]  /*5090*/  PRMT R134, R109, 0x7632, R134 ;  /* 0x000076326d867816 */ /* 0x000fe20000000086 */
[----:B------:R-:W-:Y:S01]  /*50a0*/  FMUL.FTZ R3, R4, R3 ;  /* 0x0000000304037220 */ /* 0x000fe20000410000 */
[----:B------:R-:W-:Y:S01]  /*50b0*/  FADD.FTZ R48, R48, R128 ;  /* 0x0000008030307221 */ /* 0x000fe20000010000 */
[----:B------:R-:W-:Y:S01]  /*50c0*/  FADD.FTZ R49, -R54, R49 ;  /* 0x0000003136317221 */ /* 0x000fe20000010100 */
[----:B------:R-:W-:Y:S01]  /*50d0*/  FFMA.FTZ R128, R120, R128, R130 ;  /* 0x0000008078807223 */ /* 0x000fe20000010082 */
[----:B------:R-:W-:Y:S01]  /*50e0*/  SHF.L.U32 R134, R134, 0x10, RZ ;  /* 0x0000001086867819 */ /* 0x000fe200000006ff */
[----:B------:R-:W-:Y:S01]  /*50f0*/  FFMA.FTZ R130, R0, R3, R123 ;  /* 0x0000000300827223 */ /* 0x000fe2000001007b */
[----:B------:R-:W-:-:S03]  /*5100*/  FMUL.FTZ R49, R4, R49 ;  /* 0x0000003104317220 */ /* 0x000fc60000410000 */
[----:B------:R-:W-:Y:S01]  /*5110*/  FMUL.FTZ R165, R130, -1.4426950216293334961 ;  /* 0xbfb8aa3b82a57820 */ /* 0x000fe20000410000 */
[----:B------:R-:W-:Y:S01]  /*5120*/  FADD.FTZ R134, -R54, R134 ;  /* 0x0000008636867221 */ /* 0x000fe20000010100 */
[----:B------:R-:W-:Y:S01]  /*5130*/  FFMA.FTZ R162, R121, R49, R132 ;  /* 0x0000003179a27223 */ /* 0x000fe20000010084 */
[----:B------:R-:W-:Y:S02]  /*5140*/  SHF.L.U32 R127, R109, 0x10, RZ ;  /* 0x000000106d7f7819 */ /* 0x000fe400000006ff */
[----:B------:R-:W-:Y:S01]  /*5150*/  FMUL.FTZ R134, R4, R134 ;  /* 0x0000008604867220 */ /* 0x000fe20000410000 */
[----:B------:R-:W-:Y:S01]  /*5160*/  FMUL.FTZ R163, R162, -1.4426950216293334961 ;  /* 0xbfb8aa3ba2a37820 */ /* 0x000fe20000410000 */
[----:B------:R-:W0:Y:S02]  /*5170*/  MUFU.EX2 R165, R165 ;  /* 0x000000a500a57308 */ /* 0x000e240000000800 */
[----:B------:R-:W-:Y:S01]  /*5180*/  FFMA.FTZ R141, R120, R134, R122 ;  /* 0x00000086788d7223 */ /* 0x000fe2000001007a */
[----:B------:R-:W-:-:S03]  /*5190*/  FADD.FTZ R127, -R54, R127 ;  /* 0x0000007f367f7221 */ /* 0x000fc60000010100 */
[----:B------:R-:W-:Y:S02]  /*51a0*/  FMUL.FTZ R160, R141, -1.4426950216293334961 ;  /* 0xbfb8aa3b8da07820 */ /* 0x000fe40000410000 */
[----:B------:R-:W1:Y:S01]  /*51b0*/  MUFU.EX2 R163, R163 ;  /* 0x000000a300a37308 */ /* 0x000e620000000800 */
[----:B------:R-:W-:Y:S01]  /*51c0*/  FMUL.FTZ R127, R4, R127 ;  /* 0x0000007f047f7220 */ /* 0x000fe20000410000 */
[----:B------:R-:W-:-:S03]  /*51d0*/  FMUL.FTZ R164, R121, R140 ;  /* 0x0000008c79a47220 */ /* 0x000fc60000410000 */
[----:B------:R-:W-:-:S03]  /*51e0*/  FFMA.FTZ R161, R2, R127, R133 ;  /* 0x0000007f02a17223 */ /* 0x000fc60000010085 */
[----:B------:R-:W4:Y:S01]  /*51f0*/  MUFU.EX2 R160, R160 ;  /* 0x000000a000a07308 */ /* 0x000f220000000800 */
[----:B------:R-:W-:Y:S01]  /*5200*/  FMUL.FTZ R151, R161, -1.4426950216293334961 ;  /* 0xbfb8aa3ba1977820 */ /* 0x000fe20000410000 */
[C---:B------:R-:W-:Y:S01]  /*5210*/  FFMA.FTZ R131, R45.reuse, R164, R131 ;  /* 0x000000a42d837223 */ /* 0x040fe20000010083 */
[----:B------:R-:W-:Y:S01]  /*5220*/  FFMA.FTZ R43, R45, R140, R43 ;  /* 0x0000008c2d2b7223 */ /* 0x000fe2000001002b */
[----:B0-----:R-:W-:Y:S01]  /*5230*/  FADD.FTZ R165, R165, 1 ;  /* 0x3f800000a5a57421 */ /* 0x001fe20000010000 */
[----:B------:R-:W-:-:S03]  /*5240*/  FMUL.FTZ R45, R2, R126 ;  /* 0x0000007e022d7220 */ /* 0x000fc60000410000 */
[----:B------:R-:W0:Y:S01]  /*5250*/  MUFU.EX2 R151, R151 ;  /* 0x0000009700977308 */ /* 0x000e220000000800 */
[----:B------:R-:W-:Y:S01]  /*5260*/  FFMA.FTZ R45, R55, R45, R131 ;  /* 0x0000002d372d7223 */ /* 0x000fe20000010083 */
[----:B-1----:R-:W-:Y:S01]  /*5270*/  FADD.FTZ R131, R163, 1 ;  /* 0x3f800000a3837421 */ /* 0x002fe20000010000 */
[----:B------:R-:W-:-:S05]  /*5280*/  FMUL.FTZ R163, R120, R135 ;  /* 0x0000008778a37220 */ /* 0x000fca0000410000 */
[----:B------:R-:W1:Y:S01]  /*5290*/  MUFU.RCP R165, R165 ;  /* 0x000000a500a57308 */ /* 0x000e620000001000 */
[----:B----4-:R-:W-:Y:S01]  /*52a0*/  FADD.FTZ R160, R160, 1 ;  /* 0x3f800000a0a07421 */ /* 0x010fe20000010000 */
[C---:B------:R-:W-:Y:S01]  /*52b0*/  FFMA.FTZ R45, R44.reuse, R163, R45 ;  /* 0x000000a32c2d7223 */ /* 0x040fe2000001002d */
[----:B------:R-:W-:Y:S01]  /*52c0*/  FFMA.FTZ R44, R44, R135, R129 ;  /* 0x000000872c2c7223 */ /* 0x000fe20000010081 */
[----:B------:R-:W-:-:S04]  /*52d0*/  FFMA.FTZ R129, R0, R125, R128 ;  /* 0x0000007d00817223 */ /* 0x000fc80000010080 */
[----:B------:R-:W4:Y:S01]  /*52e0*/  MUFU.RCP R131, R131 ;  /* 0x0000008300837308 */ /* 0x000f220000001000 */
[----:B------:R-:W-:Y:S01]  /*52f0*/  FADD.FTZ R46, R42, R140 ;  /* 0x0000008c2a2e7221 */ /* 0x000fe20000010000 */
[----:B------:R-:W-:-:S06]  /*5300*/  FFMA.FTZ R129, R121, R140, R129 ;  /* 0x0000008c79817223 */ /* 0x000fcc0000010081 */
[----:B------:R-:W4:Y:S01]  /*5310*/  MUFU.RCP R128, R160 ;  /* 0x000000a000807308 */ /* 0x000f220000001000 */
[----:B0-----:R-:W-:Y:S01]  /*5320*/  FADD.FTZ R140, R151, 1 ;  /* 0x3f800000978c7421 */ /* 0x001fe20000010000 */
[----:B-1----:R-:W-:-:S04]  /*5330*/  FADD.FTZ R151, -R165, 1 ;  /* 0x3f800000a5977421 */ /* 0x002fc80000010100 */
[----:B------:R-:W-:Y:S01]  /*5340*/  FFMA.FTZ R130, R130, R151, 1 ;  /* 0x3f80000082827423 */ /* 0x000fe20000010097 */
[----:B----4-:R-:W-:Y:S01]  /*5350*/  FADD.FTZ R151, -R131, 1 ;  /* 0x3f80000083977421 */ /* 0x010fe20000010100 */
[----:B------:R-:W0:Y:S03]  /*5360*/  MUFU.RCP R140, R140 ;  /* 0x0000008c008c7308 */ /* 0x000e260000001000 */
[----:B------:R-:W-:Y:S01]  /*5370*/  FFMA.FTZ R162, R162, R151, 1 ;  /* 0x3f800000a2a27423 */ /* 0x000fe20000010097 */
[----:B------:R-:W-:Y:S01]  /*5380*/  FADD.FTZ R151, -R128, 1 ;  /* 0x3f80000080977421 */ /* 0x000fe20000010100 */
[----:B------:R-:W-:-:S03]  /*5390*/  FADD.FTZ R42, R48, R135 ;  /* 0x00000087302a7221 */ /* 0x000fc60000010000 */
[----:B------:R-:W-:-:S04]  /*53a0*/  FFMA.FTZ R151, R141, R151, 1 ;  /* 0x3f8000008d977423 */ /* 0x000fc80000010097 */
[----:B------:R-:W-:Y:S01]  /*53b0*/  FMUL.FTZ R48, R128, R151 ;  /* 0x0000009780307220 */ /* 0x000fe20000410000 */
[----:B------:R-:W-:Y:S01]  /*53c0*/  PRMT R128, R111, 0x7632, R128 ;  /* 0x000076326f807816 */ /* 0x000fe20000000080 */
[----:B------:R-:W-:-:S03]  /*53d0*/  FFMA.FTZ R129, R2, R126, R129 ;  /* 0x0000007e02817223 */ /* 0x000fc60000010081 */
[----:B------:R-:W-:Y:S01]  /*53e0*/  SHF.L.U32 R128, R128, 0x10, RZ ;  /* 0x0000001080807819 */ /* 0x000fe200000006ff */
[----:B------:R-:W-:Y:S01]  /*53f0*/  FFMA.FTZ R135, R120, R135, R129 ;  /* 0x0000008778877223 */ /* 0x000fe20000010081 */
[----:B0-----:R-:W-:Y:S01]  /*5400*/  FADD.FTZ R129, -R140, 1 ;  /* 0x3f8000008c817421 */ /* 0x001fe20000010100 */
[----:B------:R-:W-:Y:S02]  /*5410*/  FMUL.FTZ R130, R165, R130 ;  /* 0x00000082a5827220 */ /* 0x000fe40000410000 */
[----:B------:R-:W-:Y:S01]  /*5420*/  FMUL.FTZ R48, R128, R48 ;  /* 0x0000003080307220 */ /* 0x000fe20000410000 */
[C---:B------:R-:W-:Y:S01]  /*5430*/  SHF.L.U32 R128, R110.reuse, 0x10, RZ ;  /* 0x000000106e807819 */ /* 0x040fe200000006ff */
[----:B------:R-:W-:Y:S01]  /*5440*/  FMUL.FTZ R160, R131, R162 ;  /* 0x000000a283a07220 */ /* 0x000fe20000410000 */
[----:B------:R-:W-:Y:S01]  /*5450*/  FFMA.FTZ R129, R161, R129, 1 ;  /* 0x3f800000a1817423 */ /* 0x000fe20000010081 */
[----:B------:R-:W-:Y:S02]  /*5460*/  PRMT R131, R110, 0x7632, R131 ;  /* 0x000076326e837816 */ /* 0x000fe40000000083 */
[----:B------:R-:W-:Y:S01]  /*5470*/  FMUL.FTZ R128, R128, R130 ;  /* 0x0000008280807220 */ /* 0x000fe20000410000 */
[----:B------:R-:W-:Y:S01]  /*5480*/  SHF.L.U32 R130, R111, 0x10, RZ ;  /* 0x000000106f827819 */ /* 0x000fe200000006ff */
[----:B------:R-:W-:Y:S01]  /*5490*/  FMUL.FTZ R129, R140, R129 ;  /* 0x000000818c817220 */ /* 0x000fe20000410000 */
[----:B------:R-:W-:-:S03]  /*54a0*/  SHF.L.U32 R131, R131, 0x10, RZ ;  /* 0x0000001083837819 */ /* 0x000fc600000006ff */
[----:B------:R-:W-:Y:S01]  /*54b0*/  FMUL.FTZ R129, R130, R129 ;  /* 0x0000008182817220 */ /* 0x000fe20000410000 */
[----:B------:R-:W-:Y:S01]  /*54c0*/  SHF.L.U32 R130, R112, 0x10, RZ ;  /* 0x0000001070827819 */ /* 0x000fe200000006ff */
[----:B------:R-:W-:Y:S01]  /*54d0*/  FMUL.FTZ R160, R131, R160 ;  /* 0x000000a083a07220 */ /* 0x000fe20000410000 */
[----:B------:R-:W-:-:S03]  /*54e0*/  SHF.L.U32 R131, R113, 0x10, RZ ;  /* 0x0000001071837819 */ /* 0x000fc600000006ff */
[C---:B------:R-:W-:Y:S02]  /*54f0*/  FADD.FTZ R130, -R54.reuse, R130 ;  /* 0x0000008236827221 */ /* 0x040fe40000010100 */
[----:B------:R-:W-:Y:S02]  /*5500*/  FADD.FTZ R131, -R54, R131 ;  /* 0x0000008336837221 */ /* 0x000fe40000010100 */
[----:B------:R-:W-:Y:S01]  /*5510*/  FMUL.FTZ R130, R4, R130 ;  /* 0x0000008204827220 */ /* 0x000fe20000410000 */
[----:B------:R-:W-:Y:S01]  /*5520*/  PRMT R151, R112, 0x7632, R151 ;  /* 0x0000763270977816 */ /* 0x000fe20000000097 */
[----:B------:R-:W-:Y:S02]  /*5530*/  FMUL.FTZ R131, R4, R131 ;  /* 0x0000008304837220 */ /* 0x000fe40000410000 */
[----:B------:R-:W-:Y:S01]  /*5540*/  FFMA.FTZ R165, R0, R130, R123 ;  /* 0x0000008200a57223 */ /* 0x000fe2000001007b */
[----:B------:R-:W-:Y:S01]  /*5550*/  SHF.L.U32 R151, R151, 0x10, RZ ;  /* 0x0000001097977819 */ /* 0x000fe200000006ff */
[----:B------:R-:W-:-:S02]  /*5560*/  FFMA.FTZ R140, R2, R131, R133 ;  /* 0x00000083028c7223 */ /* 0x000fc40000010085 */
[----:B------:R-:W-:Y:S02]  /*5570*/  FMUL.FTZ R164, R165, -1.4426950216293334961 ;  /* 0xbfb8aa3ba5a47820 */ /* 0x000fe40000410000 */
[----:B------:R-:W-:Y:S01]  /*5580*/  FMUL.FTZ R141, R140, -1.4426950216293334961 ;  /* 0xbfb8aa3b8c8d7820 */ /* 0x000fe20000410000 */
[----:B------:R-:W-:-:S03]  /*5590*/  FADD.FTZ R151, -R54, R151 ;  /* 0x0000009736977221 */ /* 0x000fc60000010100 */
[----:B------:R-:W0:Y:S01]  /*55a0*/  MUFU.EX2 R164, R164 ;  /* 0x000000a400a47308 */ /* 0x000e220000000800 */
[----:B------:R-:W-:Y:S01]  /*55b0*/  FMUL.FTZ R151, R4, R151 ;  /* 0x0000009704977220 */ /* 0x000fe20000410000 */
[----:B------:R-:W-:-:S06]  /*55c0*/  FMUL.FTZ R161, R0, R128 ;  /* 0x0000008000a17220 */ /* 0x000fcc0000410000 */
[----:B------:R-:W1:Y:S01]  /*55d0*/  MUFU.EX2 R141, R141 ;  /* 0x0000008d008d7308 */ /* 0x000e620000000800 */
[----:B------:R-:W-:Y:S01]  /*55e0*/  FFMA.FTZ R163, R121, R151, R132 ;  /* 0x0000009779a37223 */ /* 0x000fe20000010084 */
[----:B------:R-:W-:-:S03]  /*55f0*/  FFMA.FTZ R161, R3, R161, R45 ;  /* 0x000000a103a17223 */ /* 0x000fc6000001002d */
[----:B------:R-:W-:Y:S01]  /*5600*/  FMUL.FTZ R45, R163, -1.4426950216293334961 ;  /* 0xbfb8aa3ba32d7820 */ /* 0x000fe20000410000 */
[----:B------:R-:W-:Y:S01]  /*5610*/  FMUL.FTZ R162, R121, R160 ;  /* 0x000000a079a27220 */ /* 0x000fe20000410000 */
[----:B0-----:R-:W-:-:S04]  /*5620*/  FADD.FTZ R164, R164, 1 ;  /* 0x3f800000a4a47421 */ /* 0x001fc80000010000 */
[----:B------:R-:W0:Y:S01]  /*5630*/  MUFU.EX2 R45, R45 ;  /* 0x0000002d002d7308 */ /* 0x000e220000000800 */
[----:B------:R-:W-:Y:S01]  /*5640*/  FFMA.FTZ R162, R49, R162, R161 ;  /* 0x000000a231a27223 */ /* 0x000fe200000100a1 */
[----:B-1----:R-:W-:-:S06]  /*5650*/  FADD.FTZ R141, R141, 1 ;  /* 0x3f8000008d8d7421 */ /* 0x002fcc0000010000 */
[----:B------:R0:W1:Y:S01]  /*5660*/  MUFU.RCP R161, R164 ;  /* 0x000000a400a17308 */ /* 0x0000620000001000 */
[----:B------:R-:W-:Y:S01]  /*5670*/  FFMA.FTZ R43, R49, R160, R43 ;  /* 0x000000a0312b7223 */ /* 0x000fe2000001002b */
[----:B------:R-:W-:Y:S01]  /*5680*/  FMUL.FTZ R49, R2, R129 ;  /* 0x0000008102317220 */ /* 0x000fe20000410000 */
[----:B------:R-:W-:-:S05]  /*5690*/  FFMA.FTZ R47, R134, R48, R44 ;  /* 0x00000030862f7223 */ /* 0x000fca000001002c */
[----:B------:R-:W4:Y:S01]  /*56a0*/  MUFU.RCP R141, R141 ;  /* 0x0000008d008d7308 */ /* 0x000f220000001000 */
[----:B------:R-:W-:Y:S01]  /*56b0*/  PRMT R44, R113, 0x7632, R44 ;  /* 0x00007632712c7816 */ /* 0x000fe2000000002c */
[----:B------:R-:W-:Y:S01]  /*56c0*/  FFMA.FTZ R162, R127, R49, R162 ;  /* 0x000000317fa27223 */ /* 0x000fe200000100a2 */
[----:B------:R-:W-:Y:S01]  /*56d0*/  FMUL.FTZ R49, R120, R48 ;  /* 0x0000003078317220 */ /* 0x000fe20000410000 */
[----:B0-----:R-:W-:Y:S01]  /*56e0*/  FADD.FTZ R164, R45, 1 ;  /* 0x3f8000002da47421 */ /* 0x001fe20000010000 */
[----:B------:R-:W-:Y:S02]  /*56f0*/  SHF.L.U32 R44, R44, 0x10, RZ ;  /* 0x000000102c2c7819 */ /* 0x000fe400000006ff */
[----:B------:R-:W-:Y:S02]  /*5700*/  FFMA.FTZ R45, R134, R49, R162 ;  /* 0x00000031862d7223 */ /* 0x000fe400000100a2 */
[----:B------:R0:W2:Y:S01]  /*5710*/  MUFU.RCP R162, R164 ;  /* 0x000000a400a27308 */ /* 0x0000a20000001000 */
[----:B-1----:R-:W-:Y:S01]  /*5720*/  FADD.FTZ R49, -R161, 1 ;  /* 0x3f800000a1317421 */ /* 0x002fe20000010100 */
[----:B------:R-:W-:-:S03]  /*5730*/  FADD.FTZ R44, -R54, R44 ;  /* 0x0000002c362c7221 */ /* 0x000fc60000010100 */
[----:B------:R-:W-:Y:S01]  /*5740*/  FFMA.FTZ R165, R165, R49, 1 ;  /* 0x3f800000a5a57423 */ /* 0x000fe20000010031 */
[----:B------:R-:W-:Y:S01]  /*5750*/  FMUL.FTZ R49, R4, R44 ;  /* 0x0000002c04317220 */ /* 0x000fe20000410000 */
[----:B----4-:R-:W-:-:S04]  /*5760*/  FADD.FTZ R134, -R141, 1 ;  /* 0x3f8000008d867421 */ /* 0x010fc80000010100 */
[----:B------:R-:W-:Y:S01]  /*5770*/  FFMA.FTZ R134, R140, R134, 1 ;  /* 0x3f8000008c867423 */ /* 0x000fe20000010086 */
[----:B------:R-:W-:-:S04]  /*5780*/  FFMA.FTZ R140, R120, R49, R122 ;  /* 0x00000031788c7223 */ /* 0x000fc8000001007a */
[----:B0-----:R-:W-:Y:S01]  /*5790*/  FMUL.FTZ R164, R140, -1.4426950216293334961 ;  /* 0xbfb8aa3b8ca47820 */ /* 0x001fe20000410000 */
[----:B--2---:R-:W-:Y:S01]  /*57a0*/  FADD.FTZ R44, -R162, 1 ;  /* 0x3f800000a22c7421 */ /* 0x004fe20000010100 */
[----:B------:R-:W-:-:S03]  /*57b0*/  FMUL.FTZ R134, R141, R134 ;  /* 0x000000868d867220 */ /* 0x000fc60000410000 */
[----:B------:R-:W-:Y:S01]  /*57c0*/  FFMA.FTZ R163, R163, R44, 1 ;  /* 0x3f800000a3a37423 */ /* 0x000fe2000001002c */
[----:B------:R-:W0:Y:S01]  /*57d0*/  MUFU.EX2 R164, R164 ;  /* 0x000000a400a47308 */ /* 0x000e220000000800 */
[----:B------:R-:W-:Y:S02]  /*57e0*/  SHF.L.U32 R141, R114, 0x10, RZ ;  /* 0x00000010728d7819 */ /* 0x000fe400000006ff */
[----:B------:R-:W-:Y:S01]  /*57f0*/  FMUL.FTZ R162, R162, R163 ;  /* 0x000000a3a2a27220 */ /* 0x000fe20000410000 */
[----:B------:R-:W-:Y:S02]  /*5800*/  PRMT R163, R114, 0x7632, R163 ;  /* 0x0000763272a37816 */ /* 0x000fe400000000a3 */
[----:B------:R-:W-:Y:S02]  /*5810*/  FADD.FTZ R141, -R54, R141 ;  /* 0x0000008d368d7221 */ /* 0x000fe40000010100 */
[----:B------:R-:W-:Y:S01]  /*5820*/  SHF.L.U32 R163, R163, 0x10, RZ ;  /* 0x00000010a3a37819 */ /* 0x000fe200000006ff */
[----:B------:R-:W-:Y:S01]  /*5830*/  FFMA.FTZ R44, R0, R128, R135 ;  /* 0x00000080002c7223 */ /* 0x000fe20000010087 */
[----:B------:R-:W-:Y:S01]  /*5840*/  FMUL.FTZ R141, R4, R141 ;  /* 0x0000008d048d7220 */ /* 0x000fe20000410000 */
[----:B------:R-:W-:-:S02]  /*5850*/  FMUL.FTZ R135, R161, R165 ;  /* 0x000000a5a1877220 */ /* 0x000fc40000410000 */
[----:B------:R-:W-:Y:S01]  /*5860*/  FADD.FTZ R163, -R54, R163 ;  /* 0x000000a336a37221 */ /* 0x000fe20000010100 */
[----:B------:R-:W-:Y:S01]  /*5870*/  FADD.FTZ R46, R46, R160 ;  /* 0x000000a02e2e7221 */ /* 0x000fe20000010000 */
[C---:B------:R-:W-:Y:S01]  /*5880*/  FFMA.FTZ R44, R121.reuse, R160, R44 ;  /* 0x000000a0792c7223 */ /* 0x040fe2000001002c */
[----:B------:R-:W-:Y:S01]  /*5890*/  FFMA.FTZ R160, R0, R141, R123 ;  /* 0x0000008d00a07223 */ /* 0x000fe2000001007b */
[----:B0-----:R-:W-:Y:S01]  /*58a0*/  FADD.FTZ R161, R164, 1 ;  /* 0x3f800000a4a17421 */ /* 0x001fe20000010000 */
[----:B------:R-:W-:Y:S02]  /*58b0*/  FMUL.FTZ R123, R4, R163 ;  /* 0x000000a3047b7220 */ /* 0x000fe40000410000 */
[----:B------:R-:W-:Y:S02]  /*58c0*/  FMUL.FTZ R164, R160, -1.4426950216293334961 ;  /* 0xbfb8aa3ba0a47820 */ /* 0x000fe40000410000 */
[----:B------:R-:W-:Y:S01]  /*58d0*/  FFMA.FTZ R132, R121, R123, R132 ;  /* 0x0000007b79847223 */ /* 0x000fe20000010084 */
[----:B------:R-:W0:Y:S03]  /*58e0*/  MUFU.RCP R161, R161 ;  /* 0x000000a100a17308 */ /* 0x000e260000001000 */
[----:B------:R-:W-:-:S05]  /*58f0*/  FMUL.FTZ R165, R132, -1.4426950216293334961 ;  /* 0xbfb8aa3b84a57820 */ /* 0x000fca0000410000 */
[----:B------:R-:W1:Y:S08]  /*5900*/  MUFU.EX2 R164, R164 ;  /* 0x000000a400a47308 */ /* 0x000e700000000800 */
[----:B------:R-:W2:Y:S01]  /*5910*/  MUFU.EX2 R165, R165 ;  /* 0x000000a500a57308 */ /* 0x000ea20000000800 */
[----:B0-----:R-:W-:-:S04]  /*5920*/  FADD.FTZ R163, -R161, 1 ;  /* 0x3f800000a1a37421 */ /* 0x001fc80000010100 */
[----:B------:R-:W-:Y:S01]  /*5930*/  FFMA.FTZ R163, R140, R163, 1 ;  /* 0x3f8000008ca37423 */ /* 0x000fe200000100a3 */
[----:B-1----:R-:W-:-:S06]  /*5940*/  FADD.FTZ R140, R164, 1 ;  /* 0x3f800000a48c7421 */ /* 0x002fcc0000010000 */
[----:B------:R-:W0:Y:S01]  /*5950*/  MUFU.RCP R140, R140 ;  /* 0x0000008c008c7308 */ /* 0x000e220000001000 */
[----:B--2---:R-:W-:Y:S01]  /*5960*/  FADD.FTZ R164, R165, 1 ;  /* 0x3f800000a5a47421 */ /* 0x004fe20000010000 */
[----:B------:R-:W-:Y:S01]  /*5970*/  FMUL.FTZ R163, R161, R163 ;  /* 0x000000a3a1a37220 */ /* 0x000fe20000410000 */
[----:B---3--:R-:W-:-:S05]  /*5980*/  PRMT R161, R116, 0x7632, R161 ;  /* 0x0000763274a17816 */ /* 0x008fca00000000a1 */
[----:B------:R-:W1:Y:S01]  /*5990*/  MUFU.RCP R164, R164 ;  /* 0x000000a400a47308 */ /* 0x000e620000001000 */
[----:B------:R-:W-:-:S05]  /*59a0*/  SHF.L.U32 R161, R161, 0x10, RZ ;  /* 0x00000010a1a17819 */ /* 0x000fca00000006ff */
[----:B------:R-:W-:Y:S01]  /*59b0*/  FMUL.FTZ R162, R161, R162 ;  /* 0x000000a2a1a27220 */ /* 0x000fe20000410000 */
[----:B0-----:R-:W-:-:S04]  /*59c0*/  FADD.FTZ R161, -R140, 1 ;  /* 0x3f8000008ca17421 */ /* 0x001fc80000010100 */
[----:B------:R-:W-:Y:S01]  /*59d0*/  FFMA.FTZ R161, R160, R161, 1 ;  /* 0x3f800000a0a17423 */ /* 0x000fe200000100a1 */
[----:B-1----:R-:W-:-:S04]  /*59e0*/  FADD.FTZ R160, -R164, 1 ;  /* 0x3f800000a4a07421 */ /* 0x002fc80000010100 */
[----:B------:R-:W-:Y:S01]  /*59f0*/  FFMA.FTZ R132, R132, R160, 1 ;  /* 0x3f80000084847423 */ /* 0x000fe200000100a0 */
[----:B------:R-:W-:-:S04]  /*5a00*/  PRMT R160, R117, 0x7632, R160 ;  /* 0x0000763275a07816 */ /* 0x000fc800000000a0 */
[----:B------:R-:W-:Y:S01]  /*5a10*/  SHF.L.U32 R160, R160, 0x10, RZ ;  /* 0x00000010a0a07819 */ /* 0x000fe200000006ff */
[----:B------:R-:W-:Y:S01]  /*5a20*/  FMUL.FTZ R161, R140, R161 ;  /* 0x000000a18ca17220 */ /* 0x000fe20000410000 */
[----:B------:R-:W-:-:S03]  /*5a30*/  SHF.L.U32 R140, R115, 0x10, RZ ;  /* 0x00000010738c7819 */ /* 0x000fc600000006ff */
[----:B------:R-:W-:Y:S01]  /*5a40*/  FMUL.FTZ R163, R160, R163 ;  /* 0x000000a3a0a37220 */ /* 0x000fe20000410000 */
[----:B-----5:R-:W-:Y:S01]  /*5a50*/  PRMT R160, R118, 0x7632, R160 ;  /* 0x0000763276a07816 */ /* 0x020fe200000000a0 */
[----:B------:R-:W-:Y:S01]  /*5a60*/  FADD.FTZ R140, -R54, R140 ;  /* 0x0000008c368c7221 */ /* 0x000fe20000010100 */
[----:B------:R-:W-:Y:S02]  /*5a70*/  FMUL.FTZ R132, R164, R132 ;  /* 0x00000084a4847220 */ /* 0x000fe40000410000 */
[----:B------:R-:W-:Y:S01]  /*5a80*/  SHF.L.U32 R160, R160, 0x10, RZ ;  /* 0x00000010a0a07819 */ /* 0x000fe200000006ff */
[----:B------:R-:W-:-:S04]  /*5a90*/  FMUL.FTZ R140, R4, R140 ;  /* 0x0000008c048c7220 */ /* 0x000fc80000410000 */
[----:B------:R-:W-:Y:S01]  /*5aa0*/  FMUL.FTZ R160, R160, R132 ;  /* 0x00000084a0a07220 */ /* 0x000fe20000410000 */
[----:B------:R-:W-:Y:S01]  /*5ab0*/  SHF.L.U32 R132, R116, 0x10, RZ ;  /* 0x0000001074847819 */ /* 0x000fe200000006ff */
[----:B------:R-:W-:-:S04]  /*5ac0*/  FFMA.FTZ R164, R2, R140, R133 ;  /* 0x0000008c02a47223 */ /* 0x000fc80000010085 */
[----:B------:R-:W-:Y:S01]  /*5ad0*/  FMUL.FTZ R132, R132, R135 ;  /* 0x0000008784847220 */ /* 0x000fe20000410000 */
[----:B------:R-:W-:Y:S01]  /*5ae0*/  FMUL.FTZ R135, R164, -1.4426950216293334961 ;  /* 0xbfb8aa3ba4877820 */ /* 0x000fe20000410000 */
[----:B------:R-:W-:-:S05]  /*5af0*/  SHF.L.U32 R133, R117, 0x10, RZ ;  /* 0x0000001075857819 */ /* 0x000fca00000006ff */
[----:B------:R-:W0:Y:S01]  /*5b00*/  MUFU.EX2 R135, R135 ;  /* 0x0000008700877308 */ /* 0x000e220000000800 */
[----:B------:R-:W-:Y:S01]  /*5b10*/  FMUL.FTZ R133, R133, R134 ;  /* 0x0000008685857220 */ /* 0x000fe20000410000 */
[----:B------:R-:W-:Y:S01]  /*5b20*/  FMUL.FTZ R134, R0, R132 ;  /* 0x0000008400867220 */ /* 0x000fe20000410000 */
[----:B------:R-:W-:-:S03]  /*5b30*/  FFMA.FTZ R44, R2, R129, R44 ;  /* 0x00000081022c7223 */ /* 0x000fc6000001002c */
[----:B------:R-:W-:Y:S01]  /*5b40*/  FFMA.FTZ R134, R130, R134, R45 ;  /* 0x0000008682867223 */ /* 0x000fe2000001002d */
[----:B------:R-:W-:Y:S01]  /*5b50*/  FMUL.FTZ R45, R121, R162 ;  /* 0x000000a2792d7220 */ /* 0x000fe20000410000 */
[----:B------:R-:W-:-:S03]  /*5b60*/  FFMA.FTZ R44, R120, R48, R44 ;  /* 0x00000030782c7223 */ /* 0x000fc6000001002c */
[----:B------:R-:W-:Y:S01]  /*5b70*/  FFMA.FTZ R134, R151, R45, R134 ;  /* 0x0000002d97867223 */ /* 0x000fe20000010086 */
[----:B------:R-:W-:Y:S01]  /*5b80*/  FFMA.FTZ R44, R0, R132, R44 ;  /* 0x00000084002c7223 */ /* 0x000fe2000001002c */
[----:B0-----:R-:W-:Y:S01]  /*5b90*/  FADD.FTZ R45, R135, 1 ;  /* 0x3f800000872d7421 */ /* 0x001fe20000010000 */
[----:B------:R-:W-:Y:S02]  /*5ba0*/  FMUL.FTZ R135, R2, R133 ;  /* 0x0000008502877220 */ /* 0x000fe40000410000 */
[----:B------:R-:W-:Y:S02]  /*5bb0*/  FFMA.FTZ R44, R121, R162, R44 ;  /* 0x000000a2792c7223 */ /* 0x000fe4000001002c */
[----:B------:R-:W-:Y:S01]  /*5bc0*/  FFMA.FTZ R135, R131, R135, R134 ;  /* 0x0000008783877223 */ /* 0x000fe20000010086 */
[----:B------:R-:W-:Y:S01]  /*5bd0*/  SHF.L.U32 R134, R118, 0x10, RZ ;  /* 0x0000001076867819 */ /* 0x000fe200000006ff */
[----:B------:R-:W-:-:S04]  /*5be0*/  FFMA.FTZ R44, R2, R133, R44 ;  /* 0x00000085022c7223 */ /* 0x000fc8000001002c */
[----:B------:R-:W-:Y:S01]  /*5bf0*/  FMUL.FTZ R134, R134, R161 ;  /* 0x000000a186867220 */ /* 0x000fe20000410000 */
[----:B------:R-:W-:-:S04]  /*5c00*/  FFMA.FTZ R44, R120, R163, R44 ;  /* 0x000000a3782c7223 */ /* 0x000fc8000001002c */
[----:B------:R-:W-:Y:S01]  /*5c10*/  FFMA.FTZ R44, R0, R134, R44 ;  /* 0x00000086002c7223 */ /* 0x000fe2000001002c */
[----:B------:R-:W-:-:S03]  /*5c20*/  FMUL.FTZ R165, R121, R160 ;  /* 0x000000a079a57220 */ /* 0x000fc60000410000 */
[----:B------:R-:W-:Y:S02]  /*5c30*/  FFMA.FTZ R44, R121, R160, R44 ;  /* 0x000000a0792c7223 */ /* 0x000fe4000001002c */
[----:B------:R-:W2:Y:S01]  /*5c40*/  LDL.LU R121, [R1+0x24] ;  /* 0x0000240001797983 */ /* 0x000ea20000300800 */
[----:B------:R-:W0:Y:S01]  /*5c50*/  MUFU.RCP R45, R45 ;  /* 0x0000002d002d7308 */ /* 0x000e220000001000 */
[----:B------:R-:W-:-:S04]  /*5c60*/  FMUL.FTZ R161, R120, R163 ;  /* 0x000000a378a17220 */ /* 0x000fc80000410000 */
[----:B------:R-:W-:Y:S01]  /*5c70*/  FFMA.FTZ R135, R49, R161, R135 ;  /* 0x000000a131877223 */ /* 0x000fe20000010087 */
[----:B------:R-:W-:-:S04]  /*5c80*/  FMUL.FTZ R161, R0, R134 ;  /* 0x0000008600a17220 */ /* 0x000fc80000410000 */
[----:B------:R-:W-:Y:S01]  /*5c90*/  FFMA.FTZ R135, R141, R161, R135 ;  /* 0x000000a18d877223 */ /* 0x000fe20000010087 */
[----:B0-----:R-:W-:-:S04]  /*5ca0*/  FADD.FTZ R161, -R45, 1 ;  /* 0x3f8000002da17421 */ /* 0x001fc80000010100 */
[----:B------:R-:W-:Y:S01]  /*5cb0*/  FFMA.FTZ R164, R164, R161, 1 ;  /* 0x3f800000a4a47423 */ /* 0x000fe200000100a1 */
[----:B------:R-:W-:-:S04]  /*5cc0*/  PRMT R161, R115, 0x7632, R161 ;  /* 0x0000763273a17816 */ /* 0x000fc800000000a1 */
[----:B------:R-:W-:-:S05]  /*5cd0*/  SHF.L.U32 R161, R161, 0x10, RZ ;  /* 0x00000010a1a17819 */ /* 0x000fca00000006ff */
[----:B------:R-:W-:-:S04]  /*5ce0*/  FADD.FTZ R161, -R54, R161 ;  /* 0x000000a136a17221 */ /* 0x000fc80000010100 */
[----:B------:R-:W-:Y:S01]  /*5cf0*/  FMUL.FTZ R161, R4, R161 ;  /* 0x000000a104a17220 */ /* 0x000fe20000410000 */
[----:B------:R-:W-:-:S03]  /*5d00*/  FMUL.FTZ R164, R45, R164 ;  /* 0x000000a42da47220 */ /* 0x000fc60000410000 */
[----:B------:R-:W-:-:S04]  /*5d10*/  FFMA.FTZ R122, R120, R161, R122 ;  /* 0x000000a1787a7223 */ /* 0x000fc8000001007a */
[----:B------:R-:W-:-:S06]  /*5d20*/  FMUL.FTZ R45, R122, -1.4426950216293334961 ;  /* 0xbfb8aa3b7a2d7820 */ /* 0x000fcc0000410000 */
[----:B------:R-:W0:Y:S02]  /*5d30*/  MUFU.EX2 R45, R45 ;  /* 0x0000002d002d7308 */ /* 0x000e240000000800 */
[----:B0-----:R-:W-:-:S06]  /*5d40*/  FADD.FTZ R45, R45, 1 ;  /* 0x3f8000002d2d7421 */ /* 0x001fcc0000010000 */
[----:B------:R-:W0:Y:S01]  /*5d50*/  MUFU.RCP R45, R45 ;  /* 0x0000002d002d7308 */ /* 0x000e220000001000 */
[----:B------:R-:W-:Y:S01]  /*5d60*/  FFMA.FTZ R165, R123, R165, R135 ;  /* 0x000000a57ba57223 */ /* 0x000fe20000010087 */
[----:B------:R-:W-:Y:S02]  /*5d70*/  FADD.FTZ R48, R42, R48 ;  /* 0x000000302a307221 */ /* 0x000fe40000010000 */
[----:B------:R-:W3:Y:S01]  /*5d80*/  LDL.LU R42, [R1+0x88] ;  /* 0x00008800012a7983 */ /* 0x000ee20000300800 */
[----:B------:R-:W-:Y:S01]  /*5d90*/  FFMA.FTZ R49, R49, R163, R47 ;  /* 0x000000a331317223 */ /* 0x000fe2000001002f */
[----:B--2---:R-:W-:Y:S01]  /*5da0*/  MOV R135, R121 ;  /* 0x0000007900877202 */ /* 0x004fe20000000f00 */
[----:B0-----:R-:W-:-:S04]  /*5db0*/  FADD.FTZ R121, -R45, 1 ;  /* 0x3f8000002d797421 */ /* 0x001fc80000010100 */
[----:B------:R-:W-:Y:S01]  /*5dc0*/  FFMA.FTZ R121, R122, R121, 1 ;  /* 0x3f8000007a797423 */ /* 0x000fe20000010079 */
[----:B------:R-:W-:-:S03]  /*5dd0*/  MOV R122, R135 ;  /* 0x00000087007a7202 */ /* 0x000fc60000000f00 */
[----:B------:R-:W-:Y:S01]  /*5de0*/  FMUL.FTZ R121, R45, R121 ;  /* 0x000000792d797220 */ /* 0x000fe20000410000 */
[C---:B------:R-:W-:Y:S02]  /*5df0*/  PRMT R45, R119.reuse, 0x7632, R45 ;  /* 0x00007632772d7816 */ /* 0x040fe4000000002d */
[----:B------:R-:W-:Y:S02]  /*5e00*/  SHF.L.U32 R135, R119, 0x10, RZ ;  /* 0x0000001077877819 */ /* 0x000fe400000006ff */
[----:B------:R-:W-:-:S03]  /*5e10*/  SHF.L.U32 R45, R45, 0x10, RZ ;  /* 0x000000102d2d7819 */ /* 0x000fc600000006ff */
[----:B------:R-:W-:Y:S02]  /*5e20*/  FMUL.FTZ R135, R135, R164 ;  /* 0x000000a487877220 */ /* 0x000fe40000410000 */
[----:B------:R-:W-:Y:S02]  /*5e30*/  FMUL.FTZ R121, R45, R121 ;  /* 0x000000792d797220 */ /* 0x000fe40000410000 */
[CC--:B------:R-:W-:Y:S01]  /*5e40*/  FMUL.FTZ R45, R2.reuse, R135.reuse ;  /* 0x00000087022d7220 */ /* 0x0c0fe20000410000 */
[----:B------:R-:W-:Y:S01]  /*5e50*/  MOV R164, R122 ;  /* 0x0000007a00a47202 */ /* 0x000fe20000000f00 */
[----:B------:R-:W-:Y:S01]  /*5e60*/  FFMA.FTZ R44, R2, R135, R44 ;  /* 0x00000087022c7223 */ /* 0x000fe2000001002c */
[----:B------:R-:W-:Y:S01]  /*5e70*/  FMUL.FTZ R122, R120, R121 ;  /* 0x00000079787a7220 */ /* 0x000fe20000410000 */
[----:B------:R-:W-:Y:S02]  /*5e80*/  FFMA.FTZ R45, R140, R45, R165 ;  /* 0x0000002d8c2d7223 */ /* 0x000fe400000100a5 */
[----:B------:R-:W-:-:S02]  /*5e90*/  FFMA.FTZ R44, R120, R121, R44 ;  /* 0x00000079782c7223 */ /* 0x000fc4000001002c */
[----:B------:R-:W-:-:S05]  /*5ea0*/  FFMA.FTZ R45, R161, R122, R45 ;  /* 0x0000007aa12d7223 */ /* 0x000fca000001002d */
[----:B------:R0:W-:Y:S02]  /*5eb0*/  STS.64 [R164], R44 ;  /* 0x0000002ca4007388 */ /* 0x0001e40000000a00 */
[----:B0-----:R-:W-:Y:S01]  /*5ec0*/  FFMA.FTZ R44, R151, R162, R43 ;  /* 0x000000a2972c7223 */ /* 0x001fe2000001002b */
[----:B------:R-:W-:Y:S01]  /*5ed0*/  FADD.FTZ R45, R46, R162 ;  /* 0x000000a22e2d7221 */ /* 0x000fe20000010000 */
[----:B------:R-:W2:Y:S04]  /*5ee0*/  LDL.LU R43, [R1+0x84] ;  /* 0x00008400012b7983 */ /* 0x000ea80000300800 */
[----:B------:R-:W4:Y:S04]  /*5ef0*/  LDL.LU R46, [R1+0x80] ;  /* 0x00008000012e7983 */ /* 0x000f280000300800 */
[----:B------:R-:W5:Y:S01]  /*5f00*/  LDL.LU R47, [R1+0x7c] ;  /* 0x00007c00012f7983 */ /* 0x000f620000300800 */
[----:B---3--:R-:W-:-:S04]  /*5f10*/  FFMA.FTZ R42, R148, R5, R42 ;  /* 0x00000005942a7223 */ /* 0x008fc8000001002a */
[----:B------:R-:W-:-:S04]  /*5f20*/  FFMA.FTZ R42, R146, R7, R42 ;  /* 0x00000007922a7223 */ /* 0x000fc8000001002a */
[----:B------:R-:W-:-:S04]  /*5f30*/  FFMA.FTZ R42, R144, R9, R42 ;  /* 0x00000009902a7223 */ /* 0x000fc8000001002a */
[----:B------:R-:W-:-:S04]  /*5f40*/  FFMA.FTZ R42, R142, R11, R42 ;  /* 0x0000000b8e2a7223 */ /* 0x000fc8000001002a */
[----:B------:R-:W-:-:S04]  /*5f50*/  FFMA.FTZ R42, R138, R14, R42 ;  /* 0x0000000e8a2a7223 */ /* 0x000fc8000001002a */
[----:B------:R-:W-:-:S04]  /*5f60*/  FFMA.FTZ R42, R136, R19, R42 ;  /* 0x00000013882a7223 */ /* 0x000fc8000001002a */
[----:B------:R-:W-:Y:S01]  /*5f70*/  FFMA.FTZ R42, R16, R22, R42 ;  /* 0x00000016102a7223 */ /* 0x000fe2000001002a */
[----:B------:R-:W0:Y:S01]  /*5f80*/  S2R R164, SR_TID.X ;  /* 0x0000000000a47919 */ /* 0x000e220000002100 */
[----:B------:R-:W-:Y:S02]  /*5f90*/  UIADD3 UR15, UP0, UR11, 0x24, URZ ;  /* 0x000000240b0f7890 */ /* 0x000fe4000ff1e03f */
[----:B------:R-:W-:Y:S02]  /*5fa0*/  FFMA.FTZ R42, R18, R27, R42 ;  /* 0x0000001b122a7223 */ /* 0x000fe4000001002a */
[----:B------:R-:W-:Y:S02]  /*5fb0*/  UIADD3.X UR16, URZ, UR5, URZ, UP0, !UPT ;  /* 0x000000053f107290 */ /* 0x000fe400087fe43f */
[----:B------:R-:W-:Y:S01]  /*5fc0*/  FFMA.FTZ R42, R24, R30, R42 ;  /* 0x0000001e182a7223 */ /* 0x000fe2000001002a */
[----:B------:R-:W-:-:S03]  /*5fd0*/  UISETP.GE.U32.AND UP0, UPT, UR15, UR21, UPT ;  /* 0x000000150f00728c */ /* 0x000fc6000bf06070 */
[----:B------:R-:W-:Y:S01]  /*5fe0*/  FFMA.FTZ R42, R26, R33, R42 ;  /* 0x000000211a2a7223 */ /* 0x000fe2000001002a */
[----:B------:R-:W-:-:S03]  /*5ff0*/  UISETP.GE.AND.EX UP0, UPT, UR16, UR10, UPT, UP0 ;  /* 0x0000000a1000728c */ /* 0x000fc6000bf06300 */
[----:B------:R-:W-:-:S03]  /*6000*/  FFMA.FTZ R42, R32, R38, R42 ;  /* 0x00000026202a7223 */ /* 0x000fc6000001002a */
[----:B------:R-:W-:Y:S01]  /*6010*/  PLOP3.LUT P0, PT, PT, PT, UP0, 0x80, 0x0 ;  /* 0x000000000000781c */ /* 0x000fe20003f0f008 */
[----:B------:R-:W-:-:S04]  /*6020*/  FFMA.FTZ R42, R36, R40, R42 ;  /* 0x00000028242a7223 */ /* 0x000fc8000001002a */
[----:B------:R-:W-:-:S04]  /*6030*/  FFMA.FTZ R42, R41, R125, R42 ;  /* 0x0000007d292a7223 */ /* 0x000fc8000001002a */
[----:B------:R-:W-:Y:S01]  /*6040*/  FFMA.FTZ R42, R3, R128, R42 ;  /* 0x00000080032a7223 */ /* 0x000fe2000001002a */
[----:B------:R-:W-:-:S03]  /*6050*/  FADD.FTZ R163, R48, R163 ;  /* 0x000000a330a37221 */ /* 0x000fc60000010000 */
[----:B------:R-:W-:Y:S01]  /*6060*/  FFMA.FTZ R42, R130, R132, R42 ;  /* 0x00000084822a7223 */ /* 0x000fe2000001002a */
[----:B------:R-:W-:Y:S01]  /*6070*/  FFMA.FTZ R48, R161, R121, R49 ;  /* 0x00000079a1307223 */ /* 0x000fe20000010031 */
[----:B------:R-:W-:Y:S01]  /*6080*/  FFMA.FTZ R44, R123, R160, R44 ;  /* 0x000000a07b2c7223 */ /* 0x000fe2000001002c */
[----:B------:R-:W-:Y:S01]  /*6090*/  FADD.FTZ R45, R45, R160 ;  /* 0x000000a02d2d7221 */ /* 0x000fe20000010000 */
[----:B------:R-:W-:Y:S01]  /*60a0*/  FADD.FTZ R49, R163, R121 ;  /* 0x00000079a3317221 */ /* 0x000fe20000010000 */
[----:B------:R-:W-:Y:S01]  /*60b0*/  BAR.SYNC.DEFER_BLOCKING 0x0 ;  /* 0x0000000000007b1d */ /* 0x000fe20000010000 */
[----:B0-----:R-:W-:Y:S01]  /*60c0*/  ISETP.GT.U32.AND P1, PT, R164, 0x1f, PT ;  /* 0x0000001fa400780c */ /* 0x001fe20003f24070 */
[----:B------:R-:W-:Y:S01]  /*60d0*/  FFMA.FTZ R42, R141, R134, R42 ;  /* 0x000000868d2a7223 */ /* 0x000fe2000001002a */
[----:B--2---:R-:W-:Y:S01]  /*60e0*/  FADD.FTZ R43, R5, R43 ;  /* 0x0000002b052b7221 */ /* 0x004fe20000010000 */
[----:B----4-:R-:W-:Y:S01]  /*60f0*/  FFMA.FTZ R46, R147, R6, R46 ;  /* 0x00000006932e7223 */ /* 0x010fe2000001002e */
[----:B-----5:R-:W-:-:S02]  /*6100*/  FADD.FTZ R47, R6, R47 ;  /* 0x0000002f062f7221 */ /* 0x020fc40000010000 */
[----:B------:R-:W-:Y:S01]  /*6110*/  FADD.FTZ R43, R43, R7 ;  /* 0x000000072b2b7221 */ /* 0x000fe20000010000 */
[----:B------:R-:W-:Y:S01]  /*6120*/  FFMA.FTZ R46, R145, R8, R46 ;  /* 0x00000008912e7223 */ /* 0x000fe2000001002e */
[----:B------:R-:W-:Y:S02]  /*6130*/  FADD.FTZ R47, R47, R8 ;  /* 0x000000082f2f7221 */ /* 0x000fe40000010000 */
[----:B------:R-:W-:Y:S01]  /*6140*/  FADD.FTZ R43, R43, R9 ;  /* 0x000000092b2b7221 */ /* 0x000fe20000010000 */
[----:B------:R-:W-:Y:S01]  /*6150*/  FFMA.FTZ R46, R143, R10, R46 ;  /* 0x0000000a8f2e7223 */ /* 0x000fe2000001002e */
[----:B------:R-:W-:Y:S02]  /*6160*/  FADD.FTZ R47, R47, R10 ;  /* 0x0000000a2f2f7221 */ /* 0x000fe40000010000 */
[----:B------:R-:W-:Y:S01]  /*6170*/  FADD.FTZ R43, R43, R11 ;  /* 0x0000000b2b2b7221 */ /* 0x000fe20000010000 */
[----:B------:R-:W-:Y:S01]  /*6180*/  FFMA.FTZ R46, R139, R12, R46 ;  /* 0x0000000c8b2e7223 */ /* 0x000fe2000001002e */
[----:B------:R-:W-:-:S02]  /*6190*/  FADD.FTZ R47, R47, R12 ;  /* 0x0000000c2f2f7221 */ /* 0x000fc40000010000 */
        /* <DEDUP_REMOVED lines=35> */
[----:B------:R-:W-:Y:S01]  /*63d0*/  FADD.FTZ R47, R47, R135 ;  /* 0x000000872f2f7221 */ /* 0x000fe20000010000 */
[----:B------:R-:W-:Y:S06]  /*63e0*/  @!P0 BRA `(.L_x_965) ;  /* 0x0000000000c08947 */ /* 0x000fec0003800000 */
[----:B------:R-:W2:Y:S04]  /*63f0*/  LDL R160, [R1+0x78] ;  /* 0x0000780001a07983 */ /* 0x000ea80000100800 */
[----:B------:R-:W3:Y:S04]  /*6400*/  LDL R121, [R1+0x74] ;  /* 0x0000740001797983 */ /* 0x000ee80000100800 */
[----:B------:R-:W4:Y:S04]  /*6410*/  LDL R123, [R1+0x70] ;  /* 0x00007000017b7983 */ /* 0x000f280000100800 */
[----:B------:R-:W5:Y:S01]  /*6420*/  LDL R122, [R1+0x6c] ;  /* 0x00006c00017a7983 */ /* 0x000f620000100800 */
[----:B------:R-:W0:Y:S03]  /*6430*/  S2R R120, SR_TID.X ;  /* 0x0000000000787919 */ /* 0x000e260000002100 */
[----:B------:R-:W5:Y:S01]  /*6440*/  LDL R161, [R1+0x68] ;  /* 0x0000680001a17983 */ /* 0x000f620000100800 */
[----:B------:R-:W1:Y:S01]  /*6450*/  S2R R162, SR_TID.X ;  /* 0x0000000000a27919 */ /* 0x000e620000002100 */
[----:B0-----:R-:W-:-:S02]  /*6460*/  SHF.L.U32 R165, R120, 0x1, RZ ;  /* 0x0000000178a57819 */ /* 0x001fc400000006ff */
[----:B------:R-:W-:Y:S02]  /*6470*/  LEA R120, R120, UR12, 0x5 ;  /* 0x0000000c78787c11 */ /* 0x000fe4000f8e28ff */
[----:B------:R-:W-:-:S04]  /*6480*/  LOP3.LUT R151, R165, 0x18, RZ, 0xc0, !PT ;  /* 0x00000018a5977812 */ /* 0x000fc800078ec0ff */
[----:B------:R-:W-:Y:S01]  /*6490*/  IADD3 R120, R120, R151, RZ ;  /* 0x0000009778787210 */ /* 0x000fe20007ffe0ff */
[----:B------:R-:W0:Y:S04]  /*64a0*/  S2R R165, SR_TID.X ;  /* 0x0000000000a57919 */ /* 0x000e280000002100 */
[----:B------:R-:W-:Y:S01]  /*64b0*/  STS.64 [R120], R42 ;  /* 0x0000002a78007388 */ /* 0x000fe20000000a00 */
[----:B-1----:R-:W-:Y:S02]  /*64c0*/  LEA R162, R162, UR12, 0x5 ;  /* 0x0000000ca2a27c11 */ /* 0x002fe4000f8e28ff */
[----:B0-----:R-:W-:-:S04]  /*64d0*/  SHF.R.S32.HI R151, RZ, 0x1f, R165 ;  /* 0x0000001fff977819 */ /* 0x001fc800000114a5 */
[----:B------:R-:W-:Y:S02]  /*64e0*/  LEA.HI R151, R151, R165, RZ, 0x2 ;  /* 0x000000a597977211 */ /* 0x000fe400078f10ff */
[----:B------:R-:W-:-:S04]  /*64f0*/  SHF.L.U32 R165, R165, 0x1, RZ ;  /* 0x00000001a5a57819 */ /* 0x000fc800000006ff */
[----:B------:R-:W-:-:S04]  /*6500*/  LOP3.LUT R165, R165, 0x18, RZ, 0xc, !PT ;  /* 0x00000018a5a57812 */ /* 0x000fc800078e0cff */
[----:B------:R-:W-:Y:S02]  /*6510*/  IADD3 R162, R162, R165, RZ ;  /* 0x000000a5a2a27210 */ /* 0x000fe40007ffe0ff */
[----:B------:R-:W-:Y:S01]  /*6520*/  SHF.R.S32.HI R151, RZ, 0x2, R151 ;  /* 0x00000002ff977819 */ /* 0x000fe20000011497 */
[----:B--2---:R0:W-:Y:S04]  /*6530*/  STS.64 [R160], R44 ;  /* 0x0000002ca0007388 */ /* 0x0041e80000000a00 */
[----:B0-----:R-:W2:Y:S04]  /*6540*/  LDL R160, [R1+0x64] ;  /* 0x0000640001a07983 */ /* 0x001ea80000100800 */
[----:B---3--:R-:W-:Y:S04]  /*6550*/  STS.64 [R121], R46 ;  /* 0x0000002e79007388 */ /* 0x008fe80000000a00 */
[----:B------:R0:W-:Y:S04]  /*6560*/  STS.64 [R162], R48 ;  /* 0x00000030a2007388 */ /* 0x0001e80000000a00 */
[----:B0-----:R-:W3:Y:S01]  /*6570*/  LDL R162, [R1+0x60] ;  /* 0x0000600001a27983 */ /* 0x001ee20000100800 */
[----:B------:R-:W-:-:S04]  /*6580*/  LEA R151, R151, UR12, 0x5 ;  /* 0x0000000c97977c11 */ /* 0x000fc8000f8e28ff */
[-C--:B----4-:R-:W-:Y:S01]  /*6590*/  LEA R120, R123, R151.reuse, 0x3 ;  /* 0x000000977b787211 */ /* 0x090fe200078e18ff */
[----:B------:R-:W-:Y:S01]  /*65a0*/  BAR.SYNC.DEFER_BLOCKING 0x0 ;  /* 0x0000000000007b1d */ /* 0x000fe20000010000 */
[----:B-----5:R-:W-:-:S05]  /*65b0*/  LEA R122, R122, R151, 0x3 ;  /* 0x000000977a7a7211 */ /* 0x020fca00078e18ff */
[----:B------:R-:W0:Y:S04]  /*65c0*/  LDS.64 R120, [R120] ;  /* 0x0000000078787984 */ /* 0x000e280000000a00 */
[----:B------:R-:W1:Y:S01]  /*65d0*/  LDS.64 R122, [R122+0xa00] ;  /* 0x000a00007a7a7984 */ /* 0x000e620000000a00 */
[----:B0-----:R-:W-:Y:S01]  /*65e0*/  FADD.FTZ R120, RZ, R120 ;  /* 0x00000078ff787221 */ /* 0x001fe20000010000 */
[----:B------:R-:W-:-:S03]  /*65f0*/  FADD.FTZ R121, RZ, R121 ;  /* 0x00000079ff797221 */ /* 0x000fc60000010000 */
[----:B-1----:R-:W-:Y:S01]  /*6600*/  FADD.FTZ R122, R120, R122 ;  /* 0x0000007a787a7221 */ /* 0x002fe20000010000 */
[----:B------:R-:W-:Y:S01]  /*6610*/  LEA R120, R161, R151, 0x3 ;  /* 0x00000097a1787211 */ /* 0x000fe200078e18ff */
[----:B------:R-:W-:-:S05]  /*6620*/  FADD.FTZ R123, R121, R123 ;  /* 0x0000007b797b7221 */ /* 0x000fca0000010000 */
[----:B------:R-:W0:Y:S02]  /*6630*/  LDS.64 R120, [R120+0x1400] ;  /* 0x0014000078787984 */ /* 0x000e240000000a00 */
[----:B0-----:R-:W-:Y:S01]  /*6640*/  FADD.FTZ R122, R122, R120 ;  /* 0x000000787a7a7221 */ /* 0x001fe20000010000 */
[----:B------:R-:W-:Y:S01]  /*6650*/  FADD.FTZ R123, R123, R121 ;  /* 0x000000797b7b7221 */ /* 0x000fe20000010000 */
[----:B--2---:R-:W-:Y:S02]  /*6660*/  LEA R120, R160, R151, 0x3 ;  /* 0x00000097a0787211 */ /* 0x004fe400078e18ff */
[----:B------:R-:W0:Y:S04]  /*6670*/  LDC.64 R160, c[0x0][0x260] ;  /* 0x00009800ffa07b82 */ /* 0x000e280000000a00 */
[----:B------:R-:W1:Y:S02]  /*6680*/  LDS.64 R120, [R120+0x1e00] ;  /* 0x001e000078787984 */ /* 0x000e640000000a00 */
[----:B-1----:R-:W-:Y:S01]  /*6690*/  FADD.FTZ R120, R122, R120 ;  /* 0x000000787a787221 */ /* 0x002fe20000010000 */
[----:B---3--:R-:W-:-:S04]  /*66a0*/  IADD3 R122, R162, UR17, RZ ;  /* 0x00000011a27a7c10 */ /* 0x008fc8000fffe0ff */
[----:B------:R-:W-:Y:S01]  /*66b0*/  SHF.L.U32 R122, R122, 0x1, RZ ;  /* 0x000000017a7a7819 */ /* 0x000fe200000006ff */
[----:B------:R-:W-:-:S04]  /*66c0*/  FADD.FTZ R121, R123, R121 ;  /* 0x000000797b797221 */ /* 0x000fc80000010000 */
[----:B0-----:R-:W-:-:S05]  /*66d0*/  IMAD.WIDE.U32 R122, R122, 0x4, R160 ;  /* 0x000000047a7a7825 */ /* 0x001fca00078e00a0 */
[----:B------:R0:W-:Y:S02]  /*66e0*/  STG.E.64 desc[UR18][R122.64+0x4800], R120 ;  /* 0x004800787a007986 */ /* 0x0001e4000c101b12 */
.L_x_965:
[----:B------:R-:W-:Y:S01]  /*66f0*/  BSSY B0, `(.L_x_966) ;  /* 0x000006d000007945 */ /* 0x000fe20003800000 */
[----:B0-----:R-:W-:-:S03]  /*6700*/  CS2R R120, SRZ ;  /* 0x0000000000787805 */ /* 0x001fc6000001ff00 */
[----:B------:R-:W-:Y:S05]  /*6710*/  @P1 BRA `(.L_x_967) ;  /* 0x0000000400a81947 */ /* 0x000fea0003800000 */
[----:B------:R-:W-:Y:S01]  /*6720*/  USHF.L.U32 UR5, UR11, 0x3, URZ ;  /* 0x000000030b057899 */ /* 0x000fe2000800063f */
[----:B------:R-:W-:Y:S01]  /*6730*/  HFMA2.MMA R120, -RZ, RZ, 0, 2.384185791015625e-06 ;  /* 0x00000028ff787435 */ /* 0x000fe200000001ff */
[----:B------:R-:W-:Y:S02]  /*6740*/  MOV R121, 0x28 ;  /* 0x0000002800797802 */ /* 0x000fe40000000f00 */
[----:B------:R-:W-:Y:S01]  /*6750*/  ULOP3.LUT UR5, UR5, 0x8, URZ, 0xc0, !UPT ;  /* 0x0000000805057892 */ /* 0x000fe2000f8ec03f */
[----:B------:R-:W-:-:S04]  /*6760*/  SHF.L.U32 R160, R164, 0x3, RZ ;  /* 0x00000003a4a07819 */ /* 0x000fc800000006ff */
        /* <DEDUP_REMOVED lines=91> */
[----:B------:R-:W-:Y:S01]  /*6d20*/  SHF.R.S32.HI R120, RZ, 0x1f, R151 ;  /* 0x0000001fff787819 */ /* 0x000fe20000011497 */
[----:B------:R-:W-:Y:S01]  /*6d30*/  FADD.FTZ R123, R123, R121 ;  /* 0x000000797b7b7221 */ /* 0x000fe20000010000 */
[----:B------:R-:W-:Y:S02]  /*6d40*/  HFMA2.MMA R121, -RZ, RZ, 0, 2.384185791015625e-06 ;  /* 0x00000028ff797435 */ /* 0x000fe400000001ff */
[----:B------:R-:W-:-:S04]  /*6d50*/  LEA.HI R120, R120, R151, RZ, 0x2 ;  /* 0x0000009778787211 */ /* 0x000fc800078f10ff */
[----:B------:R-:W-:-:S05]  /*6d60*/  SHF.R.S32.HI R120, RZ, 0x2, R120 ;  /* 0x00000002ff787819 */ /* 0x000fca0000011478 */
[----:B------:R-:W-:-:S05]  /*6d70*/  IMAD R120, R120, R121, UR14 ;  /* 0x0000000e78787e24 */ /* 0x000fca000f8e0279 */
[----:B------:R-:W-:-:S06]  /*6d80*/  IADD3 R120, R160, R120, RZ ;  /* 0x00000078a0787210 */ /* 0x000fcc0007ffe0ff */
[----:B------:R-:W0:Y:S02]  /*6d90*/  LDS.64 R120, [R120] ;  /* 0x0000000078787984 */ /* 0x000e240000000a00 */
[----:B0-----:R-:W-:Y:S01]  /*6da0*/  FADD.FTZ R120, R122, R120 ;  /* 0x000000787a787221 */ /* 0x001fe20000010000 */
[----:B------:R-:W-:-:S07]  /*6db0*/  FADD.FTZ R121, R123, R121 ;  /* 0x000000797b797221 */ /* 0x000fce0000010000 */
.L_x_967:
[----:B------:R-:W-:Y:S05]  /*6dc0*/  BSYNC B0 ;  /* 0x0000000000007941 */ /* 0x000fea0003800000 */
.L_x_966:
[----:B------:R-:W0:Y:S01]  /*6dd0*/  S2R R151, SR_TID.X ;  /* 0x0000000000977919 */ /* 0x000e220000002100 */
[----:B------:R-:W-:Y:S01]  /*6de0*/  LOP3.LUT P2, RZ, R164, 0xffffffe3, RZ, 0xc0, !PT ;  /* 0xffffffe3a4ff7812 */ /* 0x000fe2000784c0ff */
[----:B------:R-:W-:Y:S01]  /*6df0*/  ULOP3.LUT UR5, UR23, 0x3, URZ, 0xc0, !UPT ;  /* 0x0000000317057892 */ /* 0x000fe2000f8ec03f */
[----:B------:R-:W-:Y:S01]  /*6e00*/  MOV R162, UR4 ;  /* 0x0000000400a27c02 */ /* 0x000fe20008000f00 */
[----:B------:R-:W1:Y:S01]  /*6e10*/  SHFL.BFLY PT, R123, R120, 0x2, 0x1f ;  /* 0x0c401f00787b7f89 */ /* 0x000e6200000e0000 */
[----:B------:R-:W-:Y:S01]  /*6e20*/  UISETP.GE.U32.AND UP0, UPT, UR15, UR21, UPT ;  /* 0x000000150f00728c */ /* 0x000fe2000bf06070 */
[----:B------:R-:W-:Y:S02]  /*6e30*/  PRMT R52, R50, 0x7632, R52 ;  /* 0x0000763232347816 */ /* 0x000fe40000000034 */
[----:B------:R-:W2:Y:S01]  /*6e40*/  SHFL.BFLY PT, R122, R121, 0x2, 0x1f ;  /* 0x0c401f00797a7f89 */ /* 0x000ea200000e0000 */
[----:B------:R-:W-:Y:S01]  /*6e50*/  MOV R163, UR5 ;  /* 0x0000000500a37c02 */ /* 0x000fe20008000f00 */
[----:B------:R-:W-:Y:S01]  /*6e60*/  UISETP.GE.AND.EX UP0, UPT, UR16, UR10, UPT, UP0 ;  /* 0x0000000a1000728c */ /* 0x000fe2000bf06300 */
[----:B------:R-:W-:-:S02]  /*6e70*/  PRMT R53, R52, 0x7632, R53 ;  /* 0x0000763234357816 */ /* 0x000fc40000000035 */
[----:B------:R-:W-:Y:S01]  /*6e80*/  PRMT R56, R56, 0x7632, R56 ;  /* 0x0000763238387816 */ /* 0x000fe20000000038 */
[----:B------:R-:W3:Y:S01]  /*6e90*/  @!P2 LDC R161, c[0x0][0x10] ;  /* 0x00000400ffa1ab82 */ /* 0x000ee20000000800 */
[----:B------:R-:W-:Y:S02]  /*6ea0*/  PRMT R57, R57, 0x7632, R57 ;  /* 0x0000763239397816 */ /* 0x000fe40000000039 */
[----:B------:R-:W-:Y:S02]  /*6eb0*/  PLOP3.LUT P3, PT, PT, PT, UP0, 0x80, 0x0 ;  /* 0x000000000000781c */ /* 0x000fe40003f6f008 */
[----:B------:R-:W-:Y:S02]  /*6ec0*/  PRMT R60, R60, 0x7632, R60 ;  /* 0x000076323c3c7816 */ /* 0x000fe4000000003c */
[----:B------:R-:W-:Y:S02]  /*6ed0*/  PRMT R61, R61, 0x7632, R61 ;  /* 0x000076323d3d7816 */ /* 0x000fe4000000003d */
[----:B------:R-:W-:-:S02]  /*6ee0*/  PRMT R58, R58, 0x7632, R58 ;  /* 0x000076323a3a7816 */ /* 0x000fc4000000003a */
[----:B------:R-:W-:Y:S02]  /*6ef0*/  PRMT R59, R59, 0x7632, R59 ;  /* 0x000076323b3b7816 */ /* 0x000fe4000000003b */
[----:B------:R-:W-:Y:S01]  /*6f00*/  PRMT R66, R66, 0x7632, R66 ;  /* 0x0000763242427816 */ /* 0x000fe20000000042 */
[----:B-1----:R-:W-:Y:S01]  /*6f10*/  FADD.FTZ R120, R123, R120 ;  /* 0x000000787b787221 */ /* 0x002fe20000010000 */
[----:B------:R-:W-:Y:S02]  /*6f20*/  PRMT R67, R67, 0x7632, R67 ;  /* 0x0000763243437816 */ /* 0x000fe40000000043 */
[----:B------:R-:W-:Y:S01]  /*6f30*/  PRMT R62, R62, 0x7632, R62 ;  /* 0x000076323e3e7816 */ /* 0x000fe2000000003e */
[----:B--2---:R-:W-:Y:S01]  /*6f40*/  FADD.FTZ R121, R122, R121 ;  /* 0x000000797a797221 */ /* 0x004fe20000010000 */
[----:B0-----:R-:W-:Y:S01]  /*6f50*/  LOP3.LUT R163, R163, 0x7ffffffc, R151, 0xf8, !PT ;  /* 0x7ffffffca3a37812 */ /* 0x001fe200078ef897 */
[----:B------:R-:W0:Y:S01]  /*6f60*/  SHFL.BFLY PT, R160, R120, 0x1, 0x1f ;  /* 0x0c201f0078a07f89 */ /* 0x000e2200000e0000 */
[----:B------:R-:W1:Y:S01]  /*6f70*/  @!P2 LDC.64 R122, c[0x0][0x260] ;  /* 0x00009800ff7aab82 */ /* 0x000e620000000a00 */
[----:B------:R-:W-:-:S02]  /*6f80*/  PRMT R63, R63, 0x7632, R63 ;  /* 0x000076323f3f7816 */ /* 0x000fc4000000003f */
[----:B------:R-:W2:Y:S01]  /*6f90*/  SHFL.BFLY PT, R151, R121, 0x1, 0x1f ;  /* 0x0c201f0079977f89 */ /* 0x000ea200000e0000 */
[----:B---3--:R-:W-:Y:S01]  /*6fa0*/  @!P2 IMAD R161, R161, R162, UR13 ;  /* 0x0000000da1a1ae24 */ /* 0x008fe2000f8e02a2 */
[----:B------:R-:W-:Y:S02]  /*6fb0*/  PRMT R68, R68, 0x7632, R68 ;  /* 0x0000763244447816 */ /* 0x000fe40000000044 */
[----:B------:R-:W-:Y:S02]  /*6fc0*/  PRMT R69, R69, 0x7632, R69 ;  /* 0x0000763245457816 */ /* 0x000fe40000000045 */
[----:B------:R-:W-:Y:S02]  /*6fd0*/  @!P2 LEA R161, R161, R163, 0x5 ;  /* 0x000000a3a1a1a211 */ /* 0x000fe400078e28ff */
[----:B------:R-:W-:Y:S02]  /*6fe0*/  PRMT R64, R64, 0x7632, R64 ;  /* 0x0000763240407816 */ /* 0x000fe40000000040 */
[----:B------:R-:W-:-:S02]  /*6ff0*/  @!P2 SHF.L.U32 R161, R161, 0x1, RZ ;  /* 0x00000001a1a1a819 */ /* 0x000fc400000006ff */
[----:B------:R-:W-:Y:S02]  /*7000*/  PRMT R65, R65, 0x7632, R65 ;  /* 0x0000763241417816 */ /* 0x000fe40000000041 */
[----:B------:R-:W-:Y:S02]  /*7010*/  PRMT R74, R74, 0x7632, R74 ;  /* 0x000076324a4a7816 */ /* 0x000fe4000000004a */
[----:B------:R-:W-:Y:S02]  /*7020*/  PRMT R75, R75, 0x7632, R75 ;  /* 0x000076324b4b7816 */ /* 0x000fe4000000004b */
[----:B------:R-:W-:Y:S01]  /*7030*/  PRMT R70, R70, 0x7632, R70 ;  /* 0x0000763246467816 */ /* 0x000fe20000000046 */
[----:B0-----:R-:W-:Y:S01]  /*7040*/  FADD.FTZ R120, R120, R160 ;  /* 0x000000a078787221 */ /* 0x001fe20000010000 */
[----:B-1----:R-:W-:Y:S01]  /*7050*/  @!P2 IMAD.WIDE.U32 R122, R161, 0x4, R122 ;  /* 0x00000004a17aa825 */ /* 0x002fe200078e007a */
[----:B------:R-:W-:-:S03]  /*7060*/  PRMT R71, R71, 0x7632, R71 ;  /* 0x0000763247477816 */ /* 0x000fc60000000047 */
[----:B--2---:R-:W-:Y:S01]  /*7070*/  FADD.FTZ R121, R121, R151 ;  /* 0x0000009779797221 */ /* 0x004fe20000010000 */
[----:B------:R-:W-:Y:S02]  /*7080*/  PRMT R76, R76, 0x7632, R76 ;  /* 0x000076324c4c7816 */ /* 0x000fe4000000004c */
[----:B------:R-:W-:Y:S02]  /*7090*/  PRMT R77, R77, 0x7632, R77 ;  /* 0x000076324d4d7816 */ /* 0x000fe4000000004d */
[----:B------:R0:W-:Y:S01]  /*70a0*/  @!P2 STG.E.64 desc[UR18][R122.64], R120 ;  /* 0x000000787a00a986 */ /* 0x0001e2000c101b12 */
[----:B------:R-:W-:Y:S02]  /*70b0*/  PRMT R72, R72, 0x7632, R72 ;  /* 0x0000763248487816 */ /* 0x000fe40000000048 */
[----:B------:R-:W-:Y:S02]  /*70c0*/  PRMT R73, R73, 0x7632, R73 ;  /* 0x0000763249497816 */ /* 0x000fe40000000049 */
[----:B------:R-:W-:-:S02]  /*70d0*/  PRMT R82, R82, 0x7632, R82 ;  /* 0x0000763252527816 */ /* 0x000fc40000000052 */
[----:B------:R-:W-:Y:S02]  /*70e0*/  PRMT R83, R83, 0x7632, R83 ;  /* 0x0000763253537816 */ /* 0x000fe40000000053 */
[----:B------:R-:W-:Y:S02]  /*70f0*/  PRMT R78, R78, 0x7632, R78 ;  /* 0x000076324e4e7816 */ /* 0x000fe4000000004e */
[----:B------:R-:W-:Y:S02]  /*7100*/  PRMT R79, R79, 0x7632, R79 ;  /* 0x000076324f4f7816 */ /* 0x000fe4000000004f */
[----:B------:R-:W-:Y:S02]  /*7110*/  PRMT R84, R84, 0x7632, R84 ;  /* 0x0000763254547816 */ /* 0x000fe40000000054 */
[----:B0-----:R-:W-:Y:S02]  /*7120*/  PRMT R121, R51, 0x7632, R121 ;  /* 0x0000763233797816 */ /* 0x001fe40000000079 */
        /* <DEDUP_REMOVED lines=42> */
[----:B------:R-:W-:Y:S02]  /*73d0*/  ISETP.NE.AND P3, PT, RZ, UR23, PT ;  /* 0x00000017ff007c0c */ /* 0x000fe4000bf65270 */
[----:B------:R-:W-:Y:S02]  /*73e0*/  MOV R122, 0x7ffffffd ;  /* 0x7ffffffd007a7802 */ /* 0x000fe40000000f00 */
[----:B------:R-:W-:Y:S02]  /*73f0*/  MOV R50, UR6 ;  /* 0x0000000600327c02 */ /* 0x000fe40008000f00 */
[----:B------:R-:W-:Y:S02]  /*7400*/  SEL R122, R122, 0x1, !P3 ;  /* 0x000000017a7a7807 */ /* 0x000fe40005800000 */
[----:B------:R-:W-:Y:S01]  /*7410*/  MOV R51, UR7 ;  /* 0x0000000700337c02 */ /* 0x000fe20008000f00 */
[----:B------:R-:W-:Y:S06]  /*7420*/  MEMBAR.ALL.GPU ;  /* 0x0000000000007992 */ /* 0x000fec000000a000 */
[----:B------:R-:W-:-:S00]  /*7430*/  ERRBAR ;  /* 0x00000000000079ab */ /* 0x000fc00000000000 */
[----:B------:R-:W-:Y:S06]  /*7440*/  CGAERRBAR ;  /* 0x00000000000075ab */ /* 0x000fec0000000000 */
[----:B------:R0:W5:Y:S02]  /*7450*/  ATOM.E.ADD.STRONG.GPU PT, R122, desc[UR18][R50.64], R122 ;  /* 0x0000007a327a798a */ /* 0x00016400081ee1d2 */
.L_x_970:
[----:B0-----:R-:W-:Y:S02]  /*7460*/  MOV R50, UR6 ;  /* 0x0000000600327c02 */ /* 0x001fe40008000f00 */
[----:B------:R-:W-:-:S05]  /*7470*/  MOV R51, UR7 ;  /* 0x0000000700337c02 */ /* 0x000fca0008000f00 */
[----:B------:R-:W2:Y:S04]  /*7480*/  LD.E.STRONG.GPU R50, desc[UR18][R50.64] ;  /* 0x0000001232327980 */ /* 0x000ea8000c10f900 */
[----:B--2---:R-:W-:Y:S01]  /*7490*/  CCTL.IVALL ;  /* 0x00000000ff00798f */ /* 0x004fe20002000000 */
[----:B------:R-:W-:Y:S05]  /*74a0*/  YIELD ;  /* 0x0000000000007946 */ /* 0x000fea0003800000 */
[----:B-----5:R-:W-:-:S04]  /*74b0*/  LOP3.LUT R50, R50, R122, RZ, 0x3c, !PT ;  /* 0x0000007a32327212 */ /* 0x020fc800078e3cff */
[----:B------:R-:W-:-:S13]  /*74c0*/  ISETP.GT.AND P3, PT, R50, -0x1, PT ;  /* 0xffffffff3200780c */ /* 0x000fda0003f64270 */
[----:B------:R-:W-:Y:S05]  /*74d0*/  @P3 BRA `(.L_x_970) ;  /* 0xfffffffc00e03947 */ /* 0x000fea000383ffff */
.L_x_969:
[----:B------:R-:W-:Y:S05]  /*74e0*/  WARPSYNC.ALL ;  /* 0x0000000000007948 */ /* 0x000fea0003800000 */
[----:B------:R-:W-:Y:S06]  /*74f0*/  BAR.SYNC.DEFER_BLOCKING 0x0 ;  /* 0x0000000000007b1d */ /* 0x000fec0000010000 */
[----:B------:R-:W-:Y:S05]  /*7500*/  BRA `(.L_x_971) ;  /* 0x0000000000547947 */ /* 0x000fea0003800000 */
.L_x_968:
[----:B------:R-:W0:Y:S01]  /*7510*/  S2R R50, SR_TID.X ;  /* 0x0000000000327919 */ /* 0x000e220000002100 */
[----:B------:R-:W-:Y:S01]  /*7520*/  BAR.SYNC.DEFER_BLOCKING 0x0 ;  /* 0x0000000000007b1d */ /* 0x000fe20000010000 */
[----:B0-----:R-:W-:-:S13]  /*7530*/  ISETP.NE.AND P3, PT, R50, RZ, PT ;  /* 0x000000ff3200720c */ /* 0x001fda0003f65270 */
[----:B------:R-:W-:Y:S05]  /*7540*/  @P3 BRA `(.L_x_972) ;  /* 0x00000000003c3947 */ /* 0x000fea0003800000 */
[----:B------:R-:W-:Y:S02]  /*7550*/  MOV R122, UR20 ;  /* 0x00000014007a7c02 */ /* 0x000fe40008000f00 */
[----:B------:R-:W-:Y:S02]  /*7560*/  MOV R50, UR8 ;  /* 0x0000000800327c02 */ /* 0x000fe40008000f00 */
[----:B------:R-:W-:Y:S01]  /*7570*/  MOV R51, UR9 ;  /* 0x0000000900337c02 */ /* 0x000fe20008000f00 */
[----:B------:R-:W-:Y:S06]  /*7580*/  MEMBAR.ALL.GPU ;  /* 0x0000000000007992 */ /* 0x000fec000000a000 */
[----:B------:R-:W-:-:S00]  /*7590*/  ERRBAR ;  /* 0x00000000000079ab */ /* 0x000fc00000000000 */
[----:B------:R-:W-:Y:S06]  /*75a0*/  CGAERRBAR ;  /* 0x00000000000075ab */ /* 0x000fec0000000000 */
[----:B------:R0:W5:Y:S02]  /*75b0*/  ATOM.E.ADD.STRONG.GPU PT, R122, desc[UR18][R50.64], R122 ;  /* 0x0000007a327a798a */ /* 0x00016400081ee1d2 */
.L_x_973:
        /* <DEDUP_REMOVED lines=8> */
.L_x_972:
[----:B------:R-:W-:Y:S05]  /*7640*/  WARPSYNC.ALL ;  /* 0x0000000000007948 */ /* 0x000fea0003800000 */
[----:B------:R-:W-:Y:S06]  /*7650*/  BAR.SYNC.DEFER_BLOCKING 0x0 ;  /* 0x0000000000007b1d */ /* 0x000fec0000010000 */
.L_x_971:
[----:B------:R-:W0:Y:S01]  /*7660*/  S2R R50, SR_TID.X ;  /* 0x0000000000327919 */ /* 0x000e220000002100 */
[----:B------:R-:W-:Y:S01]  /*7670*/  VOTEU.ALL UP0, P1 ;  /* 0x00000000003f7886 */ /* 0x000fe20000800000 */
[----:B------:R-:W1:Y:S01]  /*7680*/  S2R R151, SR_TID.X ;  /* 0x0000000000977919 */ /* 0x000e620000002100 */
[----:B------:R-:W2:Y:S03]  /*7690*/  LDL.LU R123, [R1+0x28] ;  /* 0x00002800017b7983 */ /* 0x000ea60000300800 */
[----:B------:R-:W-:Y:S01]  /*76a0*/  @!UP0 ULDC UR5, c[0x0][0x10] ;  /* 0x0000040000058ab9 */ /* 0x000fe20000000800 */
[----:B------:R-:W3:Y:S01]  /*76b0*/  S2UR UR17, SR_CgaCtaId ;  /* 0x00000000001179c3 */ /* 0x000ee20000008800 */
[----:B------:R-:W-:Y:S01]  /*76c0*/  @!UP0 UIMAD UR5, UR5, UR4, UR13 ;  /* 0x00000004050582a4 */ /* 0x000fe2000f8e020d */
[----:B------:R-:W-:Y:S02]  /*76d0*/  SHF.L.U32 R56, R56, 0x10, RZ ;  /* 0x0000001038387819 */ /* 0x000fe400000006ff */
[----:B------:R-:W-:-:S02]  /*76e0*/  SHF.L.U32 R52, R52, 0x10, RZ ;  /* 0x0000001034347819 */ /* 0x000fc400000006ff */
[----:B------:R-:W-:Y:S01]  /*76f0*/  SHF.L.U32 R53, R53, 0x10, RZ ;  /* 0x0000001035357819 */ /* 0x000fe200000006ff */
[----:B------:R-:W-:Y:S01]  /*7700*/  USHF.L.U32 UR11, UR11, 0x3, URZ ;  /* 0x000000030b0b7899 */ /* 0x000fe2000800063f */
[----:B------:R-:W-:Y:S01]  /*7710*/  MOV R122, UR5 ;  /* 0x00000005007a7c02 */ /* 0x000fe20008000f00 */
[----:B------:R-:W-:Y:S01]  /*7720*/  ULDC.64 UR24, c[0x0][0x210] ;  /* 0x0000840000187ab9 */ /* 0x000fe20000000a00 */
[----:B0-----:R-:W-:-:S04]  /*7730*/  LOP3.LUT R50, R50, 0x7ffffffc, RZ, 0xc0, !PT ;  /* 0x7ffffffc32327812 */ /* 0x001fc800078ec0ff */
[----:B------:R-:W-:Y:S02]  /*7740*/  @!P1 LEA R122, R122, R50, 0x5 ;  /* 0x000000327a7a9211 */ /* 0x000fe400078e28ff */
[----:B-1----:R-:W-:-:S04]  /*7750*/  @!P1 LOP3.LUT R50, R151, 0x3, RZ, 0xc0, !PT ;  /* 0x0000000397329812 */ /* 0x002fc800078ec0ff */
[----:B------:R-:W-:Y:S02]  /*7760*/  @!P1 IADD3 R122, R122, R50, RZ ;  /* 0x000000327a7a9210 */ /* 0x000fe40007ffe0ff */
[----:B------:R-:W0:Y:S02]  /*7770*/  @!P1 LDC.64 R50, c[0x0][0x260] ;  /* 0x00009800ff329b82 */ /* 0x000e240000000a00 */
[----:B------:R-:W-:-:S05]  /*7780*/  @!P1 SHF.L.U32 R122, R122, 0x1, RZ ;  /* 0x000000017a7a9819 */ /* 0x000fca00000006ff */
[----:B0-----:R-:W-:-:S06]  /*7790*/  @!P1 IMAD.WIDE.U32 R50, R122, 0x4, R50 ;  /* 0x000000047a329825 */ /* 0x001fcc00078e0032 */
[----:B------:R-:W4:Y:S01]  /*77a0*/  @!P1 LDG.E.64 R50, desc[UR18][R50.64] ;  /* 0x0000001232329981 */ /* 0x000f22000c1e1b00 */
[----:B------:R-:W-:Y:S01]  /*77b0*/  HFMA2.MMA R122, -RZ, RZ, 0, 0 ;  /* 0x00000000ff7a7435 */ /* 0x000fe200000001ff */
[----:B------:R-:W-:Y:S02]  /*77c0*/  UMOV UR5, 0x400 ;  /* 0x0000040000057882 */ /* 0x000fe40000000000 */
[----:B------:R-:W-:Y:S01]  /*77d0*/  UIADD3 UR5, UR5, 0x3480, URZ ;  /* 0x0000348005057890 */ /* 0x000fe2000fffe03f */
[----:B------:R-:W-:Y:S01]  /*77e0*/  SHF.L.U32 R151, R151, 0x1, RZ ;  /* 0x0000000197977819 */ /* 0x000fe200000006ff */
[----:B------:R-:W-:Y:S02]  /*77f0*/  FADD.FTZ R56, -R54, R56 ;  /* 0x0000003836387221 */ /* 0x000fe40000010100 */
[----:B---3--:R-:W-:Y:S02]  /*7800*/  ULEA UR5, UR17, UR5, 0x18 ;  /* 0x0000000511057291 */ /* 0x008fe4000f8ec03f */
[----:B------:R-:W-:Y:S01]  /*7810*/  FMUL.FTZ R56, R4, R56 ;  /* 0x0000003804387220 */ /* 0x000fe20000410000 */
[----:B------:R-:W-:Y:S01]  /*7820*/  ULOP3.LUT UR11, UR11, 0x8, URZ, 0xc0, !UPT ;  /* 0x000000080b0b7892 */ /* 0x000fe2000f8ec03f */
[----:B------:R-:W-:-:S02]  /*7830*/  SHF.L.U32 R60, R60, 0x10, RZ ;  /* 0x000000103c3c7819 */ /* 0x000fc400000006ff */
[----:B------:R-:W-:Y:S02]  /*7840*/  SHF.L.U32 R57, R57, 0x10, RZ ;  /* 0x0000001039397819 */ /* 0x000fe400000006ff */
[----:B------:R-:W-:-:S03]  /*7850*/  SHF.L.U32 R121, R121, 0x10, RZ ;  /* 0x0000001079797819 */ /* 0x000fc600000006ff */
[----:B------:R-:W-:Y:S01]  /*7860*/  FADD.FTZ R57, -R54, R57 ;  /* 0x0000003936397221 */ /* 0x000fe20000010100 */
[----:B------:R-:W-:-:S03]  /*7870*/  SHF.L.U32 R120, R120, 0x10, RZ ;  /* 0x0000001078787819 */ /* 0x000fc600000006ff */
[----:B------:R-:W-:Y:S01]  /*7880*/  FMUL.FTZ R57, R4, R57 ;  /* 0x0000003904397220 */ /* 0x000fe20000410000 */
[----:B------:R-:W-:Y:S01]  /*7890*/  SHF.L.U32 R58, R58, 0x10, RZ ;  /* 0x000000103a3a7819 */ /* 0x000fe200000006ff */
[----:B----4-:R-:W-:Y:S01]  /*78a0*/  @!P1 FADD.FTZ R122, RZ, R50 ;  /* 0x00000032ff7a9221 */ /* 0x010fe20000010000 */
[----:B------:R-:W-:Y:S01]  /*78b0*/  MOV R50, RZ ;  /* 0x000000ff00327202 */ /* 0x000fe20000000f00 */
[----:B------:R-:W-:-:S03]  /*78c0*/  @!P1 FADD.FTZ R50, RZ, R51 ;  /* 0x00000033ff329221 */ /* 0x000fc60000010000 */
[----:B------:R-:W0:Y:S02]  /*78d0*/  SHFL.BFLY PT, R51, R122, 0x2, 0x1f ;  /* 0x0c401f007a337f89 */ /* 0x000e2400000e0000 */
[----:B0-----:R-:W-:Y:S02]  /*78e0*/  FADD.FTZ R51, R51, R122 ;  /* 0x0000007a33337221 */ /* 0x001fe40000010000 */
[----:B------:R-:W0:Y:S02]  /*78f0*/  SHFL.BFLY PT, R122, R50, 0x2, 0x1f ;  /* 0x0c401f00327a7f89 */ /* 0x000e2400000e0000 */
[----:B0-----:R-:W-:Y:S02]  /*7900*/  FADD.FTZ R122, R122, R50 ;  /* 0x000000327a7a7221 */ /* 0x001fe40000010000 */
[----:B------:R-:W0:Y:S02]  /*7910*/  SHFL.BFLY PT, R50, R51, 0x1, 0x1f ;  /* 0x0c201f0033327f89 */ /* 0x000e2400000e0000 */
[----:B0-----:R-:W-:-:S02]  /*7920*/  FADD.FTZ R50, R51, R50 ;  /* 0x0000003233327221 */ /* 0x001fc40000010000 */
[----:B------:R-:W0:Y:S02]  /*7930*/  SHFL.BFLY PT, R51, R122, 0x1, 0x1f ;  /* 0x0c201f007a337f89 */ /* 0x000e2400000e0000 */
[----:B------:R-:W-:Y:S01]  /*7940*/  @!P2 FMUL.FTZ R50, R50, 9.7656251455191522837e-05 ;  /* 0x38cccccd3232a820 */ /* 0x000fe20000410000 */
[----:B0-----:R-:W-:Y:S01]  /*7950*/  FADD.FTZ R51, R122, R51 ;  /* 0x000000337a337221 */ /* 0x001fe20000010000 */
[----:B------:R-:W-:-:S03]  /*7960*/  @!P2 LOP3.LUT R122, R151, 0xfffffff8, RZ, 0xc0, !PT ;  /* 0xfffffff8977aa812 */ /* 0x000fc600078ec0ff */
[----:B------:R-:W-:-:S05]  /*7970*/  @!P2 FMUL.FTZ R51, R51, 9.7656251455191522837e-05 ;  /* 0x38cccccd3333a820 */ /* 0x000fca0000410000 */
        /* <DEDUP_REMOVED lines=8> */
[----:B--2---:R-:W-:Y:S01]  /*7a00*/  IADD3 R50, R123, -UR11, RZ ;  /* 0x8000000b7b327c10 */ /* 0x004fe2000fffe0ff */
[----:B------:R-:W-:Y:S01]  /*7a10*/  FADD.FTZ R58, -R54, R58 ;  /* 0x0000003a363a7221 */ /* 0x000fe20000010100 */
[----:B------:R-:W-:Y:S01]  /*7a20*/  SHF.L.U32 R61, R61, 0x10, RZ ;  /* 0x000000103d3d7819 */ /* 0x000fe200000006ff */
[----:B------:R-:W-:Y:S01]  /*7a30*/  FMUL.FTZ R51, R51, R122 ;  /* 0x0000007a33337220 */ /* 0x000fe20000410000 */
[----:B------:R-:W-:Y:S01]  /*7a40*/  LEA R50, R50, UR5, 0x3 ;  /* 0x0000000532327c11 */ /* 0x000fe2000f8e18ff */
[----:B------:R-:W2:Y:S02]  /*7a50*/  LDL.LU R123, [R1+0x58] ;  /* 0x00005800017b7983 */ /* 0x000ea40000300800 */
[----:B------:R-:W-:Y:S01]  /*7a60*/  FMUL.FTZ R60, R60, R51 ;  /* 0x000000333c3c7220 */ /* 0x000fe20000410000 */
[----:B------:R-:W-:Y:S01]  /*7a70*/  BAR.SYNC.DEFER_BLOCKING 0x0 ;  /* 0x0000000000007b1d */ /* 0x000fe20000010000 */
[----:B------:R-:W-:-:S02]  /*7a80*/  SHF.L.U32 R59, R59, 0x10, RZ ;  /* 0x000000103b3b7819 */ /* 0x000fc400000006ff */
[----:B------:R-:W-:Y:S02]  /*7a90*/  SHF.L.U32 R66, R66, 0x10, RZ ;  /* 0x0000001042427819 */ /* 0x000fe400000006ff */
[----:B------:R-:W-:Y:S02]  /*7aa0*/  SHF.L.U32 R62, R62, 0x10, RZ ;  /* 0x000000103e3e7819 */ /* 0x000fe400000006ff */
[----:B------:R-:W-:Y:S01]  /*7ab0*/  SHF.L.U32 R67, R67, 0x10, RZ ;  /* 0x0000001043437819 */ /* 0x000fe200000006ff */
[----:B------:R-:W3:Y:S04]  /*7ac0*/  LDL.LU R122, [R1+0x5c] ;  /* 0x00005c00017a7983 */ /* 0x000ee80000300800 */
[----:B------:R-:W0:Y:S02]  /*7ad0*/  LDS.64 R50, [R50] ;  /* 0x0000000032327984 */ /* 0x000e240000000a00 */
[--C-:B0-----:R-:W-:Y:S01]  /*7ae0*/  FFMA.FTZ R5, R0, R5, -R50.reuse ;  /* 0x0000000500057223 */ /* 0x101fe20000010832 */
[----:B------:R-:W-:-:S03]  /*7af0*/  FFMA.FTZ R60, R52, R60, -R50 ;  /* 0x0000003c343c7223 */ /* 0x000fc60000010832 */
[----:B------:R-:W-:Y:S01]  /*7b00*/  FFMA.FTZ R148, R148, -R51, R5 ;  /* 0x8000003394947223 */ /* 0x000fe20000010005 */
[----:B------:R-:W-:Y:S01]  /*7b10*/  FFMA.FTZ R5, R57, R121, R120 ;  /* 0x0000007939057223 */ /* 0x000fe20000010078 */
[----:B------:R-:W-:-:S03]  /*7b20*/  FFMA.FTZ R56, -R51, R56, R60 ;  /* 0x0000003833387223 */ /* 0x000fc6000001013c */
        /* <DEDUP_REMOVED lines=37> */
[----:B------:R-:W-:Y:S01]  /*7d80*/  SHF.L.U32 R63, R63, 0x10, RZ ;  /* 0x000000103f3f7819 */ /* 0x000fe200000006ff */
[----:B------:R-:W-:-:S04]  /*7d90*/  FMUL.FTZ R61, R67, R61 ;  /* 0x0000003d433d7220 */ /* 0x000fc80000410000 */
        /* <DEDUP_REMOVED lines=274> */
[--C-:B------:R-:W-:Y:S01]  /*8ec0*/  FFMA.FTZ R60, R121, R60, -R50.reuse ;  /* 0x0000003c793c7223 */ /* 0x100fe20000010832 */
[--C-:B------:R-:W-:Y:S01]  /*8ed0*/  FFMA.FTZ R84, R52, R84, -R50.reuse ;  /* 0x0000005434547223 */ /* 0x100fe20000010832 */
[----:B0-----:R-:W-:Y:S01]  /*8ee0*/  FADD.FTZ R106, -R105, 1 ;  /* 0x3f800000696a7421 */ /* 0x001fe20000010100 */
[----:B------:R-:W-:-:S03]  /*8ef0*/  FFMA.FTZ R7, R0, R7, -R50 ;  /* 0x0000000700077223 */ /* 0x000fc60000010832 */
[----:B------:R-:W-:Y:S01]  /*8f00*/  FFMA.FTZ R106, R103, R106, 1 ;  /* 0x3f800000676a7423 */ /* 0x000fe2000001006a */
[----:B------:R-:W-:Y:S01]  /*8f10*/  FMUL.FTZ R103, R4, R108 ;  /* 0x0000006c04677220 */ /* 0x000fe20000410000 */
[C-C-:B------:R-:W-:Y:S01]  /*8f20*/  FFMA.FTZ R9, R0.reuse, R9, -R50.reuse ;  /* 0x0000000900097223 */ /* 0x140fe20000010832 */
        /* <DEDUP_REMOVED lines=12> */
[----:B------:R-:W-:Y:S01]  /*8ff0*/  FMUL.FTZ R105, R105, R106 ;  /* 0x0000006a69697220 */ /* 0x000fe20000410000 */
[--C-:B------:R-:W-:Y:S01]  /*9000*/  FFMA.FTZ R0, R0, R134, -R50.reuse ;  /* 0x0000008600007223 */ /* 0x100fe20000010832 */
[C---:B------:R-:W-:Y:S01]  /*9010*/  FFMA.FTZ R68, R52.reuse, R68, -R50 ;  /* 0x0000004434447223 */ /* 0x040fe20000010832 */
[C---:B------:R-:W-:Y:S01]  /*9020*/  FFMA.FTZ R106, R52.reuse, R103, R53 ;  /* 0x00000067346a7223 */ /* 0x040fe20000010035 */
[C---:B------:R-:W-:Y:S01]  /*9030*/  FFMA.FTZ R60, -R51.reuse, R57, R60 ;  /* 0x00000039333c7223 */ /* 0x040fe2000001013c */
[----:B------:R-:W-:Y:S01]  /*9040*/  FFMA.FTZ R74, R52, R74, -R50 ;  /* 0x0000004a344a7223 */ /* 0x000fe20000010832 */
[C---:B------:R-:W-:Y:S01]  /*9050*/  FFMA.FTZ R79, -R51.reuse, R79, R84 ;  /* 0x0000004f334f7223 */ /* 0x040fe20000010154 */
[----:B------:R-:W-:Y:S01]  /*9060*/  FFMA.FTZ R68, -R51, R63, R68 ;  /* 0x0000003f33447223 */ /* 0x000fe20000010144 */
[----:B------:R-:W-:Y:S01]  /*9070*/  FFMA.FTZ R141, R141, -R51, R0 ;  /* 0x800000338d8d7223 */ /* 0x000fe20000010000 */
[----:B------:R-:W4:Y:S01]  /*9080*/  LDL.LU R84, [R1+0x50] ;  /* 0x0000500001547983 */ /* 0x000f220000300800 */
[----:B------:R-:W-:Y:S01]  /*9090*/  FMUL.FTZ R108, R106, -1.4426950216293334961 ;  /* 0xbfb8aa3b6a6c7820 */ /* 0x000fe20000410000 */
[C---:B------:R-:W-:Y:S01]  /*90a0*/  FMUL.FTZ R0, R4.reuse, R147 ;  /* 0x0000009304007220 */ /* 0x040fe20000410000 */
[----:B------:R-:W-:Y:S01]  /*90b0*/  FMUL.FTZ R63, R4, R60 ;  /* 0x0000003c043f7220 */ /* 0x000fe20000410000 */
[----:B------:R-:W-:Y:S01]  /*90c0*/  FFMA.FTZ R74, -R51, R65, R74 ;  /* 0x00000041334a7223 */ /* 0x000fe2000001014a */
[C-C-:B------:R-:W-:Y:S01]  /*90d0*/  FFMA.FTZ R82, R52.reuse, R82, -R50.reuse ;  /* 0x0000005234527223 */ /* 0x140fe20000010832 */
[----:B------:R-:W5:Y:S01]  /*90e0*/  LDL.LU R65, [R1+0x54] ;  /* 0x0000540001417983 */ /* 0x000f620000300800 */
[----:B------:R-:W0:Y:S01]  /*90f0*/  MUFU.EX2 R108, R108 ;  /* 0x0000006c006c7308 */ /* 0x000e220000000800 */
[----:B------:R-:W-:Y:S01]  /*9100*/  F2FP.BF16.F32.PACK_AB R0, R63, R0 ;  /* 0x000000003f00723e */ /* 0x000fe200000010ff */
[C-C-:B------:R-:W-:Y:S01]  /*9110*/  FFMA.FTZ R76, R52.reuse, R76, -R50.reuse ;  /* 0x0000004c344c7223 */ /* 0x140fe20000010832 */
[----:B------:R-:W5:Y:S01]  /*9120*/  LDL.LU R63, [R1+0x48] ;  /* 0x00004800013f7983 */ /* 0x000f620000300800 */
[--C-:B------:R-:W-:Y:S01]  /*9130*/  FFMA.FTZ R85, R121, R85, -R50.reuse ;  /* 0x0000005579557223 */ /* 0x100fe20000010832 */
[----:B------:R-:W-:Y:S01]  /*9140*/  FFMA.FTZ R58, R52, R58, -R50 ;  /* 0x0000003a343a7223 */ /* 0x000fe20000010832 */
[C---:B------:R-:W-:Y:S01]  /*9150*/  FFMA.FTZ R73, -R51.reuse, R73, R82 ;  /* 0x0000004933497223 */ /* 0x040fe20000010152 */
[C---:B------:R-:W-:Y:S01]  /*9160*/  FFMA.FTZ R71, -R51.reuse, R71, R76 ;  /* 0x0000004733477223 */ /* 0x040fe2000001014c */
[----:B------:R-:W5:Y:S01]  /*9170*/  LDL.LU R82, [R1+0x4c] ;  /* 0x00004c0001527983 */ /* 0x000f620000300800 */
[C---:B------:R-:W-:Y:S01]  /*9180*/  FFMA.FTZ R85, -R51.reuse, R80, R85 ;  /* 0x0000005033557223 */ /* 0x040fe20000010155 */
[----:B------:R-:W-:-:S02]  /*9190*/  FFMA.FTZ R58, -R51, R5, R58 ;  /* 0x00000005333a7223 */ /* 0x000fc4000001013a */
[----:B------:R-:W5:Y:S01]  /*91a0*/  LDL.LU R80, [R1+0x40] ;  /* 0x0000400001507983 */ /* 0x000f620000300800 */
[----:B------:R-:W-:Y:S01]  /*91b0*/  FFMA.FTZ R5, R16, -R51, R22 ;  /* 0x8000003310057223 */ /* 0x000fe20000010016 */
[----:B------:R-:W-:Y:S02]  /*91c0*/  FMUL.FTZ R16, R4, R71 ;  /* 0x0000004704107220 */ /* 0x000fe40000410000 */
[----:B------:R-:W5:Y:S01]  /*91d0*/  LDL.LU R71, [R1+0x44] ;  /* 0x0000440001477983 */ /* 0x000f620000300800 */
        /* <DEDUP_REMOVED lines=65> */
[----:B------:R-:W-:-:S03]  /*95f0*/  SHF.L.U32 R117, R117, 0x10, RZ ;  /* 0x0000001075757819 */ /* 0x000fc600000006ff */
[----:B------:R-:W-:Y:S01]  /*9600*/  FFMA.FTZ R120, R53, R120, 1 ;  /* 0x3f80000035787423 */ /* 0x000fe20000010078 */
[----:B------:R-:W-:Y:S01]  /*9610*/  SHF.L.U32 R119, R119, 0x10, RZ ;  /* 0x0000001077777819 */ /* 0x000fe200000006ff */
[----:B------:R-:W-:Y:S01]  /*9620*/  FMUL.FTZ R113, R115, R113 ;  /* 0x0000007173717220 */ /* 0x000fe20000410000 */
[----:B------:R-:W-:Y:S01]  /*9630*/  SHF.L.U32 R118, R118, 0x10, RZ ;  /* 0x0000001076767819 */ /* 0x000fe200000006ff */
[----:B------:R-:W-:Y:S01]  /*9640*/  FMUL.FTZ R120, R116, R120 ;  /* 0x0000007874787220 */ /* 0x000fe20000410000 */
[--C-:B------:R-:W-:Y:S01]  /*9650*/  FFMA.FTZ R61, R121, R61, -R50.reuse ;  /* 0x0000003d793d7223 */ /* 0x100fe20000010832 */
[----:B------:R-:W-:Y:S01]  /*9660*/  FMUL.FTZ R111, R117, R111 ;  /* 0x0000006f756f7220 */ /* 0x000fe20000410000 */
[----:B------:R-:W-:Y:S01]  /*9670*/  FMUL.FTZ R113, R119, R113 ;  /* 0x0000007177717220 */ /* 0x000fe20000410000 */
[----:B------:R-:W-:Y:S01]  /*9680*/  FMUL.FTZ R118, R118, R120 ;  /* 0x0000007876767220 */ /* 0x000fe20000410000 */
[----:B------:R-:W-:Y:S01]  /*9690*/  FFMA.FTZ R125, R41, -R51, R125 ;  /* 0x80000033297d7223 */ /* 0x000fe2000001007d */
        /* <DEDUP_REMOVED lines=13> */
[C---:B------:R-:W-:Y:S01]  /*9770*/  FFMA.FTZ R133, R2.reuse, R133, -R50 ;  /* 0x0000008502857223 */ /* 0x040fe20000010832 */
[----:B------:R-:W-:Y:S01]  /*9780*/  FFMA.FTZ R61, -R51, R6, R61 ;  /* 0x00000006333d7223 */ /* 0x000fe2000001013d */
[----:B------:R-:W-:Y:S01]  /*9790*/  FFMA.FTZ R41, R3, -R51, R128 ;  /* 0x8000003303297223 */ /* 0x000fe20000010080 */
[--C-:B------:R-:W-:Y:S01]  /*97a0*/  FFMA.FTZ R2, R2, R135, -R50.reuse ;  /* 0x0000008702027223 */ /* 0x100fe20000010832 */
[C---:B------:R-:W-:Y:S01]  /*97b0*/  FMUL.FTZ R6, R4.reuse, R148 ;  /* 0x0000009404067220 */ /* 0x040fe20000410000 */
        /* <DEDUP_REMOVED lines=23> */
[-C--:B------:R-:W-:Y:S01]  /*9930*/  FFMA.FTZ R13, R13, -R51.reuse, R20 ;  /* 0x800000330d0d7223 */ /* 0x080fe20000010014 */
[-C--:B------:R-:W-:Y:S01]  /*9940*/  FFMA.FTZ R57, R140, -R51.reuse, R2 ;  /* 0x800000338c397223 */ /* 0x080fe20000010002 */
[----:B------:R-:W-:Y:S01]  /*9950*/  FFMA.FTZ R7, R146, -R51, R7 ;  /* 0x8000003392077223 */ /* 0x000fe20000010007 */
[----:B------:R-:W-:Y:S01]  /*9960*/  FFMA.FTZ R66, -R51, R59, R66 ;  /* 0x0000003b33427223 */ /* 0x000fe20000010142 */
[-C--:B------:R-:W-:Y:S01]  /*9970*/  FFMA.FTZ R23, R17, -R51.reuse, R23 ;  /* 0x8000003311177223 */ /* 0x080fe20000010017 */
[-C--:B------:R-:W-:Y:S01]  /*9980*/  FFMA.FTZ R31, R25, -R51.reuse, R31 ;  /* 0x80000033191f7223 */ /* 0x080fe2000001001f */
[-C--:B------:R-:W-:Y:S01]  /*9990*/  FFMA.FTZ R35, R29, -R51.reuse, R35 ;  /* 0x800000331d237223 */ /* 0x080fe20000010023 */
[----:B--2---:R-:W-:Y:S01]  /*99a0*/  IADD3 R2, P1, R123, UR24, RZ ;  /* 0x000000187b027c10 */ /* 0x004fe2000ff3e0ff */
[-C--:B------:R-:W-:Y:S01]  /*99b0*/  FFMA.FTZ R8, R145, -R51.reuse, R8 ;  /* 0x8000003391087223 */ /* 0x080fe20000010008 */
[----:B------:R-:W-:Y:S01]  /*99c0*/  F2FP.BF16.F32.PACK_AB R6, R3, R6 ;  /* 0x000000060306723e */ /* 0x000fe200000010ff */
[-C--:B------:R-:W-:Y:S01]  /*99d0*/  FFMA.FTZ R9, R144, -R51.reuse, R9 ;  /* 0x8000003390097223 */ /* 0x080fe20000010009 */
[-C--:B------:R-:W-:Y:S01]  /*99e0*/  FFMA.FTZ R10, R143, -R51.reuse, R10 ;  /* 0x800000338f0a7223 */ /* 0x080fe2000001000a */
[----:B------:R-:W-:Y:S01]  /*99f0*/  FFMA.FTZ R67, -R51, R62, R67 ;  /* 0x0000003e33437223 */ /* 0x000fe20000010143 */
[-C--:B------:R-:W-:Y:S01]  /*9a00*/  FFMA.FTZ R11, R142, -R51.reuse, R11 ;  /* 0x800000338e0b7223 */ /* 0x080fe2000001000b */
[-C--:B------:R-:W-:Y:S01]  /*9a10*/  FFMA.FTZ R12, R139, -R51.reuse, R12 ;  /* 0x800000338b0c7223 */ /* 0x080fe2000001000c */
[----:B------:R-:W-:Y:S01]  /*9a20*/  FFMA.FTZ R69, -R51, R64, R69 ;  /* 0x0000004033457223 */ /* 0x000fe20000010145 */
[-C--:B------:R-:W-:Y:S01]  /*9a30*/  FFMA.FTZ R14, R138, -R51.reuse, R14 ;  /* 0x800000338a0e7223 */ /* 0x080fe2000001000e */
[-C--:B------:R-:W-:Y:S01]  /*9a40*/  FFMA.FTZ R15, R137, -R51.reuse, R15 ;  /* 0x80000033890f7223 */ /* 0x080fe2000001000f */
[C---:B------:R-:W-:Y:S01]  /*9a50*/  FFMA.FTZ R75, -R51.reuse, R70, R75 ;  /* 0x00000046334b7223 */ /* 0x040fe2000001014b */
[-C--:B------:R-:W-:Y:S01]  /*9a60*/  FFMA.FTZ R19, R136, -R51.reuse, R19 ;  /* 0x8000003388137223 */ /* 0x080fe20000010013 */
[C---:B------:R-:W-:Y:S01]  /*9a70*/  FFMA.FTZ R77, -R51.reuse, R72, R77 ;  /* 0x00000048334d7223 */ /* 0x040fe2000001014d */
[----:B------:R-:W-:Y:S01]  /*9a80*/  FFMA.FTZ R83, -R51, R78, R83 ;  /* 0x0000004e33537223 */ /* 0x000fe20000010153 */
[-C--:B------:R-:W-:Y:S01]  /*9a90*/  FFMA.FTZ R27, R18, -R51.reuse, R27 ;  /* 0x80000033121b7223 */ /* 0x080fe2000001001b */
[-C--:B------:R-:W-:Y:S01]  /*9aa0*/  FFMA.FTZ R21, R21, -R51.reuse, R28 ;  /* 0x8000003315157223 */ /* 0x080fe2000001001c */
[----:B------:R-:W-:Y:S01]  /*9ab0*/  FFMA.FTZ R17, R24, -R51, R30 ;  /* 0x8000003318117223 */ /* 0x000fe2000001001e */
[C---:B------:R-:W-:Y:S01]  /*9ac0*/  FFMA.FTZ R81, -R51.reuse, R81, R90 ;  /* 0x0000005133517223 */ /* 0x040fe2000001015a */
[C---:B------:R-:W-:Y:S01]  /*9ad0*/  FFMA.FTZ R91, -R51.reuse, R86, R91 ;  /* 0x00000056335b7223 */ /* 0x040fe2000001015b */
[----:B------:R-:W-:Y:S01]  /*9ae0*/  FFMA.FTZ R33, R26, -R51, R33 ;  /* 0x800000331a217223 */ /* 0x000fe20000010021 */
[C---:B------:R-:W-:Y:S01]  /*9af0*/  FFMA.FTZ R87, -R51.reuse, R87, R92 ;  /* 0x0000005733577223 */ /* 0x040fe2000001015c */
[C---:B------:R-:W-:Y:S01]  /*9b00*/  FFMA.FTZ R93, -R51.reuse, R88, R93 ;  /* 0x00000058335d7223 */ /* 0x040fe2000001015d */
[----:B------:R-:W-:Y:S01]  /*9b10*/  FFMA.FTZ R25, R32, -R51, R38 ;  /* 0x8000003320197223 */ /* 0x000fe20000010026 */
[C---:B------:R-:W-:Y:S01]  /*9b20*/  FFMA.FTZ R89, -R51.reuse, R89, R96 ;  /* 0x0000005933597223 */ /* 0x040fe20000010160 */
[-C--:B------:R-:W-:Y:S01]  /*9b30*/  FFMA.FTZ R39, R34, -R51.reuse, R39 ;  /* 0x8000003322277223 */ /* 0x080fe20000010027 */
[C---:B------:R-:W-:Y:S01]  /*9b40*/  FFMA.FTZ R97, -R51.reuse, R94, R97 ;  /* 0x0000005e33617223 */ /* 0x040fe20000010161 */
[----:B------:R-:W-:Y:S01]  /*9b50*/  FFMA.FTZ R29, R36, -R51, R40 ;  /* 0x80000033241d7223 */ /* 0x000fe20000010028 */
[----:B------:R-:W-:Y:S01]  /*9b60*/  FFMA.FTZ R95, -R51, R95, R100 ;  /* 0x0000005f335f7223 */ /* 0x000fe20000010164 */
[----:B------:R-:W-:Y:S01]  /*9b70*/  FFMA.FTZ R37, R37, -R51, R124 ;  /* 0x8000003325257223 */ /* 0x000fe2000001007c */
[C---:B------:R-:W-:Y:S01]  /*9b80*/  FFMA.FTZ R101, -R51.reuse, R98, R101 ;  /* 0x0000006233657223 */ /* 0x040fe20000010165 */
[----:B------:R-:W-:Y:S01]  /*9b90*/  FFMA.FTZ R99, -R51, R99, R104 ;  /* 0x0000006333637223 */ /* 0x000fe20000010168 */
[----:B------:R-:W-:Y:S01]  /*9ba0*/  FFMA.FTZ R55, R55, -R51, R126 ;  /* 0x8000003337377223 */ /* 0x000fe2000001007e */
[C---:B------:R-:W-:Y:S01]  /*9bb0*/  FFMA.FTZ R105, -R51.reuse, R102, R105 ;  /* 0x0000006633697223 */ /* 0x040fe20000010169 */
[----:B------:R-:W-:Y:S01]  /*9bc0*/  FFMA.FTZ R103, -R51, R103, R108 ;  /* 0x0000006733677223 */ /* 0x000fe2000001016c */
[-C--:B------:R-:W-:Y:S01]  /*9bd0*/  FFMA.FTZ R129, R127, -R51.reuse, R129 ;  /* 0x800000337f817223 */ /* 0x080fe20000010081 */
[C---:B------:R-:W-:Y:S01]  /*9be0*/  FFMA.FTZ R109, -R51.reuse, R106, R109 ;  /* 0x0000006a336d7223 */ /* 0x040fe2000001016d */
[----:B------:R-:W-:Y:S01]  /*9bf0*/  FFMA.FTZ R53, R130, -R51, R132 ;  /* 0x8000003382357223 */ /* 0x000fe20000010084 */
[----:B------:R-:W-:Y:S01]  /*9c00*/  FFMA.FTZ R107, -R51, R107, R112 ;  /* 0x0000006b336b7223 */ /* 0x000fe20000010170 */
[----:B------:R-:W-:Y:S01]  /*9c10*/  FFMA.FTZ R133, R131, -R51, R133 ;  /* 0x8000003383857223 */ /* 0x000fe20000010085 */
[C---:B------:R-:W-:Y:S01]  /*9c20*/  FFMA.FTZ R111, -R51.reuse, R110, R111 ;  /* 0x0000006e336f7223 */ /* 0x040fe2000001016f */
[C---:B------:R-:W-:Y:S01]  /*9c30*/  FFMA.FTZ R59, -R51.reuse, R114, R118 ;  /* 0x00000072333b7223 */ /* 0x040fe20000010176 */
[----:B------:R-:W-:Y:S01]  /*9c40*/  FFMA.FTZ R113, -R51, R54, R113 ;  /* 0x0000003633717223 */ /* 0x000fe20000010171 */
[C---:B------:R-:W-:Y:S01]  /*9c50*/  FMUL.FTZ R20, R4.reuse, R13 ;  /* 0x0000000d04147220 */ /* 0x040fe20000410000 */
[----:B------:R-:W-:Y:S01]  /*9c60*/  FMUL.FTZ R13, R4, R5 ;  /* 0x00000005040d7220 */ /* 0x000fe20000410000 */
[----:B---3--:R-:W-:Y:S01]  /*9c70*/  IADD3.X R3, R122, UR25, RZ, P1, !PT ;  /* 0x000000197a037c10 */ /* 0x008fe20008ffe4ff */
[C---:B------:R-:W-:Y:S01]  /*9c80*/  FMUL.FTZ R7, R4.reuse, R7 ;  /* 0x0000000704077220 */ /* 0x040fe20000410000 */
[C---:B------:R-:W-:Y:S01]  /*9c90*/  FMUL.FTZ R58, R4.reuse, R58 ;  /* 0x0000003a043a7220 */ /* 0x040fe20000410000 */
[----:B------:R-:W-:Y:S01]  /*9ca0*/  FMUL.FTZ R51, R4, R74 ;  /* 0x0000004a04337220 */ /* 0x000fe20000410000 */
[----:B------:R-:W-:Y:S01]  /*9cb0*/  PRMT R5, R6, 0x7632, R5 ;  /* 0x0000763206057816 */ /* 0x000fe20000000005 */
        /* <DEDUP_REMOVED lines=54> */
[----:B----4-:R-:W-:Y:S01]  /*a020*/  IADD3 R4, P1, R84, UR24, RZ ;  /* 0x0000001854047c10 */ /* 0x010fe2000ff3e0ff */
[----:B------:R5:W-:Y:S01]  /*a030*/  STG.E.U16 desc[UR18][R2.64+0x2], R5 ;  /* 0x0000020502007986 */ /* 0x000be2000c101512 */
[----:B------:R-:W-:-:S02]  /*a040*/  F2FP.BF16.F32.PACK_AB R7, R58, R7 ;  /* 0x000000073a07723e */ /* 0x000fc400000010ff */
[----:B------:R-:W-:Y:S01]  /*a050*/  PRMT R58, R0, 0x7632, R58 ;  /* 0x00007632003a7816 */ /* 0x000fe2000000003a */
[----:B------:R0:W-:Y:S01]  /*a060*/  STG.E.U16 desc[UR18][R2.64], R6 ;  /* 0x0000000602007986 */ /* 0x0001e2000c101512 */
[----:B------:R-:W-:Y:S02]  /*a070*/  F2FP.BF16.F32.PACK_AB R8, R61, R8 ;  /* 0x000000083d08723e */ /* 0x000fe400000010ff */
[----:B------:R-:W-:Y:S02]  /*a080*/  F2FP.BF16.F32.PACK_AB R9, R66, R9 ;  /* 0x000000094209723e */ /* 0x000fe400000010ff */
[----:B-----5:R-:W-:Y:S02]  /*a090*/  IADD3.X R5, R65, UR25, RZ, P1, !PT ;  /* 0x0000001941057c10 */ /* 0x020fe40008ffe4ff */
[----:B------:R-:W2:Y:S01]  /*a0a0*/  LDL.LU R65, [R1+0x38] ;  /* 0x0000380001417983 */ /* 0x000ea20000300800 */
[----:B0-----:R-:W-:-:S03]  /*a0b0*/  IADD3 R6, P1, R63, UR24, RZ ;  /* 0x000000183f067c10 */ /* 0x001fc6000ff3e0ff */
[----:B------:R0:W-:Y:S01]  /*a0c0*/  STG.E.U16 desc[UR18][R2.64+0x4], R0 ;  /* 0x0000040002007986 */ /* 0x0001e2000c101512 */
[----:B------:R-:W-:-:S03]  /*a0d0*/  PRMT R59, R7, 0x7632, R59 ;  /* 0x00007632073b7816 */ /* 0x000fc6000000003b */
[----:B------:R1:W-:Y:S01]  /*a0e0*/  STG.E.U16 desc[UR18][R2.64+0x6], R58 ;  /* 0x0000063a02007986 */ /* 0x0003e2000c101512 */
[----:B------:R-:W-:-:S03]  /*a0f0*/  F2FP.BF16.F32.PACK_AB R10, R67, R10 ;  /* 0x0000000a430a723e */ /* 0x000fc600000010ff */
[----:B------:R-:W3:Y:S04]  /*a100*/  LDL.LU R63, [R1+0x3c] ;  /* 0x00003c00013f7983 */ /* 0x000ee80000300800 */
[----:B------:R4:W-:Y:S01]  /*a110*/  STG.E.U16 desc[UR18][R4.64], R7 ;  /* 0x0000000704007986 */ /* 0x0009e2000c101512 */
[----:B0-----:R-:W-:Y:S02]  /*a120*/  PRMT R0, R8, 0x7632, R0 ;  /* 0x0000763208007816 */ /* 0x001fe40000000000 */
[----:B-1----:R-:W-:Y:S01]  /*a130*/  PRMT R3, R9, 0x7632, R3 ;  /* 0x0000763209037816 */ /* 0x002fe20000000003 */
[----:B------:R-:W5:Y:S01]  /*a140*/  LDL.LU R61, [R1+0x30] ;  /* 0x00003000013d7983 */ /* 0x000f620000300800 */
[----:B------:R-:W-:Y:S02]  /*a150*/  F2FP.BF16.F32.PACK_AB R11, R68, R11 ;  /* 0x0000000b440b723e */ /* 0x000fe400000010ff */
[----:B----4-:R-:W-:-:S02]  /*a160*/  IADD3.X R7, R82, UR25, RZ, P1, !PT ;  /* 0x0000001952077c10 */ /* 0x010fc40008ffe4ff */
[----:B------:R-:W-:Y:S01]  /*a170*/  IADD3 R2, P1, R80, UR24, RZ ;  /* 0x0000001850027c10 */ /* 0x000fe2000ff3e0ff */
[----:B------:R0:W-:Y:S04]  /*a180*/  STG.E.U16 desc[UR18][R4.64+0x2], R59 ;  /* 0x0000023b04007986 */ /* 0x0001e8000c101512 */
[----:B------:R-:W-:Y:S04]  /*a190*/  STG.E.U16 desc[UR18][R4.64+0x4], R8 ;  /* 0x0000040804007986 */ /* 0x000fe8000c101512 */
[----:B------:R1:W-:Y:S04]  /*a1a0*/  STG.E.U16 desc[UR18][R4.64+0x6], R0 ;  /* 0x0000060004007986 */ /* 0x0003e8000c101512 */
[----:B------:R4:W-:Y:S04]  /*a1b0*/  STG.E.U16 desc[UR18][R6.64+0x2], R3 ;  /* 0x0000020306007986 */ /* 0x0009e8000c101512 */
[----:B0-----:R-:W5:Y:S01]  /*a1c0*/  LDL.LU R59, [R1+0x34] ;  /* 0x00003400013b7983 */ /* 0x001f620000300800 */
[----:B-1----:R-:W-:-:S03]  /*a1d0*/  PRMT R5, R10, 0x7632, R5 ;  /* 0x000076320a057816 */ /* 0x002fc60000000005 */
[----:B------:R-:W5:Y:S01]  /*a1e0*/  LDL.LU R58, [R1+0x20] ;  /* 0x00002000013a7983 */ /* 0x000f620000300800 */
[----:B----4-:R-:W-:-:S03]  /*a1f0*/  IADD3.X R3, R71, UR25, RZ, P1, !PT ;  /* 0x0000001947037c10 */ /* 0x010fc60008ffe4ff */
[----:B------:R-:W-:Y:S01]  /*a200*/  STG.E.U16 desc[UR18][R6.64], R9 ;  /* 0x0000000906007986 */ /* 0x000fe2000c101512 */
[----:B------:R-:W-:-:S03]  /*a210*/  PRMT R8, R11, 0x7632, R8 ;  /* 0x000076320b087816 */ /* 0x000fc60000000008 */
[----:B------:R-:W-:Y:S04]  /*a220*/  STG.E.U16 desc[UR18][R6.64+0x4], R10 ;  /* 0x0000040a06007986 */ /* 0x000fe8000c101512 */
[----:B------:R-:W-:Y:S04]  /*a230*/  STG.E.U16 desc[UR18][R6.64+0x6], R5 ;  /* 0x0000060506007986 */ /* 0x000fe8000c101512 */
[----:B------:R0:W-:Y:S04]  /*a240*/  STG.E.U16 desc[UR18][R2.64], R11 ;  /* 0x0000000b02007986 */ /* 0x0001e8000c101512 */
[----:B0-----:R-:W4:Y:S04]  /*a250*/  LDL.LU R11, [R1+0x2c] ;  /* 0x00002c00010b7983 */ /* 0x001f280000300800 */
[----:B------:R-:W4:Y:S04]  /*a260*/  LDL.LU R10, [R1+0x18] ;  /* 0x00001800010a7983 */ /* 0x000f280000300800 */
[----:B------:R-:W4:Y:S01]  /*a270*/  LDL.LU R9, [R1+0x1c] ;  /* 0x00001c0001097983 */ /* 0x000f220000300800 */
[----:B------:R-:W-:-:S02]  /*a280*/  F2FP.BF16.F32.PACK_AB R12, R69, R12 ;  /* 0x0000000c450c723e */ /* 0x000fc400000010ff */
[----:B------:R-:W-:Y:S02]  /*a290*/  F2FP.BF16.F32.PACK_AB R14, R51, R14 ;  /* 0x0000000e330e723e */ /* 0x000fe400000010ff */
[----:B------:R-:W-:Y:S02]  /*a2a0*/  PRMT R0, R12, 0x7632, R0 ;  /* 0x000076320c007816 */ /* 0x000fe40000000000 */
[----:B------:R-:W-:Y:S01]  /*a2b0*/  F2FP.BF16.F32.PACK_AB R15, R18, R15 ;  /* 0x0000000f120f723e */ /* 0x000fe200000010ff */
[----:B------:R-:W-:Y:S01]  /*a2c0*/  STG.E.U16 desc[UR18][R2.64+0x2], R8 ;  /* 0x0000020802007986 */ /* 0x000fe2000c101512 */
[----:B------:R-:W-:-:S03]  /*a2d0*/  PRMT R7, R14, 0x7632, R7 ;  /* 0x000076320e077816 */ /* 0x000fc60000000007 */
[----:B------:R-:W-:Y:S04]  /*a2e0*/  STG.E.U16 desc[UR18][R2.64+0x4], R12 ;  /* 0x0000040c02007986 */ /* 0x000fe8000c101512 */
[----:B------:R0:W-:Y:S01]  /*a2f0*/  STG.E.U16 desc[UR18][R2.64+0x6], R0 ;  /* 0x0000060002007986 */ /* 0x0001e2000c101512 */
[----:B------:R-:W-:Y:S02]  /*a300*/  F2FP.BF16.F32.PACK_AB R16, R16, R19 ;  /* 0x000000131010723e */ /* 0x000fe400000010ff */
[----:B------:R-:W-:Y:S02]  /*a310*/  F2FP.BF16.F32.PACK_AB R20, R77, R20 ;  /* 0x000000144d14723e */ /* 0x000fe400000010ff */
[----:B------:R-:W-:Y:S02]  /*a320*/  F2FP.BF16.F32.PACK_AB R13, R22, R13 ;  /* 0x0000000d160d723e */ /* 0x000fe400000010ff */
[----:B0-----:R-:W-:-:S02]  /*a330*/  PRMT R3, R15, 0x7632, R3 ;  /* 0x000076320f037816 */ /* 0x001fc40000000003 */
[----:B------:R-:W-:Y:S02]  /*a340*/  PRMT R8, R16, 0x7632, R8 ;  /* 0x0000763210087816 */ /* 0x000fe40000000008 */
[----:B------:R-:W-:Y:S02]  /*a350*/  PRMT R0, R20, 0x7632, R0 ;  /* 0x0000763214007816 */ /* 0x000fe40000000000 */
[----:B--2---:R-:W-:-:S04]  /*a360*/  IADD3 R4, P1, R65, UR24, RZ ;  /* 0x0000001841047c10 */ /* 0x004fc8000ff3e0ff */
[----:B---3--:R-:W-:-:S05]  /*a370*/  IADD3.X R5, R63, UR25, RZ, P1, !PT ;  /* 0x000000193f057c10 */ /* 0x008fca0008ffe4ff */
[----:B------:R0:W-:Y:S01]  /*a380*/  STG.E.U16 desc[UR18][R4.64+0x4], R15 ;  /* 0x0000040f04007986 */ /* 0x0001e2000c101512 */
[----:B-----5:R-:W-:-:S03]  /*a390*/  IADD3 R6, P1, R61, UR24, RZ ;  /* 0x000000183d067c10 */ /* 0x020fc6000ff3e0ff */
[----:B------:R-:W-:Y:S04]  /*a3a0*/  STG.E.U16 desc[UR18][R4.64+0x2], R7 ;  /* 0x0000020704007986 */ /* 0x000fe8000c101512 */
[----:B------:R1:W-:Y:S04]  /*a3b0*/  STG.E.U16 desc[UR18][R4.64], R14 ;  /* 0x0000000e04007986 */ /* 0x0003e8000c101512 */
[----:B0-----:R-:W2:Y:S04]  /*a3c0*/  LDL.LU R15, [R1+0x10] ;  /* 0x00001000010f7983 */ /* 0x001ea80000300800 */
[----:B------:R0:W-:Y:S04]  /*a3d0*/  STG.E.U16 desc[UR18][R4.64+0x6], R3 ;  /* 0x0000060304007986 */ /* 0x0001e8000c101512 */
[----:B-1----:R-:W3:Y:S04]  /*a3e0*/  LDL.LU R14, [R1+0x14] ;  /* 0x00001400010e7983 */ /* 0x002ee80000300800 */
[----:B------:R-:W5:Y:S01]  /*a3f0*/  LDL.LU R12, [R1+0x8] ;  /* 0x00000800010c7983 */ /* 0x000f620000300800 */
[----:B------:R-:W-:-:S02]  /*a400*/  IADD3.X R7, R59, UR25, RZ, P1, !PT ;  /* 0x000000193b077c10 */ /* 0x000fc40008ffe4ff */
[----:B------:R-:W-:Y:S02]  /*a410*/  IADD3 R2, P1, R58, UR24, RZ ;  /* 0x000000183a027c10 */ /* 0x000fe4000ff3e0ff */
[----:B0-----:R-:W-:Y:S01]  /*a420*/  PRMT R5, R13, 0x7632, R5 ;  /* 0x000076320d057816 */ /* 0x001fe20000000005 */
[----:B------:R-:W-:Y:S04]  /*a430*/  STG.E.U16 desc[UR18][R6.64], R16 ;  /* 0x0000001006007986 */ /* 0x000fe8000c101512 */
[----:B------:R-:W-:Y:S04]  /*a440*/  STG.E.U16 desc[UR18][R6.64+0x2], R8 ;  /* 0x0000020806007986 */ /* 0x000fe8000c101512 */
[----:B------:R-:W-:Y:S04]  /*a450*/  STG.E.U16 desc[UR18][R6.64+0x4], R20 ;  /* 0x0000041406007986 */ /* 0x000fe8000c101512 */
[----:B------:R-:W-:Y:S01]  /*a460*/  STG.E.U16 desc[UR18][R6.64+0x6], R0 ;  /* 0x0000060006007986 */ /* 0x000fe2000c101512 */
[----:B----4-:R-:W-:-:S03]  /*a470*/  IADD3.X R3, R11, UR25, RZ, P1, !PT ;  /* 0x000000190b037c10 */ /* 0x010fc60008ffe4ff */
[----:B------:R-:W4:Y:S01]  /*a480*/  LDL.LU R11, [R1+0xc] ;  /* 0x00000c00010b7983 */ /* 0x000f220000300800 */
[----:B------:R-:W-:-:S03]  /*a490*/  IADD3 R4, P1, R10, UR24, RZ ;  /* 0x000000180a047c10 */ /* 0x000fc6000ff3e0ff */
[----:B------:R-:W4:Y:S04]  /*a4a0*/  LDL.LU R10, [R1] ;  /* 0x00000000010a7983 */ /* 0x000f280000300800 */
[----:B------:R0:W-:Y:S02]  /*a4b0*/  STG.E.U16 desc[UR18][R2.64+0x2], R5 ;  /* 0x0000020502007986 */ /* 0x0001e4000c101512 */
[----:B0-----:R-:W-:Y:S02]  /*a4c0*/  IADD3.X R5, R9, UR25, RZ, P1, !PT ;  /* 0x0000001909057c10 */ /* 0x001fe40008ffe4ff */
[----:B------:R-:W4:Y:S01]  /*a4d0*/  LDL.LU R9, [R1+0x4] ;  /* 0x0000040001097983 */ /* 0x000f220000300800 */
[----:B------:R-:W-:Y:S02]  /*a4e0*/  F2FP.BF16.F32.PACK_AB R23, R24, R23 ;  /* 0x000000171817723e */ /* 0x000fe400000010ff */
[----:B------:R-:W-:-:S02]  /*a4f0*/  F2FP.BF16.F32.PACK_AB R26, R26, R27 ;  /* 0x0000001b1a1a723e */ /* 0x000fc400000010ff */
[----:B------:R-:W-:Y:S02]  /*a500*/  PRMT R7, R23, 0x7632, R7 ;  /* 0x0000763217077816 */ /* 0x000fe40000000007 */
[----:B------:R-:W-:Y:S02]  /*a510*/  F2FP.BF16.F32.PACK_AB R21, R30, R21 ;  /* 0x000000151e15723e */ /* 0x000fe400000010ff */
[----:B------:R-:W-:Y:S01]  /*a520*/  F2FP.BF16.F32.PACK_AB R17, R28, R17 ;  /* 0x000000111c11723e */ /* 0x000fe200000010ff */
[----:B------:R-:W-:Y:S01]  /*a530*/  STG.E.U16 desc[UR18][R2.64], R13 ;  /* 0x0000000d02007986 */ /* 0x000fe2000c101512 */
[----:B------:R-:W-:Y:S02]  /*a540*/  PRMT R8, R26, 0x7632, R8 ;  /* 0x000076321a087816 */ /* 0x000fe40000000008 */
[----:B------:R-:W-:Y:S01]  /*a550*/  PRMT R0, R21, 0x7632, R0 ;  /* 0x0000763215007816 */ /* 0x000fe20000000000 */
[----:B------:R-:W-:Y:S01]  /*a560*/  STG.E.U16 desc[UR18][R2.64+0x4], R23 ;  /* 0x0000041702007986 */ /* 0x000fe2000c101512 */
[----:B------:R-:W-:-:S03]  /*a570*/  F2FP.BF16.F32.PACK_AB R31, R34, R31 ;  /* 0x0000001f221f723e */ /* 0x000fc600000010ff */
[----:B------:R0:W-:Y:S04]  /*a580*/  STG.E.U16 desc[UR18][R2.64+0x6], R7 ;  /* 0x0000060702007986 */ /* 0x0001e8000c101512 */
[----:B------:R-:W-:Y:S04]  /*a590*/  STG.E.U16 desc[UR18][R4.64], R26 ;  /* 0x0000001a04007986 */ /* 0x000fe8000c101512 */
[----:B------:R-:W-:Y:S01]  /*a5a0*/  STG.E.U16 desc[UR18][R4.64+0x2], R8 ;  /* 0x0000020804007986 */ /* 0x000fe2000c101512 */
[----:B0-----:R-:W-:-:S03]  /*a5b0*/  PRMT R3, R17, 0x7632, R3 ;  /* 0x0000763211037816 */ /* 0x001fc60000000003 */
[----:B------:R-:W-:Y:S04]  /*a5c0*/  STG.E.U16 desc[UR18][R4.64+0x4], R21 ;  /* 0x0000041504007986 */ /* 0x000fe8000c101512 */
[----:B------:R0:W-:Y:S01]  /*a5d0*/  STG.E.U16 desc[UR18][R4.64+0x6], R0 ;  /* 0x0000060004007986 */ /* 0x0001e2000c101512 */
[----:B------:R-:W-:Y:S02]  /*a5e0*/  F2FP.BF16.F32.PACK_AB R32, R32, R33 ;  /* 0x000000212020723e */ /* 0x000fe400000010ff */
[----:B------:R-:W-:Y:S02]  /*a5f0*/  F2FP.BF16.F32.PACK_AB R35, R38, R35 ;  /* 0x000000232623723e */ /* 0x000fe400000010ff */
[----:B0-----:R-:W-:Y:S02]  /*a600*/  PRMT R5, R31, 0x7632, R5 ;  /* 0x000076321f057816 */ /* 0x001fe40000000005 */
[----:B------:R-:W-:-:S02]  /*a610*/  PRMT R8, R32, 0x7632, R8 ;  /* 0x0000763220087816 */ /* 0x000fc40000000008 */
[----:B------:R-:W-:Y:S02]  /*a620*/  PRMT R0, R35, 0x7632, R0 ;  /* 0x0000763223007816 */ /* 0x000fe40000000000 */
[----:B------:R-:W-:Y:S02]  /*a630*/  F2FP.BF16.F32.PACK_AB R25, R36, R25 ;  /* 0x000000192419723e */ /* 0x000fe400000010ff */
[----:B------:R-:W-:Y:S02]  /*a640*/  F2FP.BF16.F32.PACK_AB R39, R50, R39 ;  /* 0x000000273227723e */ /* 0x000fe400000010ff */
[----:B------:R-:W-:Y:S02]  /*a650*/  F2FP.BF16.F32.PACK_AB R37, R54, R37 ;  /* 0x000000253625723e */ /* 0x000fe400000010ff */
[----:B------:R-:W-:Y:S02]  /*a660*/  F2FP.BF16.F32.PACK_AB R29, R40, R29 ;  /* 0x0000001d281d723e */ /* 0x000fe400000010ff */
[----:B------:R-:W-:-:S02]  /*a670*/  F2FP.BF16.F32.PACK_AB R55, R60, R55 ;  /* 0x000000373c37723e */ /* 0x000fc400000010ff */
[----:B------:R-:W-:Y:S02]  /*a680*/  F2FP.BF16.F32.PACK_AB R52, R52, R125 ;  /* 0x0000007d3434723e */ /* 0x000fe400000010ff */
[----:B------:R-:W-:Y:S02]  /*a690*/  PRMT R79, R29, 0x7632, R79 ;  /* 0x000076321d4f7816 */ /* 0x000fe4000000004f */
[----:B------:R-:W-:Y:S02]  /*a6a0*/  F2FP.BF16.F32.PACK_AB R41, R56, R41 ;  /* 0x000000293829723e */ /* 0x000fe400000010ff */
[----:B------:R-:W-:Y:S02]  /*a6b0*/  F2FP.BF16.F32.PACK_AB R62, R62, R129 ;  /* 0x000000813e3e723e */ /* 0x000fe400000010ff */
[----:B------:R-:W-:Y:S02]  /*a6c0*/  F2FP.BF16.F32.PACK_AB R64, R64, R133 ;  /* 0x000000854040723e */ /* 0x000fe400000010ff */
[----:B------:R-:W-:-:S02]  /*a6d0*/  PRMT R78, R52, 0x7632, R78 ;  /* 0x00007632344e7816 */ /* 0x000fc4000000004e */
[----:B------:R-:W-:Y:S02]  /*a6e0*/  PRMT R77, R41, 0x7632, R77 ;  /* 0x00007632294d7816 */ /* 0x000fe4000000004d */
[----:B------:R-:W-:Y:S02]  /*a6f0*/  F2FP.BF16.F32.PACK_AB R53, R70, R53 ;  /* 0x000000354635723e */ /* 0x000fe400000010ff */
[----:B------:R-:W-:Y:S02]  /*a700*/  F2FP.BF16.F32.PACK_AB R72, R72, R141 ;  /* 0x0000008d4848723e */ /* 0x000fe400000010ff */
[----:B------:R-:W-:Y:S02]  /*a710*/  F2FP.BF16.F32.PACK_AB R57, R74, R57 ;  /* 0x000000394a39723e */ /* 0x000fe400000010ff */
[----:B------:R-:W-:Y:S01]  /*a720*/  PRMT R76, R53, 0x7632, R76 ;  /* 0x00007632354c7816 */ /* 0x000fe2000000004c */
[----:B------:R-:W-:Y:S01]  /*a730*/  ULOP3.LUT UR4, UR4, 0x1, URZ, 0x3c, !UPT ;  /* 0x0000000104047892 */ /* 0x000fe2000f8e3c3f */
[----:B------:R-:W-:Y:S01]  /*a740*/  UMOV UR5, UR16 ;  /* 0x0000001000057c82 */ /* 0x000fe20008000000 */
[----:B------:R-:W-:Y:S01]  /*a750*/  UMOV UR11, UR15 ;  /* 0x0000000f000b7c82 */ /* 0x000fe20008000000 */
[----:B--2---:R-:W-:-:S04]  /*a760*/  IADD3 R6, P1, R15, UR24, RZ ;  /* 0x000000180f067c10 */ /* 0x004fc8000ff3e0ff */
[----:B---3--:R-:W-:Y:S02]  /*a770*/  IADD3.X R7, R14, UR25, RZ, P1, !PT ;  /* 0x000000190e077c10 */ /* 0x008fe40008ffe4ff */
[----:B-----5:R-:W-:-:S03]  /*a780*/  IADD3 R2, P1, R12, UR24, RZ ;  /* 0x000000180c027c10 */ /* 0x020fc6000ff3e0ff */
[----:B------:R4:W-:Y:S04]  /*a790*/  STG.E.U16 desc[UR18][R6.64+0x2], R3 ;  /* 0x0000020306007986 */ /* 0x0009e8000c101512 */
[----:B------:R-:W-:Y:S04]  /*a7a0*/  STG.E.U16 desc[UR18][R6.64+0x6], R5 ;  /* 0x0000060506007986 */ /* 0x000fe8000c101512 */
[----:B------:R-:W-:Y:S04]  /*a7b0*/  STG.E.U16 desc[UR18][R6.64], R17 ;  /* 0x0000001106007986 */ /* 0x000fe8000c101512 */
[----:B------:R0:W-:Y:S01]  /*a7c0*/  STG.E.U16 desc[UR18][R6.64+0x4], R31 ;  /* 0x0000041f06007986 */ /* 0x0001e2000c101512 */
[----:B----4-:R-:W-:-:S02]  /*a7d0*/  IADD3.X R3, R11, UR25, RZ, P1, !PT ;  /* 0x000000190b037c10 */ /* 0x010fc40008ffe4ff */
[----:B------:R-:W-:-:S03]  /*a7e0*/  IADD3 R4, P1, R10, UR24, RZ ;  /* 0x000000180a047c10 */ /* 0x000fc6000ff3e0ff */
[----:B------:R-:W-:Y:S01]  /*a7f0*/  STG.E.U16 desc[UR18][R2.64], R32 ;  /* 0x0000002002007986 */ /* 0x000fe2000c101512 */
[----:B0-----:R-:W-:-:S03]  /*a800*/  PRMT R7, R25, 0x7632, R7 ;  /* 0x0000763219077816 */ /* 0x001fc60000000007 */
[----:B------:R-:W-:Y:S01]  /*a810*/  STG.E.U16 desc[UR18][R2.64+0x2], R8 ;  /* 0x0000020802007986 */ /* 0x000fe2000c101512 */
[----:B------:R-:W-:Y:S02]  /*a820*/  IADD3.X R5, R9, UR25, RZ, P1, !PT ;  /* 0x0000001909057c10 */ /* 0x000fe40008ffe4ff */
[----:B------:R-:W-:-:S04]  /*a830*/  IADD3 R158, P1, R158, UR24, RZ ;  /* 0x000000189e9e7c10 */ /* 0x000fc8000ff3e0ff */
[----:B------:R-:W-:Y:S02]  /*a840*/  IADD3.X R159, R159, UR25, RZ, P1, !PT ;  /* 0x000000199f9f7c10 */ /* 0x000fe40008ffe4ff */
[----:B------:R-:W-:Y:S01]  /*a850*/  IADD3 R156, P1, R156, UR24, RZ ;  /* 0x000000189c9c7c10 */ /* 0x000fe2000ff3e0ff */
[----:B------:R-:W-:Y:S03]  /*a860*/  STG.E.U16 desc[UR18][R2.64+0x4], R35 ;  /* 0x0000042302007986 */ /* 0x000fe6000c101512 */
[----:B------:R-:W-:Y:S01]  /*a870*/  IADD3.X R157, R157, UR25, RZ, P1, !PT ;  /* 0x000000199d9d7c10 */ /* 0x000fe20008ffe4ff */
[----:B------:R0:W-:Y:S01]  /*a880*/  STG.E.U16 desc[UR18][R2.64+0x6], R0 ;  /* 0x0000060002007986 */ /* 0x0001e2000c101512 */
[----:B------:R-:W-:-:S04]  /*a890*/  IADD3 R154, P1, R154, UR24, RZ ;  /* 0x000000189a9a7c10 */ /* 0x000fc8000ff3e0ff */
[----:B------:R-:W-:Y:S01]  /*a8a0*/  IADD3.X R155, R155, UR25, RZ, P1, !PT ;  /* 0x000000199b9b7c10 */ /* 0x000fe20008ffe4ff */
[----:B------:R-:W-:Y:S01]  /*a8b0*/  STG.E.U16 desc[UR18][R4.64], R25 ;  /* 0x0000001904007986 */ /* 0x000fe2000c101512 */
[----:B------:R-:W-:Y:S02]  /*a8c0*/  IADD3 R152, P1, R152, UR24, RZ ;  /* 0x0000001898987c10 */ /* 0x000fe4000ff3e0ff */
[----:B0-----:R-:W-:Y:S02]  /*a8d0*/  PRMT R3, R39, 0x7632, R3 ;  /* 0x0000763227037816 */ /* 0x001fe40000000003 */
[----:B------:R-:W-:Y:S01]  /*a8e0*/  PRMT R0, R37, 0x7632, R0 ;  /* 0x0000763225007816 */ /* 0x000fe20000000000 */
[----:B------:R-:W-:Y:S01]  /*a8f0*/  STG.E.U16 desc[UR18][R4.64+0x2], R7 ;  /* 0x0000020704007986 */ /* 0x000fe2000c101512 */
[----:B------:R-:W-:-:S03]  /*a900*/  PRMT R2, R55, 0x7632, R2 ;  /* 0x0000763237027816 */ /* 0x000fc60000000002 */
[----:B------:R-:W-:Y:S01]  /*a910*/  STG.E.U16 desc[UR18][R4.64+0x4], R39 ;  /* 0x0000042704007986 */ /* 0x000fe2000c101512 */
[----:B------:R-:W-:-:S03]  /*a920*/  IADD3.X R153, R153, UR25, RZ, P1, !PT ;  /* 0x0000001999997c10 */ /* 0x000fc60008ffe4ff */
[----:B------:R0:W-:Y:S04]  /*a930*/  STG.E.U16 desc[UR18][R4.64+0x6], R3 ;  /* 0x0000060304007986 */ /* 0x0001e8000c101512 */
[----:B------:R1:W-:Y:S04]  /*a940*/  STG.E.U16 desc[UR18][R158.64+0x6], R0 ;  /* 0x000006009e007986 */ /* 0x0003e8000c101512 */
[----:B------:R-:W-:Y:S04]  /*a950*/  STG.E.U16 desc[UR18][R158.64], R29 ;  /* 0x0000001d9e007986 */ /* 0x000fe8000c101512 */
[----:B------:R-:W-:Y:S01]  /*a960*/  STG.E.U16 desc[UR18][R158.64+0x2], R79 ;  /* 0x0000024f9e007986 */ /* 0x000fe2000c101512 */
[----:B0-----:R-:W-:-:S02]  /*a970*/  PRMT R3, R64, 0x7632, R3 ;  /* 0x0000763240037816 */ /* 0x001fc40000000003 */
[----:B-1----:R-:W-:Y:S01]  /*a980*/  PRMT R0, R62, 0x7632, R0 ;  /* 0x000076323e007816 */ /* 0x002fe20000000000 */
[----:B------:R-:W-:Y:S04]  /*a990*/  STG.E.U16 desc[UR18][R158.64+0x4], R37 ;  /* 0x000004259e007986 */ /* 0x000fe8000c101512 */
[----:B------:R0:W-:Y:S01]  /*a9a0*/  STG.E.U16 desc[UR18][R156.64+0x6], R2 ;  /* 0x000006029c007986 */ /* 0x0001e2000c101512 */
[----:B------:R-:W-:-:S03]  /*a9b0*/  PRMT R4, R57, 0x7632, R4 ;  /* 0x0000763239047816 */ /* 0x000fc60000000004 */
[----:B------:R-:W-:Y:S04]  /*a9c0*/  STG.E.U16 desc[UR18][R156.64], R52 ;  /* 0x000000349c007986 */ /* 0x000fe8000c101512 */
[----:B------:R-:W-:Y:S01]  /*a9d0*/  STG.E.U16 desc[UR18][R156.64+0x2], R78 ;  /* 0x0000024e9c007986 */ /* 0x000fe2000c101512 */
[----:B0-----:R-:W-:-:S03]  /*a9e0*/  IADD3 R2, P1, R149, UR24, RZ ;  /* 0x0000001895027c10 */ /* 0x001fc6000ff3e0ff */
[----:B------:R-:W-:Y:S04]  /*a9f0*/  STG.E.U16 desc[UR18][R156.64+0x4], R55 ;  /* 0x000004379c007986 */ /* 0x000fe8000c101512 */
[----:B------:R-:W-:Y:S04]  /*aa00*/  STG.E.U16 desc[UR18][R154.64], R41 ;  /* 0x000000299a007986 */ /* 0x000fe8000c101512 */
[----:B------:R-:W-:Y:S04]  /*aa10*/  STG.E.U16 desc[UR18][R154.64+0x2], R77 ;  /* 0x0000024d9a007986 */ /* 0x000fe8000c101512 */
[----:B------:R-:W-:Y:S04]  /*aa20*/  STG.E.U16 desc[UR18][R154.64+0x4], R62 ;  /* 0x0000043e9a007986 */ /* 0x000fe8000c101512 */
[----:B------:R0:W-:Y:S04]  /*aa30*/  STG.E.U16 desc[UR18][R154.64+0x6], R0 ;  /* 0x000006009a007986 */ /* 0x0001e8000c101512 */
[----:B------:R1:W-:Y:S04]  /*aa40*/  STG.E.U16 desc[UR18][R152.64+0x6], R3 ;  /* 0x0000060398007986 */ /* 0x0003e8000c101512 */
[----:B------:R2:W-:Y:S01]  /*aa50*/  STG.E.U16 desc[UR18][R152.64], R53 ;  /* 0x0000003598007986 */ /* 0x0005e2000c101512 */
[----:B0-----:R-:W-:-:S02]  /*aa60*/  PRMT R0, R72, 0x7632, R0 ;  /* 0x0000763248007816 */ /* 0x001fc40000000000 */
[----:B-1----:R-:W-:Y:S01]  /*aa70*/  IADD3.X R3, R150, UR25, RZ, P1, !PT ;  /* 0x0000001996037c10 */ /* 0x002fe20008ffe4ff */
[----:B------:R2:W-:Y:S04]  /*aa80*/  STG.E.U16 desc[UR18][R152.64+0x2], R76 ;  /* 0x0000024c98007986 */ /* 0x0005e8000c101512 */
[----:B------:R2:W-:Y:S04]  /*aa90*/  STG.E.U16 desc[UR18][R152.64+0x4], R64 ;  /* 0x0000044098007986 */ /* 0x0005e8000c101512 */
[----:B------:R2:W-:Y:S04]  /*aaa0*/  STG.E.U16 desc[UR18][R2.64], R72 ;  /* 0x0000004802007986 */ /* 0x0005e8000c101512 */
[----:B------:R2:W-:Y:S04]  /*aab0*/  STG.E.U16 desc[UR18][R2.64+0x2], R0 ;  /* 0x0000020002007986 */ /* 0x0005e8000c101512 */
[----:B------:R2:W-:Y:S04]  /*aac0*/  STG.E.U16 desc[UR18][R2.64+0x4], R57 ;  /* 0x0000043902007986 */ /* 0x0005e8000c101512 */
[----:B------:R2:W-:Y:S01]  /*aad0*/  STG.E.U16 desc[UR18][R2.64+0x6], R4 ;  /* 0x0000060402007986 */ /* 0x0005e2000c101512 */
[----:B------:R-:W-:Y:S05]  /*aae0*/  @!P0 BRA `(.L_x_974) ;  /* 0xffffff5800f88947 */ /* 0x000fea000383ffff */
.L_x_964:
[----:B------:R-:W1:Y:S02]  /*aaf0*/  S2UR UR16, SR_CTAID.Y ;  /* 0x00000000001079c3 */ /* 0x000e640000002600 */
[----:B-1----:R-:W-:Y:S02]  /*ab00*/  USHF.L.U32 UR15, UR16, 0x1, URZ ;  /* 0x00000001100f7899 */ /* 0x002fe4000800063f */
[----:B------:R-:W-:Y:S02]  /*ab10*/  ULOP3.LUT UR16, UR16, 0x1, URZ, 0xc0, !UPT ;  /* 0x0000000110107892 */ /* 0x000fe4000f8ec03f */
[----:B------:R-:W-:Y:S02]  /*ab20*/  ULOP3.LUT UR15, UR15, 0x7fffffc, URZ, 0xc0, !UPT ;  /* 0x07fffffc0f0f7892 */ /* 0x000fe4000f8ec03f */
[----:B------:R-:W-:Y:S02]  /*ab30*/  UIMAD UR16, UR16, 0x140, URZ ;  /* 0x00000140101078a4 */ /* 0x000fe4000f8e023f */
[----:B------:R-:W-:-:S02]  /*ab40*/  UIADD3 UR15, UR15, UR23, URZ ;  /* 0x000000170f0f7290 */ /* 0x000fc4000fffe03f */
[----:B------:R-:W-:Y:S02]  /*ab50*/  UIADD3 UR17, UR16, 0x140, URZ ;  /* 0x0000014010117890 */ /* 0x000fe4000fffe03f */
[----:B------:R-:W-:-:S04]  /*ab60*/  ULEA UR15, UR15, UR16, 0x5 ;  /* 0x000000100f0f7291 */ /* 0x000fc8000f8e283f */
[----:B------:R-:W-:-:S06]  /*ab70*/  UISETP.GE.AND UP0, UPT, UR15, UR17, UPT ;  /* 0x000000110f00728c */ /* 0x000fcc000bf06270 */
[----:B------:R-:W-:-:S13]  /*ab80*/  PLOP3.LUT P0, PT, PT, PT, UP0, 0x80, 0x0 ;  /* 0x000000000000781c */ /* 0x000fda0003f0f008 */
[----:B------:R-:W-:Y:S05]  /*ab90*/  @P0 EXIT ;  /* 0x000000000000094d */ /* 0x000fea0003800000 */
[----:B------:R-:W0:Y:S01]  /*aba0*/  LDC.64 R20, c[0x0][0x258] ;  /* 0x00009600ff147b82 */ /* 0x000e220000000a00 */
[----:B------:R-:W1:Y:S01]  /*abb0*/  S2R R6, SR_TID.X ;  /* 0x0000000000067919 */ /* 0x000e620000002100 */
[----:B------:R-:W-:Y:S01]  /*abc0*/  UMOV UR4, 0x400 ;  /* 0x0000040000047882 */ /* 0x000fe20000000000 */
[----:B------:R-:W-:-:S05]  /*abd0*/  MOV R22, UR15 ;  /* 0x0000000f00167c02 */ /* 0x000fca0008000f00 */
[----:B------:R-:W3:Y:S01]  /*abe0*/  S2UR UR5, SR_CgaCtaId ;  /* 0x00000000000579c3 */ /* 0x000ee20000008800 */
[----:B0-2---:R-:W-:Y:S02]  /*abf0*/  LOP3.LUT R3, RZ, R20, RZ, 0x33, !PT ;  /* 0x00000014ff037212 */ /* 0x005fe400078e33ff */
[----:B------:R-:W-:Y:S02]  /*ac00*/  LOP3.LUT R0, RZ, R21, RZ, 0x33, !PT ;  /* 0x00000015ff007212 */ /* 0x000fe400078e33ff */
[----:B------:R-:W-:-:S04]  /*ac10*/  ISETP.GT.U32.AND P0, PT, R3, -0x13, PT ;  /* 0xffffffed0300780c */ /* 0x000fc80003f04070 */
[C---:B------:R-:W-:Y:S01]  /*ac20*/  ISETP.GT.AND.EX P0, PT, R0.reuse, -0x1, PT, P0 ;  /* 0xffffffff0000780c */ /* 0x040fe20003f04300 */
[----:B---3--:R-:W-:Y:S01]  /*ac30*/  ULEA UR6, UR5, UR4, 0x18 ;  /* 0x0000000405067291 */ /* 0x008fe2000f8ec03f */
[----:B-1----:R-:W-:Y:S02]  /*ac40*/  SHF.R.U32.HI R5, RZ, 0x5, R6 ;  /* 0x00000005ff057819 */ /* 0x002fe40000011606 */
[----:B------:R-:W-:Y:S01]  /*ac50*/  SEL R3, R3, 0xffffffed, P0 ;  /* 0xffffffed03037807 */ /* 0x000fe20000000000 */
[----:B------:R-:W-:Y:S01]  /*ac60*/  ULDC.64 UR4, c[0x0][0x260] ;  /* 0x0000980000047ab9 */ /* 0x000fe20000000a00 */
[----:B------:R-:W-:Y:S01]  /*ac70*/  SEL R0, R0, 0xffffffff, P0 ;  /* 0xffffffff00007807 */ /* 0x000fe20000000000 */
[----:B------:R-:W-:Y:S01]  /*ac80*/  UIADD3 UR4, UP0, UR4, 0x1d800, URZ ;  /* 0x0001d80004047890 */ /* 0x000fe2000ff1e03f */
[C---:B------:R-:W-:Y:S02]  /*ac90*/  SHF.L.U32 R4, R3.reuse, 0x2, RZ ;  /* 0x0000000203047819 */ /* 0x040fe400000006ff */
[----:B------:R-:W-:Y:S01]  /*aca0*/  SHF.L.U64.HI R3, R3, 0x2, R0 ;  /* 0x0000000203037819 */ /* 0x000fe20000010200 */
[----:B------:R-:W-:Y:S01]  /*acb0*/  UIADD3.X UR5, URZ, UR5, URZ, UP0, !UPT ;  /* 0x000000053f057290 */ /* 0x000fe200087fe43f */
[----:B------:R-:W-:-:S02]  /*acc0*/  MOV R0, 0xffffffff ;  /* 0xffffffff00007802 */ /* 0x000fc40000000f00 */
[----:B------:R-:W-:Y:S02]  /*acd0*/  IADD3 R4, P0, P1, -R4, -0x5, -R5 ;  /* 0xfffffffb04047810 */ /* 0x000fe4000791e905 */
[----:B------:R-:W-:Y:S02]  /*ace0*/  SHF.R.U32.HI R2, RZ, 0x4, R6 ;  /* 0x00000004ff027819 */ /* 0x000fe40000011606 */
[----:B------:R-:W-:Y:S02]  /*acf0*/  IADD3.X R3, ~R3, -0x1, R0, P0, P1 ;  /* 0xffffffff03037810 */ /* 0x000fe400007e2500 */
[----:B------:R-:W-:Y:S02]  /*ad00*/  SHF.L.U32 R7, R5, 0x1, RZ ;  /* 0x0000000105077819 */ /* 0x000fe400000006ff */
[----:B------:R-:W-:Y:S01]  /*ad10*/  IADD3 R0, R2, 0x14, RZ ;  /* 0x0000001402007810 */ /* 0x000fe20007ffe0ff */
[----:B------:R-:W-:Y:S01]  /*ad20*/  IMAD.WIDE.U32 R8, R3, -0x33333333, RZ ;  /* 0xcccccccd03087825 */ /* 0x000fe200078e00ff */
[----:B------:R-:W-:-:S02]  /*ad30*/  LEA R12, R5, UR6, 0x7 ;  /* 0x00000006050c7c11 */ /* 0x000fc4000f8e38ff */
[----:B------:R-:W-:Y:S02]  /*ad40*/  LOP3.LUT R7, R7, 0x1f, R6, 0x78, !PT ;  /* 0x0000001f07077812 */ /* 0x000fe400078e7806 */
[----:B------:R-:W-:Y:S01]  /*ad50*/  LOP3.LUT R14, RZ, R2, RZ, 0x33, !PT ;  /* 0x00000002ff0e7212 */ /* 0x000fe200078e33ff */
[----:B------:R-:W-:Y:S01]  /*ad60*/  IMAD.WIDE.U32 R10, P0, R4, -0x33333334, R8 ;  /* 0xcccccccc040a7825 */ /* 0x000fe20007800008 */
[----:B------:R-:W-:Y:S02]  /*ad70*/  VIMNMX.U32 R13, R0, 0x20, !PT ;  /* 0x00000020000d7848 */ /* 0x000fe40007fe0000 */
[----:B------:R-:W-:Y:S01]  /*ad80*/  LEA R7, R7, R12, 0x2 ;  /* 0x0000000c07077211 */ /* 0x000fe200078e10ff */
[----:B------:R-:W-:Y:S01]  /*ad90*/  IMAD.WIDE.U32 R8, R4, -0x33333333, RZ ;  /* 0xcccccccd04087825 */ /* 0x000fe200078e00ff */
[----:B------:R-:W-:Y:S02]  /*ada0*/  IADD3.X R17, RZ, RZ, RZ, P0, !PT ;  /* 0x000000ffff117210 */ /* 0x000fe400007fe4ff */
[----:B------:R-:W-:-:S02]  /*adb0*/  MOV R16, R11 ;  /* 0x0000000b00107202 */ /* 0x000fc40000000f00 */
[----:B------:R-:W-:Y:S02]  /*adc0*/  IADD3 RZ, P1, R9, R10, RZ ;  /* 0x0000000a09ff7210 */ /* 0x000fe40007f3e0ff */
[----:B------:R-:W-:Y:S02]  /*add0*/  IADD3 R8, R13, R14, RZ ;  /* 0x0000000e0d087210 */ /* 0x000fe40007ffe0ff */
[C---:B------:R-:W-:Y:S01]  /*ade0*/  SHF.L.U32 R12, R6.reuse, 0x7, RZ ;  /* 0x00000007060c7819 */ /* 0x040fe200000006ff */
[----:B------:R-:W-:Y:S01]  /*adf0*/  IMAD.WIDE.U32.X R16, R3, -0x33333334, R16, P1 ;  /* 0xcccccccc03107825 */ /* 0x000fe200008e0410 */
[----:B------:R-:W-:Y:S02]  /*ae00*/  SHF.L.U32 R13, R6, 0x1, RZ ;  /* 0x00000001060d7819 */ /* 0x000fe400000006ff */
[----:B------:R-:W-:Y:S01]  /*ae10*/  ISETP.LT.U32.AND P0, PT, R20, 0x12, PT ;  /* 0x000000121400780c */ /* 0x000fe20003f01070 */
[----:B------:R-:W-:Y:S01]  /*ae20*/  IMAD.WIDE.U32 R14, R8, -0x33333333, RZ ;  /* 0xcccccccd080e7825 */ /* 0x000fe200078e00ff */
[----:B------:R-:W-:-:S02]  /*ae30*/  LOP3.LUT R12, R12, 0x780, RZ, 0xc0, !PT ;  /* 0x000007800c0c7812 */ /* 0x000fc400078ec0ff */
[----:B------:R-:W-:Y:S02]  /*ae40*/  LOP3.LUT R11, R13, 0x1e, RZ, 0xc0, !PT ;  /* 0x0000001e0d0b7812 */ /* 0x000fe400078ec0ff */
[----:B------:R-:W-:Y:S02]  /*ae50*/  IADD3 R9, R2, 0x28, RZ ;  /* 0x0000002802097810 */ /* 0x000fe40007ffe0ff */
[----:B------:R-:W-:Y:S02]  /*ae60*/  ISETP.LT.AND.EX P0, PT, R21, RZ, PT, P0 ;  /* 0x000000ff1500720c */ /* 0x000fe40003f01300 */
[----:B------:R-:W-:Y:S02]  /*ae70*/  SHF.R.U64 R23, R16, 0x3, R17 ;  /* 0x0000000310177819 */ /* 0x000fe40000001211 */
[----:B------:R-:W-:Y:S02]  /*ae80*/  IADD3 R13, R12, UR6, RZ ;  /* 0x000000060c0d7c10 */ /* 0x000fe4000fffe0ff */
[----:B------:R-:W-:-:S02]  /*ae90*/  LOP3.LUT R10, R2, R11, RZ, 0x3c, !PT ;  /* 0x0000000b020a7212 */ /* 0x000fc400078e3cff */
[-C--:B------:R-:W-:Y:S02]  /*aea0*/  LOP3.LUT R12, R0, R11.reuse, RZ, 0x3c, !PT ;  /* 0x0000000b000c7212 */ /* 0x080fe400078e3cff */
[----:B------:R-:W-:Y:S02]  /*aeb0*/  LEA.HI R24, R15, 0x1, RZ, 0x1c ;  /* 0x000000010f187811 */ /* 0x000fe400078fe0ff */
[----:B------:R-:W-:Y:S02]  /*aec0*/  LOP3.LUT R18, R9, R11, RZ, 0x3c, !PT ;  /* 0x0000000b09127212 */ /* 0x000fe400078e3cff */
[----:B------:R-:W-:Y:S02]  /*aed0*/  SEL R14, R20, 0x12, P0 ;  /* 0x00000012140e7807 */ /* 0x000fe40000000000 */
[----:B------:R-:W-:Y:S02]  /*aee0*/  SEL R15, R21, RZ, P0 ;  /* 0x000000ff150f7207 */ /* 0x000fe40000000000 */
[----:B------:R-:W-:-:S02]  /*aef0*/  IADD3 R20, P0, R5, 0xa, RZ ;  /* 0x0000000a05147810 */ /* 0x000fc40007f1e0ff */
[C---:B------:R-:W-:Y:S02]  /*af00*/  IADD3 R19, P1, R5.reuse, 0x14, RZ ;  /* 0x0000001405137810 */ /* 0x040fe40007f3e0ff */
[----:B------:R-:W-:Y:S02]  /*af10*/  IADD3 R39, P2, R5, 0x1e, RZ ;  /* 0x0000001e05277810 */ /* 0x000fe40007f5e0ff */
[----:B------:R-:W-:Y:S02]  /*af20*/  IADD3 R23, R23, 0x1, RZ ;  /* 0x0000000117177810 */ /* 0x000fe40007ffe0ff */
[-C--:B------:R-:W-:Y:S02]  /*af30*/  LEA R10, R10, R13.reuse, 0x2 ;  /* 0x0000000d0a0a7211 */ /* 0x080fe400078e10ff */
[-C--:B------:R-:W-:Y:S02]  /*af40*/  LEA R12, R12, R13.reuse, 0x2 ;  /* 0x0000000d0c0c7211 */ /* 0x080fe400078e10ff */
        /* <DEDUP_REMOVED lines=11> */
.L_x_991:
[----:B------:R-:W-:Y:S01]  /*b000*/  ISETP.GT.U32.AND P0, PT, R14, R5, PT ;  /* 0x000000050e00720c */ /* 0x000fe20003f04070 */
[----:B------:R-:W-:Y:S01]  /*b010*/  BSSY B0, `(.L_x_975) ;  /* 0x00000a7000007945 */ /* 0x000fe20003800000 */
[----:B0---4-:R-:W-:Y:S01]  /*b020*/  HFMA2.MMA R25, -RZ, RZ, 0, 0 ;  /* 0x00000000ff197435 */ /* 0x011fe200000001ff */
[----:B-123--:R-:W-:Y:S02]  /*b030*/  MOV R30, RZ ;  /* 0x000000ff001e7202 */ /* 0x00efe40000000f00 */
        /* <DEDUP_REMOVED lines=38> */
.L_x_978:
[----:B------:R-:W-:Y:S05]  /*b2a0*/  BSYNC B1 ;  /* 0x0000000000017941 */ /* 0x000fea0003800000 */
.L_x_977:
[----:B------:R-:W-:Y:S05]  /*b2b0*/  @!P0 BRA `(.L_x_976) ;  /* 0x0000000400f08947 */ /* 0x000fea0003800000 */
[----:B------:R-:W-:Y:S01]  /*b2c0*/  SHF.L.U64.HI R29, R26, 0x1, R27 ;  /* 0x000000011a1d7819 */ /* 0x000fe2000001021b */
[----:B------:R-:W-:Y:S01]  /*b2d0*/  IMAD R27, R66, 0x500, RZ ;  /* 0x00000500421b7824 */ /* 0x000fe200078e02ff */
[----:B------:R-:W-:Y:S01]  /*b2e0*/  SHF.L.U32 R28, R26, 0x1, RZ ;  /* 0x000000011a1c7819 */ /* 0x000fe200000006ff */
[----:B------:R-:W-:Y:S01]  /*b2f0*/  BSSY B1, `(.L_x_979) ;  /* 0x0000045000017945 */ /* 0x000fe20003800000 */
[----:B------:R-:W-:-:S03]  /*b300*/  IADD3 R26, P0, -R67, R14, RZ ;  /* 0x0000000e431a7210 */ /* 0x000fc60007f1e1ff */
[----:B------:R-:W-:Y:S01]  /*b310*/  IMAD.WIDE.U32 R28, R67, 0x500, R28 ;  /* 0x00000500431c7825 */ /* 0x000fe200078e001c */
[----:B------:R-:W-:Y:S02]  /*b320*/  ISETP.GT.U32.AND P1, PT, R26, 0x78, PT ;  /* 0x000000781a00780c */ /* 0x000fe40003f24070 */
[----:B------:R-:W-:Y:S02]  /*b330*/  IADD3.X R31, ~R66, R15, RZ, P0, !PT ;  /* 0x0000000f421f7210 */ /* 0x000fe400007fe5ff */
[----:B------:R-:W-:Y:S02]  /*b340*/  IADD3 R27, R29, R27, RZ ;  /* 0x0000001b1d1b7210 */ /* 0x000fe40007ffe0ff */
[----:B------:R-:W-:Y:S02]  /*b350*/  ISETP.GT.AND.EX P1, PT, R31, RZ, PT, P1 ;  /* 0x000000ff1f00720c */ /* 0x000fe40003f24310 */
[----:B------:R-:W-:-:S04]  /*b360*/  LEA R26, P0, R28, UR4, 0x2 ;  /* 0x000000041c1a7c11 */ /* 0x000fc8000f8010ff */
[----:B------:R-:W-:Y:S02]  /*b370*/  LEA.HI.X R27, R28, UR5, R27, 0x2, P0 ;  /* 0x000000051c1b7c11 */ /* 0x000fe400080f141b */
[----:B------:R-:W-:-:S05]  /*b380*/  PLOP3.LUT P0, PT, PT, PT, PT, 0x80, 0x0 ;  /* 0x000000000000781c */ /* 0x000fca0003f0f070 */
[----:B------:R-:W-:Y:S08]  /*b390*/  @!P1 BRA `(.L_x_980) ;  /* 0x0000000000e89947 */ /* 0x000ff00003800000 */
[----:B------:R-:W-:Y:S02]  /*b3a0*/  IADD3 R31, P1, R14, -0x78, RZ ;  /* 0xffffff880e1f7810 */ /* 0x000fe40007f3e0ff */
[----:B------:R-:W-:Y:S02]  /*b3b0*/  PLOP3.LUT P0, PT, PT, PT, PT, 0x8, 0x0 ;  /* 0x000000000000781c */ /* 0x000fe40003f0e170 */
[----:B------:R-:W-:-:S11]  /*b3c0*/  IADD3.X R41, R15, -0x1, RZ, P1, !PT ;  /* 0xffffffff0f297810 */ /* 0x000fd60000ffe4ff */
.L_x_981:
        /* <DEDUP_REMOVED lines=55> */
.L_x_980:
[----:B------:R-:W-:Y:S05]  /*b740*/  BSYNC B1 ;  /* 0x0000000000017941 */ /* 0x000fea0003800000 */
.L_x_979:
        /* <DEDUP_REMOVED lines=35> */
.L_x_983:
[----:B------:R-:W-:Y:S05]  /*b980*/  BSYNC B1 ;  /* 0x0000000000017941 */ /* 0x000fea0003800000 */
.L_x_982:
        /* <DEDUP_REMOVED lines=15> */
.L_x_976:
[----:B------:R-:W-:Y:S05]  /*ba80*/  BSYNC B0 ;  /* 0x0000000000007941 */ /* 0x000fea0003800000 */
.L_x_975:
        /* <DEDUP_REMOVED lines=10> */
[----:B------:R-:W-:Y:S01]  /*bb30*/  HFMA2.MMA R25, -RZ, RZ, 0, 0 ;  /* 0x00000000ff197435 */ /* 0x000fe200000001ff */
[----:B------:R-:W-:Y:S01]  /*bb40*/  MOV R26, RZ ;  /* 0x000000ff001a7202 */ /* 0x000fe20000000f00 */
[----:B------:R-:W-:-:S10]  /*bb50*/  UMOV UR7, 0xffff ;  /* 0x0000ffff00077882 */ /* 0x000fd40000000000 */
        /* <DEDUP_REMOVED lines=9> */
[----:B--2---:R-:W2:Y:S01]  /*bbf0*/  SHFL.BFLY PT, R27, R26, 0x8, 0x101f ;  /* 0x0d101f001a1b7f89 */ /* 0x004ea200000e0000 */
[----:B------:R-:W-:-:S02]  /*bc00*/  MOV R35, 0xffff ;  /* 0x0000ffff00237802 */ /* 0x000fc40000000f00 */
[----:B------:R-:W-:Y:S01]  /*bc10*/  MOV R37, 0xffff ;  /* 0x0000ffff00257802 */ /* 0x000fe20000000f00 */
[----:B-1----:R-:W-:Y:S01]  /*bc20*/  FADD.FTZ R28, R28, R25 ;  /* 0x000000191c1c7221 */ /* 0x002fe20000010000 */
[----:B--2---:R-:W-:-:S04]  /*bc30*/  FADD.FTZ R27, R27, R26 ;  /* 0x0000001a1b1b7221 */ /* 0x004fc80000010000 */
        /* <DEDUP_REMOVED lines=12> */
.L_x_1000:
[----:B------:R-:W1:Y:S01]  /*bd00*/  LDC.64 R26, c[0x0][0x218] ;  /* 0x00008600ff1a7b82 */ /* 0x000e620000000a00 */
[----:B------:R-:W-:Y:S01]  /*bd10*/  ISETP.NE.AND P2, PT, R40, RZ, PT ;  /* 0x000000ff2800720c */ /* 0x000fe20003f45270 */
[----:B---3--:R-:W-:Y:S01]  /*bd20*/  FADD.FTZ R34, R25, R34 ;  /* 0x0000002219227221 */ /* 0x008fe20000010000 */
[----:B------:R-:W-:Y:S02]  /*bd30*/  IADD3 R25, R2, R22, RZ ;  /* 0x0000001602197210 */ /* 0x000fe40007ffe0ff */
[----:B------:R-:W-:-:S03]  /*bd40*/  ISETP.NE.AND P0, PT, R24, 0x1, PT ;  /* 0x000000011800780c */ /* 0x000fc60003f05270 */
[----:B------:R-:W2:Y:S06]  /*bd50*/  LDC.64 R28, c[0x0][0x220] ;  /* 0x00008800ff1c7b82 */ /* 0x000eac0000000a00 */
[----:B------:R-:W-:Y:S02]  /*bd60*/  @!P2 F2FP.BF16.F32.PACK_AB R30, RZ, R31 ;  /* 0x0000001fff1ea23e */ /* 0x000fe400000010ff */
[----:B------:R-:W-:Y:S01]  /*bd70*/  @!P2 F2FP.BF16.F32.PACK_AB R31, RZ, R34 ;  /* 0x00000022ff1fa23e */ /* 0x000fe200000010ff */
[----:B-1----:R-:W-:-:S05]  /*bd80*/  IMAD.WIDE R26, R25, 0x2, R26 ;  /* 0x00000002191a7825 */ /* 0x002fca00078e021a */
[----:B------:R1:W-:Y:S01]  /*bd90*/  @!P2 STG.E.U16 desc[UR18][R26.64], R30 ;  /* 0x0000001e1a00a986 */ /* 0x0003e2000c101512 */
[----:B--2---:R-:W-:Y:S01]  /*bda0*/  IMAD.WIDE R28, R25, 0x2, R28 ;  /* 0x00000002191c7825 */ /* 0x004fe200078e021c */
[----:B------:R-:W-:-:S04]  /*bdb0*/  MOV R25, R0 ;  /* 0x0000000000197202 */ /* 0x000fc80000000f00 */
[----:B------:R1:W-:Y:S01]  /*bdc0*/  @!P2 STG.E.U16 desc[UR18][R28.64], R31 ;  /* 0x0000001f1c00a986 */ /* 0x0003e2000c101512 */
[----:B------:R-:W-:Y:S05]  /*bdd0*/  @!P0 BRA `(.L_x_986) ;  /* 0x0000000400288947 */ /* 0x000fea0003800000 */
[----:B------:R-:W-:Y:S01]  /*bde0*/  HFMA2.MMA R25, -RZ, RZ, 0, 0 ;  /* 0x00000000ff197435 */ /* 0x000fe200000001ff */
[----:B-1----:R-:W-:Y:S01]  /*bdf0*/  MOV R30, RZ ;  /* 0x000000ff001e7202 */ /* 0x002fe20000000f00 */
[----:B------:R-:W-:-:S05]  /*be00*/  UMOV UR7, 0xffff ;  /* 0x0000ffff00077882 */ /* 0x000fca0000000000 */
[----:B------:R1:W2:Y:S04]  /*be10*/  @!P1 LDS R30, [R12+0x500] ;  /* 0x000500000c1e9984 */ /* 0x0002a80000000800 */
[----:B------:R1:W3:Y:S01]  /*be20*/  @!P1 LDS R25, [R12] ;  /* 0x000000000c199984 */ /* 0x0002e20000000800 */
[----:B------:R-:W-:Y:S05]  /*be30*/  BRA.DIV UR7, `(.L_x_988) ;  /* 0x00000012075c7947 */ /* 0x000fea000b800000 */
[----:B------:R-:W-:Y:S02]  /*be40*/  MOV R36, 0xffff ;  /* 0x0000ffff00247802 */ /* 0x000fe40000000f00 */
[----:B------:R-:W-:Y:S02]  /*be50*/  MOV R35, 0xffff ;  /* 0x0000ffff00237802 */ /* 0x000fe40000000f00 */
[----:B------:R-:W-:Y:S01]  /*be60*/  MOV R37, 0xffff ;  /* 0x0000ffff00257802 */ /* 0x000fe20000000f00 */
[----:B---3--:R-:W3:Y:S01]  /*be70*/  SHFL.BFLY PT, R32, R25, 0x8, 0x101f ;  /* 0x0d101f0019207f89 */ /* 0x008ee200000e0000 */
[----:B------:R-:W-:Y:S02]  /*be80*/  MOV R42, 0xffff ;  /* 0x0000ffff002a7802 */ /* 0x000fe40000000f00 */
[----:B------:R-:W-:Y:S01]  /*be90*/  MOV R44, 0xffff ;  /* 0x0000ffff002c7802 */ /* 0x000fe20000000f00 */
[----:B--2---:R-:W2:Y:S01]  /*bea0*/  SHFL.BFLY PT, R31, R30, 0x8, 0x101f ;  /* 0x0d101f001e1f7f89 */ /* 0x004ea200000e0000 */
[----:B------:R-:W-:-:S02]  /*beb0*/  MOV R41, 0xffff ;  /* 0x0000ffff00297802 */ /* 0x000fc40000000f00 */
[----:B------:R-:W-:Y:S01]  /*bec0*/  MOV R43, 0xffff ;  /* 0x0000ffff002b7802 */ /* 0x000fe20000000f00 */
        /* <DEDUP_REMOVED lines=14> */
.L_x_1010:
[----:B----4-:R-:W-:Y:S01]  /*bfb0*/  FADD.FTZ R30, R25, R30 ;  /* 0x0000001e191e7221 */ /* 0x010fe20000010000 */
[----:B------:R-:W-:Y:S02]  /*bfc0*/  @!P2 F2FP.BF16.F32.PACK_AB R25, RZ, R35 ;  /* 0x00000023ff19a23e */ /* 0x000fe400000010ff */
[----:B------:R-:W-:Y:S02]  /*bfd0*/  ISETP.NE.AND P0, PT, R24, 0x2, PT ;  /* 0x000000021800780c */ /* 0x000fe40003f05270 */
[----:B------:R-:W-:Y:S02]  /*bfe0*/  PRMT R31, R25, 0x7610, R31 ;  /* 0x00007610191f7816 */ /* 0x000fe4000000001f */
[----:B------:R-:W-:Y:S02]  /*bff0*/  @!P2 F2FP.BF16.F32.PACK_AB R30, RZ, R30 ;  /* 0x0000001eff1ea23e */ /* 0x000fe400000010ff */
[----:B------:R-:W-:Y:S01]  /*c000*/  MOV R25, R9 ;  /* 0x0000000900197202 */ /* 0x000fe20000000f00 */
[----:B------:R2:W-:Y:S04]  /*c010*/  @!P2 STG.E.U16 desc[UR18][R26.64+0x28], R31 ;  /* 0x0000281f1a00a986 */ /* 0x0005e8000c101512 */
[----:B------:R2:W-:Y:S02]  /*c020*/  @!P2 STG.E.U16 desc[UR18][R28.64+0x28], R30 ;  /* 0x0000281e1c00a986 */ /* 0x0005e4000c101512 */
[----:B------:R-:W-:Y:S05]  /*c030*/  @!P0 BRA `(.L_x_986) ;  /* 0x0000000000908947 */ /* 0x000fea0003800000 */
[----:B------:R-:W-:Y:S01]  /*c040*/  HFMA2.MMA R25, -RZ, RZ, 0, 0 ;  /* 0x00000000ff197435 */ /* 0x000fe200000001ff */
[----:B--2---:R-:W-:Y:S01]  /*c050*/  MOV R30, RZ ;  /* 0x000000ff001e7202 */ /* 0x004fe20000000f00 */
[----:B------:R-:W-:-:S05]  /*c060*/  UMOV UR7, 0xffff ;  /* 0x0000ffff00077882 */ /* 0x000fca0000000000 */
[----:B------:R2:W3:Y:S04]  /*c070*/  @!P1 LDS R30, [R13+0x500] ;  /* 0x000500000d1e9984 */ /* 0x0004e80000000800 */
[----:B------:R2:W4:Y:S01]  /*c080*/  @!P1 LDS R25, [R13] ;  /* 0x000000000d199984 */ /* 0x0005220000000800 */
[----:B------:R-:W-:Y:S05]  /*c090*/  BRA.DIV UR7, `(.L_x_989) ;  /* 0x0000001207b07947 */ /* 0x000fea000b800000 */
[----:B------:R-:W-:Y:S02]  /*c0a0*/  MOV R36, 0xffff ;  /* 0x0000ffff00247802 */ /* 0x000fe40000000f00 */
[----:B------:R-:W-:Y:S02]  /*c0b0*/  MOV R35, 0xffff ;  /* 0x0000ffff00237802 */ /* 0x000fe40000000f00 */
[----:B------:R-:W-:Y:S01]  /*c0c0*/  MOV R37, 0xffff ;  /* 0x0000ffff00257802 */ /* 0x000fe20000000f00 */
[----:B----4-:R-:W4:Y:S01]  /*c0d0*/  SHFL.BFLY PT, R32, R25, 0x8, 0x101f ;  /* 0x0d101f0019207f89 */ /* 0x010f2200000e0000 */
[----:B------:R-:W-:Y:S02]  /*c0e0*/  MOV R42, 0xffff ;  /* 0x0000ffff002a7802 */ /* 0x000fe40000000f00 */
[----:B------:R-:W-:Y:S01]  /*c0f0*/  MOV R44, 0xffff ;  /* 0x0000ffff002c7802 */ /* 0x000fe20000000f00 */
[----:B---3--:R-:W3:Y:S01]  /*c100*/  SHFL.BFLY PT, R31, R30, 0x8, 0x101f ;  /* 0x0d101f001e1f7f89 */ /* 0x008ee200000e0000 */
[----:B------:R-:W-:-:S02]  /*c110*/  MOV R41, 0xffff ;  /* 0x0000ffff00297802 */ /* 0x000fc40000000f00 */
[----:B------:R-:W-:Y:S01]  /*c120*/  MOV R43, 0xffff ;  /* 0x0000ffff002b7802 */ /* 0x000fe20000000f00 */
[----:B----4-:R-:W-:Y:S01]  /*c130*/  FADD.FTZ R32, R32, R25 ;  /* 0x0000001920207221 */ /* 0x010fe20000010000 */
[----:B---3--:R-:W-:-:S04]  /*c140*/  FADD.FTZ R31, R31, R30 ;  /* 0x0000001e1f1f7221 */ /* 0x008fc80000010000 */
[----:B------:R-:W3:Y:S01]  /*c150*/  SHFL.BFLY PT, R33, R32, 0x4, 0x101f ;  /* 0x0c901f0020217f89 */ /* 0x000ee200000e0000 */
[----:B------:R-:W-:-:S03]  /*c160*/  MOV R30, 0xffff ;  /* 0x0000ffff001e7802 */ /* 0x000fc60000000f00 */
[----:B------:R-:W4:Y:S01]  /*c170*/  SHFL.BFLY PT, R34, R31, 0x4, 0x101f ;  /* 0x0c901f001f227f89 */ /* 0x000f2200000e0000 */
[----:B---3--:R-:W-:Y:S01]  /*c180*/  FADD.FTZ R33, R32, R33 ;  /* 0x0000002120217221 */ /* 0x008fe20000010000 */
[----:B----4-:R-:W-:-:S04]  /*c190*/  FADD.FTZ R34, R31, R34 ;  /* 0x000000221f227221 */ /* 0x010fc80000010000 */
[----:B------:R-:W3:Y:S04]  /*c1a0*/  SHFL.BFLY PT, R36, R33, 0x2, 0x101f ;  /* 0x0c501f0021247f89 */ /* 0x000ee800000e0000 */
[----:B------:R-:W4:Y:S01]  /*c1b0*/  SHFL.BFLY PT, R25, R34, 0x2, 0x101f ;  /* 0x0c501f0022197f89 */ /* 0x000f2200000e0000 */
[----:B---3--:R-:W-:Y:S01]  /*c1c0*/  FADD.FTZ R36, R33, R36 ;  /* 0x0000002421247221 */ /* 0x008fe20000010000 */
[----:B----4-:R-:W-:-:S04]  /*c1d0*/  FADD.FTZ R25, R34, R25 ;  /* 0x0000001922197221 */ /* 0x010fc80000010000 */
[----:B------:R-:W3:Y:S04]  /*c1e0*/  SHFL.BFLY PT, R35, R36, 0x1, 0x101f ;  /* 0x0c301f0024237f89 */ /* 0x000ee800000e0000 */
[----:B------:R4:W0:Y:S02]  /*c1f0*/  SHFL.BFLY PT, R30, R25, 0x1, 0x101f ;  /* 0x0c301f00191e7f89 */ /* 0x00082400000e0000 */
[----:B---34-:R-:W-:-:S07]  /*c200*/  FADD.FTZ R35, R36, R35 ;  /* 0x0000002324237221 */ /* 0x018fce0000010000 */
.L_x_1020:
[----:B0-----:R-:W-:Y:S01]  /*c210*/  FADD.FTZ R30, R25, R30 ;  /* 0x0000001e191e7221 */ /* 0x001fe20000010000 */
[----:B------:R-:W-:-:S04]  /*c220*/  @!P2 F2FP.BF16.F32.PACK_AB R25, RZ, R35 ;  /* 0x00000023ff19a23e */ /* 0x000fc800000010ff */
[----:B------:R-:W-:Y:S02]  /*c230*/  PRMT R31, R25, 0x7610, R31 ;  /* 0x00007610191f7816 */ /* 0x000fe4000000001f */
[----:B------:R-:W-:Y:S02]  /*c240*/  @!P2 F2FP.BF16.F32.PACK_AB R30, RZ, R30 ;  /* 0x0000001eff1ea23e */ /* 0x000fe400000010ff */
[----:B------:R-:W-:Y:S01]  /*c250*/  MOV R25, R18 ;  /* 0x0000001200197202 */ /* 0x000fe20000000f00 */
[----:B------:R3:W-:Y:S04]  /*c260*/  @!P2 STG.E.U16 desc[UR18][R26.64+0x50], R31 ;  /* 0x0000501f1a00a986 */ /* 0x0007e8000c101512 */
[----:B------:R3:W-:Y:S02]  /*c270*/  @!P2 STG.E.U16 desc[UR18][R28.64+0x50], R30 ;  /* 0x0000501e1c00a986 */ /* 0x0007e4000c101512 */
.L_x_986:
[----:B------:R-:W-:Y:S05]  /*c280*/  BSYNC B0 ;  /* 0x0000000000007941 */ /* 0x000fea0003800000 */
.L_x_985:
[----:B------:R-:W-:-:S13]  /*c290*/  ISETP.GE.U32.AND P0, PT, R8, 0x3c, PT ;  /* 0x0000003c0800780c */ /* 0x000fda0003f06070 */
[----:B------:R-:W-:Y:S05]  /*c2a0*/  @!P0 BRA `(.L_x_984) ;  /* 0x0000000800508947 */ /* 0x000fea0003800000 */
[----:B------:R-:W-:Y:S01]  /*c2b0*/  ISETP.GT.U32.AND P0, PT, R40, 0x9, PT ;  /* 0x000000092800780c */ /* 0x000fe20003f04070 */
[----:B------:R-:W-:-:S12]  /*c2c0*/  UMOV UR7, 0xffff ;  /* 0x0000ffff00077882 */ /* 0x000fd80000000000 */
[----:B-123--:R-:W-:Y:S02]  /*c2d0*/  @!P0 LOP3.LUT R27, R25, R11, RZ, 0x3c, !PT ;  /* 0x0000000b191b8212 */ /* 0x00efe400078e3cff */
[----:B------:R-:W-:-:S04]  /*c2e0*/  @!P0 LEA R28, R40, UR6, 0x7 ;  /* 0x00000006281c8c11 */ /* 0x000fc8000f8e38ff */
[----:B------:R-:W-:Y:S02]  /*c2f0*/  @!P0 LEA R28, R27, R28, 0x2 ;  /* 0x0000001c1b1c8211 */ /* 0x000fe400078e10ff */
[----:B------:R-:W-:-:S06]  /*c300*/  CS2R R26, SRZ ;  /* 0x00000000001a7805 */ /* 0x000fcc000001ff00 */
[----:B------:R1:W2:Y:S04]  /*c310*/  @!P0 LDS R26, [R28] ;  /* 0x000000001c1a8984 */ /* 0x0002a80000000800 */
[----:B------:R1:W3:Y:S01]  /*c320*/  @!P0 LDS R27, [R28+0x500] ;  /* 0x000500001c1b8984 */ /* 0x0002e20000000800 */
[----:B------:R-:W-:Y:S05]  /*c330*/  BRA.DIV UR7, `(.L_x_990) ;  /* 0x0000001207f47947 */ /* 0x000fea000b800000 */
[C---:B-1----:R-:W-:Y:S01]  /*c340*/  @!P0 IADD3 R28, R25.reuse, 0x28, RZ ;  /* 0x00000028191c8810 */ /* 0x042fe20007ffe0ff */
[----:B------:R-:W-:Y:S01]  /*c350*/  HFMA2.MMA R41, -RZ, RZ, 0, 0 ;  /* 0x00000000ff297435 */ /* 0x000fe200000001ff */
[----:B------:R-:W-:Y:S02]  /*c360*/  @!P0 IADD3 R30, R25, 0x14, RZ ;  /* 0x00000014191e8810 */ /* 0x000fe40007ffe0ff */
[----:B------:R-:W-:Y:S02]  /*c370*/  CS2R R34, SRZ ;  /* 0x0000000000227805 */ /* 0x000fe4000001ff00 */
[----:B------:R-:W-:Y:S02]  /*c380*/  @!P0 LEA R29, R40, UR6, 0x7 ;  /* 0x00000006281d8c11 */ /* 0x000fe4000f8e38ff */
[----:B------:R-:W-:Y:S02]  /*c390*/  @!P0 LOP3.LUT R28, R28, R11, RZ, 0x3c, !PT ;  /* 0x0000000b1c1c8212 */ /* 0x000fe400078e3cff */
[----:B------:R-:W-:-:S02]  /*c3a0*/  @!P0 LEA R31, R40, UR6, 0x7 ;  /* 0x00000006281f8c11 */ /* 0x000fc4000f8e38ff */
[----:B------:R-:W-:Y:S02]  /*c3b0*/  @!P0 LOP3.LUT R30, R30, R11, RZ, 0x3c, !PT ;  /* 0x0000000b1e1e8212 */ /* 0x000fe400078e3cff */
[----:B------:R-:W-:Y:S02]  /*c3c0*/  @!P0 LEA R28, R28, R29, 0x2 ;  /* 0x0000001d1c1c8211 */ /* 0x000fe400078e10ff */
[----:B------:R-:W-:Y:S02]  /*c3d0*/  @!P0 LEA R30, R30, R31, 0x2 ;  /* 0x0000001f1e1e8211 */ /* 0x000fe400078e10ff */
[----:B------:R-:W-:Y:S01]  /*c3e0*/  @!P0 IADD3 R46, R25, 0x3c, RZ ;  /* 0x0000003c192e8810 */ /* 0x000fe20007ffe0ff */
[----:B------:R-:W1:Y:S01]  /*c3f0*/  @!P0 LDS R29, [R28] ;  /* 0x000000001c1d8984 */ /* 0x000e620000000800 */
[----:B------:R-:W-:Y:S02]  /*c400*/  @!P0 LEA R45, R40, UR6, 0x7 ;  /* 0x00000006282d8c11 */ /* 0x000fe4000f8e38ff */
[----:B------:R-:W-:Y:S01]  /*c410*/  @!P0 LOP3.LUT R46, R46, R11, RZ, 0x3c, !PT ;  /* 0x0000000b2e2e8212 */ /* 0x000fe200078e3cff */
[----:B------:R-:W4:Y:S01]  /*c420*/  @!P0 LDS R33, [R30+0x500] ;  /* 0x000500001e218984 */ /* 0x000f220000000800 */
[----:B------:R-:W-:-:S02]  /*c430*/  MOV R31, 0xffff ;  /* 0x0000ffff001f7802 */ /* 0x000fc40000000f00 */
[----:B------:R-:W-:Y:S01]  /*c440*/  @!P0 LEA R46, R46, R45, 0x2 ;  /* 0x0000002d2e2e8211 */ /* 0x000fe200078e10ff */
[----:B------:R5:W0:Y:S01]  /*c450*/  @!P0 LDS R32, [R30] ;  /* 0x000000001e208984 */ /* 0x000a220000000800 */
[----:B------:R-:W-:Y:S01]  /*c460*/  MOV R42, RZ ;  /* 0x000000ff002a7202 */ /* 0x000fe20000000f00 */
[----:B------:R-:W-:Y:S01]  /*c470*/  HFMA2.MMA R45, -RZ, RZ, 0, 0 ;  /* 0x00000000ff2d7435 */ /* 0x000fe200000001ff */
[----:B------:R-:W-:Y:S01]  /*c480*/  MOV R49, 0xffff ;  /* 0x0000ffff00317802 */ /* 0x000fe20000000f00 */
[----:B------:R-:W-:Y:S01]  /*c490*/  @!P0 LDS R43, [R28+0x500] ;  /* 0x000500001c2b8984 */ /* 0x000fe20000000800 */
[----:B------:R-:W-:Y:S02]  /*c4a0*/  MOV R50, 0xffff ;  /* 0x0000ffff00327802 */ /* 0x000fe40000000f00 */
[----:B------:R-:W-:Y:S01]  /*c4b0*/  MOV R52, 0xffff ;  /* 0x0000ffff00347802 */ /* 0x000fe20000000f00 */
[----:B------:R-:W-:Y:S01]  /*c4c0*/  @!P0 LDS R48, [R46+0x500] ;  /* 0x000500002e308984 */ /* 0x000fe20000000800 */
[----:B-----5:R-:W-:-:S02]  /*c4d0*/  MOV R30, 0xffff ;  /* 0x0000ffff001e7802 */ /* 0x020fc40000000f00 */
[----:B------:R-:W-:Y:S01]  /*c4e0*/  MOV R51, 0xffff ;  /* 0x0000ffff00337802 */ /* 0x000fe20000000f00 */
[----:B------:R5:W-:Y:S01]  /*c4f0*/  @!P0 LDS R47, [R46] ;  /* 0x000000002e2f8984 */ /* 0x000be20000000800 */
[----:B------:R-:W-:-:S03]  /*c500*/  IADD3 R25, R25, R22, RZ ;  /* 0x0000001619197210 */ /* 0x000fc60007ffe0ff */
[----:B---3--:R-:W3:Y:S01]  /*c510*/  SHFL.BFLY PT, R28, R27, 0x8, 0x101f ;  /* 0x0d101f001b1c7f89 */ /* 0x008ee200000e0000 */
[----:B-----5:R-:W-:Y:S02]  /*c520*/  MOV R46, RZ ;  /* 0x000000ff002e7202 */ /* 0x020fe40000000f00 */
[----:B-1----:R-:W-:Y:S02]  /*c530*/  @!P0 MOV R41, R29 ;  /* 0x0000001d00298202 */ /* 0x002fe40000000f00 */
[----:B--2---:R-:W1:Y:S01]  /*c540*/  SHFL.BFLY PT, R29, R26, 0x8, 0x101f ;  /* 0x0d101f001a1d7f89 */ /* 0x004e6200000e0000 */
[----:B----4-:R-:W-:Y:S02]  /*c550*/  @!P0 MOV R35, R33 ;  /* 0x0000002100238202 */ /* 0x010fe40000000f00 */
[----:B------:R-:W-:Y:S01]  /*c560*/  MOV R33, 0xffff ;  /* 0x0000ffff00217802 */ /* 0x000fe20000000f00 */
[----:B------:R-:W2:Y:S01]  /*c570*/  SHFL.BFLY PT, R44, R41, 0x8, 0x101f ;  /* 0x0d101f00292c7f89 */ /* 0x000ea200000e0000 */
[----:B0-----:R-:W-:Y:S01]  /*c580*/  @!P0 MOV R34, R32 ;  /* 0x0000002000228202 */ /* 0x001fe20000000f00 */
[----:B---3--:R-:W-:Y:S01]  /*c590*/  FADD.FTZ R28, R28, R27 ;  /* 0x0000001b1c1c7221 */ /* 0x008fe20000010000 */
[----:B------:R-:W-:-:S02]  /*c5a0*/  MOV R32, 0xffff ;  /* 0x0000ffff00207802 */ /* 0x000fc40000000f00 */
[----:B------:R-:W-:Y:S01]  /*c5b0*/  @!P0 MOV R42, R43 ;  /* 0x0000002b002a8202 */ /* 0x000fe20000000f00 */
[----:B------:R-:W0:Y:S01]  /*c5c0*/  SHFL.BFLY PT, R37, R34, 0x8, 0x101f ;  /* 0x0d101f0022257f89 */ /* 0x000e2200000e0000 */
[----:B------:R-:W-:-:S03]  /*c5d0*/  @!P0 MOV R46, R48 ;  /* 0x00000030002e8202 */ /* 0x000fc60000000f00 */
[----:B------:R-:W3:Y:S01]  /*c5e0*/  SHFL.BFLY PT, R36, R35, 0x8, 0x101f ;  /* 0x0d101f0023247f89 */ /* 0x000ee200000e0000 */
[----:B------:R-:W-:Y:S02]  /*c5f0*/  MOV R48, 0xffff ;  /* 0x0000ffff00307802 */ /* 0x000fe40000000f00 */
[----:B------:R-:W-:Y:S01]  /*c600*/  @!P0 MOV R45, R47 ;  /* 0x0000002f002d8202 */ /* 0x000fe20000000f00 */
[----:B------:R-:W4:Y:S01]  /*c610*/  SHFL.BFLY PT, R43, R42, 0x8, 0x101f ;  /* 0x0d101f002a2b7f89 */ /* 0x000f2200000e0000 */
[----:B------:R-:W-:-:S03]  /*c620*/  ISETP.NE.AND P0, PT, R40, RZ, PT ;  /* 0x000000ff2800720c */ /* 0x000fc60003f05270 */
[----:B------:R-:W5:Y:S01]  /*c630*/  SHFL.BFLY PT, R27, R28, 0x4, 0x101f ;  /* 0x0c901f001c1b7f89 */ /* 0x000f6200000e0000 */
[----:B-1----:R-:W-:-:S03]  /*c640*/  FADD.FTZ R29, R29, R26 ;  /* 0x0000001a1d1d7221 */ /* 0x002fc60000010000 */
[----:B------:R-:W1:Y:S01]  /*c650*/  SHFL.BFLY PT, R50, R45, 0x8, 0x101f ;  /* 0x0d101f002d327f89 */ /* 0x000e6200000e0000 */
[----:B--2---:R-:W-:-:S03]  /*c660*/  FADD.FTZ R44, R44, R41 ;  /* 0x000000292c2c7221 */ /* 0x004fc60000010000 */
[----:B------:R-:W2:Y:S01]  /*c670*/  SHFL.BFLY PT, R26, R29, 0x4, 0x101f ;  /* 0x0c901f001d1a7f89 */ /* 0x000ea200000e0000 */
[----:B0-----:R-:W-:-:S03]  /*c680*/  FADD.FTZ R37, R37, R34 ;  /* 0x0000002225257221 */ /* 0x001fc60000010000 */
[----:B------:R-:W0:Y:S01]  /*c690*/  SHFL.BFLY PT, R41, R44, 0x4, 0x101f ;  /* 0x0c901f002c297f89 */ /* 0x000e2200000e0000 */
[----:B---3--:R-:W-:-:S03]  /*c6a0*/  FADD.FTZ R36, R36, R35 ;  /* 0x0000002324247221 */ /* 0x008fc60000010000 */
[----:B------:R-:W3:Y:S01]  /*c6b0*/  SHFL.BFLY PT, R34, R37, 0x4, 0x101f ;  /* 0x0c901f0025227f89 */ /* 0x000ee200000e0000 */
[----:B----4-:R-:W-:-:S03]  /*c6c0*/  FADD.FTZ R43, R43, R42 ;  /* 0x0000002a2b2b7221 */ /* 0x010fc60000010000 */
[----:B------:R-:W4:Y:S01]  /*c6d0*/  SHFL.BFLY PT, R35, R36, 0x4, 0x101f ;  /* 0x0c901f0024237f89 */ /* 0x000f2200000e0000 */
[----:B-----5:R-:W-:-:S03]  /*c6e0*/  FADD.FTZ R27, R28, R27 ;  /* 0x0000001b1c1b7221 */ /* 0x020fc60000010000 */
[----:B------:R-:W5:Y:S01]  /*c6f0*/  SHFL.BFLY PT, R42, R43, 0x4, 0x101f ;  /* 0x0c901f002b2a7f89 */ /* 0x000f6200000e0000 */
[----:B------:R-:W-:Y:S01]  /*c700*/  MOV R28, 0xffff ;  /* 0x0000ffff001c7802 */ /* 0x000fe20000000f00 */
[----:B-1----:R-:W-:Y:S02]  /*c710*/  FADD.FTZ R50, R50, R45 ;  /* 0x0000002d32327221 */ /* 0x002fe40000010000 */
[----:B------:R-:W1:Y:S01]  /*c720*/  SHFL.BFLY PT, R47, R46, 0x8, 0x101f ;  /* 0x0d101f002e2f7f89 */ /* 0x000e6200000e0000 */
[----:B------:R-:W-:Y:S01]  /*c730*/  MOV R45, 0xffff ;  /* 0x0000ffff002d7802 */ /* 0x000fe20000000f00 */
[----:B--2---:R-:W-:Y:S01]  /*c740*/  FADD.FTZ R26, R29, R26 ;  /* 0x0000001a1d1a7221 */ /* 0x004fe20000010000 */
[----:B------:R-:W-:Y:S01]  /*c750*/  MOV R29, 0xffff ;  /* 0x0000ffff001d7802 */ /* 0x000fe20000000f00 */
[----:B------:R-:W2:Y:S01]  /*c760*/  SHFL.BFLY PT, R28, R27, 0x2, 0x101f ;  /* 0x0c501f001b1c7f89 */ /* 0x000ea200000e0000 */
[----:B0-----:R-:W-:-:S03]  /*c770*/  FADD.FTZ R41, R44, R41 ;  /* 0x000000292c297221 */ /* 0x001fc60000010000 */
[----:B------:R-:W0:Y:S01]  /*c780*/  SHFL.BFLY PT, R45, R50, 0x4, 0x101f ;  /* 0x0c901f00322d7f89 */ /* 0x000e2200000e0000 */
[----:B---3--:R-:W-:-:S03]  /*c790*/  FADD.FTZ R34, R37, R34 ;  /* 0x0000002225227221 */ /* 0x008fc60000010000 */
[----:B------:R-:W3:Y:S01]  /*c7a0*/  SHFL.BFLY PT, R29, R26, 0x2, 0x101f ;  /* 0x0c501f001a1d7f89 */ /* 0x000ee200000e0000 */
[----:B----4-:R-:W-:-:S03]  /*c7b0*/  FADD.FTZ R35, R36, R35 ;  /* 0x0000002324237221 */ /* 0x010fc60000010000 */
[----:B------:R-:W4:Y:S01]  /*c7c0*/  SHFL.BFLY PT, R37, R34, 0x2, 0x101f ;  /* 0x0c501f0022257f89 */ /* 0x000f2200000e0000 */
[----:B-----5:R-:W-:Y:S01]  /*c7d0*/  FADD.FTZ R42, R43, R42 ;  /* 0x0000002a2b2a7221 */ /* 0x020fe20000010000 */
[----:B------:R-:W-:Y:S02]  /*c7e0*/  MOV R43, 0xffff ;  /* 0x0000ffff002b7802 */ /* 0x000fe40000000f00 */
[----:B------:R-:W5:Y:S01]  /*c7f0*/  SHFL.BFLY PT, R36, R35, 0x2, 0x101f ;  /* 0x0c501f0023247f89 */ /* 0x000f6200000e0000 */
[----:B-1----:R-:W-:Y:S01]  /*c800*/  FADD.FTZ R47, R47, R46 ;  /* 0x0000002e2f2f7221 */ /* 0x002fe20000010000 */
[----:B------:R-:W-:Y:S02]  /*c810*/  MOV R46, 0xffff ;  /* 0x0000ffff002e7802 */ /* 0x000fe40000000f00 */
[----:B------:R-:W1:Y:S01]  /*c820*/  SHFL.BFLY PT, R44, R41, 0x2, 0x101f ;  /* 0x0c501f00292c7f89 */ /* 0x000e6200000e0000 */
[----:B--2---:R-:W-:-:S03]  /*c830*/  FADD.FTZ R31, R27, R28 ;  /* 0x0000001c1b1f7221 */ /* 0x004fc60000010000 */
[----:B------:R-:W2:Y:S01]  /*c840*/  SHFL.BFLY PT, R43, R42, 0x2, 0x101f ;  /* 0x0c501f002a2b7f89 */ /* 0x000ea200000e0000 */
[----:B0-----:R-:W-:-:S03]  /*c850*/  FADD.FTZ R45, R50, R45 ;  /* 0x0000002d322d7221 */ /* 0x001fc60000010000 */
[----:B------:R-:W0:Y:S01]  /*c860*/  SHFL.BFLY PT, R46, R47, 0x4, 0x101f ;  /* 0x0c901f002f2e7f89 */ /* 0x000e2200000e0000 */
[----:B---3--:R-:W-:-:S03]  /*c870*/  FADD.FTZ R30, R26, R29 ;  /* 0x0000001d1a1e7221 */ /* 0x008fc60000010000 */
[----:B------:R-:W3:Y:S01]  /*c880*/  SHFL.BFLY PT, R32, R31, 0x1, 0x101f ;  /* 0x0c301f001f207f89 */ /* 0x000ee200000e0000 */
[----:B------:R-:W3:Y:S01]  /*c890*/  LDC.64 R26, c[0x0][0x218] ;  /* 0x00008600ff1a7b82 */ /* 0x000ee20000000a00 */
[----:B----4-:R-:W-:Y:S02]  /*c8a0*/  FADD.FTZ R37, R34, R37 ;  /* 0x0000002522257221 */ /* 0x010fe40000010000 */
[----:B------:R-:W4:Y:S01]  /*c8b0*/  SHFL.BFLY PT, R33, R30, 0x1, 0x101f ;  /* 0x0c301f001e217f89 */ /* 0x000f2200000e0000 */
[----:B------:R-:W-:Y:S01]  /*c8c0*/  MOV R34, 0xffff ;  /* 0x0000ffff00227802 */ /* 0x000fe20000000f00 */
[----:B-----5:R-:W-:Y:S01]  /*c8d0*/  FADD.FTZ R36, R35, R36 ;  /* 0x0000002423247221 */ /* 0x020fe20000010000 */
[----:B------:R-:W-:Y:S02]  /*c8e0*/  MOV R35, 0xffff ;  /* 0x0000ffff00237802 */ /* 0x000fe40000000f00 */
[----:B------:R-:W5:Y:S02]  /*c8f0*/  LDC.64 R28, c[0x0][0x220] ;  /* 0x00008800ff1c7b82 */ /* 0x000f640000000a00 */
[----:B------:R-:W5:Y:S01]  /*c900*/  SHFL.BFLY PT, R34, R37, 0x1, 0x101f ;  /* 0x0c301f0025227f89 */ /* 0x000f6200000e0000 */
[----:B-1----:R-:W-:Y:S01]  /*c910*/  FADD.FTZ R44, R41, R44 ;  /* 0x0000002c292c7221 */ /* 0x002fe20000010000 */
[----:B------:R-:W-:-:S02]  /*c920*/  MOV R41, 0xffff ;  /* 0x0000ffff00297802 */ /* 0x000fc40000000f00 */
[----:B------:R-:W1:Y:S01]  /*c930*/  SHFL.BFLY PT, R35, R36, 0x1, 0x101f ;  /* 0x0c301f0024237f89 */ /* 0x000e6200000e0000 */
[----:B--2---:R-:W-:Y:S01]  /*c940*/  FADD.FTZ R42, R42, R43 ;  /* 0x0000002b2a2a7221 */ /* 0x004fe20000010000 */
[----:B------:R-:W-:Y:S02]  /*c950*/  MOV R43, 0xffff ;  /* 0x0000ffff002b7802 */ /* 0x000fe40000000f00 */
[----:B------:R-:W2:Y:S01]  /*c960*/  SHFL.BFLY PT, R41, R44, 0x1, 0x101f ;  /* 0x0c301f002c297f89 */ /* 0x000ea200000e0000 */
[----:B0-----:R-:W-:Y:S01]  /*c970*/  FADD.FTZ R46, R47, R46 ;  /* 0x0000002e2f2e7221 */ /* 0x001fe20000010000 */
[----:B------:R-:W-:Y:S02]  /*c980*/  MOV R47, 0xffff ;  /* 0x0000ffff002f7802 */ /* 0x000fe40000000f00 */
[----:B------:R-:W0:Y:S01]  /*c990*/  SHFL.BFLY PT, R43, R42, 0x1, 0x101f ;  /* 0x0c301f002a2b7f89 */ /* 0x000e2200000e0000 */
[----:B---3--:R-:W-:Y:S01]  /*c9a0*/  FADD.FTZ R31, R31, R32 ;  /* 0x000000201f1f7221 */ /* 0x008fe20000010000 */
[----:B------:R-:W-:-:S02]  /*c9b0*/  IMAD.WIDE R26, R25, 0x2, R26 ;  /* 0x00000002191a7825 */ /* 0x000fc400078e021a */
[----:B------:R-:W3:Y:S02]  /*c9c0*/  SHFL.BFLY PT, R48, R45, 0x2, 0x101f ;  /* 0x0c501f002d307f89 */ /* 0x000ee400000e0000 */
[----:B----4-:R-:W-:Y:S01]  /*c9d0*/  FADD.FTZ R30, R30, R33 ;  /* 0x000000211e1e7221 */ /* 0x010fe20000010000 */
[----:B------:R-:W-:Y:S01]  /*c9e0*/  @!P0 F2FP.BF16.F32.PACK_AB R31, RZ, R31 ;  /* 0x0000001fff1f823e */ /* 0x000fe200000010ff */
[----:B------:R-:W4:Y:S03]  /*c9f0*/  SHFL.BFLY PT, R47, R46, 0x2, 0x101f ;  /* 0x0c501f002e2f7f89 */ /* 0x000f2600000e0000 */
[----:B------:R-:W-:Y:S01]  /*ca00*/  @!P0 F2FP.BF16.F32.PACK_AB R30, RZ, R30 ;  /* 0x0000001eff1e823e */ /* 0x000fe200000010ff */
[----:B-----5:R-:W-:-:S04]  /*ca10*/  IMAD.WIDE R28, R25, 0x2, R28 ;  /* 0x00000002191c7825 */ /* 0x020fc800078e021c */
[----:B------:R-:W-:Y:S01]  /*ca20*/  FADD.FTZ R25, R37, R34 ;  /* 0x0000002225197221 */ /* 0x000fe20000010000 */
[----:B------:R-:W-:Y:S02]  /*ca30*/  PRMT R49, R31, 0x7610, R49 ;  /* 0x000076101f317816 */ /* 0x000fe40000000031 */
[----:B------:R-:W-:Y:S01]  /*ca40*/  PRMT R33, R30, 0x7610, R33 ;  /* 0x000076101e217816 */ /* 0x000fe20000000021 */
[----:B-1----:R-:W-:Y:S01]  /*ca50*/  FADD.FTZ R30, R36, R35 ;  /* 0x00000023241e7221 */ /* 0x002fe20000010000 */
[----:B------:R-:W-:Y:S02]  /*ca60*/  @!P0 F2FP.BF16.F32.PACK_AB R25, RZ, R25 ;  /* 0x00000019ff19823e */ /* 0x000fe400000010ff */
[----:B------:R-:W-:Y:S01]  /*ca70*/  MOV R34, 0xffff ;  /* 0x0000ffff00227802 */ /* 0x000fe20000000f00 */
[----:B--2---:R-:W-:Y:S01]  /*ca80*/  FADD.FTZ R31, R44, R41 ;  /* 0x000000292c1f7221 */ /* 0x004fe20000010000 */
[----:B------:R1:W-:Y:S01]  /*ca90*/  @!P0 STG.E.U16 desc[UR18][R26.64], R33 ;  /* 0x000000211a008986 */ /* 0x0003e2000c101512 */
[----:B------:R-:W-:Y:S01]  /*caa0*/  @!P0 F2FP.BF16.F32.PACK_AB R30, RZ, R30 ;  /* 0x0000001eff1e823e */ /* 0x000fe200000010ff */
[----:B0-----:R-:W-:-:S02]  /*cab0*/  FADD.FTZ R32, R42, R43 ;  /* 0x0000002b2a207221 */ /* 0x001fc40000010000 */
[----:B------:R-:W-:Y:S01]  /*cac0*/  @!P0 F2FP.BF16.F32.PACK_AB R31, RZ, R31 ;  /* 0x0000001fff1f823e */ /* 0x000fe200000010ff */
[----:B------:R-:W-:Y:S01]  /*cad0*/  @!P0 STG.E.U16 desc[UR18][R28.64], R49 ;  /* 0x000000311c008986 */ /* 0x000fe2000c101512 */
[----:B---3--:R-:W-:Y:S01]  /*cae0*/  FADD.FTZ R45, R45, R48 ;  /* 0x000000302d2d7221 */ /* 0x008fe20000010000 */
[----:B------:R-:W-:Y:S01]  /*caf0*/  @!P0 F2FP.BF16.F32.PACK_AB R32, RZ, R32 ;  /* 0x00000020ff20823e */ /* 0x000fe200000010ff */
[----:B----4-:R-:W-:Y:S01]  /*cb00*/  FADD.FTZ R46, R46, R47 ;  /* 0x0000002f2e2e7221 */ /* 0x010fe20000010000 */
[----:B-1----:R-:W-:Y:S02]  /*cb10*/  PRMT R33, R25, 0x7610, R33 ;  /* 0x0000761019217816 */ /* 0x002fe40000000021 */
[----:B------:R-:W0:Y:S01]  /*cb20*/  SHFL.BFLY PT, R34, R45, 0x1, 0x101f ;  /* 0x0c301f002d227f89 */ /* 0x000e2200000e0000 */
[----:B------:R-:W-:-:S03]  /*cb30*/  MOV R25, 0xffff ;  /* 0x0000ffff00197802 */ /* 0x000fc60000000f00 */
[----:B------:R1:W-:Y:S04]  /*cb40*/  @!P0 STG.E.U16 desc[UR18][R26.64+0x28], R33 ;  /* 0x000028211a008986 */ /* 0x0003e8000c101512 */
[----:B------:R1:W-:Y:S04]  /*cb50*/  @!P0 STG.E.U16 desc[UR18][R28.64+0x28], R30 ;  /* 0x0000281e1c008986 */ /* 0x0003e8000c101512 */
[----:B------:R1:W-:Y:S04]  /*cb60*/  @!P0 STG.E.U16 desc[UR18][R26.64+0x50], R31 ;  /* 0x0000501f1a008986 */ /* 0x0003e8000c101512 */
[----:B------:R1:W2:Y:S04]  /*cb70*/  SHFL.BFLY PT, R25, R46, 0x1, 0x101f ;  /* 0x0c301f002e197f89 */ /* 0x0002a800000e0000 */
[----:B------:R1:W-:Y:S01]  /*cb80*/  @!P0 STG.E.U16 desc[UR18][R28.64+0x50], R32 ;  /* 0x000050201c008986 */ /* 0x0003e2000c101512 */
[----:B0-----:R-:W-:-:S07]  /*cb90*/  FADD.FTZ R34, R45, R34 ;  /* 0x000000222d227221 */ /* 0x001fce0000010000 */
.L_x_1054:
[----:B-12---:R-:W-:Y:S01]  /*cba0*/  FADD.FTZ R30, R46, R25 ;  /* 0x000000192e1e7221 */ /* 0x006fe20000010000 */
[----:B------:R-:W-:-:S04]  /*cbb0*/  @!P0 F2FP.BF16.F32.PACK_AB R25, RZ, R34 ;  /* 0x00000022ff19823e */ /* 0x000fc800000010ff */
[----:B------:R-:W-:Y:S01]  /*cbc0*/  @!P0 F2FP.BF16.F32.PACK_AB R30, RZ, R30 ;  /* 0x0000001eff1e823e */ /* 0x000fe200000010ff */
[----:B------:R4:W-:Y:S04]  /*cbd0*/  @!P0 STG.E.U16 desc[UR18][R26.64+0x78], R25 ;  /* 0x000078191a008986 */ /* 0x0009e8000c101512 */
[----:B------:R4:W-:Y:S02]  /*cbe0*/  @!P0 STG.E.U16 desc[UR18][R28.64+0x78], R30 ;  /* 0x0000781e1c008986 */ /* 0x0009e4000c101512 */
.L_x_984:
[----:B------:R-:W-:Y:S05]  /*cbf0*/  WARPSYNC.ALL ;  /* 0x0000000000007948 */ /* 0x000fea0003800000 */
[----:B------:R-:W-:Y:S01]  /*cc00*/  IADD3 R22, R22, 0x900, RZ ;  /* 0x0000090016167810 */ /* 0x000fe20007ffe0ff */
[----:B------:R-:W-:Y:S03]  /*cc10*/  BAR.SYNC.DEFER_BLOCKING 0x0 ;  /* 0x0000000000007b1d */ /* 0x000fe60000010000 */
[----:B------:R-:W-:-:S13]  /*cc20*/  ISETP.GE.AND P0, PT, R22, UR17, PT ;  /* 0x0000001116007c0c */ /* 0x000fda000bf06270 */
[----:B------:R-:W-:Y:S05]  /*cc30*/  @!P0 BRA `(.L_x_991) ;  /* 0xffffffe000f08947 */ /* 0x000fea000383ffff */
[----:B------:R-:W-:Y:S05]  /*cc40*/  EXIT ;  /* 0x000000000000794d */ /* 0x000fea0003800000 */
.L_x_987:
[----:B-1----:R-:W-:Y:S02]  /*cc50*/  MOV R52, R25 ;  /* 0x0000001900347202 */ /* 0x002fe40000000f00 */
[----:B------:R-:W-:Y:S02]  /*cc60*/  MOV R53, 0x8 ;  /* 0x0000000800357802 */ /* 0x000fe40000000f00 */
[----:B------:R-:W-:Y:S02]  /*cc70*/  MOV R54, 0x101f ;  /* 0x0000101f00367802 */ /* 0x000fe40000000f00 */
[----:B------:R-:W-:-:S07]  /*cc80*/  MOV R51, 0xffff ;  /* 0x0000ffff00337802 */ /* 0x000fce0000000f00 */
[----:B0-2---:R-:W-:Y:S05]  /*cc90*/  WARPSYNC.COLLECTIVE R51, `(.L_x_992) ;  /* 0x0000000033087348 */ /* 0x005fea0003c00000 */
[----:B------:R1:W3:Y:S02]  /*cca0*/  SHFL.BFLY P3, R49, R52, R53, R54 ;  /* 0x0c00003534317389 */ /* 0x0002e40000060036 */
[----:B0123--:R-:W-:Y:S01]  /*ccb0*/  ENDCOLLECTIVE ;  /* 0x000000000000791b */ /* 0x00ffe20003800000 */
.L_x_992:
[----:B------:R-:W-:Y:S02]  /*ccc0*/  MOV R52, R26 ;  /* 0x0000001a00347202 */ /* 0x000fe40000000f00 */
[----:B------:R-:W-:-:S07]  /*ccd0*/  MOV R28, R49 ;  /* 0x00000031001c7202 */ /* 0x000fce0000000f00 */
[----:B------:R-:W-:Y:S05]  /*cce0*/  WARPSYNC.COLLECTIVE R51, `(.L_x_993) ;  /* 0x0000000033087348 */ /* 0x000fea0003c00000 */
[----:B------:R0:W1:Y:S02]  /*ccf0*/  SHFL.BFLY P3, R49, R52, R53, R54 ;  /* 0x0c00003534317389 */ /* 0x0000640000060036 */
[----:B01----:R-:W-:Y:S01]  /*cd00*/  ENDCOLLECTIVE ;  /* 0x000000000000791b */ /* 0x003fe20003800000 */
.L_x_993:
[----:B------:R-:W-:-:S05]  /*cd10*/  FADD.FTZ R28, R28, R25 ;  /* 0x000000191c1c7221 */ /* 0x000fca0000010000 */
[----:B------:R-:W-:Y:S02]  /*cd20*/  MOV R52, R28 ;  /* 0x0000001c00347202 */ /* 0x000fe40000000f00 */
[----:B------:R-:W-:Y:S02]  /*cd30*/  MOV R53, 0x4 ;  /* 0x0000000400357802 */ /* 0x000fe40000000f00 */
[----:B------:R-:W-:-:S07]  /*cd40*/  MOV R27, R49 ;  /* 0x00000031001b7202 */ /* 0x000fce0000000f00 */
[----:B------:R-:W-:Y:S05]  /*cd50*/  WARPSYNC.COLLECTIVE R51, `(.L_x_994) ;  /* 0x0000000033087348 */ /* 0x000fea0003c00000 */
[----:B------:R0:W1:Y:S02]  /*cd60*/  SHFL.BFLY P3, R49, R52, R53, R54 ;  /* 0x0c00003534317389 */ /* 0x0000640000060036 */
[----:B01----:R-:W-:Y:S01]  /*cd70*/  ENDCOLLECTIVE ;  /* 0x000000000000791b */ /* 0x003fe20003800000 */
.L_x_994:
[----:B------:R-:W-:-:S05]  /*cd80*/  FADD.FTZ R27, R27, R26 ;  /* 0x0000001a1b1b7221 */ /* 0x000fca0000010000 */
[----:B------:R-:W-:Y:S02]  /*cd90*/  MOV R52, R27 ;  /* 0x0000001b00347202 */ /* 0x000fe40000000f00 */
[----:B------:R-:W-:-:S07]  /*cda0*/  MOV R29, R49 ;  /* 0x00000031001d7202 */ /* 0x000fce0000000f00 */
[----:B------:R-:W-:Y:S05]  /*cdb0*/  WARPSYNC.COLLECTIVE R51, `(.L_x_995) ;  /* 0x0000000033087348 */ /* 0x000fea0003c00000 */
[----:B------:R0:W1:Y:S02]  /*cdc0*/  SHFL.BFLY P3, R49, R52, R53, R54 ;  /* 0x0c00003534317389 */ /* 0x0000640000060036 */
[----:B01----:R-:W-:Y:S01]  /*cdd0*/  ENDCOLLECTIVE ;  /* 0x000000000000791b */ /* 0x003fe20003800000 */
.L_x_995:
[----:B------:R-:W-:-:S05]  /*cde0*/  FADD.FTZ R29, R28, R29 ;  /* 0x0000001d1c1d7221 */ /* 0x000fca0000010000 */
[----:B------:R-:W-:Y:S02]  /*cdf0*/  MOV R52, R29 ;  /* 0x0000001d00347202 */ /* 0x000fe40000000f00 */
[----:B------:R-:W-:Y:S02]  /*ce00*/  MOV R53, 0x2 ;  /* 0x0000000200357802 */ /* 0x000fe40000000f00 */
[----:B------:R-:W-:-:S07]  /*ce10*/  MOV R30, R49 ;  /* 0x00000031001e7202 */ /* 0x000fce0000000f00 */
[----:B------:R-:W-:Y:S05]  /*ce20*/  WARPSYNC.COLLECTIVE R51, `(.L_x_996) ;  /* 0x0000000033087348 */ /* 0x000fea0003c00000 */
[----:B------:R0:W1:Y:S02]  /*ce30*/  SHFL.BFLY P3, R49, R52, R53, R54 ;  /* 0x0c00003534317389 */ /* 0x0000640000060036 */
[----:B01----:R-:W-:Y:S01]  /*ce40*/  ENDCOLLECTIVE ;  /* 0x000000000000791b */ /* 0x003fe20003800000 */
.L_x_996:
[----:B------:R-:W-:-:S05]  /*ce50*/  FADD.FTZ R30, R27, R30 ;  /* 0x0000001e1b1e7221 */ /* 0x000fca0000010000 */
[----:B------:R-:W-:Y:S02]  /*ce60*/  MOV R52, R30 ;  /* 0x0000001e00347202 */ /* 0x000fe40000000f00 */
[----:B------:R-:W-:-:S07]  /*ce70*/  MOV R32, R49 ;  /* 0x0000003100207202 */ /* 0x000fce0000000f00 */
[----:B------:R-:W-:Y:S05]  /*ce80*/  WARPSYNC.COLLECTIVE R51, `(.L_x_997) ;  /* 0x0000000033087348 */ /* 0x000fea0003c00000 */
[----:B------:R0:W1:Y:S02]  /*ce90*/  SHFL.BFLY P3, R49, R52, R53, R54 ;  /* 0x0c00003534317389 */ /* 0x0000640000060036 */
[----:B01----:R-:W-:Y:S01]  /*cea0*/  ENDCOLLECTIVE ;  /* 0x000000000000791b */ /* 0x003fe20003800000 */
.L_x_997:
[----:B------:R-:W-:-:S05]  /*ceb0*/  FADD.FTZ R32, R29, R32 ;  /* 0x000000201d207221 */ /* 0x000fca0000010000 */
[----:B------:R-:W-:Y:S02]  /*cec0*/  MOV R52, R32 ;  /* 0x0000002000347202 */ /* 0x000fe40000000f00 */
[----:B------:R-:W-:Y:S02]  /*ced0*/  MOV R53, 0x1 ;  /* 0x0000000100357802 */ /* 0x000fe40000000f00 */
[----:B------:R-:W-:-:S07]  /*cee0*/  MOV R25, R49 ;  /* 0x0000003100197202 */ /* 0x000fce0000000f00 */
[----:B------:R-:W-:Y:S05]  /*cef0*/  WARPSYNC.COLLECTIVE R51, `(.L_x_998) ;  /* 0x0000000033087348 */ /* 0x000fea0003c00000 */
[----:B------:R0:W1:Y:S02]  /*cf00*/  SHFL.BFLY P3, R49, R52, R53, R54 ;  /* 0x0c00003534317389 */ /* 0x0000640000060036 */
[----:B01----:R-:W-:Y:S01]  /*cf10*/  ENDCOLLECTIVE ;  /* 0x000000000000791b */ /* 0x003fe20003800000 */
.L_x_998:
[----:B------:R-:W-:-:S05]  /*cf20*/  FADD.FTZ R25, R30, R25 ;  /* 0x000000191e197221 */ /* 0x000fca0000010000 */
[----:B------:R-:W-:Y:S02]  /*cf30*/  MOV R52, R25 ;  /* 0x0000001900347202 */ /* 0x000fe40000000f00 */
[----:B------:R-:W-:-:S07]  /*cf40*/  MOV R31, R49 ;  /* 0x00000031001f7202 */ /* 0x000fce0000000f00 */
[----:B------:R-:W-:Y:S05]  /*cf50*/  WARPSYNC.COLLECTIVE R51, `(.L_x_999) ;  /* 0x0000000033087348 */ /* 0x000fea0003c00000 */
[----:B------:R0:W1:Y:S02]  /*cf60*/  SHFL.BFLY P3, R49, R52, R53, R54 ;  /* 0x0c00003534317389 */ /* 0x0000640000060036 */
[----:B01----:R-:W-:Y:S01]  /*cf70*/  ENDCOLLECTIVE ;  /* 0x000000000000791b */ /* 0x003fe20003800000 */
.L_x_999:
[----:B------:R-:W-:Y:S01]  /*cf80*/  FADD.FTZ R31, R32, R31 ;  /* 0x0000001f201f7221 */ /* 0x000fe20000010000 */
[----:B------:R-:W-:Y:S01]  /*cf90*/  MOV R34, R49 ;  /* 0x0000003100227202 */ /* 0x000fe20000000f00 */
[----:B------:R-:W-:Y:S06]  /*cfa0*/  BRA `(.L_x_1000) ;  /* 0xffffffec00547947 */ /* 0x000fec000383ffff */
.L_x_988:
[----:B------:R-:W-:Y:S01]  /*cfb0*/  BSSY B1, `(.L_x_1001) ;  /* 0x0000008000017945 */ /* 0x000fe20003800000 */
[----:B---3--:R-:W-:Y:S02]  /*cfc0*/  MOV R52, R25 ;  /* 0x0000001900347202 */ /* 0x008fe40000000f00 */
[----:B------:R-:W-:Y:S02]  /*cfd0*/  MOV R53, 0x8 ;  /* 0x0000000800357802 */ /* 0x000fe40000000f00 */
[----:B------:R-:W-:Y:S02]  /*cfe0*/  MOV R54, 0x101f ;  /* 0x0000101f00367802 */ /* 0x000fe40000000f00 */
[----:B------:R-:W-:-:S07]  /*cff0*/  MOV R51, 0xffff ;  /* 0x0000ffff00337802 */ /* 0x000fce0000000f00 */
[----:B012---:R-:W-:Y:S05]  /*d000*/  WARPSYNC.COLLECTIVE R51, `(.L_x_1002) ;  /* 0x0000000033087348 */ /* 0x007fea0003c00000 */
[----:B------:R3:W4:Y:S02]  /*d010*/  SHFL.BFLY P3, R49, R52, R53, R54 ;  /* 0x0c00003534317389 */ /* 0x0007240000060036 */
[----:B01234-:R-:W-:Y:S01]  /*d020*/  ENDCOLLECTIVE ;  /* 0x000000000000791b */ /* 0x01ffe20003800000 */
.L_x_1002:
[----:B------:R-:W-:Y:S05]  /*d030*/  BSYNC B1 ;  /* 0x0000000000017941 */ /* 0x000fea0003800000 */
.L_x_1001:
        /* <DEDUP_REMOVED lines=8> */
.L_x_1003:
[----:B------:R-:W-:Y:S01]  /*d0c0*/  FADD.FTZ R32, R32, R25 ;  /* 0x0000001920207221 */ /* 0x000fe20000010000 */
[----:B------:R-:W-:-:S04]  /*d0d0*/  HFMA2.MMA R53, -RZ, RZ, 0, 2.384185791015625e-07 ;  /* 0x00000004ff357435 */ /* 0x000fc800000001ff */
[----:B------:R-:W-:Y:S02]  /*d0e0*/  MOV R52, R32 ;  /* 0x0000002000347202 */ /* 0x000fe40000000f00 */
[----:B------:R-:W-:-:S07]  /*d0f0*/  MOV R31, R49 ;  /* 0x00000031001f7202 */ /* 0x000fce0000000f00 */
[----:B------:R-:W-:Y:S05]  /*d100*/  WARPSYNC.COLLECTIVE R51, `(.L_x_1004) ;  /* 0x0000000033087348 */ /* 0x000fea0003c00000 */
[----:B------:R0:W1:Y:S02]  /*d110*/  SHFL.BFLY P3, R49, R52, R53, R54 ;  /* 0x0c00003534317389 */ /* 0x0000640000060036 */
[----:B01----:R-:W-:Y:S01]  /*d120*/  ENDCOLLECTIVE ;  /* 0x000000000000791b */ /* 0x003fe20003800000 */
.L_x_1004:
[----:B------:R-:W-:-:S05]  /*d130*/  FADD.FTZ R31, R31, R30 ;  /* 0x0000001e1f1f7221 */ /* 0x000fca0000010000 */
[----:B------:R-:W-:Y:S02]  /*d140*/  MOV R52, R31 ;  /* 0x0000001f00347202 */ /* 0x000fe40000000f00 */
[----:B------:R-:W-:-:S07]  /*d150*/  MOV R33, R49 ;  /* 0x0000003100217202 */ /* 0x000fce0000000f00 */
[----:B------:R-:W-:Y:S05]  /*d160*/  WARPSYNC.COLLECTIVE R51, `(.L_x_1005) ;  /* 0x0000000033087348 */ /* 0x000fea0003c00000 */
[----:B------:R0:W1:Y:S02]  /*d170*/  SHFL.BFLY P3, R49, R52, R53, R54 ;  /* 0x0c00003534317389 */ /* 0x0000640000060036 */
[----:B01----:R-:W-:Y:S01]  /*d180*/  ENDCOLLECTIVE ;  /* 0x000000000000791b */ /* 0x003fe20003800000 */
.L_x_1005:
[----:B------:R-:W-:Y:S01]  /*d190*/  FADD.FTZ R33, R32, R33 ;  /* 0x0000002120217221 */ /* 0x000fe20000010000 */
[----:B------:R-:W-:-:S04]  /*d1a0*/  HFMA2.MMA R53, -RZ, RZ, 0, 1.1920928955078125e-07 ;  /* 0x00000002ff357435 */ /* 0x000fc800000001ff */
[----:B------:R-:W-:Y:S02]  /*d1b0*/  MOV R52, R33 ;  /* 0x0000002100347202 */ /* 0x000fe40000000f00 */
[----:B------:R-:W-:-:S07]  /*d1c0*/  MOV R34, R49 ;  /* 0x0000003100227202 */ /* 0x000fce0000000f00 */
[----:B------:R-:W-:Y:S05]  /*d1d0*/  WARPSYNC.COLLECTIVE R51, `(.L_x_1006) ;  /* 0x0000000033087348 */ /* 0x000fea0003c00000 */
[----:B------:R0:W1:Y:S02]  /*d1e0*/  SHFL.BFLY P3, R49, R52, R53, R54 ;  /* 0x0c00003534317389 */ /* 0x0000640000060036 */
[----:B01----:R-:W-:Y:S01]  /*d1f0*/  ENDCOLLECTIVE ;  /* 0x000000000000791b */ /* 0x003fe20003800000 */
.L_x_1006:
[----:B------:R-:W-:-:S05]  /*d200*/  FADD.FTZ R34, R31, R34 ;  /* 0x000000221f227221 */ /* 0x000fca0000010000 */
[----:B------:R-:W-:Y:S02]  /*d210*/  MOV R52, R34 ;  /* 0x0000002200347202 */ /* 0x000fe40000000f00 */
[----:B------:R-:W-:-:S07]  /*d220*/  MOV R36, R49 ;  /* 0x0000003100247202 */ /* 0x000fce0000000f00 */
[----:B------:R-:W-:Y:S05]  /*d230*/  WARPSYNC.COLLECTIVE R51, `(.L_x_1007) ;  /* 0x0000000033087348 */ /* 0x000fea0003c00000 */
[----:B------:R0:W1:Y:S02]  /*d240*/  SHFL.BFLY P3, R49, R52, R53, R54 ;  /* 0x0c00003534317389 */ /* 0x0000640000060036 */
[----:B01----:R-:W-:Y:S01]  /*d250*/  ENDCOLLECTIVE ;  /* 0x000000000000791b */ /* 0x003fe20003800000 */
.L_x_1007:
[----:B------:R-:W-:Y:S01]  /*d260*/  FADD.FTZ R36, R33, R36 ;  /* 0x0000002421247221 */ /* 0x000fe20000010000 */
[----:B------:R-:W-:-:S04]  /*d270*/  HFMA2.MMA R53, -RZ, RZ, 0, 5.9604644775390625e-08 ;  /* 0x00000001ff357435 */ /* 0x000fc800000001ff */
[----:B------:R-:W-:Y:S02]  /*d280*/  MOV R52, R36 ;  /* 0x0000002400347202 */ /* 0x000fe40000000f00 */
[----:B------:R-:W-:-:S07]  /*d290*/  MOV R25, R49 ;  /* 0x0000003100197202 */ /* 0x000fce0000000f00 */
[----:B------:R-:W-:Y:S05]  /*d2a0*/  WARPSYNC.COLLECTIVE R51, `(.L_x_1008) ;  /* 0x0000000033087348 */ /* 0x000fea0003c00000 */
[----:B------:R0:W1:Y:S02]  /*d2b0*/  SHFL.BFLY P3, R49, R52, R53, R54 ;  /* 0x0c00003534317389 */ /* 0x0000640000060036 */
[----:B01----:R-:W-:Y:S01]  /*d2c0*/  ENDCOLLECTIVE ;  /* 0x000000000000791b */ /* 0x003fe20003800000 */
.L_x_1008:
[----:B------:R-:W-:-:S05]  /*d2d0*/  FADD.FTZ R25, R34, R25 ;  /* 0x0000001922197221 */ /* 0x000fca0000010000 */
[----:B------:R-:W-:Y:S02]  /*d2e0*/  MOV R52, R25 ;  /* 0x0000001900347202 */ /* 0x000fe40000000f00 */
[----:B------:R-:W-:-:S07]  /*d2f0*/  MOV R35, R49 ;  /* 0x0000003100237202 */ /* 0x000fce0000000f00 */
[----:B------:R-:W-:Y:S05]  /*d300*/  WARPSYNC.COLLECTIVE R51, `(.L_x_1009) ;  /* 0x0000000033087348 */ /* 0x000fea0003c00000 */
[----:B------:R0:W1:Y:S02]  /*d310*/  SHFL.BFLY P3, R49, R52, R53, R54 ;  /* 0x0c00003534317389 */ /* 0x0000640000060036 */
[----:B01----:R-:W-:Y:S01]  /*d320*/  ENDCOLLECTIVE ;  /* 0x000000000000791b */ /* 0x003fe20003800000 */
.L_x_1009:
[----:B------:R-:W-:Y:S01]  /*d330*/  FADD.FTZ R35, R36, R35 ;  /* 0x0000002324237221 */ /* 0x000fe20000010000 */
[----:B------:R-:W-:Y:S01]  /*d340*/  MOV R30, R49 ;  /* 0x00000031001e7202 */ /* 0x000fe20000000f00 */
[----:B------:R-:W-:Y:S06]  /*d350*/  BRA `(.L_x_1010) ;  /* 0xffffffec00147947 */ /* 0x000fec000383ffff */
.L_x_989:
[----:B------:R-:W-:Y:S01]  /*d360*/  BSSY B1, `(.L_x_1011) ;  /* 0x0000008000017945 */ /* 0x000fe20003800000 */
[----:B----4-:R-:W-:Y:S02]  /*d370*/  MOV R52, R25 ;  /* 0x0000001900347202 */ /* 0x010fe40000000f00 */
[----:B------:R-:W-:Y:S02]  /*d380*/  MOV R53, 0x8 ;  /* 0x0000000800357802 */ /* 0x000fe40000000f00 */
[----:B------:R-:W-:Y:S02]  /*d390*/  MOV R54, 0x101f ;  /* 0x0000101f00367802 */ /* 0x000fe40000000f00 */
[----:B------:R-:W-:-:S07]  /*d3a0*/  MOV R51, 0xffff ;  /* 0x0000ffff00337802 */ /* 0x000fce0000000f00 */
[----:B0123--:R-:W-:Y:S05]  /*d3b0*/  WARPSYNC.COLLECTIVE R51, `(.L_x_1012) ;  /* 0x0000000033087348 */ /* 0x00ffea0003c00000 */
[----:B------:R4:W0:Y:S02]  /*d3c0*/  SHFL.BFLY P3, R49, R52, R53, R54 ;  /* 0x0c00003534317389 */ /* 0x0008240000060036 */
[----:B01234-:R-:W-:Y:S01]  /*d3d0*/  ENDCOLLECTIVE ;  /* 0x000000000000791b */ /* 0x01ffe20003800000 */
.L_x_1012:
[----:B------:R-:W-:Y:S05]  /*d3e0*/  BSYNC B1 ;  /* 0x0000000000017941 */ /* 0x000fea0003800000 */
.L_x_1011:
        /* <DEDUP_REMOVED lines=8> */
.L_x_1013:
[----:B------:R-:W-:Y:S01]  /*d470*/  FADD.FTZ R32, R32, R25 ;  /* 0x0000001920207221 */ /* 0x000fe20000010000 */
[----:B------:R-:W-:-:S04]  /*d480*/  HFMA2.MMA R53, -RZ, RZ, 0, 2.384185791015625e-07 ;  /* 0x00000004ff357435 */ /* 0x000fc800000001ff */
[----:B------:R-:W-:Y:S02]  /*d490*/  MOV R52, R32 ;  /* 0x0000002000347202 */ /* 0x000fe40000000f00 */
[----:B------:R-:W-:-:S07]  /*d4a0*/  MOV R31, R49 ;  /* 0x00000031001f7202 */ /* 0x000fce0000000f00 */
[----:B------:R-:W-:Y:S05]  /*d4b0*/  WARPSYNC.COLLECTIVE R51, `(.L_x_1014) ;  /* 0x0000000033087348 */ /* 0x000fea0003c00000 */
[----:B------:R0:W1:Y:S02]  /*d4c0*/  SHFL.BFLY P3, R49, R52, R53, R54 ;  /* 0x0c00003534317389 */ /* 0x0000640000060036 */
[----:B01----:R-:W-:Y:S01]  /*d4d0*/  ENDCOLLECTIVE ;  /* 0x000000000000791b */ /* 0x003fe20003800000 */
.L_x_1014:
[----:B------:R-:W-:-:S05]  /*d4e0*/  FADD.FTZ R31, R31, R30 ;  /* 0x0000001e1f1f7221 */ /* 0x000fca0000010000 */
[----:B------:R-:W-:Y:S02]  /*d4f0*/  MOV R52, R31 ;  /* 0x0000001f00347202 */ /* 0x000fe40000000f00 */
[----:B------:R-:W-:-:S07]  /*d500*/  MOV R33, R49 ;  /* 0x0000003100217202 */ /* 0x000fce0000000f00 */
[----:B------:R-:W-:Y:S05]  /*d510*/  WARPSYNC.COLLECTIVE R51, `(.L_x_1015) ;  /* 0x0000000033087348 */ /* 0x000fea0003c00000 */
[----:B------:R0:W1:Y:S02]  /*d520*/  SHFL.BFLY P3, R49, R52, R53, R54 ;  /* 0x0c00003534317389 */ /* 0x0000640000060036 */
[----:B01----:R-:W-:Y:S01]  /*d530*/  ENDCOLLECTIVE ;  /* 0x000000000000791b */ /* 0x003fe20003800000 */
.L_x_1015:
[----:B------:R-:W-:Y:S01]  /*d540*/  FADD.FTZ R33, R32, R33 ;  /* 0x0000002120217221 */ /* 0x000fe20000010000 */
[----:B------:R-:W-:-:S04]  /*d550*/  HFMA2.MMA R53, -RZ, RZ, 0, 1.1920928955078125e-07 ;  /* 0x00000002ff357435 */ /* 0x000fc800000001ff */
[----:B------:R-:W-:Y:S02]  /*d560*/  MOV R52, R33 ;  /* 0x0000002100347202 */ /* 0x000fe40000000f00 */
[----:B------:R-:W-:-:S07]  /*d570*/  MOV R34, R49 ;  /* 0x0000003100227202 */ /* 0x000fce0000000f00 */
[----:B------:R-:W-:Y:S05]  /*d580*/  WARPSYNC.COLLECTIVE R51, `(.L_x_1016) ;  /* 0x0000000033087348 */ /* 0x000fea0003c00000 */
[----:B------:R0:W1:Y:S02]  /*d590*/  SHFL.BFLY P3, R49, R52, R53, R54 ;  /* 0x0c00003534317389 */ /* 0x0000640000060036 */
[----:B01----:R-:W-:Y:S01]  /*d5a0*/  ENDCOLLECTIVE ;  /* 0x000000000000791b */ /* 0x003fe20003800000 */
.L_x_1016:
[----:B------:R-:W-:-:S05]  /*d5b0*/  FADD.FTZ R34, R31, R34 ;  /* 0x000000221f227221 */ /* 0x000fca0000010000 */
[----:B------:R-:W-:Y:S02]  /*d5c0*/  MOV R52, R34 ;  /* 0x0000002200347202 */ /* 0x000fe40000000f00 */
[----:B------:R-:W-:-:S07]  /*d5d0*/  MOV R36, R49 ;  /* 0x0000003100247202 */ /* 0x000fce0000000f00 */
[----:B------:R-:W-:Y:S05]  /*d5e0*/  WARPSYNC.COLLECTIVE R51, `(.L_x_1017) ;  /* 0x0000000033087348 */ /* 0x000fea0003c00000 */
[----:B------:R0:W1:Y:S02]  /*d5f0*/  SHFL.BFLY P3, R49, R52, R53, R54 ;  /* 0x0c00003534317389 */ /* 0x0000640000060036 */
[----:B01----:R-:W-:Y:S01]  /*d600*/  ENDCOLLECTIVE ;  /* 0x000000000000791b */ /* 0x003fe20003800000 */
.L_x_1017:
[----:B------:R-:W-:Y:S01]  /*d610*/  FADD.FTZ R36, R33, R36 ;  /* 0x0000002421247221 */ /* 0x000fe20000010000 */
[----:B------:R-:W-:-:S04]  /*d620*/  HFMA2.MMA R53, -RZ, RZ, 0, 5.9604644775390625e-08 ;  /* 0x00000001ff357435 */ /* 0x000fc800000001ff */
[----:B------:R-:W-:Y:S02]  /*d630*/  MOV R52, R36 ;  /* 0x0000002400347202 */ /* 0x000fe40000000f00 */
[----:B------:R-:W-:-:S07]  /*d640*/  MOV R25, R49 ;  /* 0x0000003100197202 */ /* 0x000fce0000000f00 */
[----:B------:R-:W-:Y:S05]  /*d650*/  WARPSYNC.COLLECTIVE R51, `(.L_x_1018) ;  /* 0x0000000033087348 */ /* 0x000fea0003c00000 */
[----:B------:R0:W1:Y:S02]  /*d660*/  SHFL.BFLY P3, R49, R52, R53, R54 ;  /* 0x0c00003534317389 */ /* 0x0000640000060036 */
[----:B01----:R-:W-:Y:S01]  /*d670*/  ENDCOLLECTIVE ;  /* 0x000000000000791b */ /* 0x003fe20003800000 */
.L_x_1018:
[----:B------:R-:W-:-:S05]  /*d680*/  FADD.FTZ R25, R34, R25 ;  /* 0x0000001922197221 */ /* 0x000fca0000010000 */
[----:B------:R-:W-:Y:S02]  /*d690*/  MOV R52, R25 ;  /* 0x0000001900347202 */ /* 0x000fe40000000f00 */
[----:B------:R-:W-:-:S07]  /*d6a0*/  MOV R35, R49 ;  /* 0x0000003100237202 */ /* 0x000fce0000000f00 */
[----:B------:R-:W-:Y:S05]  /*d6b0*/  WARPSYNC.COLLECTIVE R51, `(.L_x_1019) ;  /* 0x0000000033087348 */ /* 0x000fea0003c00000 */
[----:B------:R0:W1:Y:S02]  /*d6c0*/  SHFL.BFLY P3, R49, R52, R53, R54 ;  /* 0x0c00003534317389 */ /* 0x0000640000060036 */
[----:B01----:R-:W-:Y:S01]  /*d6d0*/  ENDCOLLECTIVE ;  /* 0x000000000000791b */ /* 0x003fe20003800000 */
.L_x_1019:
[----:B------:R-:W-:Y:S01]  /*d6e0*/  FADD.FTZ R35, R36, R35 ;  /* 0x0000002324237221 */ /* 0x000fe20000010000 */
[----:B------:R-:W-:Y:S01]  /*d6f0*/  MOV R30, R49 ;  /* 0x00000031001e7202 */ /* 0x000fe20000000f00 */
[----:B------:R-:W-:Y:S06]  /*d700*/  BRA `(.L_x_1020) ;  /* 0xffffffe800c07947 */ /* 0x000fec000383ffff */
.L_x_990:
[----:B------:R-:W-:Y:S01]  /*d710*/  HFMA2.MMA R53, -RZ, RZ, 0, 4.76837158203125e-07 ;  /* 0x00000008ff357435 */ /* 0x000fe200000001ff */
[----:B------:R-:W-:Y:S01]  /*d720*/  BSSY B0, `(.L_x_1021) ;  /* 0x0000007000007945 */ /* 0x000fe20003800000 */
[----:B--2---:R-:W-:Y:S02]  /*d730*/  MOV R52, R26 ;  /* 0x0000001a00347202 */ /* 0x004fe40000000f00 */
[----:B------:R-:W-:Y:S02]  /*d740*/  MOV R54, 0x101f ;  /* 0x0000101f00367802 */ /* 0x000fe40000000f00 */
[----:B------:R-:W-:-:S07]  /*d750*/  MOV R51, 0xffff ;  /* 0x0000ffff00337802 */ /* 0x000fce0000000f00 */
[----:B01-3--:R-:W-:Y:S05]  /*d760*/  WARPSYNC.COLLECTIVE R51, `(.L_x_1022) ;  /* 0x0000000033087348 */ /* 0x00bfea0003c00000 */
[----:B------:R2:W4:Y:S02]  /*d770*/  SHFL.BFLY P3, R49, R52, R53, R54 ;  /* 0x0c00003534317389 */ /* 0x0005240000060036 */
[----:B01234-:R-:W-:Y:S01]  /*d780*/  ENDCOLLECTIVE ;  /* 0x000000000000791b */ /* 0x01ffe20003800000 */
.L_x_1022:
[----:B------:R-:W-:Y:S05]  /*d790*/  BSYNC B0 ;  /* 0x0000000000007941 */ /* 0x000fea0003800000 */
.L_x_1021:
[----:B------:R-:W-:Y:S01]  /*d7a0*/  HFMA2.MMA R53, -RZ, RZ, 0, 4.76837158203125e-07 ;  /* 0x00000008ff357435 */ /* 0x000fe200000001ff */
[----:B------:R-:W-:Y:S02]  /*d7b0*/  MOV R52, R27 ;  /* 0x0000001b00347202 */ /* 0x000fe40000000f00 */
[----:B------:R-:W-:Y:S02]  /*d7c0*/  CS2R R34, SRZ ;  /* 0x0000000000227805 */ /* 0x000fe4000001ff00 */
[----:B------:R-:W-:Y:S01]  /*d7d0*/  MOV R54, 0x101f ;  /* 0x0000101f00367802 */ /* 0x000fe20000000f00 */
[----:B------:R-:W-:Y:S01]  /*d7e0*/  HFMA2.MMA R41, -RZ, RZ, 0, 0 ;  /* 0x00000000ff297435 */ /* 0x000fe200000001ff */
[----:B------:R-:W-:Y:S02]  /*d7f0*/  MOV R51, 0xffff ;  /* 0x0000ffff00337802 */ /* 0x000fe40000000f00 */
[----:B------:R-:W-:Y:S02]  /*d800*/  MOV R29, R49 ;  /* 0x00000031001d7202 */ /* 0x000fe40000000f00 */
[----:B------:R-:W-:-:S07]  /*d810*/  @!P0 IADD3 R30, R25, 0x14, RZ ;  /* 0x00000014191e8810 */ /* 0x000fce0007ffe0ff */
[----:B------:R-:W-:Y:S05]  /*d820*/  WARPSYNC.COLLECTIVE R51, `(.L_x_1023) ;  /* 0x0000000033087348 */ /* 0x000fea0003c00000 */
[----:B------:R0:W1:Y:S02]  /*d830*/  SHFL.BFLY P3, R49, R52, R53, R54 ;  /* 0x0c00003534317389 */ /* 0x0000640000060036 */
[----:B01----:R-:W-:Y:S01]  /*d840*/  ENDCOLLECTIVE ;  /* 0x000000000000791b */ /* 0x003fe20003800000 */
.L_x_1023:
[----:B------:R-:W-:Y:S01]  /*d850*/  @!P0 LEA R31, R40, UR6, 0x7 ;  /* 0x00000006281f8c11 */ /* 0x000fe2000f8e38ff */
[----:B------:R-:W-:Y:S01]  /*d860*/  FADD.FTZ R29, R29, R26 ;  /* 0x0000001a1d1d7221 */ /* 0x000fe20000010000 */
[----:B------:R-:W-:Y:S02]  /*d870*/  @!P0 LOP3.LUT R30, R30, R11, RZ, 0x3c, !PT ;  /* 0x0000000b1e1e8212 */ /* 0x000fe400078e3cff */
[----:B------:R-:W-:Y:S02]  /*d880*/  MOV R42, RZ ;  /* 0x000000ff002a7202 */ /* 0x000fe40000000f00 */
[----:B------:R-:W-:Y:S02]  /*d890*/  @!P0 LEA R30, R30, R31, 0x2 ;  /* 0x0000001f1e1e8211 */ /* 0x000fe400078e10ff */
[----:B------:R-:W-:Y:S02]  /*d8a0*/  @!P0 IADD3 R46, R25, 0x3c, RZ ;  /* 0x0000003c192e8810 */ /* 0x000fe40007ffe0ff */
[----:B------:R-:W-:Y:S01]  /*d8b0*/  @!P0 LEA R45, R40, UR6, 0x7 ;  /* 0x00000006282d8c11 */ /* 0x000fe2000f8e38ff */
[----:B------:R0:W1:Y:S01]  /*d8c0*/  @!P0 LDS R33, [R30+0x500] ;  /* 0x000500001e218984 */ /* 0x0000620000000800 */
[----:B------:R-:W-:Y:S01]  /*d8d0*/  @!P0 LOP3.LUT R46, R46, R11, RZ, 0x3c, !PT ;  /* 0x0000000b2e2e8212 */ /* 0x000fe200078e3cff */
[----:B------:R-:W-:Y:S01]  /*d8e0*/  HFMA2.MMA R53, -RZ, RZ, 0, 2.384185791015625e-07 ;  /* 0x00000004ff357435 */ /* 0x000fe200000001ff */
[----:B------:R-:W-:Y:S01]  /*d8f0*/  MOV R52, R29 ;  /* 0x0000001d00347202 */ /* 0x000fe20000000f00 */
[----:B------:R0:W2:Y:S01]  /*d900*/  @!P0 LDS R32, [R30] ;  /* 0x000000001e208984 */ /* 0x0000a20000000800 */
[----:B------:R-:W-:Y:S01]  /*d910*/  @!P0 LEA R46, R46, R45, 0x2 ;  /* 0x0000002d2e2e8211 */ /* 0x000fe200078e10ff */
[----:B------:R-:W-:-:S04]  /*d920*/  HFMA2.MMA R45, -RZ, RZ, 0, 0 ;  /* 0x00000000ff2d7435 */ /* 0x000fc800000001ff */
[----:B------:R0:W3:Y:S01]  /*d930*/  @!P0 LDS R47, [R46] ;  /* 0x000000002e2f8984 */ /* 0x0000e20000000800 */
[----:B------:R-:W-:-:S07]  /*d940*/  MOV R28, R49 ;  /* 0x00000031001c7202 */ /* 0x000fce0000000f00 */
[----:B0123--:R-:W-:Y:S05]  /*d950*/  WARPSYNC.COLLECTIVE R51, `(.L_x_1024) ;  /* 0x0000000033087348 */ /* 0x00ffea0003c00000 */
[----:B------:R4:W0:Y:S02]  /*d960*/  SHFL.BFLY P3, R49, R52, R53, R54 ;  /* 0x0c00003534317389 */ /* 0x0008240000060036 */
[----:B01234-:R-:W-:Y:S01]  /*d970*/  ENDCOLLECTIVE ;  /* 0x000000000000791b */ /* 0x01ffe20003800000 */
.L_x_1024:
[----:B------:R-:W-:Y:S01]  /*d980*/  FADD.FTZ R28, R28, R27 ;  /* 0x0000001b1c1c7221 */ /* 0x000fe20000010000 */
[----:B------:R0:W1:Y:S02]  /*d990*/  @!P0 LDS R48, [R46+0x500] ;  /* 0x000500002e308984 */ /* 0x0000640000000800 */
[----:B0-----:R-:W-:Y:S02]  /*d9a0*/  HFMA2.MMA R46, -RZ, RZ, 0, 0 ;  /* 0x00000000ff2e7435 */ /* 0x001fe400000001ff */
[----:B------:R-:W-:Y:S02]  /*d9b0*/  MOV R52, R28 ;  /* 0x0000001c00347202 */ /* 0x000fe40000000f00 */
[----:B------:R-:W-:-:S07]  /*d9c0*/  MOV R26, R49 ;  /* 0x00000031001a7202 */ /* 0x000fce0000000f00 */
[----:B-1----:R-:W-:Y:S05]  /*d9d0*/  WARPSYNC.COLLECTIVE R51, `(.L_x_1025) ;  /* 0x0000000033087348 */ /* 0x002fea0003c00000 */
[----:B------:R0:W2:Y:S02]  /*d9e0*/  SHFL.BFLY P3, R49, R52, R53, R54 ;  /* 0x0c00003534317389 */ /* 0x0000a40000060036 */
[----:B012---:R-:W-:Y:S01]  /*d9f0*/  ENDCOLLECTIVE ;  /* 0x000000000000791b */ /* 0x007fe20003800000 */
.L_x_1025:
[----:B------:R-:W-:Y:S01]  /*da00*/  @!P0 MOV R35, R33 ;  /* 0x0000002100238202 */ /* 0x000fe20000000f00 */
[----:B------:R-:W-:Y:S01]  /*da10*/  FADD.FTZ R26, R29, R26 ;  /* 0x0000001a1d1a7221 */ /* 0x000fe20000010000 */
[----:B------:R-:W-:Y:S02]  /*da20*/  @!P0 MOV R34, R32 ;  /* 0x0000002000228202 */ /* 0x000fe40000000f00 */
[----:B------:R-:W-:Y:S01]  /*da30*/  @!P0 MOV R45, R47 ;  /* 0x0000002f002d8202 */ /* 0x000fe20000000f00 */
[----:B------:R-:W-:Y:S01]  /*da40*/  HFMA2.MMA R53, -RZ, RZ, 0, 1.1920928955078125e-07 ;  /* 0x00000002ff357435 */ /* 0x000fe200000001ff */
[----:B------:R-:W-:Y:S02]  /*da50*/  MOV R52, R26 ;  /* 0x0000001a00347202 */ /* 0x000fe40000000f00 */
[----:B------:R-:W-:Y:S02]  /*da60*/  @!P0 MOV R46, R48 ;  /* 0x00000030002e8202 */ /* 0x000fe40000000f00 */
[----:B------:R-:W-:-:S07]  /*da70*/  MOV R27, R49 ;  /* 0x00000031001b7202 */ /* 0x000fce0000000f00 */
[----:B------:R-:W-:Y:S05]  /*da80*/  WARPSYNC.COLLECTIVE R51, `(.L_x_1026) ;  /* 0x0000000033087348 */ /* 0x000fea0003c00000 */
[----:B------:R0:W1:Y:S02]  /*da90*/  SHFL.BFLY P3, R49, R52, R53, R54 ;  /* 0x0c00003534317389 */ /* 0x0000640000060036 */
[----:B01----:R-:W-:Y:S01]  /*daa0*/  ENDCOLLECTIVE ;  /* 0x000000000000791b */ /* 0x003fe20003800000 */
.L_x_1026:
[----:B------:R-:W-:-:S05]  /*dab0*/  FADD.FTZ R27, R28, R27 ;  /* 0x0000001b1c1b7221 */ /* 0x000fca0000010000 */
[----:B------:R-:W-:Y:S02]  /*dac0*/  MOV R52, R27 ;  /* 0x0000001b00347202 */ /* 0x000fe40000000f00 */
[----:B------:R-:W-:-:S07]  /*dad0*/  MOV R29, R49 ;  /* 0x00000031001d7202 */ /* 0x000fce0000000f00 */
[----:B------:R-:W-:Y:S05]  /*dae0*/  WARPSYNC.COLLECTIVE R51, `(.L_x_1027) ;  /* 0x0000000033087348 */ /* 0x000fea0003c00000 */
[----:B------:R0:W1:Y:S02]  /*daf0*/  SHFL.BFLY P3, R49, R52, R53, R54 ;  /* 0x0c00003534317389 */ /* 0x0000640000060036 */
[----:B01----:R-:W-:Y:S01]  /*db00*/  ENDCOLLECTIVE ;  /* 0x000000000000791b */ /* 0x003fe20003800000 */
.L_x_1027:
[----:B------:R-:W-:Y:S01]  /*db10*/  FADD.FTZ R30, R26, R29 ;  /* 0x0000001d1a1e7221 */ /* 0x000fe20000010000 */
[----:B------:R-:W-:Y:S01]  /*db20*/  @!P0 LEA R29, R40, UR6, 0x7 ;  /* 0x00000006281d8c11 */ /* 0x000fe2000f8e38ff */
[----:B------:R-:W-:-:S03]  /*db30*/  HFMA2.MMA R53, -RZ, RZ, 0, 5.9604644775390625e-08 ;  /* 0x00000001ff357435 */ /* 0x000fc600000001ff */
[----:B------:R-:W-:Y:S02]  /*db40*/  MOV R52, R30 ;  /* 0x0000001e00347202 */ /* 0x000fe40000000f00 */
[----:B------:R-:W-:-:S07]  /*db50*/  MOV R28, R49 ;  /* 0x00000031001c7202 */ /* 0x000fce0000000f00 */
[----:B------:R-:W-:Y:S05]  /*db60*/  WARPSYNC.COLLECTIVE R51, `(.L_x_1028) ;  /* 0x0000000033087348 */ /* 0x000fea0003c00000 */
[----:B------:R0:W1:Y:S02]  /*db70*/  SHFL.BFLY P3, R49, R52, R53, R54 ;  /* 0x0c00003534317389 */ /* 0x0000640000060036 */
[----:B01----:R-:W-:Y:S01]  /*db80*/  ENDCOLLECTIVE ;  /* 0x000000000000791b */ /* 0x003fe20003800000 */
.L_x_1028:
[----:B------:R-:W-:Y:S01]  /*db90*/  FADD.FTZ R31, R27, R28 ;  /* 0x0000001c1b1f7221 */ /* 0x000fe20000010000 */
[C---:B------:R-:W-:Y:S01]  /*dba0*/  @!P0 IADD3 R28, R25.reuse, 0x28, RZ ;  /* 0x00000028191c8810 */ /* 0x040fe20007ffe0ff */
[----:B------:R-:W0:Y:S01]  /*dbb0*/  LDC.64 R26, c[0x0][0x218] ;  /* 0x00008600ff1a7b82 */ /* 0x000e220000000a00 */
[----:B------:R-:W-:Y:S02]  /*dbc0*/  IADD3 R25, R25, R22, RZ ;  /* 0x0000001619197210 */ /* 0x000fe40007ffe0ff */
[----:B------:R-:W-:-:S04]  /*dbd0*/  @!P0 LOP3.LUT R28, R28, R11, RZ, 0x3c, !PT ;  /* 0x0000000b1c1c8212 */ /* 0x000fc800078e3cff */
[----:B------:R-:W-:Y:S02]  /*dbe0*/  @!P0 LEA R28, R28, R29, 0x2 ;  /* 0x0000001d1c1c8211 */ /* 0x000fe400078e10ff */
[----:B------:R-:W-:-:S03]  /*dbf0*/  MOV R52, R31 ;  /* 0x0000001f00347202 */ /* 0x000fc60000000f00 */
[----:B------:R1:W2:Y:S04]  /*dc00*/  @!P0 LDS R29, [R28] ;  /* 0x000000001c1d8984 */ /* 0x0002a80000000800 */
[----:B------:R1:W3:Y:S01]  /*dc10*/  @!P0 LDS R43, [R28+0x500] ;  /* 0x000500001c2b8984 */ /* 0x0002e20000000800 */
[----:B------:R-:W-:-:S07]  /*dc20*/  MOV R33, R49 ;  /* 0x0000003100217202 */ /* 0x000fce0000000f00 */
[----:B0123--:R-:W-:Y:S05]  /*dc30*/  WARPSYNC.COLLECTIVE R51, `(.L_x_1029) ;  /* 0x0000000033087348 */ /* 0x00ffea0003c00000 */
[----:B------:R4:W0:Y:S02]  /*dc40*/  SHFL.BFLY P3, R49, R52, R53, R54 ;  /* 0x0c00003534317389 */ /* 0x0008240000060036 */
[----:B01234-:R-:W-:Y:S01]  /*dc50*/  ENDCOLLECTIVE ;  /* 0x000000000000791b */ /* 0x01ffe20003800000 */
.L_x_1029:
[----:B------:R-:W-:Y:S01]  /*dc60*/  FADD.FTZ R30, R30, R33 ;  /* 0x000000211e1e7221 */ /* 0x000fe20000010000 */
[----:B------:R-:W-:Y:S01]  /*dc70*/  IMAD.WIDE R26, R25, 0x2, R26 ;  /* 0x00000002191a7825 */ /* 0x000fe200078e021a */
[----:B------:R-:W-:Y:S01]  /*dc80*/  HFMA2.MMA R53, -RZ, RZ, 0, 4.76837158203125e-07 ;  /* 0x00000008ff357435 */ /* 0x000fe200000001ff */
[----:B------:R-:W-:Y:S02]  /*dc90*/  MOV R52, R34 ;  /* 0x0000002200347202 */ /* 0x000fe40000000f00 */
[----:B------:R-:W-:-:S08]  /*dca0*/  MOV R32, R49 ;  /* 0x0000003100207202 */ /* 0x000fd00000000f00 */
[----:B------:R-:W-:Y:S05]  /*dcb0*/  WARPSYNC.COLLECTIVE R51, `(.L_x_1030) ;  /* 0x0000000033087348 */ /* 0x000fea0003c00000 */
[----:B------:R0:W1:Y:S02]  /*dcc0*/  SHFL.BFLY P3, R49, R52, R53, R54 ;  /* 0x0c00003534317389 */ /* 0x0000640000060036 */
[----:B01----:R-:W-:Y:S01]  /*dcd0*/  ENDCOLLECTIVE ;  /* 0x000000000000791b */ /* 0x003fe20003800000 */
.L_x_1030:
[----:B------:R-:W-:Y:S01]  /*dce0*/  FADD.FTZ R31, R31, R32 ;  /* 0x000000201f1f7221 */ /* 0x000fe20000010000 */
[----:B------:R-:W-:Y:S02]  /*dcf0*/  @!P0 MOV R41, R29 ;  /* 0x0000001d00298202 */ /* 0x000fe40000000f00 */
[----:B------:R-:W0:Y:S01]  /*dd00*/  LDC.64 R28, c[0x0][0x220] ;  /* 0x00008800ff1c7b82 */ /* 0x000e220000000a00 */
[----:B------:R-:W-:Y:S02]  /*dd10*/  @!P0 MOV R42, R43 ;  /* 0x0000002b002a8202 */ /* 0x000fe40000000f00 */
[----:B------:R-:W-:Y:S02]  /*dd20*/  ISETP.NE.AND P0, PT, R40, RZ, PT ;  /* 0x000000ff2800720c */ /* 0x000fe40003f05270 */
[----:B------:R-:W-:Y:S02]  /*dd30*/  MOV R52, R35 ;  /* 0x0000002300347202 */ /* 0x000fe40000000f00 */
[----:B------:R-:W-:-:S09]  /*dd40*/  MOV R37, R49 ;  /* 0x0000003100257202 */ /* 0x000fd20000000f00 */
[----:B0-----:R-:W-:Y:S05]  /*dd50*/  WARPSYNC.COLLECTIVE R51, `(.L_x_1031) ;  /* 0x0000000033087348 */ /* 0x001fea0003c00000 */
[----:B------:R1:W2:Y:S02]  /*dd60*/  SHFL.BFLY P3, R49, R52, R53, R54 ;  /* 0x0c00003534317389 */ /* 0x0002a40000060036 */
[----:B012---:R-:W-:Y:S01]  /*dd70*/  ENDCOLLECTIVE ;  /* 0x000000000000791b */ /* 0x007fe20003800000 */
.L_x_1031:
[----:B------:R-:W-:Y:S01]  /*dd80*/  @!P0 F2FP.BF16.F32.PACK_AB R30, RZ, R30 ;  /* 0x0000001eff1e823e */ /* 0x000fe200000010ff */
[----:B------:R-:W-:Y:S01]  /*dd90*/  FADD.FTZ R37, R37, R34 ;  /* 0x0000002225257221 */ /* 0x000fe20000010000 */
[----:B------:R-:W-:Y:S01]  /*dda0*/  @!P0 F2FP.BF16.F32.PACK_AB R31, RZ, R31 ;  /* 0x0000001fff1f823e */ /* 0x000fe200000010ff */
[----:B------:R-:W-:Y:S01]  /*ddb0*/  IMAD.WIDE R28, R25, 0x2, R28 ;  /* 0x00000002191c7825 */ /* 0x000fe200078e021c */
[----:B------:R-:W-:-:S05]  /*ddc0*/  PRMT R33, R30, 0x7610, R33 ;  /* 0x000076101e217816 */ /* 0x000fca0000000021 */
[----:B------:R0:W-:Y:S01]  /*ddd0*/  @!P0 STG.E.U16 desc[UR18][R26.64], R33 ;  /* 0x000000211a008986 */ /* 0x0001e2000c101512 */
[----:B------:R-:W-:Y:S01]  /*dde0*/  HFMA2.MMA R53, -RZ, RZ, 0, 2.384185791015625e-07 ;  /* 0x00000004ff357435 */ /* 0x000fe200000001ff */
[----:B------:R-:W-:Y:S02]  /*ddf0*/  MOV R52, R37 ;  /* 0x0000002500347202 */ /* 0x000fe40000000f00 */
[----:B------:R-:W-:-:S08]  /*de00*/  MOV R36, R49 ;  /* 0x0000003100247202 */ /* 0x000fd00000000f00 */
[----:B0-----:R-:W-:Y:S05]  /*de10*/  WARPSYNC.COLLECTIVE R51, `(.L_x_1032) ;  /* 0x0000000033087348 */ /* 0x001fea0003c00000 */
[----:B------:R1:W2:Y:S02]  /*de20*/  SHFL.BFLY P3, R49, R52, R53, R54 ;  /* 0x0c00003534317389 */ /* 0x0002a40000060036 */
[----:B012---:R-:W-:Y:S01]  /*de30*/  ENDCOLLECTIVE ;  /* 0x000000000000791b */ /* 0x007fe20003800000 */
.L_x_1032:
[----:B------:R-:W-:-:S05]  /*de40*/  FADD.FTZ R36, R36, R35 ;  /* 0x0000002324247221 */ /* 0x000fca0000010000 */
[----:B------:R-:W-:Y:S02]  /*de50*/  MOV R52, R36 ;  /* 0x0000002400347202 */ /* 0x000fe40000000f00 */
[----:B------:R-:W-:-:S07]  /*de60*/  MOV R34, R49 ;  /* 0x0000003100227202 */ /* 0x000fce0000000f00 */
[----:B------:R-:W-:Y:S05]  /*de70*/  WARPSYNC.COLLECTIVE R51, `(.L_x_1033) ;  /* 0x0000000033087348 */ /* 0x000fea0003c00000 */
[----:B------:R0:W1:Y:S02]  /*de80*/  SHFL.BFLY P3, R49, R52, R53, R54 ;  /* 0x0c00003534317389 */ /* 0x0000640000060036 */
[----:B01----:R-:W-:Y:S01]  /*de90*/  ENDCOLLECTIVE ;  /* 0x000000000000791b */ /* 0x003fe20003800000 */
.L_x_1033:
[----:B------:R-:W-:Y:S01]  /*dea0*/  FADD.FTZ R34, R37, R34 ;  /* 0x0000002225227221 */ /* 0x000fe20000010000 */
[----:B------:R-:W-:-:S04]  /*deb0*/  HFMA2.MMA R53, -RZ, RZ, 0, 1.1920928955078125e-07 ;  /* 0x00000002ff357435 */ /* 0x000fc800000001ff */
[----:B------:R-:W-:Y:S02]  /*dec0*/  MOV R52, R34 ;  /* 0x0000002200347202 */ /* 0x000fe40000000f00 */
[----:B------:R-:W-:-:S07]  /*ded0*/  MOV R35, R49 ;  /* 0x0000003100237202 */ /* 0x000fce0000000f00 */
[----:B------:R-:W-:Y:S05]  /*dee0*/  WARPSYNC.COLLECTIVE R51, `(.L_x_1034) ;  /* 0x0000000033087348 */ /* 0x000fea0003c00000 */
[----:B------:R0:W1:Y:S02]  /*def0*/  SHFL.BFLY P3, R49, R52, R53, R54 ;  /* 0x0c00003534317389 */ /* 0x0000640000060036 */
[----:B01----:R-:W-:Y:S01]  /*df00*/  ENDCOLLECTIVE ;  /* 0x000000000000791b */ /* 0x003fe20003800000 */
.L_x_1034:
[----:B------:R-:W-:-:S05]  /*df10*/  FADD.FTZ R35, R36, R35 ;  /* 0x0000002324237221 */ /* 0x000fca0000010000 */
[----:B------:R-:W-:Y:S02]  /*df20*/  MOV R52, R35 ;  /* 0x0000002300347202 */ /* 0x000fe40000000f00 */
[----:B------:R-:W-:-:S07]  /*df30*/  MOV R37, R49 ;  /* 0x0000003100257202 */ /* 0x000fce0000000f00 */
[----:B------:R-:W-:Y:S05]  /*df40*/  WARPSYNC.COLLECTIVE R51, `(.L_x_1035) ;  /* 0x0000000033087348 */ /* 0x000fea0003c00000 */
[----:B------:R0:W1:Y:S02]  /*df50*/  SHFL.BFLY P3, R49, R52, R53, R54 ;  /* 0x0c00003534317389 */ /* 0x0000640000060036 */
[----:B01----:R-:W-:Y:S01]  /*df60*/  ENDCOLLECTIVE ;  /* 0x000000000000791b */ /* 0x003fe20003800000 */
.L_x_1035:
[----:B------:R-:W-:Y:S01]  /*df70*/  FADD.FTZ R37, R34, R37 ;  /* 0x0000002522257221 */ /* 0x000fe20000010000 */
[----:B------:R-:W-:-:S04]  /*df80*/  HFMA2.MMA R53, -RZ, RZ, 0, 5.9604644775390625e-08 ;  /* 0x00000001ff357435 */ /* 0x000fc800000001ff */
[----:B------:R-:W-:Y:S02]  /*df90*/  MOV R52, R37 ;  /* 0x0000002500347202 */ /* 0x000fe40000000f00 */
[----:B------:R-:W-:-:S07]  /*dfa0*/  MOV R36, R49 ;  /* 0x0000003100247202 */ /* 0x000fce0000000f00 */
[----:B------:R-:W-:Y:S05]  /*dfb0*/  WARPSYNC.COLLECTIVE R51, `(.L_x_1036) ;  /* 0x0000000033087348 */ /* 0x000fea0003c00000 */
[----:B------:R0:W1:Y:S02]  /*dfc0*/  SHFL.BFLY P3, R49, R52, R53, R54 ;  /* 0x0c00003534317389 */ /* 0x0000640000060036 */
[----:B01----:R-:W-:Y:S01]  /*dfd0*/  ENDCOLLECTIVE ;  /* 0x000000000000791b */ /* 0x003fe20003800000 */
.L_x_1036:
[----:B------:R-:W-:-:S05]  /*dfe0*/  FADD.FTZ R36, R35, R36 ;  /* 0x0000002423247221 */ /* 0x000fca0000010000 */
[----:B------:R-:W-:Y:S02]  /*dff0*/  MOV R52, R36 ;  /* 0x0000002400347202 */ /* 0x000fe40000000f00 */
[----:B------:R-:W-:-:S07]  /*e000*/  MOV R34, R49 ;  /* 0x0000003100227202 */ /* 0x000fce0000000f00 */
[----:B------:R-:W-:Y:S05]  /*e010*/  WARPSYNC.COLLECTIVE R51, `(.L_x_1037) ;  /* 0x0000000033087348 */ /* 0x000fea0003c00000 */
[----:B------:R0:W1:Y:S02]  /*e020*/  SHFL.BFLY P3, R49, R52, R53, R54 ;  /* 0x0c00003534317389 */ /* 0x0000640000060036 */
[----:B01----:R-:W-:Y:S01]  /*e030*/  ENDCOLLECTIVE ;  /* 0x000000000000791b */ /* 0x003fe20003800000 */
.L_x_1037:
[----:B------:R-:W-:-:S05]  /*e040*/  FADD.FTZ R25, R37, R34 ;  /* 0x0000002225197221 */ /* 0x000fca0000010000 */
[----:B------:R-:W-:Y:S01]  /*e050*/  @!P0 F2FP.BF16.F32.PACK_AB R25, RZ, R25 ;  /* 0x00000019ff19823e */ /* 0x000fe200000010ff */
[----:B------:R-:W-:Y:S01]  /*e060*/  HFMA2.MMA R53, -RZ, RZ, 0, 4.76837158203125e-07 ;  /* 0x00000008ff357435 */ /* 0x000fe200000001ff */
[----:B------:R-:W-:Y:S02]  /*e070*/  MOV R52, R41 ;  /* 0x0000002900347202 */ /* 0x000fe40000000f00 */
[----:B------:R-:W-:-:S08]  /*e080*/  MOV R35, R49 ;  /* 0x0000003100237202 */ /* 0x000fd00000000f00 */
[----:B------:R-:W-:Y:S05]  /*e090*/  WARPSYNC.COLLECTIVE R51, `(.L_x_1038) ;  /* 0x0000000033087348 */ /* 0x000fea0003c00000 */
[----:B------:R0:W1:Y:S02]  /*e0a0*/  SHFL.BFLY P3, R49, R52, R53, R54 ;  /* 0x0c00003534317389 */ /* 0x0000640000060036 */
[----:B01----:R-:W-:Y:S01]  /*e0b0*/  ENDCOLLECTIVE ;  /* 0x000000000000791b */ /* 0x003fe20003800000 */
.L_x_1038:
[--C-:B------:R-:W-:Y:S01]  /*e0c0*/  FADD.FTZ R30, R36, R35.reuse ;  /* 0x00000023241e7221 */ /* 0x100fe20000010000 */
[----:B------:R-:W-:-:S04]  /*e0d0*/  PRMT R35, R25, 0x7610, R35 ;  /* 0x0000761019237816 */ /* 0x000fc80000000023 */
[----:B------:R-:W-:Y:S02]  /*e0e0*/  @!P0 F2FP.BF16.F32.PACK_AB R30, RZ, R30 ;  /* 0x0000001eff1e823e */ /* 0x000fe400000010ff */
[----:B------:R-:W-:Y:S02]  /*e0f0*/  MOV R52, R42 ;  /* 0x0000002a00347202 */ /* 0x000fe40000000f00 */
[----:B------:R-:W-:-:S07]  /*e100*/  MOV R44, R49 ;  /* 0x00000031002c7202 */ /* 0x000fce0000000f00 */
[----:B------:R-:W-:Y:S05]  /*e110*/  WARPSYNC.COLLECTIVE R51, `(.L_x_1039) ;  /* 0x0000000033087348 */ /* 0x000fea0003c00000 */
[----:B------:R0:W1:Y:S02]  /*e120*/  SHFL.BFLY P3, R49, R52, R53, R54 ;  /* 0x0c00003534317389 */ /* 0x0000640000060036 */
[----:B01----:R-:W-:Y:S01]  /*e130*/  ENDCOLLECTIVE ;  /* 0x000000000000791b */ /* 0x003fe20003800000 */
.L_x_1039:
[----:B------:R-:W-:Y:S01]  /*e140*/  FADD.FTZ R44, R44, R41 ;  /* 0x000000292c2c7221 */ /* 0x000fe20000010000 */
[----:B------:R-:W-:-:S04]  /*e150*/  HFMA2.MMA R53, -RZ, RZ, 0, 2.384185791015625e-07 ;  /* 0x00000004ff357435 */ /* 0x000fc800000001ff */
[----:B------:R-:W-:Y:S02]  /*e160*/  MOV R52, R44 ;  /* 0x0000002c00347202 */ /* 0x000fe40000000f00 */
[----:B------:R-:W-:-:S07]  /*e170*/  MOV R43, R49 ;  /* 0x00000031002b7202 */ /* 0x000fce0000000f00 */
[----:B------:R-:W-:Y:S05]  /*e180*/  WARPSYNC.COLLECTIVE R51, `(.L_x_1040) ;  /* 0x0000000033087348 */ /* 0x000fea0003c00000 */
[----:B------:R0:W1:Y:S02]  /*e190*/  SHFL.BFLY P3, R49, R52, R53, R54 ;  /* 0x0c00003534317389 */ /* 0x0000640000060036 */
[----:B01----:R-:W-:Y:S01]  /*e1a0*/  ENDCOLLECTIVE ;  /* 0x000000000000791b */ /* 0x003fe20003800000 */
.L_x_1040:
[----:B------:R-:W-:-:S05]  /*e1b0*/  FADD.FTZ R43, R43, R42 ;  /* 0x0000002a2b2b7221 */ /* 0x000fca0000010000 */
[----:B------:R-:W-:Y:S02]  /*e1c0*/  MOV R52, R43 ;  /* 0x0000002b00347202 */ /* 0x000fe40000000f00 */
[----:B------:R-:W-:-:S07]  /*e1d0*/  MOV R41, R49 ;  /* 0x0000003100297202 */ /* 0x000fce0000000f00 */
[----:B------:R-:W-:Y:S05]  /*e1e0*/  WARPSYNC.COLLECTIVE R51, `(.L_x_1041) ;  /* 0x0000000033087348 */ /* 0x000fea0003c00000 */
[----:B------:R0:W1:Y:S02]  /*e1f0*/  SHFL.BFLY P3, R49, R52, R53, R54 ;  /* 0x0c00003534317389 */ /* 0x0000640000060036 */
[----:B01----:R-:W-:Y:S01]  /*e200*/  ENDCOLLECTIVE ;  /* 0x000000000000791b */ /* 0x003fe20003800000 */
.L_x_1041:
[----:B------:R-:W-:Y:S01]  /*e210*/  FADD.FTZ R41, R44, R41 ;  /* 0x000000292c297221 */ /* 0x000fe20000010000 */
[----:B------:R-:W-:-:S04]  /*e220*/  HFMA2.MMA R53, -RZ, RZ, 0, 1.1920928955078125e-07 ;  /* 0x00000002ff357435 */ /* 0x000fc800000001ff */
[----:B------:R-:W-:Y:S02]  /*e230*/  MOV R52, R41 ;  /* 0x0000002900347202 */ /* 0x000fe40000000f00 */
[----:B------:R-:W-:-:S07]  /*e240*/  MOV R42, R49 ;  /* 0x00000031002a7202 */ /* 0x000fce0000000f00 */
[----:B------:R-:W-:Y:S05]  /*e250*/  WARPSYNC.COLLECTIVE R51, `(.L_x_1042) ;  /* 0x0000000033087348 */ /* 0x000fea0003c00000 */
[----:B------:R0:W1:Y:S02]  /*e260*/  SHFL.BFLY P3, R49, R52, R53, R54 ;  /* 0x0c00003534317389 */ /* 0x0000640000060036 */
[----:B01----:R-:W-:Y:S01]  /*e270*/  ENDCOLLECTIVE ;  /* 0x000000000000791b */ /* 0x003fe20003800000 */
.L_x_1042:
[----:B------:R-:W-:-:S05]  /*e280*/  FADD.FTZ R42, R43, R42 ;  /* 0x0000002a2b2a7221 */ /* 0x000fca0000010000 */
[----:B------:R-:W-:Y:S02]  /*e290*/  MOV R52, R42 ;  /* 0x0000002a00347202 */ /* 0x000fe40000000f00 */
[----:B------:R-:W-:-:S07]  /*e2a0*/  MOV R44, R49 ;  /* 0x00000031002c7202 */ /* 0x000fce0000000f00 */
[----:B------:R-:W-:Y:S05]  /*e2b0*/  WARPSYNC.COLLECTIVE R51, `(.L_x_1043) ;  /* 0x0000000033087348 */ /* 0x000fea0003c00000 */
[----:B------:R0:W1:Y:S02]  /*e2c0*/  SHFL.BFLY P3, R49, R52, R53, R54 ;  /* 0x0c00003534317389 */ /* 0x0000640000060036 */
[----:B01----:R-:W-:Y:S01]  /*e2d0*/  ENDCOLLECTIVE ;  /* 0x000000000000791b */ /* 0x003fe20003800000 */
.L_x_1043:
[----:B------:R-:W-:Y:S01]  /*e2e0*/  FADD.FTZ R44, R41, R44 ;  /* 0x0000002c292c7221 */ /* 0x000fe20000010000 */
[----:B------:R-:W-:-:S04]  /*e2f0*/  HFMA2.MMA R53, -RZ, RZ, 0, 5.9604644775390625e-08 ;  /* 0x00000001ff357435 */ /* 0x000fc800000001ff */
[----:B------:R-:W-:Y:S02]  /*e300*/  MOV R52, R44 ;  /* 0x0000002c00347202 */ /* 0x000fe40000000f00 */
[----:B------:R-:W-:-:S07]  /*e310*/  MOV R43, R49 ;  /* 0x00000031002b7202 */ /* 0x000fce0000000f00 */
[----:B------:R-:W-:Y:S05]  /*e320*/  WARPSYNC.COLLECTIVE R51, `(.L_x_1044) ;  /* 0x0000000033087348 */ /* 0x000fea0003c00000 */
[----:B------:R0:W1:Y:S02]  /*e330*/  SHFL.BFLY P3, R49, R52, R53, R54 ;  /* 0x0c00003534317389 */ /* 0x0000640000060036 */
[----:B01----:R-:W-:Y:S01]  /*e340*/  ENDCOLLECTIVE ;  /* 0x000000000000791b */ /* 0x003fe20003800000 */
.L_x_1044:
[----:B------:R-:W-:-:S05]  /*e350*/  FADD.FTZ R42, R42, R43 ;  /* 0x0000002b2a2a7221 */ /* 0x000fca0000010000 */
[----:B------:R-:W-:Y:S02]  /*e360*/  MOV R52, R42 ;  /* 0x0000002a00347202 */ /* 0x000fe40000000f00 */
[----:B------:R-:W-:-:S07]  /*e370*/  MOV R41, R49 ;  /* 0x0000003100297202 */ /* 0x000fce0000000f00 */
[----:B------:R-:W-:Y:S05]  /*e380*/  WARPSYNC.COLLECTIVE R51, `(.L_x_1045) ;  /* 0x0000000033087348 */ /* 0x000fea0003c00000 */
[----:B------:R0:W1:Y:S02]  /*e390*/  SHFL.BFLY P3, R49, R52, R53, R54 ;  /* 0x0c00003534317389 */ /* 0x0000640000060036 */
[----:B01----:R-:W-:Y:S01]  /*e3a0*/  ENDCOLLECTIVE ;  /* 0x000000000000791b */ /* 0x003fe20003800000 */
.L_x_1045:
[----:B------:R-:W-:Y:S01]  /*e3b0*/  HFMA2.MMA R53, -RZ, RZ, 0, 4.76837158203125e-07 ;  /* 0x00000008ff357435 */ /* 0x000fe200000001ff */
[----:B------:R-:W-:Y:S02]  /*e3c0*/  MOV R52, R45 ;  /* 0x0000002d00347202 */ /* 0x000fe40000000f00 */
[----:B------:R-:W-:-:S08]  /*e3d0*/  MOV R43, R49 ;  /* 0x00000031002b7202 */ /* 0x000fd00000000f00 */
[----:B------:R-:W-:Y:S05]  /*e3e0*/  WARPSYNC.COLLECTIVE R51, `(.L_x_1046) ;  /* 0x0000000033087348 */ /* 0x000fea0003c00000 */
[----:B------:R0:W1:Y:S02]  /*e3f0*/  SHFL.BFLY P3, R49, R52, R53, R54 ;  /* 0x0c00003534317389 */ /* 0x0000640000060036 */
[----:B01----:R-:W-:Y:S01]  /*e400*/  ENDCOLLECTIVE ;  /* 0x000000000000791b */ /* 0x003fe20003800000 */
.L_x_1046:
[----:B------:R-:W-:-:S05]  /*e410*/  FADD.FTZ R32, R42, R43 ;  /* 0x0000002b2a207221 */ /* 0x000fca0000010000 */
[----:B------:R-:W-:Y:S02]  /*e420*/  @!P0 F2FP.BF16.F32.PACK_AB R32, RZ, R32 ;  /* 0x00000020ff20823e */ /* 0x000fe400000010ff */
[----:B------:R-:W-:Y:S02]  /*e430*/  MOV R52, R46 ;  /* 0x0000002e00347202 */ /* 0x000fe40000000f00 */
[----:B------:R-:W-:-:S07]  /*e440*/  MOV R50, R49 ;  /* 0x0000003100327202 */ /* 0x000fce0000000f00 */
[----:B------:R-:W-:Y:S05]  /*e450*/  WARPSYNC.COLLECTIVE R51, `(.L_x_1047) ;  /* 0x0000000033087348 */ /* 0x000fea0003c00000 */
[----:B------:R0:W1:Y:S02]  /*e460*/  SHFL.BFLY P3, R49, R52, R53, R54 ;  /* 0x0c00003534317389 */ /* 0x0000640000060036 */
[----:B01----:R-:W-:Y:S01]  /*e470*/  ENDCOLLECTIVE ;  /* 0x000000000000791b */ /* 0x003fe20003800000 */
.L_x_1047:
[----:B------:R-:W-:Y:S01]  /*e480*/  FADD.FTZ R50, R50, R45 ;  /* 0x0000002d32327221 */ /* 0x000fe20000010000 */
[----:B------:R-:W-:-:S04]  /*e490*/  HFMA2.MMA R53, -RZ, RZ, 0, 2.384185791015625e-07 ;  /* 0x00000004ff357435 */ /* 0x000fc800000001ff */
[----:B------:R-:W-:Y:S02]  /*e4a0*/  MOV R52, R50 ;  /* 0x0000003200347202 */ /* 0x000fe40000000f00 */
[----:B------:R-:W-:-:S07]  /*e4b0*/  MOV R47, R49 ;  /* 0x00000031002f7202 */ /* 0x000fce0000000f00 */
[----:B------:R-:W-:Y:S05]  /*e4c0*/  WARPSYNC.COLLECTIVE R51, `(.L_x_1048) ;  /* 0x0000000033087348 */ /* 0x000fea0003c00000 */
[----:B------:R0:W1:Y:S02]  /*e4d0*/  SHFL.BFLY P3, R49, R52, R53, R54 ;  /* 0x0c00003534317389 */ /* 0x0000640000060036 */
[----:B01----:R-:W-:Y:S01]  /*e4e0*/  ENDCOLLECTIVE ;  /* 0x000000000000791b */ /* 0x003fe20003800000 */
.L_x_1048:
[----:B------:R-:W-:-:S05]  /*e4f0*/  FADD.FTZ R47, R47, R46 ;  /* 0x0000002e2f2f7221 */ /* 0x000fca0000010000 */
[----:B------:R-:W-:Y:S02]  /*e500*/  MOV R52, R47 ;  /* 0x0000002f00347202 */ /* 0x000fe40000000f00 */
[----:B------:R-:W-:-:S07]  /*e510*/  MOV R45, R49 ;  /* 0x00000031002d7202 */ /* 0x000fce0000000f00 */
[----:B------:R-:W-:Y:S05]  /*e520*/  WARPSYNC.COLLECTIVE R51, `(.L_x_1049) ;  /* 0x0000000033087348 */ /* 0x000fea0003c00000 */
[----:B------:R0:W1:Y:S02]  /*e530*/  SHFL.BFLY P3, R49, R52, R53, R54 ;  /* 0x0c00003534317389 */ /* 0x0000640000060036 */
[----:B01----:R-:W-:Y:S01]  /*e540*/  ENDCOLLECTIVE ;  /* 0x000000000000791b */ /* 0x003fe20003800000 */
.L_x_1049:
[----:B------:R-:W-:Y:S01]  /*e550*/  FADD.FTZ R45, R50, R45 ;  /* 0x0000002d322d7221 */ /* 0x000fe20000010000 */
[----:B------:R-:W-:-:S04]  /*e560*/  HFMA2.MMA R53, -RZ, RZ, 0, 1.1920928955078125e-07 ;  /* 0x00000002ff357435 */ /* 0x000fc800000001ff */
[----:B------:R-:W-:Y:S02]  /*e570*/  MOV R52, R45 ;  /* 0x0000002d00347202 */ /* 0x000fe40000000f00 */
[----:B------:R-:W-:-:S07]  /*e580*/  MOV R46, R49 ;  /* 0x00000031002e7202 */ /* 0x000fce0000000f00 */
[----:B------:R-:W-:Y:S05]  /*e590*/  WARPSYNC.COLLECTIVE R51, `(.L_x_1050) ;  /* 0x0000000033087348 */ /* 0x000fea0003c00000 */
[----:B------:R0:W1:Y:S02]  /*e5a0*/  SHFL.BFLY P3, R49, R52, R53, R54 ;  /* 0x0c00003534317389 */ /* 0x0000640000060036 */
[----:B01----:R-:W-:Y:S01]  /*e5b0*/  ENDCOLLECTIVE ;  /* 0x000000000000791b */ /* 0x003fe20003800000 */
.L_x_1050:
[----:B------:R-:W-:-:S05]  /*e5c0*/  FADD.FTZ R46, R47, R46 ;  /* 0x0000002e2f2e7221 */ /* 0x000fca0000010000 */
[----:B------:R-:W-:Y:S02]  /*e5d0*/  MOV R52, R46 ;  /* 0x0000002e00347202 */ /* 0x000fe40000000f00 */
[----:B------:R-:W-:-:S07]  /*e5e0*/  MOV R48, R49 ;  /* 0x0000003100307202 */ /* 0x000fce0000000f00 */
[----:B------:R-:W-:Y:S05]  /*e5f0*/  WARPSYNC.COLLECTIVE R51, `(.L_x_1051) ;  /* 0x0000000033087348 */ /* 0x000fea0003c00000 */
[----:B------:R0:W1:Y:S02]  /*e600*/  SHFL.BFLY P3, R49, R52, R53, R54 ;  /* 0x0c00003534317389 */ /* 0x0000640000060036 */
[----:B01----:R-:W-:Y:S01]  /*e610*/  ENDCOLLECTIVE ;  /* 0x000000000000791b */ /* 0x003fe20003800000 */
.L_x_1051:
[----:B------:R-:W-:Y:S01]  /*e620*/  FADD.FTZ R45, R45, R48 ;  /* 0x000000302d2d7221 */ /* 0x000fe20000010000 */
[----:B------:R-:W-:-:S04]  /*e630*/  HFMA2.MMA R53, -RZ, RZ, 0, 5.9604644775390625e-08 ;  /* 0x00000001ff357435 */ /* 0x000fc800000001ff */
[----:B------:R-:W-:Y:S02]  /*e640*/  MOV R52, R45 ;  /* 0x0000002d00347202 */ /* 0x000fe40000000f00 */
[----:B------:R-:W-:Y:S02]  /*e650*/  MOV R47, R49 ;  /* 0x00000031002f7202 */ /* 0x000fe40000000f00 */
[----:B------:R-:W-:Y:S01]  /*e660*/  PRMT R49, R31, 0x7610, R49 ;  /* 0x000076101f317816 */ /* 0x000fe20000000031 */
[----:B------:R-:W-:Y:S02]  /*e670*/  FADD.FTZ R31, R44, R41 ;  /* 0x000000292c1f7221 */ /* 0x000fe40000010000 */
[----:B------:R-:W-:Y:S02]  /*e680*/  FADD.FTZ R46, R46, R47 ;  /* 0x0000002f2e2e7221 */ /* 0x000fe40000010000 */
[----:B------:R0:W-:Y:S01]  /*e690*/  @!P0 STG.E.U16 desc[UR18][R28.64], R49 ;  /* 0x000000311c008986 */ /* 0x0001e2000c101512 */
[----:B------:R-:W-:-:S07]  /*e6a0*/  @!P0 F2FP.BF16.F32.PACK_AB R31, RZ, R31 ;  /* 0x0000001fff1f823e */ /* 0x000fce00000010ff */
[----:B0-----:R-:W-:Y:S05]  /*e6b0*/  WARPSYNC.COLLECTIVE R51, `(.L_x_1052) ;  /* 0x0000000033087348 */ /* 0x001fea0003c00000 */
[----:B0-----:R0:W1:Y:S02]  /*e6c0*/  SHFL.BFLY P3, R49, R52, R53, R54 ;  /* 0x0c00003534317389 */ /* 0x0010640000060036 */
[----:B01----:R-:W-:Y:S01]  /*e6d0*/  ENDCOLLECTIVE ;  /* 0x000000000000791b */ /* 0x003fe20003800000 */
.L_x_1052:
        /* <DEDUP_REMOVED lines=9> */
.L_x_1053:
[----:B------:R-:W-:Y:S01]  /*e770*/  FADD.FTZ R34, R45, R34 ;  /* 0x000000222d227221 */ /* 0x000fe20000010000 */
[----:B------:R-:W-:Y:S01]  /*e780*/  MOV R25, R49 ;  /* 0x0000003100197202 */ /* 0x000fe20000000f00 */
[----:B------:R-:W-:Y:S06]  /*e790*/  BRA `(.L_x_1054) ;  /* 0xffffffe400007947 */ /* 0x000fec000383ffff */
.L_x_1055:
        /* <DEDUP_REMOVED lines=14> */
.L_x_2235:


//--------------------- .text._ZN13group_norm_v214gn_cuda_kernelI13__nv_bfloat16Li320ELi1ELi32ELi20ELi256ELb0ELi256ELi20ELi20ELi4ELb0ELi116ELb0ELb0ENS_16CompileConditionILi900EEEEEvPT_PKS4_S7_S7_flPfS8_Pj --------------------------
	.section	.text._ZN13group_norm_v214gn_cuda_kernelI13__nv_bfloat16Li320ELi1ELi32ELi20ELi256ELb0ELi256ELi20ELi20ELi4ELb0ELi116ELb0ELb0ENS_16CompileConditionILi900EEEEEvPT_PKS4_S7_S7_flPfS8_Pj,"ax",@progbits
	.align	128
        .global         _ZN13group_norm_v214gn_cuda_kernelI13__nv_bfloat16Li320ELi1ELi32ELi20ELi256ELb0ELi256ELi20ELi20ELi4ELb0ELi116ELb0ELb0ENS_16CompileConditionILi900EEEEEvPT_PKS4_S7_S7_flPfS8_Pj
        .type           _ZN13group_norm_v214gn_cuda_kernelI13__nv_bfloat16Li320ELi1ELi32ELi20ELi256ELb0ELi256ELi20ELi20ELi4ELb0ELi116ELb0ELb0ENS_16CompileConditionILi900EEEEEvPT_PKS4_S7_S7_flPfS8_Pj,@function
        .size           _ZN13group_norm_v214gn_cuda_kernelI13__nv_bfloat16Li320ELi1ELi32ELi20ELi256ELb0ELi256ELi20ELi20ELi4ELb0ELi116ELb0ELb0ENS_16CompileConditionILi900EEEEEvPT_PKS4_S7_S7_flPfS8_Pj,(.L_x_2236 - _ZN13group_norm_v214gn_cuda_kernelI13__nv_bfloat16Li320ELi1ELi32ELi20ELi256ELb0ELi256ELi20ELi20ELi4ELb0ELi116ELb0ELb0ENS_16CompileConditionILi900EEEEEvPT_PKS4_S7_S7_flPfS8_Pj)
        .other          _ZN13group_norm_v214gn_cuda_kernelI13__nv_bfloat16Li320ELi1ELi32ELi20ELi256ELb0ELi256ELi20ELi20ELi4ELb0ELi116ELb0ELb0ENS_16CompileConditionILi900EEEEEvPT_PKS4_S7_S7_flPfS8_Pj,@"STO_CUDA_ENTRY STV_DEFAULT"
_ZN13group_norm_v214gn_cuda_kernelI13__nv_bfloat16Li320ELi1ELi32ELi20ELi256ELb0ELi256ELi20ELi20ELi4ELb0ELi116ELb0ELb0ENS_16CompileConditionILi900EEEEEvPT_PKS4_S7_S7_flPfS8_Pj:
.text._ZN13group_norm_v214gn_cuda_kernelI13__nv_bfloat16Li320ELi1ELi32ELi20ELi256ELb0ELi256ELi20ELi20ELi4ELb0ELi116ELb0ELb0ENS_16CompileConditionILi900EEEEEvPT_PKS4_S7_S7_flPfS8_Pj:
[----:B------:R-:W-:Y:S01]  /*0000*/  LDC R1, c[0x0][0x28] ;  /* 0x00000a00ff017b82 */ /* 0x000fe20000000800 */
[----:B------:R-:W0:Y:S01]  /*0010*/  S2R R14, SR_TID.X ;  /* 0x00000000000e7919 */ /* 0x000e220000002100 */
[----:B------:R-:W-:Y:S01]  /*0020*/  ULDC.64 UR4, c[0x0][0x218] ;  /* 0x0000860000047ab9 */ /* 0x000fe20000000a00 */
[----:B------:R-:W-:Y:S01]  /*0030*/  ULDC.64 UR6, c[0x0][0x208] ;  /* 0x0000820000067ab9 */ /* 0x000fe20000000a00 */
[----:B------:R-:W-:Y:S01]  /*0040*/  ULDC.64 UR8, c[0x0][0x228] ;  /* 0x00008a0000087ab9 */ /* 0x000fe20000000a00 */
[----:B------:R-:W1:Y:S01]  /*0050*/  S2R R8, SR_CTAID.Y ;  /* 0x0000000000087919 */ /* 0x000e620000002600 */
[----:B0-----:R-:W-:Y:S01]  /*0060*/  IMAD.WIDE.U32 R2, R14, -0x33333333, RZ ;  /* 0xcccccccd0e027825 */ /* 0x001fe200078e00ff */
[----:B-1----:R-:W-:-:S04]  /*0070*/  LOP3.LUT R6, R8, 0x1f, RZ, 0xc0, !PT ;  /* 0x0000001f08067812 */ /* 0x002fc800078ec0ff */
[----:B------:R-:W-:Y:S02]  /*0080*/  SHF.R.U32.HI R5, RZ, 0x2, R3 ;  /* 0x00000002ff057819 */ /* 0x000fe40000011603 */
[----:B------:R-:W-:-:S03]  /*0090*/  SHF.R.U32.HI R2, RZ, 0x5, R8 ;  /* 0x00000005ff027819 */ /* 0x000fc60000011608 */
[C---:B------:R-:W-:Y:S02]  /*00a0*/  IMAD R3, R5.reuse, -0x5, R14 ;  /* 0xfffffffb05037824 */ /* 0x040fe400078e020e */
[----:B------:R-:W-:Y:S02]  /*00b0*/  IMAD R5, R5, 0x280, RZ ;  /* 0x0000028005057824 */ /* 0x000fe400078e02ff */
[----:B------:R-:W-:Y:S02]  /*00c0*/  IMAD R4, R6, 0x5, R3 ;  /* 0x0000000506047824 */ /* 0x000fe400078e0203 */
[----:B------:R-:W-:-:S03]  /*00d0*/  IMAD.WIDE.U32 R2, R2, 0x28000, RZ ;  /* 0x0002800002027825 */ /* 0x000fc600078e00ff */
[----:B------:R-:W-:-:S04]  /*00e0*/  SHF.L.U32 R4, R4, 0x2, RZ ;  /* 0x0000000204047819 */ /* 0x000fc800000006ff */
[----:B------:R-:W-:-:S04]  /*00f0*/  LOP3.LUT R0, R2, R4, RZ, 0xfc, !PT ;  /* 0x0000000402007212 */ /* 0x000fc800078efcff */
[----:B------:R-:W-:-:S04]  /*0100*/  IADD3 R0, P0, R5, R0, RZ ;  /* 0x0000000005007210 */ /* 0x000fc80007f1e0ff */
[----:B------:R-:W-:Y:S02]  /*0110*/  IADD3.X R3, RZ, R3, RZ, P0, !PT ;  /* 0x00000003ff037210 */ /* 0x000fe400007fe4ff */
[C---:B------:R-:W-:Y:S02]  /*0120*/  SHF.L.U32 R2, R0.reuse, 0x1, RZ ;  /* 0x0000000100027819 */ /* 0x040fe400000006ff */
[----:B------:R-:W-:Y:S02]  /*0130*/  SHF.L.U64.HI R0, R0, 0x1, R3 ;  /* 0x0000000100007819 */ /* 0x000fe40000010203 */
[----:B------:R-:W-:-:S04]  /*0140*/  IADD3 R16, P0, R2, UR4, RZ ;  /* 0x0000000402107c10 */ /* 0x000fc8000ff1e0ff */
[----:B------:R-:W-:Y:S01]  /*0150*/  IADD3.X R17, R0, UR5, RZ, P0, !PT ;  /* 0x0000000500117c10 */ /* 0x000fe200087fe4ff */
[----:B------:R-:W-:-:S04]  /*0160*/  ULDC.64 UR4, c[0x0][0x220] ;  /* 0x0000880000047ab9 */ /* 0x000fc80000000a00 */
[----:B------:R-:W2:Y:S04]  /*0170*/  LDG.E.64.CONSTANT R10, desc[UR6][R16.64] ;  /* 0x00000006100a7981 */ /* 0x000ea8000c1e9b00 */
[----:B------:R-:W3:Y:S04]  /*0180*/  LDG.E.64.CONSTANT R12, desc[UR6][R16.64+0x14000] ;  /* 0x01400006100c7981 */ /* 0x000ee8000c1e9b00 */
[----:B------:R-:W4:Y:S04]  /*0190*/  LDG.E.64.CONSTANT R24, desc[UR6][R16.64+0x28000] ;  /* 0x0280000610187981 */ /* 0x000f28000c1e9b00 */
[----:B------:R0:W4:Y:S01]  /*01a0*/  LDG.E.64.CONSTANT R26, desc[UR6][R16.64+0x3c000] ;  /* 0x03c00006101a7981 */ /* 0x000122000c1e9b00 */
[----:B------:R-:W-:-:S02]  /*01b0*/  SHF.L.U32 R22, R4, 0x1, RZ ;  /* 0x0000000104167819 */ /* 0x000fc400000006ff */
[----:B------:R-:W-:Y:S02]  /*01c0*/  SHF.R.U32.HI R3, RZ, 0x1f, R4 ;  /* 0x0000001fff037819 */ /* 0x000fe40000011604 */
[C---:B------:R-:W-:Y:S02]  /*01d0*/  IADD3 R20, P0, R22.reuse, UR4, RZ ;  /* 0x0000000416147c10 */ /* 0x040fe4000ff1e0ff */
[----:B------:R-:W-:Y:S02]  /*01e0*/  IADD3 R22, P1, R22, UR8, RZ ;  /* 0x0000000816167c10 */ /* 0x000fe4000ff3e0ff */
[C---:B------:R-:W-:Y:S02]  /*01f0*/  IADD3.X R21, R3.reuse, UR5, RZ, P0, !PT ;  /* 0x0000000503157c10 */ /* 0x040fe400087fe4ff */
[----:B------:R-:W-:-:S04]  /*0200*/  IADD3.X R23, R3, UR9, RZ, P1, !PT ;  /* 0x0000000903177c10 */ /* 0x000fc80008ffe4ff */
[----:B------:R-:W5:Y:S04]  /*0210*/  LDG.E.64.CONSTANT R20, desc[UR6][R20.64] ;  /* 0x0000000614147981 */ /* 0x000f68000c1e9b00 */
[----:B------:R-:W5:Y:S01]  /*0220*/  LDG.E.64.CONSTANT R22, desc[UR6][R22.64] ;  /* 0x0000000616167981 */ /* 0x000f62000c1e9b00 */
[----:B------:R-:W-:-:S13]  /*0230*/  LOP3.LUT P0, RZ, R14, 0x1f, RZ, 0xc0, !PT ;  /* 0x0000001f0eff7812 */ /* 0x000fda000780c0ff */
[----:B------:R-:W1:Y:S01]  /*0240*/  @!P0 S2R R32, SR_CgaCtaId ;  /* 0x0000000000208919 */ /* 0x000e620000008800 */
[C---:B--2---:R-:W-:Y:S02]  /*0250*/  PRMT R9, R10.reuse, 0x7632, R9 ;  /* 0x000076320a097816 */ /* 0x044fe40000000009 */
[----:B------:R-:W-:Y:S02]  /*0260*/  SHF.L.U32 R3, R10, 0x10, RZ ;  /* 0x000000100a037819 */ /* 0x000fe400000006ff */
[----:B------:R-:W-:Y:S02]  /*0270*/  SHF.L.U32 R9, R9, 0x10, RZ ;  /* 0x0000001009097819 */ /* 0x000fe400000006ff */
[----:B------:R-:W-:Y:S01]  /*0280*/  PRMT R5, R11, 0x7632, R5 ;  /* 0x000076320b057816 */ /* 0x000fe20000000005 */
[----:B------:R-:W-:Y:S01]  /*0290*/  FADD.FTZ R10, RZ, R3 ;  /* 0x00000003ff0a7221 */ /* 0x000fe20000010000 */
[----:B0-----:R-:W-:Y:S01]  /*02a0*/  FFMA.FTZ R16, R3, R3, RZ ;  /* 0x0000000303107223 */ /* 0x001fe200000100ff */
[----:B------:R-:W-:-:S02]  /*02b0*/  SHF.L.U32 R11, R11, 0x10, RZ ;  /* 0x000000100b0b7819 */ /* 0x000fc400000006ff */
[----:B------:R-:W-:Y:S01]  /*02c0*/  FADD.FTZ R10, R10, R9 ;  /* 0x000000090a0a7221 */ /* 0x000fe20000010000 */
[----:B------:R-:W-:Y:S01]  /*02d0*/  FFMA.FTZ R16, R9, R9, R16 ;  /* 0x0000000909107223 */ /* 0x000fe20000010010 */
[----:B------:R-:W-:Y:S02]  /*02e0*/  SHF.L.U32 R5, R5, 0x10, RZ ;  /* 0x0000001005057819 */ /* 0x000fe400000006ff */
[----:B------:R-:W-:Y:S01]  /*02f0*/  FADD.FTZ R10, R10, R11 ;  /* 0x0000000b0a0a7221 */ /* 0x000fe20000010000 */
[----:B------:R-:W-:Y:S01]  /*0300*/  FFMA.FTZ R16, R11, R11, R16 ;  /* 0x0000000b0b107223 */ /* 0x000fe20000010010 */
[C---:B---3--:R-:W-:Y:S02]  /*0310*/  PRMT R7, R12.reuse, 0x7632, R7 ;  /* 0x000076320c077816 */ /* 0x048fe40000000007 */
[----:B------:R-:W-:Y:S01]  /*0320*/  SHF.L.U32 R17, R12, 0x10, RZ ;  /* 0x000000100c117819 */ /* 0x000fe200000006ff */
[----:B------:R-:W-:Y:S01]  /*0330*/  FADD.FTZ R10, R10, R5 ;  /* 0x000000050a0a7221 */ /* 0x000fe20000010000 */
[----:B------:R-:W-:Y:S01]  /*0340*/  FFMA.FTZ R16, R5, R5, R16 ;  /* 0x0000000505107223 */ /* 0x000fe20000010010 */
[----:B------:R-:W-:-:S02]  /*0350*/  SHF.L.U32 R7, R7, 0x10, RZ ;  /* 0x0000001007077819 */ /* 0x000fc400000006ff */
[----:B------:R-:W-:Y:S01]  /*0360*/  FADD.FTZ R10, R10, R17 ;  /* 0x000000110a0a7221 */ /* 0x000fe20000010000 */
[----:B------:R-:W-:Y:S01]  /*0370*/  FFMA.FTZ R16, R17, R17, R16 ;  /* 0x0000001111107223 */ /* 0x000fe20000010010 */
[C---:B------:R-:W-:Y:S02]  /*0380*/  PRMT R15, R13.reuse, 0x7632, R15 ;  /* 0x000076320d0f7816 */ /* 0x040fe4000000000f */
[----:B------:R-:W-:Y:S01]  /*0390*/  SHF.L.U32 R13, R13, 0x10, RZ ;  /* 0x000000100d0d7819 */ /* 0x000fe200000006ff */
[----:B------:R-:W-:Y:S01]  /*03a0*/  FADD.FTZ R10, R10, R7 ;  /* 0x000000070a0a7221 */ /* 0x000fe20000010000 */
[----:B------:R-:W-:Y:S01]  /*03b0*/  FFMA.FTZ R16, R7, R7, R16 ;  /* 0x0000000707107223 */ /* 0x000fe20000010010 */
[----:B------:R-:W-:Y:S02]  /*03c0*/  SHF.L.U32 R15, R15, 0x10, RZ ;  /* 0x000000100f0f7819 */ /* 0x000fe400000006ff */
[----:B------:R-:W-:Y:S01]  /*03d0*/  FADD.FTZ R10, R10, R13 ;  /* 0x0000000d0a0a7221 */ /* 0x000fe20000010000 */
[----:B------:R-:W-:Y:S01]  /*03e0*/  FFMA.FTZ R16, R13, R13, R16 ;  /* 0x0000000d0d107223 */ /* 0x000fe20000010010 */
[----:B----4-:R-:W-:-:S02]  /*03f0*/  PRMT R19, R24, 0x7632, R19 ;  /* 0x0000763218137816 */ /* 0x010fc40000000013 */
[----:B------:R-:W-:Y:S01]  /*0400*/  SHF.L.U32 R29, R24, 0x10, RZ ;  /* 0x00000010181d7819 */ /* 0x000fe200000006ff */
[----:B------:R-:W-:Y:S01]  /*0410*/  FADD.FTZ R10, R10, R15 ;  /* 0x0000000f0a0a7221 */ /* 0x000fe20000010000 */
[----:B------:R-:W-:Y:S01]  /*0420*/  FFMA.FTZ R16, R15, R15, R16 ;  /* 0x0000000f0f107223 */ /* 0x000fe20000010010 */
[----:B------:R-:W-:Y:S02]  /*0430*/  SHF.L.U32 R19, R19, 0x10, RZ ;  /* 0x0000001013137819 */ /* 0x000fe400000006ff */
[----:B------:R-:W-:Y:S01]  /*0440*/  FADD.FTZ R10, R10, R29 ;  /* 0x0000001d0a0a7221 */ /* 0x000fe20000010000 */
[----:B------:R-:W-:Y:S01]  /*0450*/  FFMA.FTZ R16, R29, R29, R16 ;  /* 0x0000001d1d107223 */ /* 0x000fe20000010010 */
[C---:B------:R-:W-:Y:S02]  /*0460*/  PRMT R31, R25.reuse, 0x7632, R31 ;  /* 0x00007632191f7816 */ /* 0x040fe4000000001f */
        /* <DEDUP_REMOVED lines=13> */
[----:B------:R-:W-:-:S02]  /*0540*/  PRMT R12, R27, 0x7632, R12 ;  /* 0x000076321b0c7816 */ /* 0x000fc4000000000c */
[----:B------:R-:W-:Y:S01]  /*0550*/  SHF.L.U32 R10, R27, 0x10, RZ ;  /* 0x000000101b0a7819 */ /* 0x000fe200000006ff */
[----:B------:R-:W-:Y:S01]  /*0560*/  FADD.FTZ R25, R18, R35 ;  /* 0x0000002312197221 */ /* 0x000fe20000010000 */
[----:B------:R-:W-:Y:S01]  /*0570*/  FFMA.FTZ R27, R35, R35, R16 ;  /* 0x00000023231b7223 */ /* 0x000fe20000010010 */
[----:B------:R-:W-:Y:S02]  /*0580*/  SHF.L.U32 R12, R12, 0x10, RZ ;  /* 0x000000100c0c7819 */ /* 0x000fe400000006ff */
[----:B------:R-:W-:Y:S01]  /*0590*/  FADD.FTZ R25, R25, R10 ;  /* 0x0000000a19197221 */ /* 0x000fe20000010000 */
[----:B------:R-:W-:-:S03]  /*05a0*/  FFMA.FTZ R27, R10, R10, R27 ;  /* 0x0000000a0a1b7223 */ /* 0x000fc6000001001b */
[----:B------:R-:W-:Y:S01]  /*05b0*/  FADD.FTZ R25, R25, R12 ;  /* 0x0000000c19197221 */ /* 0x000fe20000010000 */
[----:B------:R-:W-:-:S04]  /*05c0*/  FFMA.FTZ R27, R12, R12, R27 ;  /* 0x0000000c0c1b7223 */ /* 0x000fc8000001001b */
        /* <DEDUP_REMOVED lines=9> */
[----:B------:R-:W2:Y:S01]  /*0660*/  SHFL.BFLY PT, R30, R26, 0x4, 0x1f ;  /* 0x0c801f001a1e7f89 */ /* 0x000ea200000e0000 */
[----:B0-----:R-:W-:Y:S01]  /*0670*/  FADD.FTZ R28, R24, R28 ;  /* 0x0000001c181c7221 */ /* 0x001fe20000010000 */
[----:B------:R-:W-:Y:S01]  /*0680*/  @!P0 SHF.R.U32.HI R24, RZ, 0x2, R14 ;  /* 0x00000002ff188819 */ /* 0x000fe2000001160e */
[----:B--2---:R-:W-:-:S03]  /*0690*/  FADD.FTZ R30, R26, R30 ;  /* 0x0000001e1a1e7221 */ /* 0x004fc60000010000 */
[----:B------:R-:W0:Y:S01]  /*06a0*/  SHFL.BFLY PT, R25, R28, 0x2, 0x1f ;  /* 0x0c401f001c197f89 */ /* 0x000e2200000e0000 */
[----:B------:R-:W-:Y:S02]  /*06b0*/  @!P0 MOV R26, 0x400 ;  /* 0x00000400001a8802 */ /* 0x000fe40000000f00 */
[----:B------:R-:W-:Y:S01]  /*06c0*/  @!P0 LOP3.LUT R24, R24, 0x3ffffff8, RZ, 0xc0, !PT ;  /* 0x3ffffff818188812 */ /* 0x000fe200078ec0ff */
[----:B------:R-:W2:Y:S01]  /*06d0*/  SHFL.BFLY PT, R27, R30, 0x2, 0x1f ;  /* 0x0c401f001e1b7f89 */ /* 0x000ea200000e0000 */
[----:B-1----:R-:W-:-:S04]  /*06e0*/  @!P0 LEA R26, R32, R26, 0x18 ;  /* 0x0000001a201a8211 */ /* 0x002fc800078ec0ff */
[----:B------:R-:W-:Y:S01]  /*06f0*/  @!P0 IADD3 R26, R24, R26, RZ ;  /* 0x0000001a181a8210 */ /* 0x000fe20007ffe0ff */
[----:B0-----:R-:W-:Y:S01]  /*0700*/  FADD.FTZ R16, R28, R25 ;  /* 0x000000191c107221 */ /* 0x001fe20000010000 */
[----:B--2---:R-:W-:-:S04]  /*0710*/  FADD.FTZ R27, R30, R27 ;  /* 0x0000001b1e1b7221 */ /* 0x004fc80000010000 */
[----:B------:R-:W0:Y:S04]  /*0720*/  SHFL.BFLY PT, R25, R16, 0x1, 0x1f ;  /* 0x0c201f0010197f89 */ /* 0x000e2800000e0000 */
[----:B------:R-:W1:Y:S01]  /*0730*/  SHFL.BFLY PT, R18, R27, 0x1, 0x1f ;  /* 0x0c201f001b127f89 */ /* 0x000e6200000e0000 */
[----:B0-----:R-:W-:Y:S01]  /*0740*/  @!P0 FADD.FTZ R24, R16, R25 ;  /* 0x0000001910188221 */ /* 0x001fe20000010000 */
[----:B-1----:R-:W-:-:S05]  /*0750*/  @!P0 FADD.FTZ R25, R27, R18 ;  /* 0x000000121b198221 */ /* 0x002fca0000010000 */
[----:B------:R0:W-:Y:S01]  /*0760*/  @!P0 STS.64 [R26], R24 ;  /* 0x000000181a008388 */ /* 0x0001e20000000a00 */
[----:B------:R-:W-:Y:S01]  /*0770*/  BAR.SYNC.DEFER_BLOCKING 0x0 ;  /* 0x0000000000007b1d */ /* 0x000fe20000010000 */
[----:B------:R-:W-:-:S13]  /*0780*/  ISETP.GT.U32.AND P0, PT, R14, 0x1f, PT ;  /* 0x0000001f0e00780c */ /* 0x000fda0003f04070 */
[----:B0-----:R-:W-:Y:S05]  /*0790*/  @P0 BRA `(.L_x_1056) ;  /* 0x0000000000880947 */ /* 0x001fea0003800000 */
[----:B------:R-:W-:Y:S01]  /*07a0*/  ISETP.GT.U32.AND P0, PT, R14, 0x9, PT ;  /* 0x000000090e00780c */ /* 0x000fe20003f04070 */
[----:B------:R-:W-:-:S12]  /*07b0*/  UMOV UR4, 0xffffffff ;  /* 0xffffffff00047882 */ /* 0x000fd80000000000 */
[----:B------:R-:W0:Y:S01]  /*07c0*/  @!P0 S2R R25, SR_CgaCtaId ;  /* 0x0000000000198919 */ /* 0x000e220000008800 */
[----:B------:R-:W-:-:S04]  /*07d0*/  @!P0 MOV R16, 0x400 ;  /* 0x0000040000108802 */ /* 0x000fc80000000f00 */
[----:B0-----:R-:W-:Y:S02]  /*07e0*/  @!P0 LEA R27, R25, R16, 0x18 ;  /* 0x00000010191b8211 */ /* 0x001fe400078ec0ff */
[----:B------:R-:W-:Y:S02]  /*07f0*/  CS2R R24, SRZ ;  /* 0x0000000000187805 */ /* 0x000fe4000001ff00 */
[----:B------:R-:W-:-:S05]  /*0800*/  @!P0 LEA R16, R14, R27, 0x3 ;  /* 0x0000001b0e108211 */ /* 0x000fca00078e18ff */
        /* <DEDUP_REMOVED lines=17> */
.L_x_1068:
[----:B------:R-:W-:Y:S01]  /*0920*/  ISETP.NE.AND P0, PT, R14, RZ, PT ;  /* 0x000000ff0e00720c */ /* 0x000fe20003f05270 */
[----:B---3--:R-:W-:-:S12]  /*0930*/  FADD.FTZ R25, R36, R28 ;  /* 0x0000001c24197221 */ /* 0x008fd80000010000 */
[----:B------:R-:W1:Y:S01]  /*0940*/  @!P0 S2R R27, SR_CgaCtaId ;  /* 0x00000000001b8919 */ /* 0x000e620000008800 */
[----:B------:R-:W-:Y:S01]  /*0950*/  @!P0 FMUL.FTZ R24, R24, 0.00019531250291038304567 ;  /* 0x394ccccd18188820 */ /* 0x000fe20000410000 */
[----:B------:R-:W-:-:S03]  /*0960*/  @!P0 MOV R18, 0x400 ;  /* 0x0000040000128802 */ /* 0x000fc60000000f00 */
[----:B0-----:R-:W-:-:S04]  /*0970*/  @!P0 FMUL.FTZ R16, R24, R24 ;  /* 0x0000001818108220 */ /* 0x001fc80000410000 */
[----:B------:R-:W-:-:S05]  /*0980*/  @!P0 FFMA.FTZ R16, R25, 0.00019531250291038304567, -R16 ;  /* 0x394ccccd19108823 */ /* 0x000fca0000010810 */
[----:B------:R-:W-:Y:S02]  /*0990*/  @!P0 FMNMX.FTZ R25, RZ, R16, !PT ;  /* 0x00000010ff198209 */ /* 0x000fe40007810000 */
[----:B-1----:R-:W-:-:S05]  /*09a0*/  @!P0 LEA R18, R27, R18, 0x18 ;  /* 0x000000121b128211 */ /* 0x002fca00078ec0ff */
[----:B------:R0:W-:Y:S02]  /*09b0*/  @!P0 STS.64 [R18+0x50], R24 ;  /* 0x0000501812008388 */ /* 0x0001e40000000a00 */
.L_x_1056:
[----:B------:R-:W-:Y:S05]  /*09c0*/  WARPSYNC.ALL ;  /* 0x0000000000007948 */ /* 0x000fea0003800000 */
[----:B------:R-:W-:Y:S01]  /*09d0*/  ULDC.64 UR4, c[0x0][0x240] ;  /* 0x0000900000047ab9 */ /* 0x000fe20000000a00 */
[----:B------:R-:W-:Y:S01]  /*09e0*/  BSSY B0, `(.L_x_1058) ;  /* 0x000000f000007945 */ /* 0x000fe20003800000 */
[----:B------:R-:W-:Y:S01]  /*09f0*/  BAR.SYNC.DEFER_BLOCKING 0x0 ;  /* 0x0000000000007b1d */ /* 0x000fe20000010000 */
[----:B------:R-:W-:-:S04]  /*0a00*/  ISETP.NE.U32.AND P0, PT, RZ, UR4, PT ;  /* 0x00000004ff007c0c */ /* 0x000fc8000bf05070 */
[----:B------:R-:W-:-:S04]  /*0a10*/  ISETP.NE.AND.EX P0, PT, RZ, UR5, PT, P0 ;  /* 0x00000005ff007c0c */ /* 0x000fc8000bf05300 */
[----:B------:R-:W-:-:S13]  /*0a20*/  ISETP.NE.OR P0, PT, R14, RZ, !P0 ;  /* 0x000000ff0e00720c */ /* 0x000fda0004705670 */
[----:B------:R-:W-:Y:S05]  /*0a30*/  @P0 BRA `(.L_x_1059) ;  /* 0x0000000000240947 */ /* 0x000fea0003800000 */
[----:B------:R-:W1:Y:S01]  /*0a40*/  S2UR UR5, SR_CgaCtaId ;  /* 0x00000000000579c3 */ /* 0x000e620000008800 */
[----:B------:R-:W-:Y:S01]  /*0a50*/  UMOV UR4, 0x400 ;  /* 0x0000040000047882 */ /* 0x000fe20000000000 */
[----:B------:R-:W-:-:S04]  /*0a60*/  LOP3.LUT R14, R8, 0xffffffe0, RZ, 0xc0, !PT ;  /* 0xffffffe0080e7812 */ /* 0x000fc800078ec0ff */
[----:B------:R-:W-:Y:S02]  /*0a70*/  LOP3.LUT R14, R14, 0x1f, R8, 0xf8, !PT ;  /* 0x0000001f0e0e7812 */ /* 0x000fe400078ef808 */
[----:B------:R-:W2:Y:S01]  /*0a80*/  LDC.64 R26, c[0x0][0x240] ;  /* 0x00009000ff1a7b82 */ /* 0x000ea20000000a00 */
[----:B-1----:R-:W-:Y:S02]  /*0a90*/  ULEA UR4, UR5, UR4, 0x18 ;  /* 0x0000000405047291 */ /* 0x002fe4000f8ec03f */
[----:B--2---:R-:W-:-:S07]  /*0aa0*/  IMAD.WIDE.U32 R26, R14, 0x8, R26 ;  /* 0x000000080e1a7825 */ /* 0x004fce00078e001a */
[----:B0-----:R-:W0:Y:S04]  /*0ab0*/  LDS.64 R24, [UR4+0x50] ;  /* 0x00005004ff187984 */ /* 0x001e280008000a00 */
[----:B0-----:R1:W-:Y:S02]  /*0ac0*/  STG.E.64 desc[UR6][R26.64], R24 ;  /* 0x000000181a007986 */ /* 0x0013e4000c101b06 */
.L_x_1059:
[----:B------:R-:W-:Y:S05]  /*0ad0*/  BSYNC B0 ;  /* 0x0000000000007941 */ /* 0x000fea0003800000 */
.L_x_1058:
[----:B------:R-:W2:Y:S01]  /*0ae0*/  S2UR UR5, SR_CgaCtaId ;  /* 0x00000000000579c3 */ /* 0x000ea20000008800 */
[----:B------:R-:W-:Y:S01]  /*0af0*/  IADD3 R6, RZ, -R6, RZ ;  /* 0x80000006ff067210 */ /* 0x000fe20007ffe0ff */
[----:B------:R-:W-:Y:S01]  /*0b00*/  UMOV UR4, 0x400 ;  /* 0x0000040000047882 */ /* 0x000fe20000000000 */
[----:B01----:R-:W-:Y:S01]  /*0b10*/  IMAD.WIDE.U32 R24, R4, -0x33333333, RZ ;  /* 0xcccccccd04187825 */ /* 0x003fe200078e00ff */
[----:B------:R-:W-:Y:S01]  /*0b20*/  UIADD3 UR4, UR4, 0x50, URZ ;  /* 0x0000005004047890 */ /* 0x000fe2000fffe03f */
[----:B------:R-:W-:Y:S02]  /*0b30*/  MOV R24, R6 ;  /* 0x0000000600187202 */ /* 0x000fe40000000f00 */
[----:B-----5:R-:W-:Y:S02]  /*0b40*/  PRMT R6, R20, 0x7632, R6 ;  /* 0x0000763214067816 */ /* 0x020fe40000000006 */
[----:B------:R-:W-:Y:S02]  /*0b50*/  LEA.HI R24, R25, R24, RZ, 0x1c ;  /* 0x0000001819187211 */ /* 0x000fe400078fe0ff */
[----:B------:R-:W-:-:S02]  /*0b60*/  PRMT R8, R22, 0x7632, R8 ;  /* 0x0000763216087816 */ /* 0x000fc40000000008 */
[----:B------:R-:W-:Y:S02]  /*0b70*/  SHF.L.U32 R20, R20, 0x10, RZ ;  /* 0x0000001014147819 */ /* 0x000fe400000006ff */
[----:B------:R-:W-:Y:S02]  /*0b80*/  SHF.L.U32 R27, R22, 0x10, RZ ;  /* 0x00000010161b7819 */ /* 0x000fe400000006ff */
[----:B------:R-:W-:Y:S02]  /*0b90*/  SHF.L.U32 R14, R6, 0x10, RZ ;  /* 0x00000010060e7819 */ /* 0x000fe400000006ff */
[----:B------:R-:W-:Y:S01]  /*0ba0*/  SHF.L.U32 R8, R8, 0x10, RZ ;  /* 0x0000001008087819 */ /* 0x000fe200000006ff */
[----:B--2---:R-:W-:-:S06]  /*0bb0*/  ULEA UR4, UR5, UR4, 0x18 ;  /* 0x0000000405047291 */ /* 0x004fcc000f8ec03f */
[----:B------:R-:W-:Y:S01]  /*0bc0*/  LEA R24, R24, UR4, 0x3 ;  /* 0x0000000418187c11 */ /* 0x000fe2000f8e18ff */
[----:B------:R-:W-:-:S05]  /*0bd0*/  ULDC UR4, c[0x0][0x230] ;  /* 0x00008c0000047ab9 */ /* 0x000fca0000000800 */
[----:B------:R-:W0:Y:S02]  /*0be0*/  LDS.64 R24, [R24] ;  /* 0x0000000018187984 */ /* 0x000e240000000a00 */
[----:B0-----:R-:W-:Y:S01]  /*0bf0*/  FADD.FTZ R4, R25, UR4 ;  /* 0x0000000419047e21 */ /* 0x001fe20008010000 */
[--C-:B------:R-:W-:Y:S01]  /*0c00*/  FADD.FTZ R17, R17, -R24.reuse ;  /* 0x8000001811117221 */ /* 0x100fe20000010000 */
[--C-:B------:R-:W-:Y:S01]  /*0c10*/  FADD.FTZ R7, R7, -R24.reuse ;  /* 0x8000001807077221 */ /* 0x100fe20000010000 */
[--C-:B------:R-:W-:Y:S01]  /*0c20*/  FADD.FTZ R29, R29, -R24.reuse ;  /* 0x800000181d1d7221 */ /* 0x100fe20000010000 */
[--C-:B------:R-:W-:Y:S01]  /*0c30*/  FADD.FTZ R19, R19, -R24.reuse ;  /* 0x8000001813137221 */ /* 0x100fe20000010000 */
[--C-:B------:R-:W-:Y:S01]  /*0c40*/  FADD.FTZ R3, R3, -R24.reuse ;  /* 0x8000001803037221 */ /* 0x100fe20000010000 */
[----:B------:R-:W0:Y:S01]  /*0c50*/  MUFU.RSQ R4, R4 ;  /* 0x0000000400047308 */ /* 0x000e220000001400 */
[--C-:B------:R-:W-:Y:S01]  /*0c60*/  FADD.FTZ R37, R37, -R24.reuse ;  /* 0x8000001825257221 */ /* 0x100fe20000010000 */
        /* <DEDUP_REMOVED lines=9> */
[----:B------:R-:W-:Y:S01]  /*0d00*/  FADD.FTZ R12, R12, -R24 ;  /* 0x800000180c0c7221 */ /* 0x000fe20000010000 */
[----:B------:R-:W-:-:S02]  /*0d10*/  ULDC.64 UR4, c[0x0][0x210] ;  /* 0x0000840000047ab9 */ /* 0x000fc40000000a00 */
[----:B------:R-:W-:Y:S01]  /*0d20*/  IADD3 R2, P0, R2, UR4, RZ ;  /* 0x0000000402027c10 */ /* 0x000fe2000ff1e0ff */
[C---:B0-----:R-:W-:Y:S01]  /*0d30*/  FMUL.FTZ R17, R4.reuse, R17 ;  /* 0x0000001104117220 */ /* 0x041fe20000410000 */
[C---:B------:R-:W-:Y:S01]  /*0d40*/  FMUL.FTZ R7, R4.reuse, R7 ;  /* 0x0000000704077220 */ /* 0x040fe20000410000 */
[C---:B------:R-:W-:Y:S01]  /*0d50*/  FMUL.FTZ R16, R4.reuse, R29 ;  /* 0x0000001d04107220 */ /* 0x040fe20000410000 */
[C---:B------:R-:W-:Y:S01]  /*0d60*/  FMUL.FTZ R19, R4.reuse, R19 ;  /* 0x0000001304137220 */ /* 0x040fe20000410000 */
[----:B------:R-:W-:Y:S01]  /*0d70*/  FMUL.FTZ R10, R3, R4 ;  /* 0x00000004030a7220 */ /* 0x000fe20000410000 */
[----:B------:R-:W-:Y:S01]  /*0d80*/  FMUL.FTZ R18, R4, R37 ;  /* 0x0000002504127220 */ /* 0x000fe20000410000 */
[--C-:B------:R-:W-:Y:S01]  /*0d90*/  FFMA.FTZ R6, R20, R17, R27.reuse ;  /* 0x0000001114067223 */ /* 0x100fe2000001001b */
        /* <DEDUP_REMOVED lines=10> */
[--C-:B------:R-:W-:Y:S01]  /*0e40*/  FFMA.FTZ R17, R14, R7, R8.reuse ;  /* 0x000000070e117223 */ /* 0x100fe20000010008 */
[--C-:B------:R-:W-:Y:S01]  /*0e50*/  FFMA.FTZ R4, R20, R16, R27.reuse ;  /* 0x0000001014047223 */ /* 0x100fe2000001001b */
[----:B------:R-:W-:Y:S01]  /*0e60*/  FFMA.FTZ R7, R14, R19, R8 ;  /* 0x000000130e077223 */ /* 0x000fe20000010008 */
[--C-:B------:R-:W-:Y:S01]  /*0e70*/  FFMA.FTZ R10, R10, R20, R27.reuse ;  /* 0x000000140a0a7223 */ /* 0x100fe2000001001b */
[----:B------:R-:W-:Y:S01]  /*0e80*/  PRMT R16, R21, 0x7632, R16 ;  /* 0x0000763215107816 */ /* 0x000fe20000000010 */
[----:B------:R-:W-:Y:S01]  /*0e90*/  FFMA.FTZ R20, R20, R18, R27 ;  /* 0x0000001214147223 */ /* 0x000fe2000001001b */
[----:B------:R-:W-:Y:S01]  /*0ea0*/  PRMT R19, R23, 0x7632, R19 ;  /* 0x0000763217137816 */ /* 0x000fe20000000013 */
[--C-:B------:R-:W-:Y:S01]  /*0eb0*/  FFMA.FTZ R27, R9, R14, R8.reuse ;  /* 0x0000000e091b7223 */ /* 0x100fe20000010008 */
[----:B------:R-:W-:Y:S01]  /*0ec0*/  FFMA.FTZ R9, R14, R35, R8 ;  /* 0x000000230e097223 */ /* 0x000fe20000010008 */
[----:B------:R-:W-:-:S02]  /*0ed0*/  SHF.L.U32 R8, R21, 0x10, RZ ;  /* 0x0000001015087819 */ /* 0x000fc400000006ff */
[----:B------:R-:W-:Y:S02]  /*0ee0*/  SHF.L.U32 R14, R23, 0x10, RZ ;  /* 0x00000010170e7819 */ /* 0x000fe400000006ff */
[----:B------:R-:W-:Y:S02]  /*0ef0*/  SHF.L.U32 R16, R16, 0x10, RZ ;  /* 0x0000001010107819 */ /* 0x000fe400000006ff */
[----:B------:R-:W-:Y:S01]  /*0f00*/  SHF.L.U32 R19, R19, 0x10, RZ ;  /* 0x0000001013137819 */ /* 0x000fe200000006ff */
[--C-:B------:R-:W-:Y:S01]  /*0f10*/  FFMA.FTZ R11, R11, R8, R14.reuse ;  /* 0x000000080b0b7223 */ /* 0x100fe2000001000e */
[----:B------:R-:W-:Y:S01]  /*0f20*/  IADD3.X R3, R0, UR5, RZ, P0, !PT ;  /* 0x0000000500037c10 */ /* 0x000fe200087fe4ff */
[C-C-:B------:R-:W-:Y:S01]  /*0f30*/  FFMA.FTZ R13, R8.reuse, R13, R14.reuse ;  /* 0x0000000d080d7223 */ /* 0x140fe2000001000e */
[C-C-:B------:R-:W-:Y:S01]  /*0f40*/  FFMA.FTZ R33, R8.reuse, R33, R14.reuse ;  /* 0x0000002108217223 */ /* 0x140fe2000001000e */
[--C-:B------:R-:W-:Y:S01]  /*0f50*/  FFMA.FTZ R0, R5, R16, R19.reuse ;  /* 0x0000001005007223 */ /* 0x100fe20000010013 */
[----:B------:R-:W-:Y:S01]  /*0f60*/  FFMA.FTZ R25, R8, R25, R14 ;  /* 0x0000001908197223 */ /* 0x000fe2000001000e */
[----:B------:R-:W-:Y:S01]  /*0f70*/  F2FP.BF16.F32.PACK_AB R10, R27, R10 ;  /* 0x0000000a1b0a723e */ /* 0x000fe200000010ff */
[C-C-:B------:R-:W-:Y:S01]  /*0f80*/  FFMA.FTZ R8, R16.reuse, R15, R19.reuse ;  /* 0x0000000f10087223 */ /* 0x140fe20000010013 */
[--C-:B------:R-:W-:Y:S01]  /*0f90*/  FFMA.FTZ R14, R16, R31, R19.reuse ;  /* 0x0000001f100e7223 */ /* 0x100fe20000010013 */
[----:B------:R-:W-:Y:S01]  /*0fa0*/  F2FP.BF16.F32.PACK_AB R11, R0, R11 ;  /* 0x0000000b000b723e */ /* 0x000fe200000010ff */
[----:B------:R-:W-:Y:S01]  /*0fb0*/  FFMA.FTZ R12, R16, R12, R19 ;  /* 0x0000000c100c7223 */ /* 0x000fe20000010013 */
[----:B------:R-:W-:Y:S01]  /*0fc0*/  PRMT R0, R10, 0x7632, R0 ;  /* 0x000076320a007816 */ /* 0x000fe20000000000 */
[----:B------:R-:W-:Y:S01]  /*0fd0*/  STG.E.U16 desc[UR6][R2.64], R10 ;  /* 0x0000000a02007986 */ /* 0x000fe2000c101506 */
[----:B------:R-:W-:-:S02]  /*0fe0*/  F2FP.BF16.F32.PACK_AB R6, R17, R6 ;  /* 0x000000061106723e */ /* 0x000fc400000010ff */
[----:B------:R-:W-:Y:S01]  /*0ff0*/  PRMT R5, R11, 0x7632, R5 ;  /* 0x000076320b057816 */ /* 0x000fe20000000005 */
[----:B------:R0:W-:Y:S01]  /*1000*/  STG.E.U16 desc[UR6][R2.64+0x2], R0 ;  /* 0x0000020002007986 */ /* 0x0001e2000c101506 */
[----:B------:R-:W-:Y:S02]  /*1010*/  F2FP.BF16.F32.PACK_AB R13, R8, R13 ;  /* 0x0000000d080d723e */ /* 0x000fe400000010ff */
[----:B------:R-:W-:Y:S01]  /*1020*/  F2FP.BF16.F32.PACK_AB R4, R7, R4 ;  /* 0x000000040704723e */ /* 0x000fe200000010ff */
[----:B------:R1:W-:Y:S01]  /*1030*/  STG.E.U16 desc[UR6][R2.64+0x6], R5 ;  /* 0x0000060502007986 */ /* 0x0003e2000c101506 */
[----:B------:R-:W-:Y:S02]  /*1040*/  F2FP.BF16.F32.PACK_AB R33, R14, R33 ;  /* 0x000000210e21723e */ /* 0x000fe400000010ff */
[----:B------:R-:W-:Y:S01]  /*1050*/  F2FP.BF16.F32.PACK_AB R9, R9, R20 ;  /* 0x000000140909723e */ /* 0x000fe200000010ff */
[----:B------:R2:W-:Y:S01]  /*1060*/  STG.E.U16 desc[UR6][R2.64+0x14000], R6 ;  /* 0x0140000602007986 */ /* 0x0005e2000c101506 */
[----:B------:R-:W-:-:S02]  /*1070*/  F2FP.BF16.F32.PACK_AB R25, R12, R25 ;  /* 0x000000190c19723e */ /* 0x000fc400000010ff */
[----:B------:R-:W-:Y:S01]  /*1080*/  PRMT R15, R6, 0x7632, R15 ;  /* 0x00007632060f7816 */ /* 0x000fe2000000000f */
[----:B------:R-:W-:Y:S01]  /*1090*/  STG.E.U16 desc[UR6][R2.64+0x4], R11 ;  /* 0x0000040b02007986 */ /* 0x000fe2000c101506 */
[----:B0-----:R-:W-:Y:S02]  /*10a0*/  PRMT R0, R13, 0x7632, R0 ;  /* 0x000076320d007816 */ /* 0x001fe40000000000 */
[----:B------:R-:W-:Y:S01]  /*10b0*/  PRMT R7, R4, 0x7632, R7 ;  /* 0x0000763204077816 */ /* 0x000fe20000000007 */
[----:B------:R-:W-:Y:S01]  /*10c0*/  STG.E.U16 desc[UR6][R2.64+0x14002], R15 ;  /* 0x0140020f02007986 */ /* 0x000fe2000c101506 */
[----:B-1----:R-:W-:Y:S02]  /*10d0*/  PRMT R5, R33, 0x7632, R5 ;  /* 0x0000763221057816 */ /* 0x002fe40000000005 */
[----:B------:R-:W-:Y:S01]  /*10e0*/  PRMT R8, R25, 0x7632, R8 ;  /* 0x0000763219087816 */ /* 0x000fe20000000008 */
[----:B------:R-:W-:Y:S01]  /*10f0*/  STG.E.U16 desc[UR6][R2.64+0x14004], R13 ;  /* 0x0140040d02007986 */ /* 0x000fe2000c101506 */
[----:B--2---:R-:W-:-:S03]  /*1100*/  PRMT R6, R9, 0x7632, R6 ;  /* 0x0000763209067816 */ /* 0x004fc60000000006 */
[----:B------:R-:W-:Y:S04]  /*1110*/  STG.E.U16 desc[UR6][R2.64+0x14006], R0 ;  /* 0x0140060002007986 */ /* 0x000fe8000c101506 */
[----:B------:R-:W-:Y:S04]  /*1120*/  STG.E.U16 desc[UR6][R2.64+0x28000], R4 ;  /* 0x0280000402007986 */ /* 0x000fe8000c101506 */
[----:B------:R-:W-:Y:S04]  /*1130*/  STG.E.U16 desc[UR6][R2.64+0x28002], R7 ;  /* 0x0280020702007986 */ /* 0x000fe8000c101506 */
[----:B------:R-:W-:Y:S04]  /*1140*/  STG.E.U16 desc[UR6][R2.64+0x28004], R33 ;  /* 0x0280042102007986 */ /* 0x000fe8000c101506 */
[----:B------:R-:W-:Y:S04]  /*1150*/  STG.E.U16 desc[UR6][R2.64+0x28006], R5 ;  /* 0x0280060502007986 */ /* 0x000fe8000c101506 */
[----:B------:R-:W-:Y:S04]  /*1160*/  STG.E.U16 desc[UR6][R2.64+0x3c000], R9 ;  /* 0x03c0000902007986 */ /* 0x000fe8000c101506 */
[----:B------:R-:W-:Y:S04]  /*1170*/  STG.E.U16 desc[UR6][R2.64+0x3c002], R6 ;  /* 0x03c0020602007986 */ /* 0x000fe8000c101506 */
[----:B------:R-:W-:Y:S04]  /*1180*/  STG.E.U16 desc[UR6][R2.64+0x3c004], R25 ;  /* 0x03c0041902007986 */ /* 0x000fe8000c101506 */
[----:B------:R-:W-:Y:S01]  /*1190*/  STG.E.U16 desc[UR6][R2.64+0x3c006], R8 ;  /* 0x03c0060802007986 */ /* 0x000fe2000c101506 */
[----:B------:R-:W-:Y:S05]  /*11a0*/  EXIT ;  /* 0x000000000000794d */ /* 0x000fea0003800000 */
.L_x_1057:
[----:B------:R-:W-:Y:S01]  /*11b0*/  HFMA2.MMA R18, -RZ, RZ, 0, 4.76837158203125e-07 ;  /* 0x00000008ff127435 */ /* 0x000fe200000001ff */
[----:B-1----:R-:W-:Y:S02]  /*11c0*/  MOV R26, R24 ;  /* 0x00000018001a7202 */ /* 0x002fe40000000f00 */
[----:B------:R-:W-:Y:S02]  /*11d0*/  MOV R27, 0x1f ;  /* 0x0000001f001b7802 */ /* 0x000fe40000000f00 */
[----:B0-----:R-:W-:-:S07]  /*11e0*/  MOV R16, 0xffffffff ;  /* 0xffffffff00107802 */ /* 0x001fce0000000f00 */
[----:B-----5:R-:W-:Y:S05]  /*11f0*/  WARPSYNC.COLLECTIVE R16, `(.L_x_1060) ;  /* 0x0000000010087348 */ /* 0x020fea0003c00000 */
[----:B------:R0:W1:Y:S02]  /*1200*/  SHFL.BFLY P0, R28, R26, R18, R27 ;  /* 0x0c0000121a1c7389 */ /* 0x000064000000001b */
[----:B01---5:R-:W-:Y:S01]  /*1210*/  ENDCOLLECTIVE ;  /* 0x000000000000791b */ /* 0x023fe20003800000 */
.L_x_1060:
[----:B------:R-:W-:Y:S02]  /*1220*/  MOV R26, R25 ;  /* 0x00000019001a7202 */ /* 0x000fe40000000f00 */
[----:B------:R-:W-:-:S07]  /*1230*/  MOV R30, R28 ;  /* 0x0000001c001e7202 */ /* 0x000fce0000000f00 */
[----:B------:R-:W-:Y:S05]  /*1240*/  WARPSYNC.COLLECTIVE R16, `(.L_x_1061) ;  /* 0x0000000010087348 */ /* 0x000fea0003c00000 */
[----:B------:R0:W1:Y:S02]  /*1250*/  SHFL.BFLY P0, R28, R26, R18, R27 ;  /* 0x0c0000121a1c7389 */ /* 0x000064000000001b */
[----:B01----:R-:W-:Y:S01]  /*1260*/  ENDCOLLECTIVE ;  /* 0x000000000000791b */ /* 0x003fe20003800000 */
.L_x_1061:
[----:B------:R-:W-:Y:S01]  /*1270*/  FADD.FTZ R30, R30, R24 ;  /* 0x000000181e1e7221 */ /* 0x000fe20000010000 */
[----:B------:R-:W-:-:S04]  /*1280*/  HFMA2.MMA R18, -RZ, RZ, 0, 2.384185791015625e-07 ;  /* 0x00000004ff127435 */ /* 0x000fc800000001ff */
[----:B------:R-:W-:Y:S02]  /*1290*/  MOV R26, R30 ;  /* 0x0000001e001a7202 */ /* 0x000fe40000000f00 */
[----:B------:R-:W-:-:S07]  /*12a0*/  MOV R32, R28 ;  /* 0x0000001c00207202 */ /* 0x000fce0000000f00 */
[----:B------:R-:W-:Y:S05]  /*12b0*/  WARPSYNC.COLLECTIVE R16, `(.L_x_1062) ;  /* 0x0000000010087348 */ /* 0x000fea0003c00000 */
[----:B------:R0:W1:Y:S02]  /*12c0*/  SHFL.BFLY P0, R28, R26, R18, R27 ;  /* 0x0c0000121a1c7389 */ /* 0x000064000000001b */
[----:B01----:R-:W-:Y:S01]  /*12d0*/  ENDCOLLECTIVE ;  /* 0x000000000000791b */ /* 0x003fe20003800000 */
.L_x_1062:
[----:B------:R-:W-:-:S05]  /*12e0*/  FADD.FTZ R32, R32, R25 ;  /* 0x0000001920207221 */ /* 0x000fca0000010000 */
[----:B------:R-:W-:Y:S02]  /*12f0*/  MOV R26, R32 ;  /* 0x00000020001a7202 */ /* 0x000fe40000000f00 */
[----:B------:R-:W-:-:S07]  /*1300*/  MOV R34, R28 ;  /* 0x0000001c00227202 */ /* 0x000fce0000000f00 */
[----:B------:R-:W-:Y:S05]  /*1310*/  WARPSYNC.COLLECTIVE R16, `(.L_x_1063) ;  /* 0x0000000010087348 */ /* 0x000fea0003c00000 */
[----:B------:R0:W1:Y:S02]  /*1320*/  SHFL.BFLY P0, R28, R26, R18, R27 ;  /* 0x0c0000121a1c7389 */ /* 0x000064000000001b */
[----:B01----:R-:W-:Y:S01]  /*1330*/  ENDCOLLECTIVE ;  /* 0x000000000000791b */ /* 0x003fe20003800000 */
.L_x_1063:
[----:B------:R-:W-:Y:S01]  /*1340*/  FADD.FTZ R34, R30, R34 ;  /* 0x000000221e227221 */ /* 0x000fe20000010000 */
[----:B------:R-:W-:-:S04]  /*1350*/  HFMA2.MMA R18, -RZ, RZ, 0, 1.1920928955078125e-07 ;  /* 0x00000002ff127435 */ /* 0x000fc800000001ff */
[----:B------:R-:W-:Y:S02]  /*1360*/  MOV R26, R34 ;  /* 0x00000022001a7202 */ /* 0x000fe40000000f00 */
[----:B------:R-:W-:-:S07]  /*1370*/  MOV R36, R28 ;  /* 0x0000001c00247202 */ /* 0x000fce0000000f00 */
[----:B------:R-:W-:Y:S05]  /*1380*/  WARPSYNC.COLLECTIVE R16, `(.L_x_1064) ;  /* 0x0000000010087348 */ /* 0x000fea0003c00000 */
[----:B------:R0:W1:Y:S02]  /*1390*/  SHFL.BFLY P0, R28, R26, R18, R27 ;  /* 0x0c0000121a1c7389 */ /* 0x000064000000001b */
[----:B01----:R-:W-:Y:S01]  /*13a0*/  ENDCOLLECTIVE ;  /* 0x000000000000791b */ /* 0x003fe20003800000 */
.L_x_1064:
[----:B------:R-:W-:-:S05]  /*13b0*/  FADD.FTZ R36, R32, R36 ;  /* 0x0000002420247221 */ /* 0x000fca0000010000 */
[----:B------:R-:W-:Y:S02]  /*13c0*/  MOV R26, R36 ;  /* 0x00000024001a7202 */ /* 0x000fe40000000f00 */
[----:B------:R-:W-:-:S07]  /*13d0*/  MOV R25, R28 ;  /* 0x0000001c00197202 */ /* 0x000fce0000000f00 */
[----:B------:R-:W-:Y:S05]  /*13e0*/  WARPSYNC.COLLECTIVE R16, `(.L_x_1065) ;  /* 0x0000000010087348 */ /* 0x000fea0003c00000 */
[----:B------:R0:W1:Y:S02]  /*13f0*/  SHFL.BFLY P0, R28, R26, R18, R27 ;  /* 0x0c0000121a1c7389 */ /* 0x000064000000001b */
[----:B01----:R-:W-:Y:S01]  /*1400*/  ENDCOLLECTIVE ;  /* 0x000000000000791b */ /* 0x003fe20003800000 */
.L_x_1065:
[----:B------:R-:W-:Y:S01]  /*1410*/  FADD.FTZ R25, R34, R25 ;  /* 0x0000001922197221 */ /* 0x000fe20000010000 */
[----:B------:R-:W-:-:S04]  /*1420*/  HFMA2.MMA R18, -RZ, RZ, 0, 5.9604644775390625e-08 ;  /* 0x00000001ff127435 */ /* 0x000fc800000001ff */
[----:B------:R-:W-:Y:S02]  /*1430*/  MOV R26, R25 ;  /* 0x00000019001a7202 */ /* 0x000fe40000000f00 */
[----:B------:R-:W-:-:S07]  /*1440*/  MOV R24, R28 ;  /* 0x0000001c00187202 */ /* 0x000fce0000000f00 */
[----:B------:R-:W-:Y:S05]  /*1450*/  WARPSYNC.COLLECTIVE R16, `(.L_x_1066) ;  /* 0x0000000010087348 */ /* 0x000fea0003c00000 */
[----:B------:R0:W1:Y:S02]  /*1460*/  SHFL.BFLY P0, R28, R26, R18, R27 ;  /* 0x0c0000121a1c7389 */ /* 0x000064000000001b */
[----:B01----:R-:W-:Y:S01]  /*1470*/  ENDCOLLECTIVE ;  /* 0x000000000000791b */ /* 0x003fe20003800000 */
.L_x_1066:
[----:B------:R-:W-:-:S05]  /*1480*/  FADD.FTZ R36, R36, R24 ;  /* 0x0000001824247221 */ /* 0x000fca0000010000 */
[----:B------:R-:W-:Y:S02]  /*1490*/  MOV R26, R36 ;  /* 0x00000024001a7202 */ /* 0x000fe40000000f00 */
[----:B------:R-:W-:-:S07]  /*14a0*/  MOV R30, R28 ;  /* 0x0000001c001e7202 */ /* 0x000fce0000000f00 */
[----:B------:R-:W-:Y:S05]  /*14b0*/  WARPSYNC.COLLECTIVE R16, `(.L_x_1067) ;  /* 0x0000000010087348 */ /* 0x000fea0003c00000 */
[----:B------:R0:W1:Y:S02]  /*14c0*/  SHFL.BFLY P0, R28, R26, R18, R27 ;  /* 0x0c0000121a1c7389 */ /* 0x000064000000001b */
[----:B01----:R-:W-:Y:S01]  /*14d0*/  ENDCOLLECTIVE ;  /* 0x000000000000791b */ /* 0x003fe20003800000 */
.L_x_1067:
[----:B------:R-:W-:Y:S01]  /*14e0*/  FADD.FTZ R24, R25, R30 ;  /* 0x0000001e19187221 */ /* 0x000fe20000010000 */
[----:B------:R-:W-:Y:S06]  /*14f0*/  BRA `(.L_x_1068) ;  /* 0xfffffff400087947 */ /* 0x000fec000383ffff */
.L_x_1069:
        /* <DEDUP_REMOVED lines=16> */
.L_x_2236:


//--------------------- .text._ZN13group_norm_v214gn_cuda_kernelI13__nv_bfloat16Li320ELi1ELi32ELi20ELi256ELb0ELi256ELi20ELi20ELi4ELb0ELi148ELb0ELb0ENS_16CompileConditionILi900EEEEEvPT_PKS4_S7_S7_flPfS8_Pj --------------------------
	.section	.text._ZN13group_norm_v214gn_cuda_kernelI13__nv_bfloat16Li320ELi1ELi32ELi20ELi256ELb0ELi256ELi20ELi20ELi4ELb0ELi148ELb0ELb0ENS_16CompileConditionILi900EEEEEvPT_PKS4_S7_S7_flPfS8_Pj,"ax",@progbits
	.align	128
        .global         _ZN13group_norm_v214gn_cuda_kernelI13__nv_bfloat16Li320ELi1ELi32ELi20ELi256ELb0ELi256ELi20ELi20ELi4ELb0ELi148ELb0ELb0ENS_16CompileConditionILi900EEEEEvPT_PKS4_S7_S7_flPfS8_Pj
        .type           _ZN13group_norm_v214gn_cuda_kernelI13__nv_bfloat16Li320ELi1ELi32ELi20ELi256ELb0ELi256ELi20ELi20ELi4ELb0ELi148ELb0ELb0ENS_16CompileConditionILi900EEEEEvPT_PKS4_S7_S7_flPfS8_Pj,@function
        .size           _ZN13group_norm_v214gn_cuda_kernelI13__nv_bfloat16Li320ELi1ELi32ELi20ELi256ELb0ELi256ELi20ELi20ELi4ELb0ELi148ELb0ELb0ENS_16CompileConditionILi900EEEEEvPT_PKS4_S7_S7_flPfS8_Pj,(.L_x_2237 - _ZN13group_norm_v214gn_cuda_kernelI13__nv_bfloat16Li320ELi1ELi32ELi20ELi256ELb0ELi256ELi20ELi20ELi4ELb0ELi148ELb0ELb0ENS_16CompileConditionILi900EEEEEvPT_PKS4_S7_S7_flPfS8_Pj)
        .other          _ZN13group_norm_v214gn_cuda_kernelI13__nv_bfloat16Li320ELi1ELi32ELi20ELi256ELb0ELi256ELi20ELi20ELi4ELb0ELi148ELb0ELb0ENS_16CompileConditionILi900EEEEEvPT_PKS4_S7_S7_flPfS8_Pj,@"STO_CUDA_ENTRY STV_DEFAULT"
_ZN13group_norm_v214gn_cuda_kernelI13__nv_bfloat16Li320ELi1ELi32ELi20ELi256ELb0ELi256ELi20ELi20ELi4ELb0ELi148ELb0ELb0ENS_16CompileConditionILi900EEEEEvPT_PKS4_S7_S7_flPfS8_Pj:
.text._ZN13group_norm_v214gn_cuda_kernelI13__nv_bfloat16Li320ELi1ELi32ELi20ELi256ELb0ELi256ELi20ELi20ELi4ELb0ELi148ELb0ELb0ENS_16CompileConditionILi900EEEEEvPT_PKS4_S7_S7_flPfS8_Pj:
        /* <DEDUP_REMOVED lines=146> */
.L_x_1082:
        /* <DEDUP_REMOVED lines=10> */
.L_x_1070:
        /* <DEDUP_REMOVED lines=17> */
.L_x_1073:
[----:B------:R-:W-:Y:S05]  /*0ad0*/  BSYNC B0 ;  /* 0x0000000000007941 */ /* 0x000fea0003800000 */
.L_x_1072:
        /* <DEDUP_REMOVED lines=109> */
.L_x_1071:
[----:B------:R-:W-:Y:S01]  /*11b0*/  HFMA2.MMA R18, -RZ, RZ, 0, 4.76837158203125e-07 ;  /* 0x00000008ff127435 */ /* 0x000fe200000001ff */
[----:B-1----:R-:W-:Y:S02]  /*11c0*/  MOV R26, R24 ;  /* 0x00000018001a7202 */ /* 0x002fe40000000f00 */
[----:B------:R-:W-:Y:S02]  /*11d0*/  MOV R27, 0x1f ;  /* 0x0000001f001b7802 */ /* 0x000fe40000000f00 */
[----:B0-----:R-:W-:-:S07]  /*11e0*/  MOV R16, 0xffffffff ;  /* 0xffffffff00107802 */ /* 0x001fce0000000f00 */
[----:B-----5:R-:W-:Y:S05]  /*11f0*/  WARPSYNC.COLLECTIVE R16, `(.L_x_1074) ;  /* 0x0000000010087348 */ /* 0x020fea0003c00000 */
[----:B------:R0:W1:Y:S02]  /*1200*/  SHFL.BFLY P0, R28, R26, R18, R27 ;  /* 0x0c0000121a1c7389 */ /* 0x000064000000001b */
[----:B01---5:R-:W-:Y:S01]  /*1210*/  ENDCOLLECTIVE ;  /* 0x000000000000791b */ /* 0x023fe20003800000 */
.L_x_1074:
[----:B------:R-:W-:Y:S02]  /*1220*/  MOV R26, R25 ;  /* 0x00000019001a7202 */ /* 0x000fe40000000f00 */
[----:B------:R-:W-:-:S07]  /*1230*/  MOV R30, R28 ;  /* 0x0000001c001e7202 */ /* 0x000fce0000000f00 */
[----:B------:R-:W-:Y:S05]  /*1240*/  WARPSYNC.COLLECTIVE R16, `(.L_x_1075) ;  /* 0x0000000010087348 */ /* 0x000fea0003c00000 */
[----:B------:R0:W1:Y:S02]  /*1250*/  SHFL.BFLY P0, R28, R26, R18, R27 ;  /* 0x0c0000121a1c7389 */ /* 0x000064000000001b */
[----:B01----:R-:W-:Y:S01]  /*1260*/  ENDCOLLECTIVE ;  /* 0x000000000000791b */ /* 0x003fe20003800000 */
.L_x_1075:
[----:B------:R-:W-:Y:S01]  /*1270*/  FADD.FTZ R30, R30, R24 ;  /* 0x000000181e1e7221 */ /* 0x000fe20000010000 */
[----:B------:R-:W-:-:S04]  /*1280*/  HFMA2.MMA R18, -RZ, RZ, 0, 2.384185791015625e-07 ;  /* 0x00000004ff127435 */ /* 0x000fc800000001ff */
[----:B------:R-:W-:Y:S02]  /*1290*/  MOV R26, R30 ;  /* 0x0000001e001a7202 */ /* 0x000fe40000000f00 */
[----:B------:R-:W-:-:S07]  /*12a0*/  MOV R32, R28 ;  /* 0x0000001c00207202 */ /* 0x000fce0000000f00 */
[----:B------:R-:W-:Y:S05]  /*12b0*/  WARPSYNC.COLLECTIVE R16, `(.L_x_1076) ;  /* 0x0000000010087348 */ /* 0x000fea0003c00000 */
[----:B------:R0:W1:Y:S02]  /*12c0*/  SHFL.BFLY P0, R28, R26, R18, R27 ;  /* 0x0c0000121a1c7389 */ /* 0x000064000000001b */
[----:B01----:R-:W-:Y:S01]  /*12d0*/  ENDCOLLECTIVE ;  /* 0x000000000000791b */ /* 0x003fe20003800000 */
.L_x_1076:
[----:B------:R-:W-:-:S05]  /*12e0*/  FADD.FTZ R32, R32, R25 ;  /* 0x0000001920207221 */ /* 0x000fca0000010000 */
[----:B------:R-:W-:Y:S02]  /*12f0*/  MOV R26, R32 ;  /* 0x00000020001a7202 */ /* 0x000fe40000000f00 */
[----:B------:R-:W-:-:S07]  /*1300*/  MOV R34, R28 ;  /* 0x0000001c00227202 */ /* 0x000fce0000000f00 */
[----:B------:R-:W-:Y:S05]  /*1310*/  WARPSYNC.COLLECTIVE R16, `(.L_x_1077) ;  /* 0x0000000010087348 */ /* 0x000fea0003c00000 */
[----:B------:R0:W1:Y:S02]  /*1320*/  SHFL.BFLY P0, R28, R26, R18, R27 ;  /* 0x0c0000121a1c7389 */ /* 0x000064000000001b */
[----:B01----:R-:W-:Y:S01]  /*1330*/  ENDCOLLECTIVE ;  /* 0x000000000000791b */ /* 0x003fe20003800000 */
.L_x_1077:
[----:B------:R-:W-:Y:S01]  /*1340*/  FADD.FTZ R34, R30, R34 ;  /* 0x000000221e227221 */ /* 0x000fe20000010000 */
[----:B------:R-:W-:-:S04]  /*1350*/  HFMA2.MMA R18, -RZ, RZ, 0, 1.1920928955078125e-07 ;  /* 0x00000002ff127435 */ /* 0x000fc800000001ff */
[----:B------:R-:W-:Y:S02]  /*1360*/  MOV R26, R34 ;  /* 0x00000022001a7202 */ /* 0x000fe40000000f00 */
[----:B------:R-:W-:-:S07]  /*1370*/  MOV R36, R28 ;  /* 0x0000001c00247202 */ /* 0x000fce0000000f00 */
[----:B------:R-:W-:Y:S05]  /*1380*/  WARPSYNC.COLLECTIVE R16, `(.L_x_1078) ;  /* 0x0000000010087348 */ /* 0x000fea0003c00000 */
[----:B------:R0:W1:Y:S02]  /*1390*/  SHFL.BFLY P0, R28, R26, R18, R27 ;  /* 0x0c0000121a1c7389 */ /* 0x000064000000001b */
[----:B01----:R-:W-:Y:S01]  /*13a0*/  ENDCOLLECTIVE ;  /* 0x000000000000791b */ /* 0x003fe20003800000 */
.L_x_1078:
[----:B------:R-:W-:-:S05]  /*13b0*/  FADD.FTZ R36, R32, R36 ;  /* 0x0000002420247221 */ /* 0x000fca0000010000 */
[----:B------:R-:W-:Y:S02]  /*13c0*/  MOV R26, R36 ;  /* 0x00000024001a7202 */ /* 0x000fe40000000f00 */
[----:B------:R-:W-:-:S07]  /*13d0*/  MOV R25, R28 ;  /* 0x0000001c00197202 */ /* 0x000fce0000000f00 */
[----:B------:R-:W-:Y:S05]  /*13e0*/  WARPSYNC.COLLECTIVE R16, `(.L_x_1079) ;  /* 0x0000000010087348 */ /* 0x000fea0003c00000 */
[----:B------:R0:W1:Y:S02]  /*13f0*/  SHFL.BFLY P0, R28, R26, R18, R27 ;  /* 0x0c0000121a1c7389 */ /* 0x000064000000001b */
[----:B01----:R-:W-:Y:S01]  /*1400*/  ENDCOLLECTIVE ;  /* 0x000000000000791b */ /* 0x003fe20003800000 */
.L_x_1079:
[----:B------:R-:W-:Y:S01]  /*1410*/  FADD.FTZ R25, R34, R25 ;  /* 0x0000001922197221 */ /* 0x000fe20000010000 */
[----:B------:R-:W-:-:S04]  /*1420*/  HFMA2.MMA R18, -RZ, RZ, 0, 5.9604644775390625e-08 ;  /* 0x00000001ff127435 */ /* 0x000fc800000001ff */
[----:B------:R-:W-:Y:S02]  /*1430*/  MOV R26, R25 ;  /* 0x00000019001a7202 */ /* 0x000fe40000000f00 */
[----:B------:R-:W-:-:S07]  /*1440*/  MOV R24, R28 ;  /* 0x0000001c00187202 */ /* 0x000fce0000000f00 */
[----:B------:R-:W-:Y:S05]  /*1450*/  WARPSYNC.COLLECTIVE R16, `(.L_x_1080) ;  /* 0x0000000010087348 */ /* 0x000fea0003c00000 */
[----:B------:R0:W1:Y:S02]  /*1460*/  SHFL.BFLY P0, R28, R26, R18, R27 ;  /* 0x0c0000121a1c7389 */ /* 0x000064000000001b */
[----:B01----:R-:W-:Y:S01]  /*1470*/  ENDCOLLECTIVE ;  /* 0x000000000000791b */ /* 0x003fe20003800000 */
.L_x_1080:
[----:B------:R-:W-:-:S05]  /*1480*/  FADD.FTZ R36, R36, R24 ;  /* 0x0000001824247221 */ /* 0x000fca0000010000 */
[----:B------:R-:W-:Y:S02]  /*1490*/  MOV R26, R36 ;  /* 0x00000024001a7202 */ /* 0x000fe40000000f00 */
[----:B------:R-:W-:-:S07]  /*14a0*/  MOV R30, R28 ;  /* 0x0000001c001e7202 */ /* 0x000fce0000000f00 */
[----:B------:R-:W-:Y:S05]  /*14b0*/  WARPSYNC.COLLECTIVE R16, `(.L_x_1081) ;  /* 0x0000000010087348 */ /* 0x000fea0003c00000 */
[----:B------:R0:W1:Y:S02]  /*14c0*/  SHFL.BFLY P0, R28, R26, R18, R27 ;  /* 0x0c0000121a1c7389 */ /* 0x000064000000001b */
[----:B01----:R-:W-:Y:S01]  /*14d0*/  ENDCOLLECTIVE ;  /* 0x000000000000791b */ /* 0x003fe20003800000 */
.L_x_1081:
[----:B------:R-:W-:Y:S01]  /*14e0*/  FADD.FTZ R24, R25, R30 ;  /* 0x0000001e19187221 */ /* 0x000fe20000010000 */
[----:B------:R-:W-:Y:S06]  /*14f0*/  BRA `(.L_x_1082) ;  /* 0xfffffff400087947 */ /* 0x000fec000383ffff */
.L_x_1083:
        /* <DEDUP_REMOVED lines=16> */
.L_x_2237:


//--------------------- .text._ZN13group_norm_v214gn_cuda_kernelI13__nv_bfloat16Li320ELi1ELi16ELi40ELi256ELb1ELi256ELi40ELi40ELi4ELb0ELi116ELb0ELb0ENS_16CompileConditionILi900EEEEEvPT_PKS4_S7_S7_flPfS8_Pj --------------------------
	.section	.text._ZN13group_norm_v214gn_cuda_kernelI13__nv_bfloat16Li320ELi1ELi16ELi40ELi256ELb1ELi256ELi40ELi40ELi4ELb0ELi116ELb0ELb0ENS_16CompileConditionILi900EEEEEvPT_PKS4_S7_S7_flPfS8_Pj,"ax",@progbits
	.align	128
        .global         _ZN13group_norm_v214gn_cuda_kernelI13__nv_bfloat16Li320ELi1ELi16ELi40ELi256ELb1ELi256ELi40ELi40ELi4ELb0ELi116ELb0ELb0ENS_16CompileConditionILi900EEEEEvPT_PKS4_S7_S7_flPfS8_Pj
        .type           _ZN13group_norm_v214gn_cuda_kernelI13__nv_bfloat16Li320ELi1ELi16ELi40ELi256ELb1ELi256ELi40ELi40ELi4ELb0ELi116ELb0ELb0ENS_16CompileConditionILi900EEEEEvPT_PKS4_S7_S7_flPfS8_Pj,@function
        .size           _ZN13group_norm_v214gn_cuda_kernelI13__nv_bfloat16Li320ELi1ELi16ELi40ELi256ELb1ELi256ELi40ELi40ELi4ELb0ELi116ELb0ELb0ENS_16CompileConditionILi900EEEEEvPT_PKS4_S7_S7_flPfS8_Pj,(.L_x_2238 - _ZN13group_norm_v214gn_cuda_kernelI13__nv_bfloat16Li320ELi1ELi16ELi40ELi256ELb1ELi256ELi40ELi40ELi4ELb0ELi116ELb0ELb0ENS_16CompileConditionILi900EEEEEvPT_PKS4_S7_S7_flPfS8_Pj)
        .other          _ZN13group_norm_v214gn_cuda_kernelI13__nv_bfloat16Li320ELi1ELi16ELi40ELi256ELb1ELi256ELi40ELi40ELi4ELb0ELi116ELb0ELb0ENS_16CompileConditionILi900EEEEEvPT_PKS4_S7_S7_flPfS8_Pj,@"STO_CUDA_ENTRY STV_DEFAULT"
_ZN13group_norm_v214gn_cuda_kernelI13__nv_bfloat16Li320ELi1ELi16ELi40ELi256ELb1ELi256ELi40ELi40ELi4ELb0ELi116ELb0ELb0ENS_16CompileConditionILi900EEEEEvPT_PKS4_S7_S7_flPfS8_Pj:
.text._ZN13group_norm_v214gn_cuda_kernelI13__nv_bfloat16Li320ELi1ELi16ELi40ELi256ELb1ELi256ELi40ELi40ELi4ELb0ELi116ELb0ELb0ENS_16CompileConditionILi900EEEEEvPT_PKS4_S7_S7_flPfS8_Pj:
        /* <DEDUP_REMOVED lines=10> */
[----:B------:R-:W-:Y:S02]  /*00a0*/  IMAD R3, R7, -0xa, R12 ;  /* 0xfffffff607037824 */ /* 0x000fe400078e020c */
[----:B------:R-:W-:-:S04]  /*00b0*/  IMAD.WIDE.U32 R4, R4, 0x28000, RZ ;  /* 0x0002800004047825 */ /* 0x000fc800078e00ff */
[----:B------:R-:W-:Y:S02]  /*00c0*/  IMAD R3, R6, 0xa, R3 ;  /* 0x0000000a06037824 */ /* 0x000fe400078e0203 */
[----:B------:R-:W-:-:S03]  /*00d0*/  IMAD R7, R7, 0x280, RZ ;  /* 0x0000028007077824 */ /* 0x000fc600078e02ff */
[----:B------:R-:W-:-:S04]  /*00e0*/  SHF.L.U32 R10, R3, 0x2, RZ ;  /* 0x00000002030a7819 */ /* 0x000fc800000006ff */
[----:B------:R-:W-:-:S04]  /*00f0*/  LOP3.LUT R0, R4, R10, RZ, 0xfc, !PT ;  /* 0x0000000a04007212 */ /* 0x000fc800078efcff */
[----:B------:R-:W-:-:S04]  /*0100*/  IADD3 R0, P0, R7, R0, RZ ;  /* 0x0000000007007210 */ /* 0x000fc80007f1e0ff */
[----:B------:R-:W-:Y:S02]  /*0110*/  IADD3.X R7, RZ, R5, RZ, P0, !PT ;  /* 0x00000005ff077210 */ /* 0x000fe400007fe4ff */
[----:B------:R-:W-:-:S04]  /*0120*/  LEA R8, P0, R0, UR4, 0x1 ;  /* 0x0000000400087c11 */ /* 0x000fc8000f8008ff */
[----:B------:R-:W-:Y:S01]  /*0130*/  LEA.HI.X R9, R0, UR5, R7, 0x1, P0 ;  /* 0x0000000500097c11 */ /* 0x000fe200080f0c07 */
[----:B------:R-:W-:-:S04]  /*0140*/  ULDC.64 UR4, c[0x0][0x220] ;  /* 0x0000880000047ab9 */ /* 0x000fc80000000a00 */
[----:B------:R-:W2:Y:S04]  /*0150*/  LDG.E.64.CONSTANT R76, desc[UR6][R8.64] ;  /* 0x00000006084c7981 */ /* 0x000ea8000c1e9b00 */
[----:B------:R-:W3:Y:S04]  /*0160*/  LDG.E.64.CONSTANT R54, desc[UR6][R8.64+0xa000] ;  /* 0x00a0000608367981 */ /* 0x000ee8000c1e9b00 */
[----:B------:R-:W4:Y:S04]  /*0170*/  LDG.E.64.CONSTANT R4, desc[UR6][R8.64+0x14000] ;  /* 0x0140000608047981 */ /* 0x000f28000c1e9b00 */
[----:B------:R-:W4:Y:S04]  /*0180*/  LDG.E.64.CONSTANT R16, desc[UR6][R8.64+0x1e000] ;  /* 0x01e0000608107981 */ /* 0x000f28000c1e9b00 */
[----:B------:R-:W4:Y:S04]  /*0190*/  LDG.E.64.CONSTANT R20, desc[UR6][R8.64+0x28000] ;  /* 0x0280000608147981 */ /* 0x000f28000c1e9b00 */
[----:B------:R-:W4:Y:S04]  /*01a0*/  LDG.E.64.CONSTANT R24, desc[UR6][R8.64+0x32000] ;  /* 0x0320000608187981 */ /* 0x000f28000c1e9b00 */
[----:B------:R-:W4:Y:S04]  /*01b0*/  LDG.E.64.CONSTANT R28, desc[UR6][R8.64+0x3c000] ;  /* 0x03c00006081c7981 */ /* 0x000f28000c1e9b00 */
[----:B------:R-:W4:Y:S01]  /*01c0*/  LDG.E.64.CONSTANT R62, desc[UR6][R8.64+0x46000] ;  /* 0x04600006083e7981 */ /* 0x000f22000c1e9b00 */
[----:B------:R-:W-:-:S02]  /*01d0*/  SHF.L.U32 R68, R10, 0x1, RZ ;  /* 0x000000010a447819 */ /* 0x000fc400000006ff */
[----:B------:R-:W-:Y:S02]  /*01e0*/  SHF.R.U32.HI R3, RZ, 0x1f, R10 ;  /* 0x0000001fff037819 */ /* 0x000fe4000001160a */
[C---:B------:R-:W-:Y:S02]  /*01f0*/  IADD3 R14, P0, R68.reuse, UR4, RZ ;  /* 0x00000004440e7c10 */ /* 0x040fe4000ff1e0ff */
[----:B------:R-:W-:Y:S02]  /*0200*/  IADD3 R68, P1, R68, UR8, RZ ;  /* 0x0000000844447c10 */ /* 0x000fe4000ff3e0ff */
[C---:B------:R-:W-:Y:S02]  /*0210*/  IADD3.X R15, R3.reuse, UR5, RZ, P0, !PT ;  /* 0x00000005030f7c10 */ /* 0x040fe400087fe4ff */
[----:B------:R-:W-:-:S03]  /*0220*/  IADD3.X R69, R3, UR9, RZ, P1, !PT ;  /* 0x0000000903457c10 */ /* 0x000fc60008ffe4ff */
[----:B------:R0:W5:Y:S04]  /*0230*/  LDG.E.64.CONSTANT R8, desc[UR6][R14.64] ;  /* 0x000000060e087981 */ /* 0x000168000c1e9b00 */
[----:B------:R-:W5:Y:S01]  /*0240*/  LDG.E.64.CONSTANT R68, desc[UR6][R68.64] ;  /* 0x0000000644447981 */ /* 0x000f62000c1e9b00 */
[----:B------:R-:W-:Y:S02]  /*0250*/  LOP3.LUT P0, RZ, R12, 0x1f, RZ, 0xc0, !PT ;  /* 0x0000001f0cff7812 */ /* 0x000fe4000780c0ff */
[C---:B--2---:R-:W-:Y:S02]  /*0260*/  PRMT R71, R76.reuse, 0x7632, R71 ;  /* 0x000076324c477816 */ /* 0x044fe40000000047 */
[----:B------:R-:W-:Y:S02]  /*0270*/  SHF.L.U32 R3, R76, 0x10, RZ ;  /* 0x000000104c037819 */ /* 0x000fe400000006ff */
[----:B------:R-:W-:-:S03]  /*0280*/  SHF.L.U32 R71, R71, 0x10, RZ ;  /* 0x0000001047477819 */ /* 0x000fc600000006ff */
[----:B------:R-:W-:Y:S01]  /*0290*/  FADD.FTZ R18, RZ, R3 ;  /* 0x00000003ff127221 */ /* 0x000fe20000010000 */
[----:B------:R-:W-:Y:S01]  /*02a0*/  FFMA.FTZ R22, R3, R3, RZ ;  /* 0x0000000303167223 */ /* 0x000fe200000100ff */
[C---:B------:R-:W-:Y:S02]  /*02b0*/  PRMT R67, R77.reuse, 0x7632, R67 ;  /* 0x000076324d437816 */ /* 0x040fe40000000043 */
[----:B------:R-:W-:Y:S01]  /*02c0*/  SHF.L.U32 R77, R77, 0x10, RZ ;  /* 0x000000104d4d7819 */ /* 0x000fe200000006ff */
[----:B------:R-:W-:Y:S01]  /*02d0*/  FADD.FTZ R18, R18, R71 ;  /* 0x0000004712127221 */ /* 0x000fe20000010000 */
[----:B------:R-:W-:Y:S01]  /*02e0*/  FFMA.FTZ R22, R71, R71, R22 ;  /* 0x0000004747167223 */ /* 0x000fe20000010016 */
[----:B------:R-:W-:Y:S02]  /*02f0*/  SHF.L.U32 R67, R67, 0x10, RZ ;  /* 0x0000001043437819 */ /* 0x000fe400000006ff */
[----:B------:R-:W-:Y:S01]  /*0300*/  FADD.FTZ R18, R18, R77 ;  /* 0x0000004d12127221 */ /* 0x000fe20000010000 */
[----:B------:R-:W-:Y:S01]  /*0310*/  FFMA.FTZ R22, R77, R77, R22 ;  /* 0x0000004d4d167223 */ /* 0x000fe20000010016 */
[----:B---3--:R-:W-:-:S02]  /*0320*/  PRMT R39, R54, 0x7632, R39 ;  /* 0x0000763236277816 */ /* 0x008fc40000000027 */
        /* <DEDUP_REMOVED lines=13> */
[C---:B----4-:R-:W-:Y:S02]  /*0400*/  PRMT R37, R4.reuse, 0x7632, R37 ;  /* 0x0000763204257816 */ /* 0x050fe40000000025 */
        /* <DEDUP_REMOVED lines=12> */
[----:B------:R-:W-:Y:S01]  /*04d0*/  FFMA.FTZ R22, R13, R13, R22 ;  /* 0x0000000d0d167223 */ /* 0x000fe20000010016 */
[C---:B------:R-:W-:Y:S02]  /*04e0*/  PRMT R53, R16.reuse, 0x7632, R53 ;  /* 0x0000763210357816 */ /* 0x040fe40000000035 */
[----:B0-----:R-:W-:Y:S01]  /*04f0*/  SHF.L.U32 R15, R16, 0x10, RZ ;  /* 0x00000010100f7819 */ /* 0x001fe200000006ff */
        /* <DEDUP_REMOVED lines=67> */
[----:B------:R-:W-:-:S03]  /*0930*/  FFMA.FTZ R22, R63, R63, R22 ;  /* 0x0000003f3f167223 */ /* 0x000fc60000010016 */
[----:B------:R-:W-:Y:S01]  /*0940*/  FADD.FTZ R18, R18, R65 ;  /* 0x0000004112127221 */ /* 0x000fe20000010000 */
[----:B------:R-:W-:-:S04]  /*0950*/  FFMA.FTZ R22, R65, R65, R22 ;  /* 0x0000004141167223 */ /* 0x000fc80000010016 */
        /* <DEDUP_REMOVED lines=19> */
[----:B------:R-:W-:Y:S02]  /*0a90*/  @!P0 MOV R14, 0x400 ;  /* 0x00000400000e8802 */ /* 0x000fe40000000f00 */
[----:B------:R-:W-:Y:S02]  /*0aa0*/  @!P0 SHF.R.U32.HI R4, RZ, 0x2, R12 ;  /* 0x00000002ff048819 */ /* 0x000fe4000001160c */
[----:B--2---:R-:W-:Y:S02]  /*0ab0*/  @!P0 LEA R14, R22, R14, 0x18 ;  /* 0x0000000e160e8211 */ /* 0x004fe400078ec0ff */
[----:B------:R-:W-:-:S04]  /*0ac0*/  @!P0 LOP3.LUT R4, R4, 0x3ffffff8, RZ, 0xc0, !PT ;  /* 0x3ffffff804048812 */ /* 0x000fc800078ec0ff */
[----:B------:R-:W-:Y:S01]  /*0ad0*/  @!P0 IADD3 R14, R4, R14, RZ ;  /* 0x0000000e040e8210 */ /* 0x000fe20007ffe0ff */
[----:B0-----:R-:W-:Y:S01]  /*0ae0*/  FADD.FTZ R4, R18, R5 ;  /* 0x0000000512047221 */ /* 0x001fe20000010000 */
[----:B-1----:R-:W-:-:S05]  /*0af0*/  FADD.FTZ R5, R20, R31 ;  /* 0x0000001f14057221 */ /* 0x002fca0000010000 */
        /* <DEDUP_REMOVED lines=14> */
[----:B0-----:R-:W0:Y:S01]  /*0be0*/  SHFL.BFLY PT, R14, R5, 0x8, 0x1f ;  /* 0x0d001f00050e7f89 */ /* 0x001e2200000e0000 */
        /* <DEDUP_REMOVED lines=13> */
.L_x_1096:
[----:B------:R-:W-:Y:S01]  /*0cc0*/  ISETP.NE.AND P0, PT, R12, RZ, PT ;  /* 0x000000ff0c00720c */ /* 0x000fe20003f05270 */
[----:B--2---:R-:W-:-:S12]  /*0cd0*/  FADD.FTZ R20, R20, R5 ;  /* 0x0000000514147221 */ /* 0x004fd80000010000 */
[----:B------:R-:W0:Y:S01]  /*0ce0*/  @!P0 S2R R31, SR_CgaCtaId ;  /* 0x00000000001f8919 */ /* 0x000e220000008800 */
[----:B------:R-:W-:Y:S01]  /*0cf0*/  @!P0 FMUL.FTZ R4, R4, 9.7656251455191522837e-05 ;  /* 0x38cccccd04048820 */ /* 0x000fe20000410000 */
[----:B------:R-:W-:-:S03]  /*0d00*/  @!P0 MOV R14, 0x400 ;  /* 0x00000400000e8802 */ /* 0x000fc60000000f00 */
[----:B------:R-:W-:-:S04]  /*0d10*/  @!P0 FMUL.FTZ R5, R4, R4 ;  /* 0x0000000404058220 */ /* 0x000fc80000410000 */
[----:B------:R-:W-:-:S05]  /*0d20*/  @!P0 FFMA.FTZ R5, R20, 9.7656251455191522837e-05, -R5 ;  /* 0x38cccccd14058823 */ /* 0x000fca0000010805 */
[----:B------:R-:W-:Y:S02]  /*0d30*/  @!P0 FMNMX.FTZ R5, RZ, R5, !PT ;  /* 0x00000005ff058209 */ /* 0x000fe40007810000 */
[----:B0-----:R-:W-:-:S05]  /*0d40*/  @!P0 LEA R14, R31, R14, 0x18 ;  /* 0x0000000e1f0e8211 */ /* 0x001fca00078ec0ff */
[----:B------:R0:W-:Y:S02]  /*0d50*/  @!P0 STS.64 [R14+0x50], R4 ;  /* 0x000050040e008388 */ /* 0x0001e40000000a00 */
.L_x_1084:
        /* <DEDUP_REMOVED lines=17> */
.L_x_1087:
[----:B------:R-:W-:Y:S05]  /*0e70*/  BSYNC B0 ;  /* 0x0000000000007941 */ /* 0x000fea0003800000 */
.L_x_1086:
[----:B------:R-:W2:Y:S01]  /*0e80*/  S2UR UR5, SR_CgaCtaId ;  /* 0x00000000000579c3 */ /* 0x000ea20000008800 */
[----:B------:R-:W-:Y:S01]  /*0e90*/  IADD3 R6, RZ, -R6, RZ ;  /* 0x80000006ff067210 */ /* 0x000fe20007ffe0ff */
[----:B------:R-:W-:Y:S01]  /*0ea0*/  UMOV UR4, 0x400 ;  /* 0x0000040000047882 */ /* 0x000fe20000000000 */
[----:B01----:R-:W-:Y:S01]  /*0eb0*/  IMAD.WIDE.U32 R4, R10, -0x33333333, RZ ;  /* 0xcccccccd0a047825 */ /* 0x003fe200078e00ff */
[----:B------:R-:W-:Y:S01]  /*0ec0*/  UIADD3 UR4, UR4, 0x50, URZ ;  /* 0x0000005004047890 */ /* 0x000fe2000fffe03f */
[----:B------:R-:W-:Y:S02]  /*0ed0*/  MOV R4, R6 ;  /* 0x0000000600047202 */ /* 0x000fe40000000f00 */
[----:B-----5:R-:W-:Y:S02]  /*0ee0*/  SHF.L.U32 R73, R68, 0x10, RZ ;  /* 0x0000001044497819 */ /* 0x020fe400000006ff */
[----:B------:R-:W-:Y:S02]  /*0ef0*/  LEA.HI R4, R5, R4, RZ, 0x1b ;  /* 0x0000000405047211 */ /* 0x000fe400078fd8ff */
[----:B------:R-:W-:-:S02]  /*0f00*/  PRMT R62, R8, 0x7632, R62 ;  /* 0x00007632083e7816 */ /* 0x000fc4000000003e */
[----:B------:R-:W-:Y:S02]  /*0f10*/  PRMT R68, R68, 0x7632, R68 ;  /* 0x0000763244447816 */ /* 0x000fe40000000044 */
[----:B------:R-:W-:Y:S02]  /*0f20*/  SHF.L.U32 R60, R8, 0x10, RZ ;  /* 0x00000010083c7819 */ /* 0x000fe400000006ff */
[C---:B------:R-:W-:Y:S02]  /*0f30*/  PRMT R66, R9.reuse, 0x7632, R66 ;  /* 0x0000763209427816 */ /* 0x040fe40000000042 */
[----:B------:R-:W-:Y:S02]  /*0f40*/  SHF.L.U32 R64, R9, 0x10, RZ ;  /* 0x0000001009407819 */ /* 0x000fe400000006ff */
[----:B------:R-:W-:Y:S02]  /*0f50*/  SHF.L.U32 R62, R62, 0x10, RZ ;  /* 0x000000103e3e7819 */ /* 0x000fe400000006ff */
[C---:B------:R-:W-:Y:S01]  /*0f60*/  PRMT R9, R69.reuse, 0x7632, R9 ;  /* 0x0000763245097816 */ /* 0x040fe20000000009 */
[----:B--2---:R-:W-:Y:S01]  /*0f70*/  ULEA UR4, UR5, UR4, 0x18 ;  /* 0x0000000405047291 */ /* 0x004fe2000f8ec03f */
[----:B------:R-:W-:-:S02]  /*0f80*/  SHF.L.U32 R69, R69, 0x10, RZ ;  /* 0x0000001045457819 */ /* 0x000fc400000006ff */
[----:B------:R-:W-:-:S03]  /*0f90*/  SHF.L.U32 R66, R66, 0x10, RZ ;  /* 0x0000001042427819 */ /* 0x000fc600000006ff */
[----:B------:R-:W-:Y:S01]  /*0fa0*/  LEA R4, R4, UR4, 0x3 ;  /* 0x0000000404047c11 */ /* 0x000fe2000f8e18ff */
[----:B------:R-:W-:-:S05]  /*0fb0*/  ULDC UR4, c[0x0][0x230] ;  /* 0x00008c0000047ab9 */ /* 0x000fca0000000800 */
[----:B------:R-:W0:Y:S02]  /*0fc0*/  LDS.64 R4, [R4] ;  /* 0x0000000004047984 */ /* 0x000e240000000a00 */
[----:B0-----:R-:W-:Y:S01]  /*0fd0*/  FADD.FTZ R5, R5, UR4 ;  /* 0x0000000405057e21 */ /* 0x001fe20008010000 */
[--C-:B------:R-:W-:Y:S01]  /*0fe0*/  FADD.FTZ R6, R71, -R4.reuse ;  /* 0x8000000447067221 */ /* 0x100fe20000010000 */
[--C-:B------:R-:W-:Y:S01]  /*0ff0*/  FADD.FTZ R8, R77, -R4.reuse ;  /* 0x800000044d087221 */ /* 0x100fe20000010000 */
[----:B------:R-:W-:Y:S01]  /*1000*/  SHF.L.U32 R71, R68, 0x10, RZ ;  /* 0x0000001044477819 */ /* 0x000fe200000006ff */
        /* <DEDUP_REMOVED lines=14> */
[----:B------:R-:W-:Y:S01]  /*10f0*/  ULDC.64 UR4, c[0x0][0x210] ;  /* 0x0000840000047ab9 */ /* 0x000fe20000000a00 */
[C---:B0-----:R-:W-:Y:S01]  /*1100*/  FMUL.FTZ R6, R31.reuse, R6 ;  /* 0x000000061f067220 */ /* 0x041fe20000410000 */
[C---:B------:R-:W-:Y:S01]  /*1110*/  FMUL.FTZ R8, R31.reuse, R8 ;  /* 0x000000081f087220 */ /* 0x040fe20000410000 */
[C---:B------:R-:W-:Y:S01]  /*1120*/  FMUL.FTZ R20, R31.reuse, R20 ;  /* 0x000000141f147220 */ /* 0x040fe20000410000 */
[----:B------:R-:W-:Y:S01]  /*1130*/  FMUL.FTZ R22, R31, R22 ;  /* 0x000000161f167220 */ /* 0x000fe20000410000 */
[----:B------:R-:W-:Y:S01]  /*1140*/  FFMA.FTZ R3, R6, R62, R71 ;  /* 0x0000003e06037223 */ /* 0x000fe20000010047 */
[--C-:B------:R-:W-:Y:S01]  /*1150*/  FADD.FTZ R6, R67, -R4.reuse ;  /* 0x8000000443067221 */ /* 0x100fe20000010000 */
[----:B------:R-:W-:Y:S01]  /*1160*/  FFMA.FTZ R5, R8, R64, R69 ;  /* 0x0000004008057223 */ /* 0x000fe20000010045 */
[----:B------:R-:W-:Y:S01]  /*1170*/  SHF.L.U32 R67, R9, 0x10, RZ ;  /* 0x0000001009437819 */ /* 0x000fe200000006ff */
[C---:B------:R-:W-:Y:S01]  /*1180*/  FMUL.FTZ R9, R31.reuse, R14 ;  /* 0x0000000e1f097220 */ /* 0x040fe20000410000 */
[----:B------:R-:W-:Y:S01]  /*1190*/  FMUL.FTZ R6, R31, R6 ;  /* 0x000000061f067220 */ /* 0x000fe20000410000 */
[----:B------:R-:W-:Y:S01]  /*11a0*/  FMUL.FTZ R10, R5, -1.4426950216293334961 ;  /* 0xbfb8aa3b050a7820 */ /* 0x000fe20000410000 */
[--C-:B------:R-:W-:Y:S01]  /*11b0*/  FADD.FTZ R14, R55, -R4.reuse ;  /* 0x80000004370e7221 */ /* 0x100fe20000010000 */
[--C-:B------:R-:W-:Y:S01]  /*11c0*/  FADD.FTZ R8, R57, -R4.reuse ;  /* 0x8000000439087221 */ /* 0x100fe20000010000 */
[----:B------:R-:W-:Y:S01]  /*11d0*/  FFMA.FTZ R6, R6, R66, R67 ;  /* 0x0000004206067223 */ /* 0x000fe20000010043 */
[----:B------:R0:W-:Y:S01]  /*11e0*/  MUFU.EX2 R57, R10 ;  /* 0x0000000a00397308 */ /* 0x0001e20000000800 */
[----:B------:R-:W-:Y:S01]  /*11f0*/  FMUL.FTZ R2, R2, R31 ;  /* 0x0000001f02027220 */ /* 0x000fe20000410000 */
[----:B------:R-:W-:Y:S01]  /*1200*/  FMUL.FTZ R8, R31, R8 ;  /* 0x000000081f087220 */ /* 0x000fe20000410000 */
[----:B------:R-:W-:Y:S01]  /*1210*/  FMUL.FTZ R12, R6, -1.4426950216293334961 ;  /* 0xbfb8aa3b060c7820 */ /* 0x000fe20000410000 */
[----:B------:R-:W-:Y:S01]  /*1220*/  FFMA.FTZ R9, R62, R9, R71 ;  /* 0x000000093e097223 */ /* 0x000fe20000010047 */
[--C-:B------:R-:W-:Y:S01]  /*1230*/  FFMA.FTZ R2, R2, R60, R73.reuse ;  /* 0x0000003c02027223 */ /* 0x100fe20000010049 */
[----:B------:R-:W-:Y:S01]  /*1240*/  FFMA.FTZ R8, R60, R8, R73 ;  /* 0x000000083c087223 */ /* 0x000fe20000010049 */
[----:B------:R-:W-:Y:S01]  /*1250*/  FMUL.FTZ R36, R3, -1.4426950216293334961 ;  /* 0xbfb8aa3b03247820 */ /* 0x000fe20000410000 */
[----:B------:R1:W2:Y:S01]  /*1260*/  MUFU.EX2 R39, R12 ;  /* 0x0000000c00277308 */ /* 0x0002a20000000800 */
[----:B0-----:R-:W-:Y:S01]  /*1270*/  FMUL.FTZ R10, R31, R14 ;  /* 0x0000000e1f0a7220 */ /* 0x001fe20000410000 */
[--C-:B------:R-:W-:Y:S01]  /*1280*/  FADD.FTZ R14, R51, -R4.reuse ;  /* 0x80000004330e7221 */ /* 0x100fe20000010000 */
[----:B------:R-:W-:Y:S01]  /*1290*/  FMUL.FTZ R58, R2, -1.4426950216293334961 ;  /* 0xbfb8aa3b023a7820 */ /* 0x000fe20000410000 */
[----:B------:R-:W-:Y:S01]  /*12a0*/  FMUL.FTZ R56, R8, -1.4426950216293334961 ;  /* 0xbfb8aa3b08387820 */ /* 0x000fe20000410000 */
[C---:B------:R-:W-:Y:S01]  /*12b0*/  FMUL.FTZ R74, R31.reuse, R72 ;  /* 0x000000481f4a7220 */ /* 0x040fe20000410000 */
[----:B------:R-:W-:Y:S01]  /*12c0*/  FMUL.FTZ R14, R31, R14 ;  /* 0x0000000e1f0e7220 */ /* 0x000fe20000410000 */
[----:B------:R-:W-:Y:S01]  /*12d0*/  FMUL.FTZ R34, R9, -1.4426950216293334961 ;  /* 0xbfb8aa3b09227820 */ /* 0x000fe20000410000 */
[----:B------:R-:W-:Y:S01]  /*12e0*/  FFMA.FTZ R10, R64, R10, R69 ;  /* 0x0000000a400a7223 */ /* 0x000fe20000010045 */
[--C-:B-1----:R-:W-:Y:S01]  /*12f0*/  FADD.FTZ R12, R11, -R4.reuse ;  /* 0x800000040b0c7221 */ /* 0x102fe20000010000 */
[----:B------:R-:W-:Y:S01]  /*1300*/  FFMA.FTZ R11, R66, R14, R67 ;  /* 0x0000000e420b7223 */ /* 0x000fe20000010043 */
[----:B------:R-:W-:Y:S01]  /*1310*/  FADD.FTZ R14, R37, -R4 ;  /* 0x80000004250e7221 */ /* 0x000fe20000010000 */
[C---:B------:R-:W-:Y:S01]  /*1320*/  FMUL.FTZ R76, R31.reuse, R76 ;  /* 0x0000004c1f4c7220 */ /* 0x040fe20000410000 */
[----:B------:R-:W-:Y:S01]  /*1330*/  FMUL.FTZ R12, R31, R12 ;  /* 0x0000000c1f0c7220 */ /* 0x000fe20000410000 */
[----:B------:R-:W-:Y:S01]  /*1340*/  FMUL.FTZ R16, R11, -1.4426950216293334961 ;  /* 0xbfb8aa3b0b107820 */ /* 0x000fe20000410000 */
[C---:B------:R-:W-:Y:S01]  /*1350*/  FMUL.FTZ R14, R31.reuse, R14 ;  /* 0x0000000e1f0e7220 */ /* 0x040fe20000410000 */
[----:B------:R-:W-:Y:S01]  /*1360*/  MUFU.EX2 R58, R58 ;  /* 0x0000003a003a7308 */ /* 0x000fe20000000800 */
[----:B------:R-:W-:Y:S01]  /*1370*/  FFMA.FTZ R12, R60, R12, R73 ;  /* 0x0000000c3c0c7223 */ /* 0x000fe20000010049 */
[----:B------:R-:W-:Y:S01]  /*1380*/  FMUL.FTZ R55, R10, -1.4426950216293334961 ;  /* 0xbfb8aa3b0a377820 */ /* 0x000fe20000410000 */
[----:B------:R-:W-:Y:S01]  /*1390*/  FFMA.FTZ R13, R62, R14, R71 ;  /* 0x0000000e3e0d7223 */ /* 0x000fe20000010047 */
[----:B------:R-:W-:Y:S01]  /*13a0*/  FMUL.FTZ R14, R31, R18 ;  /* 0x000000121f0e7220 */ /* 0x000fe20000410000 */
[----:B------:R-:W-:Y:S01]  /*13b0*/  FMUL.FTZ R51, R12, -1.4426950216293334961 ;  /* 0xbfb8aa3b0c337820 */ /* 0x000fe20000410000 */
[----:B--2---:R-:W-:Y:S01]  /*13c0*/  FADD.FTZ R39, R39, 1 ;  /* 0x3f80000027277421 */ /* 0x004fe20000010000 */
[----:B------:R-:W-:Y:S01]  /*13d0*/  FMUL.FTZ R18, R13, -1.4426950216293334961 ;  /* 0xbfb8aa3b0d127820 */ /* 0x000fe20000410000 */
[----:B------:R0:W-:Y:S01]  /*13e0*/  MUFU.EX2 R37, R16 ;  /* 0x0000001000257308 */ /* 0x0001e20000000800 */
[----:B------:R-:W-:-:S04]  /*13f0*/  FFMA.FTZ R14, R64, R14, R69 ;  /* 0x0000000e400e7223 */ /* 0x000fc80000010045 */
[----:B------:R-:W-:-:S03]  /*1400*/  FMUL.FTZ R46, R14, -1.4426950216293334961 ;  /* 0xbfb8aa3b0e2e7820 */ /* 0x000fc60000410000 */
[----:B------:R1:W-:Y:S01]  /*1410*/  MUFU.EX2 R47, R18 ;  /* 0x00000012002f7308 */ /* 0x0003e20000000800 */
[----:B0-----:R-:W-:Y:S01]  /*1420*/  FADD.FTZ R16, R15, -R4 ;  /* 0x800000040f107221 */ /* 0x001fe20000010000 */
[----:B------:R-:W-:-:S03]  /*1430*/  FFMA.FTZ R15, R66, R20, R67 ;  /* 0x00000014420f7223 */ /* 0x000fc60000010043 */
[----:B------:R-:W-:Y:S01]  /*1440*/  FMUL.FTZ R16, R31, R16 ;  /* 0x000000101f107220 */ /* 0x000fe20000410000 */
[----:B------:R-:W-:Y:S02]  /*1450*/  FMUL.FTZ R20, R15, -1.4426950216293334961 ;  /* 0xbfb8aa3b0f147820 */ /* 0x000fe40000410000 */
[----:B------:R-:W0:Y:S01]  /*1460*/  MUFU.EX2 R36, R36 ;  /* 0x0000002400247308 */ /* 0x000e220000000800 */
[--C-:B-1----:R-:W-:Y:S01]  /*1470*/  FADD.FTZ R18, R17, -R4.reuse ;  /* 0x8000000411127221 */ /* 0x102fe20000010000 */
[----:B------:R-:W-:Y:S01]  /*1480*/  FFMA.FTZ R17, R62, R22, R71 ;  /* 0x000000163e117223 */ /* 0x000fe20000010047 */
[----:B------:R-:W-:Y:S01]  /*1490*/  FADD.FTZ R22, R49, -R4 ;  /* 0x8000000431167221 */ /* 0x000fe20000010000 */
[----:B------:R-:W-:Y:S01]  /*14a0*/  FFMA.FTZ R16, R60, R16, R73 ;  /* 0x000000103c107223 */ /* 0x000fe20000010049 */
[----:B------:R-:W-:Y:S01]  /*14b0*/  FMUL.FTZ R18, R31, R18 ;  /* 0x000000121f127220 */ /* 0x000fe20000410000 */
[----:B------:R-:W-:Y:S01]  /*14c0*/  FMUL.FTZ R38, R17, -1.4426950216293334961 ;  /* 0xbfb8aa3b11267820 */ /* 0x000fe20000410000 */
[----:B------:R-:W-:Y:S01]  /*14d0*/  FMUL.FTZ R22, R31, R22 ;  /* 0x000000161f167220 */ /* 0x000fe20000410000 */
[----:B------:R1:W-:Y:S01]  /*14e0*/  MUFU.EX2 R53, R20 ;  /* 0x0000001400357308 */ /* 0x0003e20000000800 */
[----:B------:R-:W-:Y:S01]  /*14f0*/  FMUL.FTZ R52, R16, -1.4426950216293334961 ;  /* 0xbfb8aa3b10347820 */ /* 0x000fe20000410000 */
[----:B------:R-:W-:-:S04]  /*1500*/  FFMA.FTZ R18, R64, R18, R69 ;  /* 0x0000001240127223 */ /* 0x000fc80000010045 */
[----:B------:R-:W-:Y:S02]  /*1510*/  FMUL.FTZ R49, R18, -1.4426950216293334961 ;  /* 0xbfb8aa3b12317820 */ /* 0x000fe40000410000 */
[----:B------:R-:W-:Y:S01]  /*1520*/  MUFU.EX2 R56, R56 ;  /* 0x0000003800387308 */ /* 0x000fe20000000800 */
[--C-:B-1----:R-:W-:Y:S01]  /*1530*/  FADD.FTZ R20, R19, -R4.reuse ;  /* 0x8000000413147221 */ /* 0x102fe20000010000 */
[----:B------:R-:W-:Y:S01]  /*1540*/  FFMA.FTZ R19, R66, R22, R67 ;  /* 0x0000001642137223 */ /* 0x000fe20000010043 */
[----:B------:R-:W-:Y:S01]  /*1550*/  FADD.FTZ R22, R33, -R4 ;  /* 0x8000000421167221 */ /* 0x000fe20000010000 */
[----:B0-----:R-:W-:Y:S01]  /*1560*/  FADD.FTZ R36, R36, 1 ;  /* 0x3f80000024247421 */ /* 0x001fe20000010000 */
[----:B------:R-:W-:Y:S01]  /*1570*/  FMUL.FTZ R20, R31, R20 ;  /* 0x000000141f147220 */ /* 0x000fe20000410000 */
[----:B------:R-:W-:Y:S01]  /*1580*/  FMUL.FTZ R50, R19, -1.4426950216293334961 ;  /* 0xbfb8aa3b13327820 */ /* 0x000fe20000410000 */
[----:B------:R-:W-:Y:S01]  /*1590*/  FMUL.FTZ R22, R31, R22 ;  /* 0x000000161f167220 */ /* 0x000fe20000410000 */
[----:B------:R-:W0:Y:S01]  /*15a0*/  MUFU.EX2 R34, R34 ;  /* 0x0000002200227308 */ /* 0x000e220000000800 */
[----:B------:R-:W-:-:S02]  /*15b0*/  FFMA.FTZ R20, R60, R20, R73 ;  /* 0x000000143c147223 */ /* 0x000fc40000010049 */
[----:B------:R-:W-:Y:S01]  /*15c0*/  FFMA.FTZ R21, R62, R22, R71 ;  /* 0x000000163e157223 */ /* 0x000fe20000010047 */
[----:B------:R-:W-:Y:S01]  /*15d0*/  FMUL.FTZ R22, R31, R24 ;  /* 0x000000181f167220 */ /* 0x000fe20000410000 */
[----:B------:R-:W-:Y:S01]  /*15e0*/  FADD.FTZ R24, R75, -R4 ;  /* 0x800000044b187221 */ /* 0x000fe20000010000 */
[----:B------:R-:W-:Y:S01]  /*15f0*/  FMUL.FTZ R33, R20, -1.4426950216293334961 ;  /* 0xbfb8aa3b14217820 */ /* 0x000fe20000410000 */
[----:B------:R-:W-:Y:S01]  /*1600*/  FMUL.FTZ R48, R21, -1.4426950216293334961 ;  /* 0xbfb8aa3b15307820 */ /* 0x000fe20000410000 */
[----:B------:R-:W-:Y:S01]  /*1610*/  MUFU.EX2 R51, R51 ;  /* 0x0000003300337308 */ /* 0x000fe20000000800 */
[----:B------:R-:W-:Y:S01]  /*1620*/  FMUL.FTZ R24, R31, R24 ;  /* 0x000000181f187220 */ /* 0x000fe20000410000 */
[----:B------:R-:W-:-:S03]  /*1630*/  FFMA.FTZ R22, R64, R22, R69 ;  /* 0x0000001640167223 */ /* 0x000fc60000010045 */
[----:B------:R-:W-:Y:S01]  /*1640*/  FFMA.FTZ R23, R66, R24, R67 ;  /* 0x0000001842177223 */ /* 0x000fe20000010043 */
[----:B------:R-:W-:Y:S01]  /*1650*/  FMUL.FTZ R24, R31, R26 ;  /* 0x0000001a1f187220 */ /* 0x000fe20000410000 */
[--C-:B------:R-:W-:Y:S01]  /*1660*/  FADD.FTZ R26, R45, -R4.reuse ;  /* 0x800000042d1a7221 */ /* 0x100fe20000010000 */
[----:B------:R-:W-:Y:S01]  /*1670*/  MUFU.EX2 R46, R46 ;  /* 0x0000002e002e7308 */ /* 0x000fe20000000800 */
[----:B------:R-:W-:Y:S01]  /*1680*/  FMUL.FTZ R42, R22, -1.4426950216293334961 ;  /* 0xbfb8aa3b162a7820 */ /* 0x000fe20000410000 */
[----:B------:R-:W-:Y:S01]  /*1690*/  FFMA.FTZ R24, R60, R24, R73 ;  /* 0x000000183c187223 */ /* 0x000fe20000010049 */
[----:B------:R-:W-:Y:S01]  /*16a0*/  FMUL.FTZ R26, R31, R26 ;  /* 0x0000001a1f1a7220 */ /* 0x000fe20000410000 */
[----:B------:R-:W-:Y:S01]  /*16b0*/  FMUL.FTZ R54, R23, -1.4426950216293334961 ;  /* 0xbfb8aa3b17367820 */ /* 0x000fe20000410000 */
[----:B0-----:R-:W-:Y:S01]  /*16c0*/  FADD.FTZ R34, R34, 1 ;  /* 0x3f80000022227421 */ /* 0x001fe20000010000 */
[----:B------:R-:W-:Y:S01]  /*16d0*/  FMUL.FTZ R44, R24, -1.4426950216293334961 ;  /* 0xbfb8aa3b182c7820 */ /* 0x000fe20000410000 */
[----:B------:R-:W-:Y:S01]  /*16e0*/  FFMA.FTZ R25, R62, R26, R71 ;  /* 0x0000001a3e197223 */ /* 0x000fe20000010047 */
[----:B------:R-:W-:Y:S01]  /*16f0*/  FMUL.FTZ R26, R31, R28 ;  /* 0x0000001c1f1a7220 */ /* 0x000fe20000410000 */
[----:B------:R-:W-:Y:S01]  /*1700*/  FADD.FTZ R28, R43, -R4 ;  /* 0x800000042b1c7221 */ /* 0x000fe20000010000 */
[----:B------:R-:W0:Y:S01]  /*1710*/  MUFU.EX2 R55, R55 ;  /* 0x0000003700377308 */ /* 0x000e220000000800 */
[----:B------:R-:W-:Y:S01]  /*1720*/  FMUL.FTZ R45, R25, -1.4426950216293334961 ;  /* 0xbfb8aa3b192d7820 */ /* 0x000fe20000410000 */
[----:B------:R-:W-:Y:S01]  /*1730*/  FFMA.FTZ R26, R64, R26, R69 ;  /* 0x0000001a401a7223 */ /* 0x000fe20000010045 */
[----:B------:R-:W-:-:S03]  /*1740*/  FMUL.FTZ R28, R31, R28 ;  /* 0x0000001c1f1c7220 */ /* 0x000fc60000410000 */
[----:B------:R-:W-:Y:S01]  /*1750*/  FMUL.FTZ R43, R26, -1.4426950216293334961 ;  /* 0xbfb8aa3b1a2b7820 */ /* 0x000fe20000410000 */
[----:B------:R-:W-:Y:S01]  /*1760*/  FFMA.FTZ R27, R66, R28, R67 ;  /* 0x0000001c421b7223 */ /* 0x000fe20000010043 */
[----:B------:R-:W-:Y:S01]  /*1770*/  FMUL.FTZ R28, R31, R30 ;  /* 0x0000001e1f1c7220 */ /* 0x000fe20000410000 */
[--C-:B------:R-:W-:Y:S01]  /*1780*/  FADD.FTZ R30, R35, -R4.reuse ;  /* 0x80000004231e7221 */ /* 0x100fe20000010000 */
[----:B------:R-:W-:Y:S01]  /*1790*/  MUFU.EX2 R52, R52 ;  /* 0x0000003400347308 */ /* 0x000fe20000000800 */
[----:B------:R-:W-:Y:S01]  /*17a0*/  FMUL.FTZ R32, R27, -1.4426950216293334961 ;  /* 0xbfb8aa3b1b207820 */ /* 0x000fe20000410000 */
[C-C-:B------:R-:W-:Y:S01]  /*17b0*/  FFMA.FTZ R28, R60.reuse, R28, R73.reuse ;  /* 0x0000001c3c1c7223 */ /* 0x140fe20000010049 */
[----:B------:R-:W-:Y:S01]  /*17c0*/  FMUL.FTZ R30, R31, R30 ;  /* 0x0000001e1f1e7220 */ /* 0x000fe20000410000 */
[----:B------:R-:W-:Y:S01]  /*17d0*/  FFMA.FTZ R60, R60, R74, R73 ;  /* 0x0000004a3c3c7223 */ /* 0x000fe20000010049 */
[--C-:B------:R-:W-:Y:S01]  /*17e0*/  FADD.FTZ R74, R63, -R4.reuse ;  /* 0x800000043f4a7221 */ /* 0x100fe20000010000 */
[C-C-:B------:R-:W-:Y:S01]  /*17f0*/  FFMA.FTZ R63, R62.reuse, R76, R71.reuse ;  /* 0x0000004c3e3f7223 */ /* 0x140fe20000010047 */
[----:B------:R-:W-:Y:S01]  /*1800*/  FFMA.FTZ R29, R62, R30, R71 ;  /* 0x0000001e3e1d7223 */ /* 0x000fe20000010047 */
[----:B------:R-:W-:Y:S01]  /*1810*/  FMUL.FTZ R30, R31, R68 ;  /* 0x000000441f1e7220 */ /* 0x000fe20000410000 */
[----:B------:R-:W-:Y:S01]  /*1820*/  FADD.FTZ R76, R65, -R4 ;  /* 0x80000004414c7221 */ /* 0x000fe20000010000 */
[----:B------:R1:W-:Y:S01]  /*1830*/  MUFU.EX2 R35, R32 ;  /* 0x0000002000237308 */ /* 0x0003e20000000800 */
[C---:B------:R-:W-:Y:S01]  /*1840*/  FMUL.FTZ R74, R31.reuse, R74 ;  /* 0x0000004a1f4a7220 */ /* 0x040fe20000410000 */
[--C-:B------:R-:W-:Y:S01]  /*1850*/  FFMA.FTZ R30, R64, R30, R69.reuse ;  /* 0x0000001e401e7223 */ /* 0x100fe20000010045 */
[----:B------:R-:W-:Y:S01]  /*1860*/  FMUL.FTZ R76, R31, R76 ;  /* 0x0000004c1f4c7220 */ /* 0x000fe20000410000 */
[----:B------:R-:W-:Y:S01]  /*1870*/  FMUL.FTZ R40, R28, -1.4426950216293334961 ;  /* 0xbfb8aa3b1c287820 */ /* 0x000fe20000410000 */
[----:B------:R-:W-:Y:S01]  /*1880*/  FFMA.FTZ R64, R64, R74, R69 ;  /* 0x0000004a40407223 */ /* 0x000fe20000010045 */
[----:B------:R-:W-:Y:S01]  /*1890*/  FMUL.FTZ R68, R29, -1.4426950216293334961 ;  /* 0xbfb8aa3b1d447820 */ /* 0x000fe20000410000 */
[----:B0-----:R-:W-:Y:S01]  /*18a0*/  FADD.FTZ R55, R55, 1 ;  /* 0x3f80000037377421 */ /* 0x001fe20000010000 */
[----:B------:R-:W0:Y:S01]  /*18b0*/  MUFU.EX2 R38, R38 ;  /* 0x0000002600267308 */ /* 0x000e220000000800 */
[----:B-1----:R-:W-:Y:S01]  /*18c0*/  FMUL.FTZ R32, R31, R70 ;  /* 0x000000461f207220 */ /* 0x002fe20000410000 */
[----:B------:R-:W-:Y:S01]  /*18d0*/  FMUL.FTZ R70, R30, -1.4426950216293334961 ;  /* 0xbfb8aa3b1e467820 */ /* 0x000fe20000410000 */
[----:B------:R-:W-:-:S02]  /*18e0*/  FMUL.FTZ R65, R64, -1.4426950216293334961 ;  /* 0xbfb8aa3b40417820 */ /* 0x000fc40000410000 */
[C-C-:B------:R-:W-:Y:S01]  /*18f0*/  FFMA.FTZ R32, R66.reuse, R32, R67.reuse ;  /* 0x0000002042207223 */ /* 0x140fe20000010043 */
[----:B------:R-:W-:Y:S01]  /*1900*/  FFMA.FTZ R66, R66, R76, R67 ;  /* 0x0000004c42427223 */ /* 0x000fe20000010043 */
[----:B------:R-:W-:Y:S01]  /*1910*/  FADD.FTZ R67, R58, 1 ;  /* 0x3f8000003a437421 */ /* 0x000fe20000010000 */
[----:B------:R-:W1:Y:S01]  /*1920*/  MUFU.EX2 R44, R44 ;  /* 0x0000002c002c7308 */ /* 0x000e620000000800 */
[----:B------:R-:W-:Y:S01]  /*1930*/  FMUL.FTZ R72, R32, -1.4426950216293334961 ;  /* 0xbfb8aa3b20487820 */ /* 0x000fe20000410000 */
[----:B------:R-:W-:Y:S01]  /*1940*/  FMUL.FTZ R31, R66, -1.4426950216293334961 ;  /* 0xbfb8aa3b421f7820 */ /* 0x000fe20000410000 */
[----:B------:R-:W-:Y:S01]  /*1950*/  FADD.FTZ R58, R57, 1 ;  /* 0x3f800000393a7421 */ /* 0x000fe20000010000 */
[----:B------:R-:W-:-:S04]  /*1960*/  FADD.FTZ R57, R56, 1 ;  /* 0x3f80000038397421 */ /* 0x000fc80000010000 */
[----:B------:R-:W2:Y:S01]  /*1970*/  MUFU.EX2 R49, R49 ;  /* 0x0000003100317308 */ /* 0x000ea20000000800 */
[----:B0-----:R-:W-:-:S07]  /*1980*/  FADD.FTZ R38, R38, 1 ;  /* 0x3f80000026267421 */ /* 0x001fce0000010000 */
[----:B------:R-:W0:Y:S01]  /*1990*/  MUFU.EX2 R50, R50 ;  /* 0x0000003200327308 */ /* 0x000e220000000800 */
[----:B-1----:R-:W-:-:S07]  /*19a0*/  FADD.FTZ R69, R44, 1 ;  /* 0x3f8000002c457421 */ /* 0x002fce0000010000 */
[----:B------:R-:W1:Y:S01]  /*19b0*/  MUFU.EX2 R33, R33 ;  /* 0x0000002100217308 */ /* 0x000e620000000800 */
[----:B--2---:R-:W-:-:S07]  /*19c0*/  FADD.FTZ R49, R49, 1 ;  /* 0x3f80000031317421 */ /* 0x004fce0000010000 */
[----:B------:R-:W2:Y:S01]  /*19d0*/  MUFU.EX2 R48, R48 ;  /* 0x0000003000307308 */ /* 0x000ea20000000800 */
[----:B0-----:R-:W-:-:S07]  /*19e0*/  FADD.FTZ R50, R50, 1 ;  /* 0x3f80000032327421 */ /* 0x001fce0000010000 */
[----:B------:R-:W0:Y:S01]  /*19f0*/  MUFU.EX2 R45, R45 ;  /* 0x0000002d002d7308 */ /* 0x000e220000000800 */
[----:B-1----:R-:W-:-:S07]  /*1a00*/  FADD.FTZ R33, R33, 1 ;  /* 0x3f80000021217421 */ /* 0x002fce0000010000 */
[----:B------:R1:W-:Y:S01]  /*1a10*/  MUFU.EX2 R59, R70 ;  /* 0x00000046003b7308 */ /* 0x0003e20000000800 */
[----:B--2---:R-:W-:-:S07]  /*1a20*/  FADD.FTZ R48, R48, 1 ;  /* 0x3f80000030307421 */ /* 0x004fce0000010000 */
[----:B------:R-:W2:Y:S01]  /*1a30*/  MUFU.EX2 R40, R40 ;  /* 0x0000002800287308 */ /* 0x000ea20000000800 */
[----:B-1----:R-:W-:Y:S01]  /*1a40*/  FMUL.FTZ R70, R63, -1.4426950216293334961 ;  /* 0xbfb8aa3b3f467820 */ /* 0x002fe20000410000 */
[----:B0-----:R-:W-:-:S06]  /*1a50*/  FADD.FTZ R44, R45, 1 ;  /* 0x3f8000002d2c7421 */ /* 0x001fcc0000010000 */
[----:B------:R0:W1:Y:S08]  /*1a60*/  MUFU.EX2 R41, R68 ;  /* 0x0000004400297308 */ /* 0x0000700000000800 */
[----:B------:R-:W-:Y:S01]  /*1a70*/  MUFU.EX2 R42, R42 ;  /* 0x0000002a002a7308 */ /* 0x000fe20000000800 */
[----:B0-----:R-:W-:Y:S01]  /*1a80*/  FMUL.FTZ R68, R60, -1.4426950216293334961 ;  /* 0xbfb8aa3b3c447820 */ /* 0x001fe20000410000 */
[----:B--2---:R-:W-:-:S06]  /*1a90*/  FADD.FTZ R45, R40, 1 ;  /* 0x3f800000282d7421 */ /* 0x004fcc0000010000 */
[----:B------:R-:W-:Y:S01]  /*1aa0*/  MUFU.EX2 R54, R54 ;  /* 0x0000003600367308 */ /* 0x000fe20000000800 */
[----:B-1----:R-:W-:Y:S01]  /*1ab0*/  FADD.FTZ R40, R41, 1 ;  /* 0x3f80000029287421 */ /* 0x002fe20000010000 */
[----:B------:R-:W-:-:S06]  /*1ac0*/  FADD.FTZ R41, R59, 1 ;  /* 0x3f8000003b297421 */ /* 0x000fcc0000010000 */
[----:B------:R-:W0:Y:S08]  /*1ad0*/  MUFU.EX2 R43, R43 ;  /* 0x0000002b002b7308 */ /* 0x000e300000000800 */
[----:B------:R-:W1:Y:S08]  /*1ae0*/  MUFU.EX2 R61, R72 ;  /* 0x00000048003d7308 */ /* 0x000e700000000800 */
[----:B------:R2:W-:Y:S01]  /*1af0*/  MUFU.EX2 R4, R70 ;  /* 0x0000004600047308 */ /* 0x0005e20000000800 */
[----:B0-----:R-:W-:-:S07]  /*1b00*/  FADD.FTZ R43, R43, 1 ;  /* 0x3f8000002b2b7421 */ /* 0x001fce0000010000 */
[----:B------:R-:W0:Y:S01]  /*1b10*/  MUFU.EX2 R65, R65 ;  /* 0x0000004100417308 */ /* 0x000e220000000800 */
[----:B--2---:R-:W-:Y:S01]  /*1b20*/  FADD.FTZ R70, R47, 1 ;  /* 0x3f8000002f467421 */ /* 0x004fe20000010000 */
[----:B------:R-:W-:Y:S01]  /*1b30*/  FADD.FTZ R47, R46, 1 ;  /* 0x3f8000002e2f7421 */ /* 0x000fe20000010000 */
[----:B------:R-:W-:Y:S01]  /*1b40*/  FADD.FTZ R46, R53, 1 ;  /* 0x3f800000352e7421 */ /* 0x000fe20000010000 */
[----:B------:R-:W-:Y:S01]  /*1b50*/  FADD.FTZ R53, R42, 1 ;  /* 0x3f8000002a357421 */ /* 0x000fe20000010000 */
[----:B------:R-:W-:Y:S01]  /*1b60*/  FADD.FTZ R42, R54, 1 ;  /* 0x3f800000362a7421 */ /* 0x000fe20000010000 */
[----:B-1----:R-:W-:Y:S02]  /*1b70*/  FADD.FTZ R59, R61, 1 ;  /* 0x3f8000003d3b7421 */ /* 0x002fe40000010000 */
[----:B------:R1:W2:Y:S08]  /*1b80*/  MUFU.EX2 R62, R68 ;  /* 0x00000044003e7308 */ /* 0x0002b00000000800 */
[----:B------:R-:W3:Y:S01]  /*1b90*/  MUFU.EX2 R31, R31 ;  /* 0x0000001f001f7308 */ /* 0x000ee20000000800 */
[----:B-1----:R-:W-:Y:S01]  /*1ba0*/  FADD.FTZ R68, R37, 1 ;  /* 0x3f80000025447421 */ /* 0x002fe20000010000 */
[----:B------:R-:W-:Y:S01]  /*1bb0*/  FADD.FTZ R37, R51, 1 ;  /* 0x3f80000033257421 */ /* 0x000fe20000010000 */
[----:B------:R-:W-:Y:S01]  /*1bc0*/  FADD.FTZ R51, R52, 1 ;  /* 0x3f80000034337421 */ /* 0x000fe20000010000 */
[----:B------:R-:W-:Y:S01]  /*1bd0*/  FADD.FTZ R52, R35, 1 ;  /* 0x3f80000023347421 */ /* 0x000fe20000010000 */
[----:B0-----:R-:W-:-:S03]  /*1be0*/  FADD.FTZ R65, R65, 1 ;  /* 0x3f80000041417421 */ /* 0x001fc60000010000 */
[----:B------:R-:W0:Y:S01]  /*1bf0*/  MUFU.RCP R67, R67 ;  /* 0x0000004300437308 */ /* 0x000e220000001000 */
[----:B--2---:R-:W-:-:S07]  /*1c00*/  FADD.FTZ R62, R62, 1 ;  /* 0x3f8000003e3e7421 */ /* 0x004fce0000010000 */
[----:B------:R-:W1:Y:S01]  /*1c10*/  MUFU.RCP R36, R36 ;  /* 0x0000002400247308 */ /* 0x000e620000001000 */
[----:B---3--:R-:W-:-:S07]  /*1c20*/  FADD.FTZ R31, R31, 1 ;  /* 0x3f8000001f1f7421 */ /* 0x008fce0000010000 */
[----:B------:R-:W2:Y:S01]  /*1c30*/  MUFU.RCP R58, R58 ;  /* 0x0000003a003a7308 */ /* 0x000ea20000001000 */
[----:B0-----:R-:W-:-:S07]  /*1c40*/  FMUL.FTZ R67, R2, R67 ;  /* 0x0000004302437220 */ /* 0x001fce0000410000 */
[----:B------:R-:W0:Y:S01]  /*1c50*/  MUFU.RCP R39, R39 ;  /* 0x0000002700277308 */ /* 0x000e220000001000 */
[----:B-1----:R-:W-:-:S05]  /*1c60*/  FMUL.FTZ R36, R3, R36 ;  /* 0x0000002403247220 */ /* 0x002fca0000410000 */
[----:B------:R-:W-:Y:S02]  /*1c70*/  F2FP.BF16.F32.PACK_AB R36, R36, R67 ;  /* 0x000000432424723e */ /* 0x000fe400000010ff */
[----:B------:R-:W1:Y:S01]  /*1c80*/  MUFU.RCP R57, R57 ;  /* 0x0000003900397308 */ /* 0x000e620000001000 */
[----:B--2---:R-:W-:-:S07]  /*1c90*/  FMUL.FTZ R58, R5, R58 ;  /* 0x0000003a053a7220 */ /* 0x004fce0000410000 */
[----:B------:R2:W3:Y:S01]  /*1ca0*/  MUFU.RCP R56, R34 ;  /* 0x0000002200387308 */ /* 0x0004e20000001000 */
[----:B0-----:R-:W-:-:S05]  /*1cb0*/  FMUL.FTZ R39, R6, R39 ;  /* 0x0000002706277220 */ /* 0x001fca0000410000 */
[----:B------:R-:W-:Y:S02]  /*1cc0*/  F2FP.BF16.F32.PACK_AB R39, R39, R58 ;  /* 0x0000003a2727723e */ /* 0x000fe400000010ff */
[----:B------:R-:W0:Y:S01]  /*1cd0*/  MUFU.RCP R55, R55 ;  /* 0x0000003700377308 */ /* 0x000e220000001000 */
[----:B--2---:R-:W-:Y:S01]  /*1ce0*/  LEA R34, P0, R0, UR4, 0x1 ;  /* 0x0000000400227c11 */ /* 0x004fe2000f8008ff */
[----:B-1----:R-:W-:Y:S01]  /*1cf0*/  FMUL.FTZ R57, R8, R57 ;  /* 0x0000003908397220 */ /* 0x002fe20000410000 */
[----:B------:R-:W-:Y:S02]  /*1d00*/  PRMT R2, R39, 0x7632, R2 ;  /* 0x0000763227027816 */ /* 0x000fe40000000002 */
[----:B------:R-:W-:Y:S01]  /*1d10*/  LEA.HI.X R35, R0, UR5, R7, 0x1, P0 ;  /* 0x0000000500237c11 */ /* 0x000fe200080f0c07 */
[----:B------:R-:W-:Y:S02]  /*1d20*/  FADD.FTZ R0, R4, 1 ;  /* 0x3f80000004007421 */ /* 0x000fe40000010000 */
[----:B------:R-:W1:Y:S01]  /*1d30*/  MUFU.RCP R68, R68 ;  /* 0x0000004400447308 */ /* 0x000e620000001000 */
[----:B---3--:R-:W-:Y:S01]  /*1d40*/  FMUL.FTZ R56, R9, R56 ;  /* 0x0000003809387220 */ /* 0x008fe20000410000 */
[----:B------:R2:W-:Y:S04]  /*1d50*/  STG.E.U16 desc[UR6][R34.64+0x6], R2 ;  /* 0x0000060222007986 */ /* 0x0005e8000c101506 */
[----:B------:R-:W-:Y:S01]  /*1d60*/  F2FP.BF16.F32.PACK_AB R56, R56, R57 ;  /* 0x000000393838723e */ /* 0x000fe200000010ff */
[----:B------:R-:W-:Y:S01]  /*1d70*/  STG.E.U16 desc[UR6][R34.64], R36 ;  /* 0x0000002422007986 */ /* 0x000fe2000c101506 */
[----:B------:R-:W3:Y:S01]  /*1d80*/  MUFU.RCP R47, R47 ;  /* 0x0000002f002f7308 */ /* 0x000ee20000001000 */
[----:B0-----:R-:W-:Y:S01]  /*1d90*/  FMUL.FTZ R55, R10, R55 ;  /* 0x000000370a377220 */ /* 0x001fe20000410000 */
[----:B------:R-:W-:Y:S01]  /*1da0*/  PRMT R4, R56, 0x7632, R4 ;  /* 0x0000763238047816 */ /* 0x000fe20000000004 */
[----:B------:R-:W-:Y:S04]  /*1db0*/  STG.E.U16 desc[UR6][R34.64+0x4], R39 ;  /* 0x0000042722007986 */ /* 0x000fe8000c101506 */
[----:B------:R0:W-:Y:S01]  /*1dc0*/  STG.E.U16 desc[UR6][R34.64+0xa002], R4 ;  /* 0x00a0020422007986 */ /* 0x0001e2000c101506 */
[----:B------:R-:W4:Y:S01]  /*1dd0*/  MUFU.RCP R46, R46 ;  /* 0x0000002e002e7308 */ /* 0x000f220000001000 */
[----:B-1----:R-:W-:-:S02]  /*1de0*/  FMUL.FTZ R68, R11, R68 ;  /* 0x000000440b447220 */ /* 0x002fc40000410000 */
[----:B------:R-:W-:Y:S03]  /*1df0*/  STG.E.U16 desc[UR6][R34.64+0xa000], R56 ;  /* 0x00a0003822007986 */ /* 0x000fe6000c101506 */
[----:B------:R-:W-:Y:S02]  /*1e00*/  F2FP.BF16.F32.PACK_AB R55, R68, R55 ;  /* 0x000000374437723e */ /* 0x000fe400000010ff */
[----:B------:R-:W1:Y:S01]  /*1e10*/  MUFU.RCP R51, R51 ;  /* 0x0000003300337308 */ /* 0x000e620000001000 */
[----:B---3--:R-:W-:Y:S02]  /*1e20*/  FMUL.FTZ R47, R14, R47 ;  /* 0x0000002f0e2f7220 */ /* 0x008fe40000410000 */
[----:B------:R-:W-:Y:S05]  /*1e30*/  STG.E.U16 desc[UR6][R34.64+0xa004], R55 ;  /* 0x00a0043722007986 */ /* 0x000fea000c101506 */
[----:B------:R-:W3:Y:S01]  /*1e40*/  MUFU.RCP R38, R38 ;  /* 0x0000002600267308 */ /* 0x000ee20000001000 */
[----:B----4-:R-:W-:-:S05]  /*1e50*/  FMUL.FTZ R46, R15, R46 ;  /* 0x0000002e0f2e7220 */ /* 0x010fca0000410000 */
[----:B------:R-:W-:Y:S02]  /*1e60*/  F2FP.BF16.F32.PACK_AB R46, R46, R47 ;  /* 0x0000002f2e2e723e */ /* 0x000fe400000010ff */
[----:B------:R-:W4:Y:S01]  /*1e70*/  MUFU.RCP R37, R37 ;  /* 0x0000002500257308 */ /* 0x000f220000001000 */
[----:B-1----:R-:W-:Y:S01]  /*1e80*/  FMUL.FTZ R51, R16, R51 ;  /* 0x0000003310337220 */ /* 0x002fe20000410000 */
[----:B--2---:R-:W-:Y:S01]  /*1e90*/  PRMT R2, R46, 0x7632, R2 ;  /* 0x000076322e027816 */ /* 0x004fe20000000002 */
[----:B------:R-:W-:Y:S04]  /*1ea0*/  STG.E.U16 desc[UR6][R34.64+0x14004], R46 ;  /* 0x0140042e22007986 */ /* 0x000fe8000c101506 */
[----:B------:R-:W-:Y:S01]  /*1eb0*/  STG.E.U16 desc[UR6][R34.64+0x14006], R2 ;  /* 0x0140060222007986 */ /* 0x000fe2000c101506 */
[----:B------:R-:W1:Y:S01]  /*1ec0*/  MUFU.RCP R70, R70 ;  /* 0x0000004600467308 */ /* 0x000e620000001000 */
[----:B---3--:R-:W-:Y:S01]  /*1ed0*/  FMUL.FTZ R38, R17, R38 ;  /* 0x0000002611267220 */ /* 0x008fe20000410000 */
[----:B------:R-:W-:-:S04]  /*1ee0*/  PRMT R17, R36, 0x7632, R17 ;  /* 0x0000763224117816 */ /* 0x000fc80000000011 */
[----:B------:R-:W-:Y:S01]  /*1ef0*/  F2FP.BF16.F32.PACK_AB R38, R38, R51 ;  /* 0x000000332626723e */ /* 0x000fe200000010ff */
[----:B------:R2:W-:Y:S01]  /*1f00*/  STG.E.U16 desc[UR6][R34.64+0x2], R17 ;  /* 0x0000021122007986 */ /* 0x0005e2000c101506 */
[----:B------:R-:W3:Y:S01]  /*1f10*/  MUFU.RCP R49, R49 ;  /* 0x0000003100317308 */ /* 0x000ee20000001000 */
[----:B----4-:R-:W-:Y:S01]  /*1f20*/  FMUL.FTZ R37, R12, R37 ;  /* 0x000000250c257220 */ /* 0x010fe20000410000 */
[----:B0-----:R-:W-:Y:S01]  /*1f30*/  PRMT R4, R38, 0x7632, R4 ;  /* 0x0000763226047816 */ /* 0x001fe20000000004 */
[----:B------:R-:W-:Y:S04]  /*1f40*/  STG.E.U16 desc[UR6][R34.64+0x1e000], R38 ;  /* 0x01e0002622007986 */ /* 0x000fe8000c101506 */
[----:B------:R-:W-:Y:S01]  /*1f50*/  STG.E.U16 desc[UR6][R34.64+0x1e002], R4 ;  /* 0x01e0020422007986 */ /* 0x000fe2000c101506 */
[----:B------:R-:W0:Y:S01]  /*1f60*/  MUFU.RCP R50, R50 ;  /* 0x0000003200327308 */ /* 0x000e220000001000 */
[----:B-1----:R-:W-:Y:S01]  /*1f70*/  FMUL.FTZ R70, R13, R70 ;  /* 0x000000460d467220 */ /* 0x002fe20000410000 */
[----:B--2---:R-:W-:-:S04]  /*1f80*/  PRMT R17, R55, 0x7632, R17 ;  /* 0x0000763237117816 */ /* 0x004fc80000000011 */
[----:B------:R-:W-:Y:S02]  /*1f90*/  F2FP.BF16.F32.PACK_AB R37, R70, R37 ;  /* 0x000000254625723e */ /* 0x000fe400000010ff */
[----:B------:R-:W1:Y:S01]  /*1fa0*/  MUFU.RCP R33, R33 ;  /* 0x0000002100217308 */ /* 0x000e620000001000 */
[----:B---3--:R-:W-:Y:S01]  /*1fb0*/  FMUL.FTZ R49, R18, R49 ;  /* 0x0000003112317220 */ /* 0x008fe20000410000 */
[----:B------:R2:W-:Y:S01]  /*1fc0*/  STG.E.U16 desc[UR6][R34.64+0xa006], R17 ;  /* 0x00a0061122007986 */ /* 0x0005e2000c101506 */
[----:B------:R-:W-:-:S03]  /*1fd0*/  PRMT R5, R37, 0x7632, R5 ;  /* 0x0000763225057816 */ /* 0x000fc60000000005 */
[----:B------:R-:W-:Y:S02]  /*1fe0*/  STG.E.U16 desc[UR6][R34.64+0x14000], R37 ;  /* 0x0140002522007986 */ /* 0x000fe4000c101506 */
[----:B------:R-:W3:Y:S01]  /*1ff0*/  MUFU.RCP R48, R48 ;  /* 0x0000003000307308 */ /* 0x000ee20000001000 */
[----:B0-----:R-:W-:Y:S01]  /*2000*/  FMUL.FTZ R50, R19, R50 ;  /* 0x0000003213327220 */ /* 0x001fe20000410000 */
[----:B------:R0:W-:Y:S04]  /*2010*/  STG.E.U16 desc[UR6][R34.64+0x14002], R5 ;  /* 0x0140020522007986 */ /* 0x0001e8000c101506 */
[----:B------:R-:W-:Y:S02]  /*2020*/  F2FP.BF16.F32.PACK_AB R49, R50, R49 ;  /* 0x000000313231723e */ /* 0x000fe400000010ff */
[----:B------:R-:W4:Y:S01]  /*2030*/  MUFU.RCP R69, R69 ;  /* 0x0000004500457308 */ /* 0x000f220000001000 */
[----:B-1----:R-:W-:Y:S01]  /*2040*/  FMUL.FTZ R33, R20, R33 ;  /* 0x0000002114217220 */ /* 0x002fe20000410000 */
[----:B--2---:R-:W-:Y:S01]  /*2050*/  PRMT R17, R49, 0x7632, R17 ;  /* 0x0000763231117816 */ /* 0x004fe20000000011 */
[----:B------:R-:W-:Y:S04]  /*2060*/  STG.E.U16 desc[UR6][R34.64+0x1e004], R49 ;  /* 0x01e0043122007986 */ /* 0x000fe8000c101506 */
[----:B------:R1:W-:Y:S01]  /*2070*/  STG.E.U16 desc[UR6][R34.64+0x1e006], R17 ;  /* 0x01e0061122007986 */ /* 0x0003e2000c101506 */
[----:B------:R-:W2:Y:S01]  /*2080*/  MUFU.RCP R44, R44 ;  /* 0x0000002c002c7308 */ /* 0x000ea20000001000 */
[----:B---3--:R-:W-:-:S05]  /*2090*/  FMUL.FTZ R48, R21, R48 ;  /* 0x0000003015307220 */ /* 0x008fca0000410000 */
[----:B------:R-:W-:Y:S02]  /*20a0*/  F2FP.BF16.F32.PACK_AB R33, R48, R33 ;  /* 0x000000213021723e */ /* 0x000fe400000010ff */
[----:B------:R-:W3:Y:S01]  /*20b0*/  MUFU.RCP R53, R53 ;  /* 0x0000003500357308 */ /* 0x000ee20000001000 */
[----:B----4-:R-:W-:Y:S01]  /*20c0*/  FMUL.FTZ R69, R24, R69 ;  /* 0x0000004518457220 */ /* 0x010fe20000410000 */
[----:B------:R-:W-:Y:S01]  /*20d0*/  PRMT R2, R33, 0x7632, R2 ;  /* 0x0000763221027816 */ /* 0x000fe20000000002 */
[----:B------:R-:W-:Y:S04]  /*20e0*/  STG.E.U16 desc[UR6][R34.64+0x28000], R33 ;  /* 0x0280002122007986 */ /* 0x000fe8000c101506 */
[----:B------:R4:W-:Y:S01]  /*20f0*/  STG.E.U16 desc[UR6][R34.64+0x28002], R2 ;  /* 0x0280020222007986 */ /* 0x0009e2000c101506 */
[----:B------:R-:W0:Y:S01]  /*2100*/  MUFU.RCP R42, R42 ;  /* 0x0000002a002a7308 */ /* 0x000e220000001000 */
[----:B--2---:R-:W-:-:S05]  /*2110*/  FMUL.FTZ R44, R25, R44 ;  /* 0x0000002c192c7220 */ /* 0x004fca0000410000 */
[----:B------:R-:W-:Y:S02]  /*2120*/  F2FP.BF16.F32.PACK_AB R44, R44, R69 ;  /* 0x000000452c2c723e */ /* 0x000fe400000010ff */
[----:B------:R-:W2:Y:S01]  /*2130*/  MUFU.RCP R43, R43 ;  /* 0x0000002b002b7308 */ /* 0x000ea20000001000 */
[----:B---3--:R-:W-:Y:S01]  /*2140*/  FMUL.FTZ R53, R22, R53 ;  /* 0x0000003516357220 */ /* 0x008fe20000410000 */
[----:B------:R-:W-:Y:S01]  /*2150*/  PRMT R4, R44, 0x7632, R4 ;  /* 0x000076322c047816 */ /* 0x000fe20000000004 */
[----:B------:R-:W-:Y:S04]  /*2160*/  STG.E.U16 desc[UR6][R34.64+0x32000], R44 ;  /* 0x0320002c22007986 */ /* 0x000fe8000c101506 */
[----:B------:R3:W-:Y:S01]  /*2170*/  STG.E.U16 desc[UR6][R34.64+0x32002], R4 ;  /* 0x0320020422007986 */ /* 0x0007e2000c101506 */
[----:B------:R-:W1:Y:S01]  /*2180*/  MUFU.RCP R52, R52 ;  /* 0x0000003400347308 */ /* 0x000e620000001000 */
[----:B0-----:R-:W-:-:S05]  /*2190*/  FMUL.FTZ R42, R23, R42 ;  /* 0x0000002a172a7220 */ /* 0x001fca0000410000 */
[----:B------:R-:W-:Y:S02]  /*21a0*/  F2FP.BF16.F32.PACK_AB R42, R42, R53 ;  /* 0x000000352a2a723e */ /* 0x000fe400000010ff */
[----:B------:R-:W0:Y:S01]  /*21b0*/  MUFU.RCP R45, R45 ;  /* 0x0000002d002d7308 */ /* 0x000e220000001000 */
[----:B--2---:R-:W-:Y:S01]  /*21c0*/  FMUL.FTZ R43, R26, R43 ;  /* 0x0000002b1a2b7220 */ /* 0x004fe20000410000 */
[----:B------:R-:W-:Y:S01]  /*21d0*/  PRMT R5, R42, 0x7632, R5 ;  /* 0x000076322a057816 */ /* 0x000fe20000000005 */
[----:B------:R-:W-:Y:S04]  /*21e0*/  STG.E.U16 desc[UR6][R34.64+0x28004], R42 ;  /* 0x0280042a22007986 */ /* 0x000fe8000c101506 */
[----:B------:R-:W-:Y:S01]  /*21f0*/  STG.E.U16 desc[UR6][R34.64+0x28006], R5 ;  /* 0x0280060522007986 */ /* 0x000fe2000c101506 */
[----:B------:R-:W2:Y:S01]  /*2200*/  MUFU.RCP R40, R40 ;  /* 0x0000002800287308 */ /* 0x000ea20000001000 */
[----:B-1----:R-:W-:-:S05]  /*2210*/  FMUL.FTZ R52, R27, R52 ;  /* 0x000000341b347220 */ /* 0x002fca0000410000 */
[----:B------:R-:W-:Y:S02]  /*2220*/  F2FP.BF16.F32.PACK_AB R43, R52, R43 ;  /* 0x0000002b342b723e */ /* 0x000fe400000010ff */
[----:B------:R-:W1:Y:S01]  /*2230*/  MUFU.RCP R41, R41 ;  /* 0x0000002900297308 */ /* 0x000e620000001000 */
[----:B0-----:R-:W-:Y:S01]  /*2240*/  FMUL.FTZ R45, R28, R45 ;  /* 0x0000002d1c2d7220 */ /* 0x001fe20000410000 */
[----:B------:R-:W-:Y:S01]  /*2250*/  PRMT R17, R43, 0x7632, R17 ;  /* 0x000076322b117816 */ /* 0x000fe20000000011 */
[----:B------:R-:W-:Y:S04]  /*2260*/  STG.E.U16 desc[UR6][R34.64+0x32004], R43 ;  /* 0x0320042b22007986 */ /* 0x000fe8000c101506 */
[----:B------:R-:W-:Y:S01]  /*2270*/  STG.E.U16 desc[UR6][R34.64+0x32006], R17 ;  /* 0x0320061122007986 */ /* 0x000fe2000c101506 */
[----:B------:R-:W0:Y:S01]  /*2280*/  MUFU.RCP R59, R59 ;  /* 0x0000003b003b7308 */ /* 0x000e220000001000 */
[----:B--2---:R-:W-:-:S05]  /*2290*/  FMUL.FTZ R40, R29, R40 ;  /* 0x000000281d287220 */ /* 0x004fca0000410000 */
[----:B------:R-:W-:Y:S02]  /*22a0*/  F2FP.BF16.F32.PACK_AB R40, R40, R45 ;  /* 0x0000002d2828723e */ /* 0x000fe400000010ff */
[----:B------:R-:W2:Y:S01]  /*22b0*/  MUFU.RCP R7, R62 ;  /* 0x0000003e00077308 */ /* 0x000ea20000001000 */
[----:B-1----:R-:W-:Y:S01]  /*22c0*/  FMUL.FTZ R41, R30, R41 ;  /* 0x000000291e297220 */ /* 0x002fe20000410000 */
[----:B----4-:R-:W-:Y:S01]  /*22d0*/  PRMT R2, R40, 0x7632, R2 ;  /* 0x0000763228027816 */ /* 0x010fe20000000002 */
[----:B------:R-:W-:Y:S04]  /*22e0*/  STG.E.U16 desc[UR6][R34.64+0x3c000], R40 ;  /* 0x03c0002822007986 */ /* 0x000fe8000c101506 */
[----:B------:R-:W-:Y:S01]  /*22f0*/  STG.E.U16 desc[UR6][R34.64+0x3c002], R2 ;  /* 0x03c0020222007986 */ /* 0x000fe2000c101506 */
[----:B------:R-:W1:Y:S01]  /*2300*/  MUFU.RCP R0, R0 ;  /* 0x0000000000007308 */ /* 0x000e620000001000 */
[----:B0-----:R-:W-:-:S05]  /*2310*/  FMUL.FTZ R32, R32, R59 ;  /* 0x0000003b20207220 */ /* 0x001fca0000410000 */
[----:B------:R-:W-:Y:S02]  /*2320*/  F2FP.BF16.F32.PACK_AB R32, R32, R41 ;  /* 0x000000292020723e */ /* 0x000fe400000010ff */
[----:B------:R-:W0:Y:S01]  /*2330*/  MUFU.RCP R65, R65 ;  /* 0x0000004100417308 */ /* 0x000e220000001000 */
[----:B--2---:R-:W-:Y:S02]  /*2340*/  FMUL.FTZ R7, R60, R7 ;  /* 0x000000073c077220 */ /* 0x004fe40000410000 */
[----:B------:R-:W-:Y:S05]  /*2350*/  STG.E.U16 desc[UR6][R34.64+0x3c004], R32 ;  /* 0x03c0042022007986 */ /* 0x000fea000c101506 */
[----:B------:R-:W2:Y:S01]  /*2360*/  MUFU.RCP R3, R31 ;  /* 0x0000001f00037308 */ /* 0x000ea20000001000 */
[----:B-1----:R-:W-:-:S05]  /*2370*/  FMUL.FTZ R0, R63, R0 ;  /* 0x000000003f007220 */ /* 0x002fca0000410000 */
[----:B------:R-:W-:Y:S02]  /*2380*/  F2FP.BF16.F32.PACK_AB R7, R0, R7 ;  /* 0x000000070007723e */ /* 0x000fe400000010ff */
[----:B------:R-:W-:Y:S01]  /*2390*/  PRMT R0, R32, 0x7632, R0 ;  /* 0x0000763220007816 */ /* 0x000fe20000000000 */
[----:B0-----:R-:W-:Y:S02]  /*23a0*/  FMUL.FTZ R64, R64, R65 ;  /* 0x0000004140407220 */ /* 0x001fe40000410000 */
[----:B------:R-:W-:Y:S04]  /*23b0*/  STG.E.U16 desc[UR6][R34.64+0x46000], R7 ;  /* 0x0460000722007986 */ /* 0x000fe8000c101506 */
[----:B------:R-:W-:Y:S01]  /*23c0*/  STG.E.U16 desc[UR6][R34.64+0x3c006], R0 ;  /* 0x03c0060022007986 */ /* 0x000fe2000c101506 */
[----:B--2---:R-:W-:-:S05]  /*23d0*/  FMUL.FTZ R3, R66, R3 ;  /* 0x0000000342037220 */ /* 0x004fca0000410000 */
[----:B------:R-:W-:Y:S02]  /*23e0*/  F2FP.BF16.F32.PACK_AB R64, R3, R64 ;  /* 0x000000400340723e */ /* 0x000fe400000010ff */
[----:B------:R-:W-:Y:S02]  /*23f0*/  PRMT R3, R7, 0x7632, R3 ;  /* 0x0000763207037816 */ /* 0x000fe40000000003 */
[----:B---3--:R-:W-:Y:S01]  /*2400*/  PRMT R4, R64, 0x7632, R4 ;  /* 0x0000763240047816 */ /* 0x008fe20000000004 */
[----:B------:R-:W-:Y:S04]  /*2410*/  STG.E.U16 desc[UR6][R34.64+0x46004], R64 ;  /* 0x0460044022007986 */ /* 0x000fe8000c101506 */
[----:B------:R-:W-:Y:S04]  /*2420*/  STG.E.U16 desc[UR6][R34.64+0x46002], R3 ;  /* 0x0460020322007986 */ /* 0x000fe8000c101506 */
[----:B------:R-:W-:Y:S01]  /*2430*/  STG.E.U16 desc[UR6][R34.64+0x46006], R4 ;  /* 0x0460060422007986 */ /* 0x000fe2000c101506 */
[----:B------:R-:W-:Y:S05]  /*2440*/  EXIT ;  /* 0x000000000000794d */ /* 0x000fea0003800000 */
.L_x_1085:
[----:B------:R-:W-:Y:S01]  /*2450*/  HFMA2.MMA R28, -RZ, RZ, 0, 4.76837158203125e-07 ;  /* 0x00000008ff1c7435 */ /* 0x000fe200000001ff */
[----:B-1----:R-:W-:Y:S02]  /*2460*/  MOV R26, R4 ;  /* 0x00000004001a7202 */ /* 0x002fe40000000f00 */
[----:B------:R-:W-:Y:S02]  /*2470*/  MOV R30, 0x1f ;  /* 0x0000001f001e7802 */ /* 0x000fe40000000f00 */
[----:B------:R-:W-:-:S07]  /*2480*/  MOV R22, 0xffffffff ;  /* 0xffffffff00167802 */ /* 0x000fce0000000f00 */
[----:B0----5:R-:W-:Y:S05]  /*2490*/  WARPSYNC.COLLECTIVE R22, `(.L_x_1088) ;  /* 0x0000000016087348 */ /* 0x021fea0003c00000 */
[----:B------:R1:W2:Y:S02]  /*24a0*/  SHFL.BFLY P0, R24, R26, R28, R30 ;  /* 0x0c00001c1a187389 */ /* 0x0002a4000000001e */
[----:B012--5:R-:W-:Y:S01]  /*24b0*/  ENDCOLLECTIVE ;  /* 0x000000000000791b */ /* 0x027fe20003800000 */
.L_x_1088:
[----:B------:R-:W-:Y:S02]  /*24c0*/  MOV R26, R5 ;  /* 0x00000005001a7202 */ /* 0x000fe40000000f00 */
[----:B------:R-:W-:-:S07]  /*24d0*/  MOV R31, R24 ;  /* 0x00000018001f7202 */ /* 0x000fce0000000f00 */
[----:B------:R-:W-:Y:S05]  /*24e0*/  WARPSYNC.COLLECTIVE R22, `(.L_x_1089) ;  /* 0x0000000016087348 */ /* 0x000fea0003c00000 */
[----:B------:R0:W1:Y:S02]  /*24f0*/  SHFL.BFLY P0, R24, R26, R28, R30 ;  /* 0x0c00001c1a187389 */ /* 0x000064000000001e */
[----:B01----:R-:W-:Y:S01]  /*2500*/  ENDCOLLECTIVE ;  /* 0x000000000000791b */ /* 0x003fe20003800000 */
.L_x_1089:
[----:B------:R-:W-:Y:S01]  /*2510*/  FADD.FTZ R31, R31, R4 ;  /* 0x000000041f1f7221 */ /* 0x000fe20000010000 */
[----:B------:R-:W-:-:S04]  /*2520*/  HFMA2.MMA R28, -RZ, RZ, 0, 2.384185791015625e-07 ;  /* 0x00000004ff1c7435 */ /* 0x000fc800000001ff */
[----:B------:R-:W-:Y:S02]  /*2530*/  MOV R26, R31 ;  /* 0x0000001f001a7202 */ /* 0x000fe40000000f00 */
[----:B------:R-:W-:-:S07]  /*2540*/  MOV R14, R24 ;  /* 0x00000018000e7202 */ /* 0x000fce0000000f00 */
[----:B------:R-:W-:Y:S05]  /*2550*/  WARPSYNC.COLLECTIVE R22, `(.L_x_1090) ;  /* 0x0000000016087348 */ /* 0x000fea0003c00000 */
[----:B------:R0:W1:Y:S02]  /*2560*/  SHFL.BFLY P0, R24, R26, R28, R30 ;  /* 0x0c00001c1a187389 */ /* 0x000064000000001e */
[----:B01----:R-:W-:Y:S01]  /*2570*/  ENDCOLLECTIVE ;  /* 0x000000000000791b */ /* 0x003fe20003800000 */
.L_x_1090:
[----:B------:R-:W-:-:S05]  /*2580*/  FADD.FTZ R14, R14, R5 ;  /* 0x000000050e0e7221 */ /* 0x000fca0000010000 */
[----:B------:R-:W-:Y:S02]  /*2590*/  MOV R26, R14 ;  /* 0x0000000e001a7202 */ /* 0x000fe40000000f00 */
[----:B------:R-:W-:-:S07]  /*25a0*/  MOV R16, R24 ;  /* 0x0000001800107202 */ /* 0x000fce0000000f00 */
[----:B------:R-:W-:Y:S05]  /*25b0*/  WARPSYNC.COLLECTIVE R22, `(.L_x_1091) ;  /* 0x0000000016087348 */ /* 0x000fea0003c00000 */
[----:B------:R0:W1:Y:S02]  /*25c0*/  SHFL.BFLY P0, R24, R26, R28, R30 ;  /* 0x0c00001c1a187389 */ /* 0x000064000000001e */
[----:B01----:R-:W-:Y:S01]  /*25d0*/  ENDCOLLECTIVE ;  /* 0x000000000000791b */ /* 0x003fe20003800000 */
.L_x_1091:
[----:B------:R-:W-:Y:S01]  /*25e0*/  FADD.FTZ R16, R31, R16 ;  /* 0x000000101f107221 */ /* 0x000fe20000010000 */
[----:B------:R-:W-:-:S04]  /*25f0*/  HFMA2.MMA R28, -RZ, RZ, 0, 1.1920928955078125e-07 ;  /* 0x00000002ff1c7435 */ /* 0x000fc800000001ff */
[----:B------:R-:W-:Y:S02]  /*2600*/  MOV R26, R16 ;  /* 0x00000010001a7202 */ /* 0x000fe40000000f00 */
[----:B------:R-:W-:-:S07]  /*2610*/  MOV R73, R24 ;  /* 0x0000001800497202 */ /* 0x000fce0000000f00 */
[----:B------:R-:W-:Y:S05]  /*2620*/  WARPSYNC.COLLECTIVE R22, `(.L_x_1092) ;  /* 0x0000000016087348 */ /* 0x000fea0003c00000 */
[----:B------:R0:W1:Y:S02]  /*2630*/  SHFL.BFLY P0, R24, R26, R28, R30 ;  /* 0x0c00001c1a187389 */ /* 0x000064000000001e */
[----:B01----:R-:W-:Y:S01]  /*2640*/  ENDCOLLECTIVE ;  /* 0x000000000000791b */ /* 0x003fe20003800000 */
.L_x_1092:
[----:B------:R-:W-:-:S05]  /*2650*/  FADD.FTZ R73, R14, R73 ;  /* 0x000000490e497221 */ /* 0x000fca0000010000 */
[----:B------:R-:W-:Y:S02]  /*2660*/  MOV R26, R73 ;  /* 0x00000049001a7202 */ /* 0x000fe40000000f00 */
[----:B------:R-:W-:-:S07]  /*2670*/  MOV R18, R24 ;  /* 0x0000001800127202 */ /* 0x000fce0000000f00 */
[----:B------:R-:W-:Y:S05]  /*2680*/  WARPSYNC.COLLECTIVE R22, `(.L_x_1093) ;  /* 0x0000000016087348 */ /* 0x000fea0003c00000 */
[----:B------:R0:W1:Y:S02]  /*2690*/  SHFL.BFLY P0, R24, R26, R28, R30 ;  /* 0x0c00001c1a187389 */ /* 0x000064000000001e */
[----:B01----:R-:W-:Y:S01]  /*26a0*/  ENDCOLLECTIVE ;  /* 0x000000000000791b */ /* 0x003fe20003800000 */
.L_x_1093:
[----:B------:R-:W-:Y:S01]  /*26b0*/  FADD.FTZ R18, R16, R18 ;  /* 0x0000001210127221 */ /* 0x000fe20000010000 */
[----:B------:R-:W-:-:S04]  /*26c0*/  HFMA2.MMA R28, -RZ, RZ, 0, 5.9604644775390625e-08 ;  /* 0x00000001ff1c7435 */ /* 0x000fc800000001ff */
[----:B------:R-:W-:Y:S02]  /*26d0*/  MOV R26, R18 ;  /* 0x00000012001a7202 */ /* 0x000fe40000000f00 */
[----:B------:R-:W-:-:S07]  /*26e0*/  MOV R20, R24 ;  /* 0x0000001800147202 */ /* 0x000fce0000000f00 */
[----:B------:R-:W-:Y:S05]  /*26f0*/  WARPSYNC.COLLECTIVE R22, `(.L_x_1094) ;  /* 0x0000000016087348 */ /* 0x000fea0003c00000 */
[----:B------:R0:W1:Y:S02]  /*2700*/  SHFL.BFLY P0, R24, R26, R28, R30 ;  /* 0x0c00001c1a187389 */ /* 0x000064000000001e */
[----:B01----:R-:W-:Y:S01]  /*2710*/  ENDCOLLECTIVE ;  /* 0x000000000000791b */ /* 0x003fe20003800000 */
.L_x_1094:
[----:B------:R-:W-:-:S05]  /*2720*/  FADD.FTZ R20, R73, R20 ;  /* 0x0000001449147221 */ /* 0x000fca0000010000 */
[----:B------:R-:W-:Y:S02]  /*2730*/  MOV R26, R20 ;  /* 0x00000014001a7202 */ /* 0x000fe40000000f00 */
[----:B------:R-:W-:-:S07]  /*2740*/  MOV R4, R24 ;  /* 0x0000001800047202 */ /* 0x000fce0000000f00 */
[----:B------:R-:W-:Y:S05]  /*2750*/  WARPSYNC.COLLECTIVE R22, `(.L_x_1095) ;  /* 0x0000000016087348 */ /* 0x000fea0003c00000 */
[----:B------:R0:W1:Y:S02]  /*2760*/  SHFL.BFLY P0, R24, R26, R28, R30 ;  /* 0x0c00001c1a187389 */ /* 0x000064000000001e */
[----:B01----:R-:W-:Y:S01]  /*2770*/  ENDCOLLECTIVE ;  /* 0x000000000000791b */ /* 0x003fe20003800000 */
.L_x_1095:
[----:B------:R-:W-:Y:S01]  /*2780*/  FADD.FTZ R4, R18, R4 ;  /* 0x0000000412047221 */ /* 0x000fe20000010000 */
[----:B------:R-:W-:Y:S01]  /*2790*/  MOV R5, R24 ;  /* 0x0000001800057202 */ /* 0x000fe20000000f00 */
[----:B------:R-:W-:Y:S06]  /*27a0*/  BRA `(.L_x_1096) ;  /* 0xffffffe400447947 */ /* 0x000fec000383ffff */
.L_x_1097:
        /* <DEDUP_REMOVED lines=13> */
.L_x_2238:


//--------------------- .text._ZN13group_norm_v214gn_cuda_kernelI13__nv_bfloat16Li320ELi1ELi16ELi40ELi256ELb1ELi256ELi40ELi40ELi4ELb0ELi148ELb0ELb0ENS_16CompileConditionILi900EEEEEvPT_PKS4_S7_S7_flPfS8_Pj --------------------------
	.section	.text._ZN13group_norm_v214gn_cuda_kernelI13__nv_bfloat16Li320ELi1ELi16ELi40ELi256ELb1ELi256ELi40ELi40ELi4ELb0ELi148ELb0ELb0ENS_16CompileConditionILi900EEEEEvPT_PKS4_S7_S7_flPfS8_Pj,"ax",@progbits
	.align	128
        .global         _ZN13group_norm_v214gn_cuda_kernelI13__nv_bfloat16Li320ELi1ELi16ELi40ELi256ELb1ELi256ELi40ELi40ELi4ELb0ELi148ELb0ELb0ENS_16CompileConditionILi900EEEEEvPT_PKS4_S7_S7_flPfS8_Pj
        .type           _ZN13group_norm_v214gn_cuda_kernelI13__nv_bfloat16Li320ELi1ELi16ELi40ELi256ELb1ELi256ELi40ELi40ELi4ELb0ELi148ELb0ELb0ENS_16CompileConditionILi900EEEEEvPT_PKS4_S7_S7_flPfS8_Pj,@function
        .size           _ZN13group_norm_v214gn_cuda_kernelI13__nv_bfloat16Li320ELi1ELi16ELi40ELi256ELb1ELi256ELi40ELi40ELi4ELb0ELi148ELb0ELb0ENS_16CompileConditionILi900EEEEEvPT_PKS4_S7_S7_flPfS8_Pj,(.L_x_2239 - _ZN13group_norm_v214gn_cuda_kernelI13__nv_bfloat16Li320ELi1ELi16ELi40ELi256ELb1ELi256ELi40ELi40ELi4ELb0ELi148ELb0ELb0ENS_16CompileConditionILi900EEEEEvPT_PKS4_S7_S7_flPfS8_Pj)
        .other          _ZN13group_norm_v214gn_cuda_kernelI13__nv_bfloat16Li320ELi1ELi16ELi40ELi256ELb1ELi256ELi40ELi40ELi4ELb0ELi148ELb0ELb0ENS_16CompileConditionILi900EEEEEvPT_PKS4_S7_S7_flPfS8_Pj,@"STO_CUDA_ENTRY STV_DEFAULT"
_ZN13group_norm_v214gn_cuda_kernelI13__nv_bfloat16Li320ELi1ELi16ELi40ELi256ELb1ELi256ELi40ELi40ELi4ELb0ELi148ELb0ELb0ENS_16CompileConditionILi900EEEEEvPT_PKS4_S7_S7_flPfS8_Pj:
.text._ZN13group_norm_v214gn_cuda_kernelI13__nv_bfloat16Li320ELi1ELi16ELi40ELi256ELb1ELi256ELi40ELi40ELi4ELb0ELi148ELb0ELb0ENS_16CompileConditionILi900EEEEEvPT_PKS4_S7_S7_flPfS8_Pj:
        /* <DEDUP_REMOVED lines=204> */
.L_x_1110:
        /* <DEDUP_REMOVED lines=10> */
.L_x_1098:
        /* <DEDUP_REMOVED lines=17> */
.L_x_1101:
[----:B------:R-:W-:Y:S05]  /*0e70*/  BSYNC B0 ;  /* 0x0000000000007941 */ /* 0x000fea0003800000 */
.L_x_1100:
        /* <DEDUP_REMOVED lines=349> */
.L_x_1099:
[----:B------:R-:W-:Y:S01]  /*2450*/  HFMA2.MMA R28, -RZ, RZ, 0, 4.76837158203125e-07 ;  /* 0x00000008ff1c7435 */ /* 0x000fe200000001ff */
[----:B-1----:R-:W-:Y:S02]  /*2460*/  MOV R26, R4 ;  /* 0x00000004001a7202 */ /* 0x002fe40000000f00 */
[----:B------:R-:W-:Y:S02]  /*2470*/  MOV R30, 0x1f ;  /* 0x0000001f001e7802 */ /* 0x000fe40000000f00 */
[----:B------:R-:W-:-:S07]  /*2480*/  MOV R22, 0xffffffff ;  /* 0xffffffff00167802 */ /* 0x000fce0000000f00 */
[----:B0----5:R-:W-:Y:S05]  /*2490*/  WARPSYNC.COLLECTIVE R22, `(.L_x_1102) ;  /* 0x0000000016087348 */ /* 0x021fea0003c00000 */
[----:B------:R1:W2:Y:S02]  /*24a0*/  SHFL.BFLY P0, R24, R26, R28, R30 ;  /* 0x0c00001c1a187389 */ /* 0x0002a4000000001e */
[----:B012--5:R-:W-:Y:S01]  /*24b0*/  ENDCOLLECTIVE ;  /* 0x000000000000791b */ /* 0x027fe20003800000 */
.L_x_1102:
[----:B------:R-:W-:Y:S02]  /*24c0*/  MOV R26, R5 ;  /* 0x00000005001a7202 */ /* 0x000fe40000000f00 */
[----:B------:R-:W-:-:S07]  /*24d0*/  MOV R31, R24 ;  /* 0x00000018001f7202 */ /* 0x000fce0000000f00 */
[----:B------:R-:W-:Y:S05]  /*24e0*/  WARPSYNC.COLLECTIVE R22, `(.L_x_1103) ;  /* 0x0000000016087348 */ /* 0x000fea0003c00000 */
[----:B------:R0:W1:Y:S02]  /*24f0*/  SHFL.BFLY P0, R24, R26, R28, R30 ;  /* 0x0c00001c1a187389 */ /* 0x000064000000001e */
[----:B01----:R-:W-:Y:S01]  /*2500*/  ENDCOLLECTIVE ;  /* 0x000000000000791b */ /* 0x003fe20003800000 */
.L_x_1103:
[----:B------:R-:W-:Y:S01]  /*2510*/  FADD.FTZ R31, R31, R4 ;  /* 0x000000041f1f7221 */ /* 0x000fe20000010000 */
[----:B------:R-:W-:-:S04]  /*2520*/  HFMA2.MMA R28, -RZ, RZ, 0, 2.384185791015625e-07 ;  /* 0x00000004ff1c7435 */ /* 0x000fc800000001ff */
[----:B------:R-:W-:Y:S02]  /*2530*/  MOV R26, R31 ;  /* 0x0000001f001a7202 */ /* 0x000fe40000000f00 */
[----:B------:R-:W-:-:S07]  /*2540*/  MOV R14, R24 ;  /* 0x00000018000e7202 */ /* 0x000fce0000000f00 */
[----:B------:R-:W-:Y:S05]  /*2550*/  WARPSYNC.COLLECTIVE R22, `(.L_x_1104) ;  /* 0x0000000016087348 */ /* 0x000fea0003c00000 */
[----:B------:R0:W1:Y:S02]  /*2560*/  SHFL.BFLY P0, R24, R26, R28, R30 ;  /* 0x0c00001c1a187389 */ /* 0x000064000000001e */
[----:B01----:R-:W-:Y:S01]  /*2570*/  ENDCOLLECTIVE ;  /* 0x000000000000791b */ /* 0x003fe20003800000 */
.L_x_1104:
[----:B------:R-:W-:-:S05]  /*2580*/  FADD.FTZ R14, R14, R5 ;  /* 0x000000050e0e7221 */ /* 0x000fca0000010000 */
[----:B------:R-:W-:Y:S02]  /*2590*/  MOV R26, R14 ;  /* 0x0000000e001a7202 */ /* 0x000fe40000000f00 */
[----:B------:R-:W-:-:S07]  /*25a0*/  MOV R16, R24 ;  /* 0x0000001800107202 */ /* 0x000fce0000000f00 */
[----:B------:R-:W-:Y:S05]  /*25b0*/  WARPSYNC.COLLECTIVE R22, `(.L_x_1105) ;  /* 0x0000000016087348 */ /* 0x000fea0003c00000 */
[----:B------:R0:W1:Y:S02]  /*25c0*/  SHFL.BFLY P0, R24, R26, R28, R30 ;  /* 0x0c00001c1a187389 */ /* 0x000064000000001e */
[----:B01----:R-:W-:Y:S01]  /*25d0*/  ENDCOLLECTIVE ;  /* 0x000000000000791b */ /* 0x003fe20003800000 */
.L_x_1105:
[----:B------:R-:W-:Y:S01]  /*25e0*/  FADD.FTZ R16, R31, R16 ;  /* 0x000000101f107221 */ /* 0x000fe20000010000 */
[----:B------:R-:W-:-:S04]  /*25f0*/  HFMA2.MMA R28, -RZ, RZ, 0, 1.1920928955078125e-07 ;  /* 0x00000002ff1c7435 */ /* 0x000fc800000001ff */
[----:B------:R-:W-:Y:S02]  /*2600*/  MOV R26, R16 ;  /* 0x00000010001a7202 */ /* 0x000fe40000000f00 */
[----:B------:R-:W-:-:S07]  /*2610*/  MOV R73, R24 ;  /* 0x0000001800497202 */ /* 0x000fce0000000f00 */
[----:B------:R-:W-:Y:S05]  /*2620*/  WARPSYNC.COLLECTIVE R22, `(.L_x_1106) ;  /* 0x0000000016087348 */ /* 0x000fea0003c00000 */
[----:B------:R0:W1:Y:S02]  /*2630*/  SHFL.BFLY P0, R24, R26, R28, R30 ;  /* 0x0c00001c1a187389 */ /* 0x000064000000001e */
[----:B01----:R-:W-:Y:S01]  /*2640*/  ENDCOLLECTIVE ;  /* 0x000000000000791b */ /* 0x003fe20003800000 */
.L_x_1106:
[----:B------:R-:W-:-:S05]  /*2650*/  FADD.FTZ R73, R14, R73 ;  /* 0x000000490e497221 */ /* 0x000fca0000010000 */
[----:B------:R-:W-:Y:S02]  /*2660*/  MOV R26, R73 ;  /* 0x00000049001a7202 */ /* 0x000fe40000000f00 */
[----:B------:R-:W-:-:S07]  /*2670*/  MOV R18, R24 ;  /* 0x0000001800127202 */ /* 0x000fce0000000f00 */
[----:B------:R-:W-:Y:S05]  /*2680*/  WARPSYNC.COLLECTIVE R22, `(.L_x_1107) ;  /* 0x0000000016087348 */ /* 0x000fea0003c00000 */
[----:B------:R0:W1:Y:S02]  /*2690*/  SHFL.BFLY P0, R24, R26, R28, R30 ;  /* 0x0c00001c1a187389 */ /* 0x000064000000001e */
[----:B01----:R-:W-:Y:S01]  /*26a0*/  ENDCOLLECTIVE ;  /* 0x000000000000791b */ /* 0x003fe20003800000 */
.L_x_1107:
[----:B------:R-:W-:Y:S01]  /*26b0*/  FADD.FTZ R18, R16, R18 ;  /* 0x0000001210127221 */ /* 0x000fe20000010000 */
[----:B------:R-:W-:-:S04]  /*26c0*/  HFMA2.MMA R28, -RZ, RZ, 0, 5.9604644775390625e-08 ;  /* 0x00000001ff1c7435 */ /* 0x000fc800000001ff */
[----:B------:R-:W-:Y:S02]  /*26d0*/  MOV R26, R18 ;  /* 0x00000012001a7202 */ /* 0x000fe40000000f00 */
[----:B------:R-:W-:-:S07]  /*26e0*/  MOV R20, R24 ;  /* 0x0000001800147202 */ /* 0x000fce0000000f00 */
[----:B------:R-:W-:Y:S05]  /*26f0*/  WARPSYNC.COLLECTIVE R22, `(.L_x_1108) ;  /* 0x0000000016087348 */ /* 0x000fea0003c00000 */
[----:B------:R0:W1:Y:S02]  /*2700*/  SHFL.BFLY P0, R24, R26, R28, R30 ;  /* 0x0c00001c1a187389 */ /* 0x000064000000001e */
[----:B01----:R-:W-:Y:S01]  /*2710*/  ENDCOLLECTIVE ;  /* 0x000000000000791b */ /* 0x003fe20003800000 */
.L_x_1108:
[----:B------:R-:W-:-:S05]  /*2720*/  FADD.FTZ R20, R73, R20 ;  /* 0x0000001449147221 */ /* 0x000fca0000010000 */
[----:B------:R-:W-:Y:S02]  /*2730*/  MOV R26, R20 ;  /* 0x00000014001a7202 */ /* 0x000fe40000000f00 */
[----:B------:R-:W-:-:S07]  /*2740*/  MOV R4, R24 ;  /* 0x0000001800047202 */ /* 0x000fce0000000f00 */
[----:B------:R-:W-:Y:S05]  /*2750*/  WARPSYNC.COLLECTIVE R22, `(.L_x_1109) ;  /* 0x0000000016087348 */ /* 0x000fea0003c00000 */
[----:B------:R0:W1:Y:S02]  /*2760*/  SHFL.BFLY P0, R24, R26, R28, R30 ;  /* 0x0c00001c1a187389 */ /* 0x000064000000001e */
[----:B01----:R-:W-:Y:S01]  /*2770*/  ENDCOLLECTIVE ;  /* 0x000000000000791b */ /* 0x003fe20003800000 */
.L_x_1109:
[----:B------:R-:W-:Y:S01]  /*2780*/  FADD.FTZ R4, R18, R4 ;  /* 0x0000000412047221 */ /* 0x000fe20000010000 */
[----:B------:R-:W-:Y:S01]  /*2790*/  MOV R5, R24 ;  /* 0x0000001800057202 */ /* 0x000fe20000000f00 */
[----:B------:R-:W-:Y:S06]  /*27a0*/  BRA `(.L_x_1110) ;  /* 0xffffffe400447947 */ /* 0x000fec000383ffff */
.L_x_1111:
        /* <DEDUP_REMOVED lines=13> */
.L_x_2239:


//--------------------- .text._ZN13group_norm_v218gn_bwd_cuda_kernelI6__halfLi320ELi1ELi32ELi20ELi256ELb0ELb1ELi256ELi20ELi20ELi4ELb1ELi96ELb0ELb0ELNS_15WgradSyncMethodE3ENS_16CompileConditionILi900EEEEEvPT_S6_S6_PKS5_S8_S8_S8_PKfflPfPj --------------------------
	.section	.text._ZN13group_norm_v218gn_bwd_cuda_kernelI6__halfLi320ELi1ELi32ELi20ELi256ELb0ELb1ELi256ELi20ELi20ELi4ELb1ELi96ELb0ELb0ELNS_15WgradSyncMethodE3ENS_16CompileConditionILi900EEEEEvPT_S6_S6_PKS5_S8_S8_S8_PKfflPfPj,"ax",@progbits
	.align	128
        .global         _ZN13group_norm_v218gn_bwd_cuda_kernelI6__halfLi320ELi1ELi32ELi20ELi256ELb0ELb1ELi256ELi20ELi20ELi4ELb1ELi96ELb0ELb0ELNS_15WgradSyncMethodE3ENS_16CompileConditionILi900EEEEEvPT_S6_S6_PKS5_S8_S8_S8_PKfflPfPj
        .type           _ZN13group_norm_v218gn_bwd_cuda_kernelI6__halfLi320ELi1ELi32ELi20ELi256ELb0ELb1ELi256ELi20ELi20ELi4ELb1ELi96ELb0ELb0ELNS_15WgradSyncMethodE3ENS_16CompileConditionILi900EEEEEvPT_S6_S6_PKS5_S8_S8_S8_PKfflPfPj,@function
        .size           _ZN13group_norm_v218gn_bwd_cuda_kernelI6__halfLi320ELi1ELi32ELi20ELi256ELb0ELb1ELi256ELi20ELi20ELi4ELb1ELi96ELb0ELb0ELNS_15WgradSyncMethodE3ENS_16CompileConditionILi900EEEEEvPT_S6_S6_PKS5_S8_S8_S8_PKfflPfPj,(.L_x_2240 - _ZN13group_norm_v218gn_bwd_cuda_kernelI6__halfLi320ELi1ELi32ELi20ELi256ELb0ELb1ELi256ELi20ELi20ELi4ELb1ELi96ELb0ELb0ELNS_15WgradSyncMethodE3ENS_16CompileConditionILi900EEEEEvPT_S6_S6_PKS5_S8_S8_S8_PKfflPfPj)
        .other          _ZN13group_norm_v218gn_bwd_cuda_kernelI6__halfLi320ELi1ELi32ELi20ELi256ELb0ELb1ELi256ELi20ELi20ELi4ELb1ELi96ELb0ELb0ELNS_15WgradSyncMethodE3ENS_16CompileConditionILi900EEEEEvPT_S6_S6_PKS5_S8_S8_S8_PKfflPfPj,@"STO_CUDA_ENTRY STV_DEFAULT"
_ZN13group_norm_v218gn_bwd_cuda_kernelI6__halfLi320ELi1ELi32ELi20ELi256ELb0ELb1ELi256ELi20ELi20ELi4ELb1ELi96ELb0ELb0ELNS_15WgradSyncMethodE3ENS_16CompileConditionILi900EEEEEvPT_S6_S6_PKS5_S8_S8_S8_PKfflPfPj:
.text._ZN13group_norm_v218gn_bwd_cuda_kernelI6__halfLi320ELi1ELi32ELi20ELi256ELb0ELb1ELi256ELi20ELi20ELi4ELb1ELi96ELb0ELb0ELNS_15WgradSyncMethodE3ENS_16CompileConditionILi900EEEEEvPT_S6_S6_PKS5_S8_S8_S8_PKfflPfPj:
        /* <DEDUP_REMOVED lines=20> */
[----:B------:R-:W-:Y:S02]  /*0140*/  IADD3 R47, -R47, RZ, RZ ;  /* 0x000000ff2f2f7210 */ /* 0x000fe40007ffe1ff */
[----:B------:R-:W-:Y:S01]  /*0150*/  MOV R0, 0x7ffffffe ;  /* 0x7ffffffe00007802 */ /* 0x000fe20000000f00 */
[----:B------:R-:W1:Y:S01]  /*0160*/  LDC.64 R2, c[0x0][0x268] ;  /* 0x00009a00ff027b82 */ /* 0x000e620000000a00 */
[----:B0-----:R-:W-:Y:S01]  /*0170*/  ISETP.NE.AND P0, PT, R47, UR4, PT ;  /* 0x000000042f007c0c */ /* 0x001fe2000bf05270 */
[----:B-1----:R-:W-:-:S03]  /*0180*/  IMAD.WIDE.U32 R2, R5, 0x4, R2 ;  /* 0x0000000405027825 */ /* 0x002fc600078e0002 */
[----:B------:R-:W-:Y:S01]  /*0190*/  SEL R5, R0, 0x1, !P0 ;  /* 0x0000000100057807 */ /* 0x000fe20004000000 */
[----:B------:R-:W-:Y:S06]  /*01a0*/  MEMBAR.ALL.GPU ;  /* 0x0000000000007992 */ /* 0x000fec000000a000 */
[----:B------:R-:W-:-:S00]  /*01b0*/  ERRBAR ;  /* 0x00000000000079ab */ /* 0x000fc00000000000 */
[----:B------:R-:W-:Y:S06]  /*01c0*/  CGAERRBAR ;  /* 0x00000000000075ab */ /* 0x000fec0000000000 */
[----:B------:R0:W5:Y:S02]  /*01d0*/  ATOM.E.ADD.STRONG.GPU PT, R5, desc[UR8][R2.64], R5 ;  /* 0x000000050205798a */ /* 0x00016400081ee1c8 */
.L_x_1115:
[----:B------:R-:W2:Y:S04]  /*01e0*/  LD.E.STRONG.GPU R0, desc[UR8][R2.64] ;  /* 0x0000000802007980 */ /* 0x000ea8000c10f900 */
[----:B--2---:R-:W-:Y:S01]  /*01f0*/  CCTL.IVALL ;  /* 0x00000000ff00798f */ /* 0x004fe20002000000 */
[----:B------:R-:W-:Y:S05]  /*0200*/  YIELD ;  /* 0x0000000000007946 */ /* 0x000fea0003800000 */
[----:B-----5:R-:W-:-:S04]  /*0210*/  LOP3.LUT R0, R0, R5, RZ, 0x3c, !PT ;  /* 0x0000000500007212 */ /* 0x020fc800078e3cff */
[----:B------:R-:W-:-:S13]  /*0220*/  ISETP.GT.AND P0, PT, R0, -0x1, PT ;  /* 0xffffffff0000780c */ /* 0x000fda0003f04270 */
[----:B------:R-:W-:Y:S05]  /*0230*/  @P0 BRA `(.L_x_1115) ;  /* 0xfffffffc00e80947 */ /* 0x000fea000383ffff */
.L_x_1114:
[----:B------:R-:W-:Y:S05]  /*0240*/  WARPSYNC.ALL ;  /* 0x0000000000007948 */ /* 0x000fea0003800000 */
[----:B------:R-:W-:Y:S06]  /*0250*/  BAR.SYNC.DEFER_BLOCKING 0x0 ;  /* 0x0000000000007b1d */ /* 0x000fec0000010000 */
[----:B------:R-:W-:Y:S05]  /*0260*/  BRA `(.L_x_1116) ;  /* 0x0000002400087947 */ /* 0x000fea0003800000 */
.L_x_1113:
[----:B------:R-:W0:Y:S01]  /*0270*/  S2R R32, SR_TID.X ;  /* 0x0000000000207919 */ /* 0x000e220000002100 */
[----:B------:R-:W1:Y:S01]  /*0280*/  S2UR UR4, SR_CTAID.X ;  /* 0x00000000000479c3 */ /* 0x000e620000002500 */
[----:B------:R-:W-:Y:S02]  /*0290*/  SHF.R.U32.HI R9, RZ, 0x5, R47 ;  /* 0x00000005ff097819 */ /* 0x000fe4000001162f */
[----:B------:R-:W-:Y:S02]  /*02a0*/  CS2R R26, SRZ ;  /* 0x00000000001a7805 */ /* 0x000fe4000001ff00 */
[----:B------:R-:W-:Y:S02]  /*02b0*/  LOP3.LUT R7, R0, 0x60, RZ, 0xfc, !PT ;  /* 0x0000006000077812 */ /* 0x000fe400078efcff */
[----:B------:R-:W-:Y:S02]  /*02c0*/  CS2R R30, SRZ ;  /* 0x00000000001e7805 */ /* 0x000fe4000001ff00 */
[----:B------:R-:W-:-:S02]  /*02d0*/  IADD3 R6, -R9, RZ, RZ ;  /* 0x000000ff09067210 */ /* 0x000fc40007ffe1ff */
[----:B------:R-:W-:Y:S02]  /*02e0*/  CS2R R24, SRZ ;  /* 0x0000000000187805 */ /* 0x000fe4000001ff00 */
[----:B------:R-:W-:Y:S01]  /*02f0*/  MOV R41, 0x7ffffffe ;  /* 0x7ffffffe00297802 */ /* 0x000fe20000000f00 */
[----:B------:R-:W2:Y:S01]  /*0300*/  S2UR UR5, SR_CgaCtaId ;  /* 0x00000000000579c3 */ /* 0x000ea20000008800 */
[----:B------:R-:W-:-:S07]  /*0310*/  CS2R R28, SRZ ;  /* 0x00000000001c7805 */ /* 0x000fce000001ff00 */
        /* <DEDUP_REMOVED lines=13> */
[C---:B------:R-:W-:Y:S01]  /*03f0*/  LOP3.LUT R42, R36.reuse, 0x18, RZ, 0xc, !PT ;  /* 0x00000018242a7812 */ /* 0x040fe200078e0cff */
[----:B------:R-:W-:Y:S01]  /*0400*/  IMAD R38, R33, -0x5, R32 ;  /* 0xfffffffb21267824 */ /* 0x000fe200078e0220 */
[----:B------:R-:W-:Y:S02]  /*0410*/  SHF.R.S32.HI R37, RZ, 0x2, R3 ;  /* 0x00000002ff257819 */ /* 0x000fe40000011403 */
[----:B------:R-:W-:Y:S02]  /*0420*/  LOP3.LUT R36, R36, 0x18, RZ, 0xc0, !PT ;  /* 0x0000001824247812 */ /* 0x000fe400078ec0ff */
[----:B------:R-:W-:Y:S02]  /*0430*/  LOP3.LUT R3, R3, 0xfffffffc, RZ, 0xc0, !PT ;  /* 0xfffffffc03037812 */ /* 0x000fe400078ec0ff */
[----:B------:R-:W-:Y:S02]  /*0440*/  LEA R39, R32, R35, 0x5 ;  /* 0x0000002320277211 */ /* 0x000fe400078e28ff */
[----:B------:R-:W-:-:S02]  /*0450*/  IADD3 R40, -R3, R32, RZ ;  /* 0x0000002003287210 */ /* 0x000fc40007ffe1ff */
[C---:B------:R-:W-:Y:S02]  /*0460*/  IADD3 R42, R39.reuse, R42, RZ ;  /* 0x0000002a272a7210 */ /* 0x040fe40007ffe0ff */
[----:B------:R-:W-:-:S07]  /*0470*/  IADD3 R43, R39, R36, RZ ;  /* 0x00000024272b7210 */ /* 0x000fce0007ffe0ff */
.L_x_1127:
[C---:B------:R-:W-:Y:S01]  /*0480*/  LOP3.LUT R49, R47.reuse, 0x1f, RZ, 0xc0, !PT ;  /* 0x0000001f2f317812 */ /* 0x040fe200078ec0ff */
[----:B0-----:R-:W0:Y:S01]  /*0490*/  LDC.64 R10, c[0x0][0x238] ;  /* 0x00008e00ff0a7b82 */ /* 0x001e220000000a00 */
[----:B----4-:R-:W-:Y:S01]  /*04a0*/  LOP3.LUT R3, R47, 0xffffffe0, RZ, 0xc0, !PT ;  /* 0xffffffe02f037812 */ /* 0x010fe200078ec0ff */
[----:B------:R-:W-:Y:S01]  /*04b0*/  ULDC.64 UR4, c[0x0][0x248] ;  /* 0x0000920000047ab9 */ /* 0x000fe20000000a00 */
[----:B------:R-:W-:Y:S01]  /*04c0*/  LOP3.LUT R12, R48, 0x1fffffff, RZ, 0xc0, !PT ;  /* 0x1fffffff300c7812 */ /* 0x000fe200078ec0ff */
[----:B------:R-:W-:Y:S01]  /*04d0*/  IMAD R8, R49, 0x5, R38 ;  /* 0x0000000531087824 */ /* 0x000fe200078e0226 */
[--C-:B------:R-:W-:Y:S01]  /*04e0*/  SHF.R.U64 R7, R47, 0x5, R48.reuse ;  /* 0x000000052f077819 */ /* 0x100fe20000001230 */
[----:B------:R-:W-:Y:S01]  /*04f0*/  IMAD R45, R33, 0x280, RZ ;  /* 0x00000280212d7824 */ /* 0x000fe200078e02ff */
[----:B------:R-:W-:Y:S01]  /*0500*/  SHF.R.U32.HI R0, RZ, 0x5, R48 ;  /* 0x00000005ff007819 */ /* 0x000fe20000011630 */
[----:B------:R-:W-:Y:S01]  /*0510*/  ULDC.64 UR12, c[0x0][0x228] ;  /* 0x00008a00000c7ab9 */ /* 0x000fe20000000a00 */
[----:B------:R-:W-:-:S04]  /*0520*/  SHF.L.U32 R8, R8, 0x2, RZ ;  /* 0x0000000208087819 */ /* 0x000fc800000006ff */
[----:B------:R-:W-:Y:S01]  /*0530*/  SHF.R.S32.HI R9, RZ, 0x1f, R8 ;  /* 0x0000001fff097819 */ /* 0x000fe20000011408 */
[----:B------:R-:W-:-:S04]  /*0540*/  IMAD.WIDE.U32 R50, R8, -0x33333333, RZ ;  /* 0xcccccccd08327825 */ /* 0x000fc800078e00ff */
[----:B------:R-:W-:Y:S01]  /*0550*/  IMAD.WIDE.U32 R6, R7, 0x28000, R8 ;  /* 0x0002800007067825 */ /* 0x000fe200078e0008 */
[----:B------:R-:W-:-:S03]  /*0560*/  SHF.R.U32.HI R50, RZ, 0x4, R51 ;  /* 0x00000004ff327819 */ /* 0x000fc60000011633 */
[----:B------:R-:W-:Y:S01]  /*0570*/  IMAD R9, R0, 0x28000, RZ ;  /* 0x0002800000097824 */ /* 0x000fe200078e02ff */
[----:B------:R-:W-:Y:S02]  /*0580*/  IADD3 R3, P0, R3, R50, RZ ;  /* 0x0000003203037210 */ /* 0x000fe40007f1e0ff */
[----:B------:R-:W-:Y:S02]  /*0590*/  IADD3 R45, P1, R45, R6, RZ ;  /* 0x000000062d2d7210 */ /* 0x000fe40007f3e0ff */
[----:B------:R-:W-:Y:S02]  /*05a0*/  IADD3.X R12, RZ, R12, RZ, P0, !PT ;  /* 0x0000000cff0c7210 */ /* 0x000fe400007fe4ff */
[----:B------:R-:W-:Y:S02]  /*05b0*/  LEA R2, P0, R3, UR4, 0x3 ;  /* 0x0000000403027c11 */ /* 0x000fe4000f8018ff */
[----:B------:R-:W-:Y:S02]  /*05c0*/  IADD3.X R6, R7, R9, RZ, P1, !PT ;  /* 0x0000000907067210 */ /* 0x000fe40000ffe4ff */
[----:B------:R-:W-:Y:S01]  /*05d0*/  LEA.HI.X R3, R3, UR5, R12, 0x3, P0 ;  /* 0x0000000503037c11 */ /* 0x000fe200080f1c0c */
[----:B------:R-:W-:Y:S01]  /*05e0*/  ULDC.64 UR4, c[0x0][0x230] ;  /* 0x00008c0000047ab9 */ /* 0x000fe20000000a00 */
[----:B------:R-:W-:-:S04]  /*05f0*/  SHF.L.U32 R44, R45, 0x1, RZ ;  /* 0x000000012d2c7819 */ /* 0x000fc800000006ff */
[----:B------:R-:W2:Y:S01]  /*0600*/  LDG.E.64.CONSTANT R2, desc[UR8][R2.64] ;  /* 0x0000000802027981 */ /* 0x000ea2000c1e9b00 */
[----:B------:R-:W-:Y:S01]  /*0610*/  SHF.L.U64.HI R45, R45, 0x1, R6 ;  /* 0x000000012d2d7819 */ /* 0x000fe20000010206 */
[----:B0-----:R-:W-:Y:S01]  /*0620*/  IMAD.WIDE R8, R8, 0x2, R10 ;  /* 0x0000000208087825 */ /* 0x001fe200078e020a */
[C---:B------:R-:W-:Y:S01]  /*0630*/  IADD3 R52, P0, R44.reuse, UR4, RZ ;  /* 0x000000042c347c10 */ /* 0x040fe2000ff1e0ff */
[----:B------:R-:W-:Y:S01]  /*0640*/  ULDC UR4, c[0x0][0x250] ;  /* 0x0000940000047ab9 */ /* 0x000fe20000000800 */
[----:B------:R-:W-:Y:S02]  /*0650*/  IADD3 R54, P1, R44, UR12, RZ ;  /* 0x0000000c2c367c10 */ /* 0x000fe4000ff3e0ff */
        /* <DEDUP_REMOVED lines=11> */
[----:B------:R-:W-:-:S13]  /*0710*/  LOP3.LUT P1, RZ, R32, 0x1f, RZ, 0xc0, !PT ;  /* 0x0000001f20ff7812 */ /* 0x000fda000782c0ff */
[----:B------:R-:W1:Y:S01]  /*0720*/  @!P1 S2R R91, SR_CgaCtaId ;  /* 0x00000000005b9919 */ /* 0x000e620000008800 */
[----:B--2---:R-:W-:-:S06]  /*0730*/  FADD.FTZ R46, R3, UR4 ;  /* 0x00000004032e7e21 */ /* 0x004fcc0008010000 */
[----:B------:R-:W2:Y:S01]  /*0740*/  MUFU.RSQ R46, R46 ;  /* 0x0000002e002e7308 */ /* 0x000ea20000001400 */
[----:B---3--:R-:W-:Y:S02]  /*0750*/  HADD2.F32 R74, -RZ, R8.H0_H0 ;  /* 0x20000008ff4a7230 */ /* 0x008fe40000004100 */
[--C-:B----4-:R-:W-:Y:S02]  /*0760*/  HADD2.F32 R3, -RZ, R6.reuse.H0_H0 ;  /* 0x20000006ff037230 */ /* 0x110fe40000004100 */
[----:B------:R-:W-:Y:S02]  /*0770*/  HADD2.F32 R57, -RZ, R6.H1_H1 ;  /* 0x30000006ff397230 */ /* 0x000fe40000004100 */
[----:B-----5:R-:W-:Y:S02]  /*0780*/  HADD2.F32 R0, -RZ, R10.H0_H0 ;  /* 0x2000000aff007230 */ /* 0x020fe40000004100 */
[----:B------:R-:W-:Y:S01]  /*0790*/  FADD.FTZ R3, -R2, R3 ;  /* 0x0000000302037221 */ /* 0x000fe20000010100 */
[----:B------:R-:W-:-:S02]  /*07a0*/  HADD2.F32 R76, -RZ, R8.H1_H1 ;  /* 0x30000008ff4c7230 */ /* 0x000fc40000004100 */
[----:B------:R-:W-:Y:S01]  /*07b0*/  FADD.FTZ R57, -R2, R57 ;  /* 0x0000003902397221 */ /* 0x000fe20000010100 */
[----:B------:R-:W-:Y:S02]  /*07c0*/  HADD2.F32 R51, -RZ, R10.H1_H1 ;  /* 0x3000000aff337230 */ /* 0x000fe40000004100 */
[----:B0-----:R-:W-:Y:S01]  /*07d0*/  FMUL.FTZ R52, R0, R74 ;  /* 0x0000004a00347220 */ /* 0x001fe20000410000 */
[----:B-1----:R-:W-:Y:S02]  /*07e0*/  HADD2.F32 R55, -RZ, R7.H0_H0 ;  /* 0x20000007ff377230 */ /* 0x002fe40000004100 */
[C---:B--2---:R-:W-:Y:S01]  /*07f0*/  FMUL.FTZ R3, R46.reuse, R3 ;  /* 0x000000032e037220 */ /* 0x044fe20000410000 */
[----:B------:R-:W-:Y:S01]  /*0800*/  FMUL.FTZ R59, R46, R57 ;  /* 0x000000392e3b7220 */ /* 0x000fe20000410000 */
[----:B------:R-:W-:Y:S01]  /*0810*/  FMUL.FTZ R53, R51, R76 ;  /* 0x0000004c33357220 */ /* 0x000fe20000410000 */
[----:B------:R-:W-:Y:S02]  /*0820*/  HADD2.F32 R80, -RZ, R9.H0_H0 ;  /* 0x20000009ff507230 */ /* 0x000fe40000004100 */
[----:B------:R-:W-:Y:S01]  /*0830*/  FFMA.FTZ R52, R3, R52, RZ ;  /* 0x0000003403347223 */ /* 0x000fe200000100ff */
[----:B------:R-:W-:-:S02]  /*0840*/  HADD2.F32 R60, -RZ, R11.H0_H0 ;  /* 0x2000000bff3c7230 */ /* 0x000fc40000004100 */
[----:B------:R-:W-:Y:S01]  /*0850*/  FADD.FTZ R55, -R2, R55 ;  /* 0x0000003702377221 */ /* 0x000fe20000010100 */
[----:B------:R-:W-:Y:S02]  /*0860*/  HADD2.F32 R57, -RZ, R7.H1_H1 ;  /* 0x30000007ff397230 */ /* 0x000fe40000004100 */
[----:B------:R-:W-:Y:S01]  /*0870*/  FFMA.FTZ R52, R59, R53, R52 ;  /* 0x000000353b347223 */ /* 0x000fe20000010034 */
[----:B------:R-:W-:Y:S02]  /*0880*/  HADD2.F32 R83, -RZ, R9.H1_H1 ;  /* 0x30000009ff537230 */ /* 0x000fe40000004100 */
[----:B------:R-:W-:Y:S01]  /*0890*/  FMUL.FTZ R53, R60, R80 ;  /* 0x000000503c357220 */ /* 0x000fe20000410000 */
[----:B------:R-:W-:Y:S01]  /*08a0*/  FMUL.FTZ R61, R46, R55 ;  /* 0x000000372e3d7220 */ /* 0x000fe20000410000 */
[----:B------:R-:W-:Y:S02]  /*08b0*/  HADD2.F32 R62, -RZ, R11.H1_H1 ;  /* 0x3000000bff3e7230 */ /* 0x000fe40000004100 */
[----:B------:R-:W-:Y:S01]  /*08c0*/  FADD.FTZ R57, -R2, R57 ;  /* 0x0000003902397221 */ /* 0x000fe20000010100 */
[----:B------:R-:W-:-:S02]  /*08d0*/  HADD2.F32 R55, -RZ, R12.H0_H0 ;  /* 0x2000000cff377230 */ /* 0x000fc40000004100 */
[----:B------:R-:W-:Y:S01]  /*08e0*/  FFMA.FTZ R52, R61, R53, R52 ;  /* 0x000000353d347223 */ /* 0x000fe20000010034 */
[----:B------:R-:W-:Y:S02]  /*08f0*/  HADD2.F32 R75, -RZ, R14.H0_H0 ;  /* 0x2000000eff4b7230 */ /* 0x000fe40000004100 */
[----:B------:R-:W-:Y:S01]  /*0900*/  FMUL.FTZ R53, R62, R83 ;  /* 0x000000533e357220 */ /* 0x000fe20000410000 */
[----:B------:R-:W-:Y:S01]  /*0910*/  FMUL.FTZ R77, R46, R57 ;  /* 0x000000392e4d7220 */ /* 0x000fe20000410000 */
[----:B------:R-:W-:Y:S01]  /*0920*/  FADD.FTZ R55, -R2, R55 ;  /* 0x0000003702377221 */ /* 0x000fe20000010100 */
[----:B------:R-:W-:Y:S02]  /*0930*/  HADD2.F32 R57, -RZ, R12.H1_H1 ;  /* 0x3000000cff397230 */ /* 0x000fe40000004100 */
[----:B------:R-:W-:Y:S01]  /*0940*/  FFMA.FTZ R53, R77, R53, R52 ;  /* 0x000000354d357223 */ /* 0x000fe20000010034 */
[----:B------:R-:W-:Y:S01]  /*0950*/  FMUL.FTZ R52, R74, R75 ;  /* 0x0000004b4a347220 */ /* 0x000fe20000410000 */
[----:B------:R-:W-:Y:S01]  /*0960*/  FMUL.FTZ R72, R46, R55 ;  /* 0x000000372e487220 */ /* 0x000fe20000410000 */
[----:B------:R-:W-:-:S02]  /*0970*/  HADD2.F32 R58, -RZ, R14.H1_H1 ;  /* 0x3000000eff3a7230 */ /* 0x000fc40000004100 */
[----:B------:R-:W-:Y:S01]  /*0980*/  FADD.FTZ R57, -R2, R57 ;  /* 0x0000003902397221 */ /* 0x000fe20000010100 */
[----:B------:R-:W-:Y:S02]  /*0990*/  HADD2.F32 R55, -RZ, R13.H0_H0 ;  /* 0x2000000dff377230 */ /* 0x000fe40000004100 */
        /* <DEDUP_REMOVED lines=9> */
[----:B------:R-:W-:Y:S01]  /*0a30*/  FADD.FTZ R63, -R2, R63 ;  /* 0x0000003f023f7221 */ /* 0x000fe20000010100 */
[----:B------:R-:W-:-:S02]  /*0a40*/  FFMA.FTZ R64, R0, R74, RZ ;  /* 0x0000004a00407223 */ /* 0x000fc400000100ff */
[----:B------:R-:W-:Y:S01]  /*0a50*/  FFMA.FTZ R66, R55, R53, R52 ;  /* 0x0000003537427223 */ /* 0x000fe20000010034 */
[----:B------:R-:W-:Y:S01]  /*0a60*/  FMUL.FTZ R53, R46, R63 ;  /* 0x0000003f2e357220 */ /* 0x000fe20000410000 */
[----:B------:R-:W-:Y:S01]  /*0a70*/  FFMA.FTZ R63, R51, R76, R64 ;  /* 0x0000004c333f7223 */ /* 0x000fe20000010040 */
[----:B------:R-:W-:Y:S02]  /*0a80*/  HADD2.F32 R54, -RZ, R15.H1_H1 ;  /* 0x3000000fff367230 */ /* 0x000fe40000004100 */
[----:B------:R-:W-:Y:S02]  /*0a90*/  HADD2.F32 R67, -RZ, R16.H0_H0 ;  /* 0x20000010ff437230 */ /* 0x000fe40000004100 */
[----:B------:R-:W-:Y:S01]  /*0aa0*/  FFMA.FTZ R63, R60, R80, R63 ;  /* 0x000000503c3f7223 */ /* 0x000fe2000001003f */
[----:B------:R-:W-:Y:S02]  /*0ab0*/  HADD2.F32 R52, -RZ, R18.H0_H0 ;  /* 0x20000012ff347230 */ /* 0x000fe40000004100 */
[----:B------:R-:W-:Y:S01]  /*0ac0*/  FMUL.FTZ R65, R83, R54 ;  /* 0x0000003653417220 */ /* 0x000fe20000410000 */
[----:B------:R-:W-:-:S02]  /*0ad0*/  HADD2.F32 R69, -RZ, R16.H1_H1 ;  /* 0x30000010ff457230 */ /* 0x000fc40000004100 */
[----:B------:R-:W-:Y:S01]  /*0ae0*/  FADD.FTZ R67, -R2, R67 ;  /* 0x0000004302437221 */ /* 0x000fe20000010100 */
[----:B------:R-:W-:Y:S01]  /*0af0*/  FFMA.FTZ R63, R62, R83, R63 ;  /* 0x000000533e3f7223 */ /* 0x000fe2000001003f */
[----:B------:R-:W-:Y:S01]  /*0b00*/  FFMA.FTZ R66, R53, R65, R66 ;  /* 0x0000004135427223 */ /* 0x000fe20000010042 */
[----:B------:R-:W-:Y:S01]  /*0b10*/  FMUL.FTZ R64, R74, R52 ;  /* 0x000000344a407220 */ /* 0x000fe20000410000 */
[----:B------:R-:W-:Y:S01]  /*0b20*/  FMUL.FTZ R73, R46, R67 ;  /* 0x000000432e497220 */ /* 0x000fe20000410000 */
[----:B------:R-:W-:Y:S02]  /*0b30*/  HADD2.F32 R71, -RZ, R18.H1_H1 ;  /* 0x30000012ff477230 */ /* 0x000fe40000004100 */
[----:B------:R-:W-:Y:S01]  /*0b40*/  FADD.FTZ R69, -R2, R69 ;  /* 0x0000004502457221 */ /* 0x000fe20000010100 */
[----:B------:R-:W-:Y:S01]  /*0b50*/  FFMA.FTZ R63, R74, R75, R63 ;  /* 0x0000004b4a3f7223 */ /* 0x000fe2000001003f */
[----:B------:R-:W-:Y:S01]  /*0b60*/  FFMA.FTZ R65, R73, R64, R66 ;  /* 0x0000004049417223 */ /* 0x000fe20000010042 */
[----:B------:R-:W-:Y:S01]  /*0b70*/  FMUL.FTZ R64, R76, R71 ;  /* 0x000000474c407220 */ /* 0x000fe20000410000 */
[----:B------:R-:W-:Y:S01]  /*0b80*/  FMUL.FTZ R70, R46, R69 ;  /* 0x000000452e467220 */ /* 0x000fe20000410000 */
[----:B------:R-:W-:Y:S01]  /*0b90*/  FFMA.FTZ R63, R76, R58, R63 ;  /* 0x0000003a4c3f7223 */ /* 0x000fe2000001003f */
[----:B------:R-:W-:-:S02]  /*0ba0*/  HADD2.F32 R67, -RZ, R17.H0_H0 ;  /* 0x20000011ff437230 */ /* 0x000fc40000004100 */
[----:B------:R-:W-:Y:S01]  /*0bb0*/  FFMA.FTZ R65, R70, R64, R65 ;  /* 0x0000004046417223 */ /* 0x000fe20000010041 */
[----:B------:R-:W-:Y:S01]  /*0bc0*/  FFMA.FTZ R64, R80, R56, R63 ;  /* 0x0000003850407223 */ /* 0x000fe2000001003f */
[----:B------:R-:W-:Y:S02]  /*0bd0*/  HADD2.F32 R69, -RZ, R19.H0_H0 ;  /* 0x20000013ff457230 */ /* 0x000fe40000004100 */
[----:B------:R-:W-:Y:S01]  /*0be0*/  FADD.FTZ R67, -R2, R67 ;  /* 0x0000004302437221 */ /* 0x000fe20000010100 */
[----:B------:R-:W-:Y:S01]  /*0bf0*/  FFMA.FTZ R63, R83, R54, R64 ;  /* 0x00000036533f7223 */ /* 0x000fe20000010040 */
[----:B------:R-:W-:Y:S02]  /*0c00*/  HADD2.F32 R81, -RZ, R17.H1_H1 ;  /* 0x30000011ff517230 */ /* 0x000fe40000004100 */
[----:B------:R-:W-:Y:S01]  /*0c10*/  FMUL.FTZ R68, R46, R67 ;  /* 0x000000432e447220 */ /* 0x000fe20000410000 */
[----:B------:R-:W-:Y:S01]  /*0c20*/  FFMA.FTZ R63, R74, R52, R63 ;  /* 0x000000344a3f7223 */ /* 0x000fe2000001003f */
[----:B------:R-:W-:Y:S01]  /*0c30*/  FMUL.FTZ R66, R80, R69 ;  /* 0x0000004550427220 */ /* 0x000fe20000410000 */
[----:B------:R-:W-:-:S02]  /*0c40*/  HADD2.F32 R67, -RZ, R19.H1_H1 ;  /* 0x30000013ff437230 */ /* 0x000fc40000004100 */
[----:B------:R-:W-:Y:S01]  /*0c50*/  FADD.FTZ R81, -R2, R81 ;  /* 0x0000005102517221 */ /* 0x000fe20000010100 */
[----:B------:R-:W-:Y:S01]  /*0c60*/  FFMA.FTZ R63, R76, R71, R63 ;  /* 0x000000474c3f7223 */ /* 0x000fe2000001003f */
[----:B------:R-:W-:Y:S01]  /*0c70*/  FFMA.FTZ R79, R68, R66, R65 ;  /* 0x00000042444f7223 */ /* 0x000fe20000010041 */
[----:B------:R-:W-:Y:S02]  /*0c80*/  HADD2.F32 R85, -RZ, R20.H0_H0 ;  /* 0x20000014ff557230 */ /* 0x000fe40000004100 */
[----:B------:R-:W-:Y:S01]  /*0c90*/  FMUL.FTZ R78, R83, R67 ;  /* 0x00000043534e7220 */ /* 0x000fe20000410000 */
[----:B------:R-:W-:Y:S01]  /*0ca0*/  FMUL.FTZ R66, R46, R81 ;  /* 0x000000512e427220 */ /* 0x000fe20000410000 */
[----:B------:R-:W-:Y:S01]  /*0cb0*/  FFMA.FTZ R64, R80, R69, R63 ;  /* 0x0000004550407223 */ /* 0x000fe2000001003f */
[----:B------:R-:W-:Y:S02]  /*0cc0*/  HADD2.F32 R65, -RZ, R22.H0_H0 ;  /* 0x20000016ff417230 */ /* 0x000fe40000004100 */
[----:B------:R-:W-:Y:S01]  /*0cd0*/  FADD.FTZ R85, -R2, R85 ;  /* 0x0000005502557221 */ /* 0x000fe20000010100 */
[----:B------:R-:W-:Y:S01]  /*0ce0*/  FFMA.FTZ R81, R66, R78, R79 ;  /* 0x0000004e42517223 */ /* 0x000fe2000001004f */
[----:B------:R-:W-:-:S02]  /*0cf0*/  HADD2.F32 R87, -RZ, R20.H1_H1 ;  /* 0x30000014ff577230 */ /* 0x000fc40000004100 */
[----:B------:R-:W-:Y:S01]  /*0d00*/  FFMA.FTZ R79, R83, R67, R64 ;  /* 0x00000043534f7223 */ /* 0x000fe20000010040 */
[----:B------:R-:W-:Y:S02]  /*0d10*/  HADD2.F32 R63, -RZ, R22.H1_H1 ;  /* 0x30000016ff3f7230 */ /* 0x000fe40000004100 */
[----:B------:R-:W-:Y:S01]  /*0d20*/  FMUL.FTZ R78, R74, R65 ;  /* 0x000000414a4e7220 */ /* 0x000fe20000410000 */
[----:B------:R-:W-:Y:S01]  /*0d30*/  FMUL.FTZ R64, R46, R85 ;  /* 0x000000552e407220 */ /* 0x000fe20000410000 */
[----:B------:R-:W-:Y:S01]  /*0d40*/  FFMA.FTZ R79, R74, R65, R79 ;  /* 0x000000414a4f7223 */ /* 0x000fe2000001004f */
[----:B------:R-:W-:Y:S01]  /*0d50*/  FADD.FTZ R87, -R2, R87 ;  /* 0x0000005702577221 */ /* 0x000fe20000010100 */
[----:B------:R-:W-:Y:S02]  /*0d60*/  HADD2.F32 R89, -RZ, R21.H0_H0 ;  /* 0x20000015ff597230 */ /* 0x000fe40000004100 */
[----:B------:R-:W-:Y:S01]  /*0d70*/  FFMA.FTZ R81, R64, R78, R81 ;  /* 0x0000004e40517223 */ /* 0x000fe20000010051 */
[CC--:B------:R-:W-:Y:S01]  /*0d80*/  FFMA.FTZ R85, R76.reuse, R63.reuse, R79 ;  /* 0x0000003f4c557223 */ /* 0x0c0fe2000001004f */
[----:B------:R-:W-:Y:S01]  /*0d90*/  FMUL.FTZ R78, R76, R63 ;  /* 0x0000003f4c4e7220 */ /* 0x000fe20000410000 */
[----:B------:R-:W-:Y:S01]  /*0da0*/  FMUL.FTZ R74, R46, R87 ;  /* 0x000000572e4a7220 */ /* 0x000fe20000410000 */
[----:B------:R-:W-:-:S02]  /*0db0*/  HADD2.F32 R79, -RZ, R23.H0_H0 ;  /* 0x20000017ff4f7230 */ /* 0x000fc40000004100 */
[----:B------:R-:W-:Y:S01]  /*0dc0*/  FADD.FTZ R89, -R2, R89 ;  /* 0x0000005902597221 */ /* 0x000fe20000010100 */
[----:B------:R-:W-:Y:S02]  /*0dd0*/  HADD2.F32 R87, -RZ, R21.H1_H1 ;  /* 0x30000015ff577230 */ /* 0x000fe40000004100 */
[----:B------:R-:W-:Y:S01]  /*0de0*/  FFMA.FTZ R81, R74, R78, R81 ;  /* 0x0000004e4a517223 */ /* 0x000fe20000010051 */
[----:B------:R-:W-:Y:S02]  /*0df0*/  HADD2.F32 R76, -RZ, R23.H1_H1 ;  /* 0x30000017ff4c7230 */ /* 0x000fe40000004100 */
[----:B------:R-:W-:Y:S01]  /*0e00*/  FMUL.FTZ R82, R80, R79 ;  /* 0x0000004f50527220 */ /* 0x000fe20000410000 */
[----:B------:R-:W-:Y:S01]  /*0e10*/  FMUL.FTZ R78, R46, R89 ;  /* 0x000000592e4e7220 */ /* 0x000fe20000410000 */
[----:B------:R-:W-:Y:S01]  /*0e20*/  FADD.FTZ R87, -R2, R87 ;  /* 0x0000005702577221 */ /* 0x000fe20000010100 */
[----:B------:R-:W-:Y:S01]  /*0e30*/  FFMA.FTZ R80, R80, R79, R85 ;  /* 0x0000004f50507223 */ /* 0x000fe20000010055 */
[C---:B------:R-:W-:Y:S01]  /*0e40*/  FMUL.FTZ R84, R83.reuse, R76 ;  /* 0x0000004c53547220 */ /* 0x040fe20000410000 */
[----:B------:R-:W-:Y:S01]  /*0e50*/  FFMA.FTZ R82, R78, R82, R81 ;  /* 0x000000524e527223 */ /* 0x000fe20000010051 */
        /* <DEDUP_REMOVED lines=17> */
[----:B------:R-:W-:Y:S01]  /*0f70*/  IADD3 R88, P2, R47, 0x60, RZ ;  /* 0x000000602f587810 */ /* 0x000fe20007f5e0ff */
[----:B0-----:R-:W-:Y:S01]  /*0f80*/  FADD.FTZ R84, R87, R84 ;  /* 0x0000005457547221 */ /* 0x001fe20000010000 */
[----:B-1----:R-:W-:-:S04]  /*0f90*/  FADD.FTZ R83, R89, R80 ;  /* 0x0000005059537221 */ /* 0x002fc80000010000 */
[----:B------:R-:W0:Y:S04]  /*0fa0*/  SHFL.BFLY PT, R85, R84, 0x1, 0x1f ;  /* 0x0c201f0054557f89 */ /* 0x000e2800000e0000 */
[----:B------:R-:W1:Y:S01]  /*0fb0*/  SHFL.BFLY PT, R82, R83, 0x1, 0x1f ;  /* 0x0c201f0053527f89 */ /* 0x000e6200000e0000 */
[----:B------:R-:W-:-:S04]  /*0fc0*/  @!P1 MOV R80, 0x400 ;  /* 0x0000040000509802 */ /* 0x000fc80000000f00 */
[----:B------:R-:W-:Y:S02]  /*0fd0*/  @!P1 IADD3 R86, R80, 0x2800, RZ ;  /* 0x0000280050569810 */ /* 0x000fe40007ffe0ff */
[----:B------:R-:W-:Y:S02]  /*0fe0*/  ISETP.GE.U32.AND P0, PT, R88, UR10, PT ;  /* 0x0000000a58007c0c */ /* 0x000fe4000bf06070 */
[----:B------:R-:W-:Y:S02]  /*0ff0*/  @!P1 LEA R87, R91, R86, 0x18 ;  /* 0x000000565b579211 */ /* 0x000fe400078ec0ff */
[----:B------:R-:W-:Y:S02]  /*1000*/  IADD3.X R86, RZ, R48, RZ, P2, !PT ;  /* 0x00000030ff567210 */ /* 0x000fe400017fe4ff */
[----:B------:R-:W-:Y:S02]  /*1010*/  @!P1 SHF.R.U32.HI R80, RZ, 0x2, R32 ;  /* 0x00000002ff509819 */ /* 0x000fe40000011620 */
[----:B------:R-:W-:Y:S01]  /*1020*/  ISETP.GE.AND.EX P0, PT, R86, UR6, PT, P0 ;  /* 0x0000000656007c0c */ /* 0x000fe2000bf06300 */
[----:B------:R-:W-:Y:S01]  /*1030*/  FADD.FTZ R86, R0, R27 ;  /* 0x0000001b00567221 */ /* 0x000fe20000010000 */
[----:B------:R-:W-:Y:S01]  /*1040*/  @!P1 LOP3.LUT R80, R80, 0x3ffffff8, RZ, 0xc0, !PT ;  /* 0x3ffffff850509812 */ /* 0x000fe200078ec0ff */
[----:B------:R-:W-:Y:S01]  /*1050*/  FFMA.FTZ R3, R3, R0, R26 ;  /* 0x0000000003037223 */ /* 0x000fe2000001001a */
[----:B------:R-:W-:Y:S01]  /*1060*/  FFMA.FTZ R30, R59, R51, R30 ;  /* 0x000000333b1e7223 */ /* 0x000fe2000001001e */
[----:B------:R-:W-:Y:S01]  /*1070*/  FADD.FTZ R27, R60, R25 ;  /* 0x000000193c1b7221 */ /* 0x000fe20000010000 */
[----:B------:R-:W-:Y:S01]  /*1080*/  FADD.FTZ R31, R51, R31 ;  /* 0x0000001f331f7221 */ /* 0x000fe20000010000 */
[----:B------:R-:W-:Y:S01]  /*1090*/  FFMA.FTZ R60, R61, R60, R24 ;  /* 0x0000003c3d3c7223 */ /* 0x000fe20000010018 */
[----:B------:R-:W-:Y:S01]  /*10a0*/  FADD.FTZ R29, R62, R29 ;  /* 0x0000001d3e1d7221 */ /* 0x000fe20000010000 */
[----:B------:R-:W-:Y:S01]  /*10b0*/  FFMA.FTZ R28, R77, R62, R28 ;  /* 0x0000003e4d1c7223 */ /* 0x000fe2000001001c */
[----:B------:R-:W-:Y:S01]  /*10c0*/  @!P1 IADD3 R80, R80, R87, RZ ;  /* 0x0000005750509210 */ /* 0x000fe20007ffe0ff */
[----:B------:R-:W-:Y:S01]  /*10d0*/  FADD.FTZ R51, R86, R75 ;  /* 0x0000004b56337221 */ /* 0x000fe20000010000 */
[----:B------:R-:W-:Y:S01]  /*10e0*/  FFMA.FTZ R72, R72, R75, R3 ;  /* 0x0000004b48487223 */ /* 0x000fe20000010003 */
[----:B0-----:R-:W-:Y:S01]  /*10f0*/  FADD.FTZ R24, R84, R85 ;  /* 0x0000005554187221 */ /* 0x001fe20000010000 */
[----:B-1----:R-:W-:Y:S01]  /*1100*/  FADD.FTZ R25, R83, R82 ;  /* 0x0000005253197221 */ /* 0x002fe20000010000 */
[----:B------:R-:W-:Y:S01]  /*1110*/  FFMA.FTZ R57, R57, R58, R30 ;  /* 0x0000003a39397223 */ /* 0x000fe2000001001e */
[----:B------:R-:W-:Y:S01]  /*1120*/  FADD.FTZ R0, R31, R58 ;  /* 0x0000003a1f007221 */ /* 0x000fe20000010000 */
[----:B------:R-:W-:Y:S01]  /*1130*/  FADD.FTZ R26, R27, R56 ;  /* 0x000000381b1a7221 */ /* 0x000fe20000010000 */
[----:B------:R-:W-:Y:S01]  /*1140*/  FFMA.FTZ R55, R55, R56, R60 ;  /* 0x0000003837377223 */ /* 0x000fe2000001003c */
[----:B------:R-:W-:Y:S01]  /*1150*/  FADD.FTZ R30, R29, R54 ;  /* 0x000000361d1e7221 */ /* 0x000fe20000010000 */
[----:B------:R-:W-:Y:S01]  /*1160*/  FFMA.FTZ R53, R53, R54, R28 ;  /* 0x0000003635357223 */ /* 0x000fe2000001001c */
[----:B------:R-:W-:Y:S01]  /*1170*/  FADD.FTZ R28, R51, R52 ;  /* 0x00000034331c7221 */ /* 0x000fe20000010000 */
[----:B------:R-:W-:Y:S01]  /*1180*/  FFMA.FTZ R73, R73, R52, R72 ;  /* 0x0000003449497223 */ /* 0x000fe20000010048 */
[----:B------:R0:W-:Y:S01]  /*1190*/  @!P1 STS.64 [R80], R24 ;  /* 0x0000001850009388 */ /* 0x0001e20000000a00 */
[----:B------:R-:W-:Y:S01]  /*11a0*/  FADD.FTZ R0, R0, R71 ;  /* 0x0000004700007221 */ /* 0x000fe20000010000 */
[----:B------:R-:W-:Y:S01]  /*11b0*/  FFMA.FTZ R57, R70, R71, R57 ;  /* 0x0000004746397223 */ /* 0x000fe20000010039 */
[----:B------:R-:W-:Y:S01]  /*11c0*/  FADD.FTZ R52, R26, R69 ;  /* 0x000000451a347221 */ /* 0x000fe20000010000 */
[----:B------:R-:W-:Y:S01]  /*11d0*/  FFMA.FTZ R55, R68, R69, R55 ;  /* 0x0000004544377223 */ /* 0x000fe20000010037 */
[----:B------:R-:W-:Y:S01]  /*11e0*/  FADD.FTZ R29, R30, R67 ;  /* 0x000000431e1d7221 */ /* 0x000fe20000010000 */
[----:B------:R-:W-:Y:S01]  /*11f0*/  FFMA.FTZ R66, R66, R67, R53 ;  /* 0x0000004342427223 */ /* 0x000fe20000010035 */
[----:B------:R-:W-:Y:S01]  /*1200*/  BSSY B1, `(.L_x_1117) ;  /* 0x000006c000017945 */ /* 0x000fe20003800000 */
[----:B------:R-:W-:Y:S01]  /*1210*/  FADD.FTZ R27, R28, R65 ;  /* 0x000000411c1b7221 */ /* 0x000fe20000010000 */
[----:B------:R-:W-:Y:S01]  /*1220*/  FFMA.FTZ R26, R64, R65, R73 ;  /* 0x00000041401a7223 */ /* 0x000fe20000010049 */
[----:B------:R-:W-:Y:S01]  /*1230*/  FADD.FTZ R31, R0, R63 ;  /* 0x0000003f001f7221 */ /* 0x000fe20000010000 */
[----:B------:R-:W-:Y:S01]  /*1240*/  FFMA.FTZ R30, R74, R63, R57 ;  /* 0x0000003f4a1e7223 */ /* 0x000fe20000010039 */
[----:B0-----:R-:W-:Y:S01]  /*1250*/  FADD.FTZ R25, R52, R79 ;  /* 0x0000004f34197221 */ /* 0x001fe20000010000 */
[----:B------:R-:W-:Y:S01]  /*1260*/  FFMA.FTZ R24, R78, R79, R55 ;  /* 0x0000004f4e187223 */ /* 0x000fe20000010037 */
[----:B------:R-:W-:Y:S01]  /*1270*/  FADD.FTZ R29, R29, R76 ;  /* 0x0000004c1d1d7221 */ /* 0x000fe20000010000 */
[----:B------:R-:W-:Y:S01]  /*1280*/  FFMA.FTZ R28, R81, R76, R66 ;  /* 0x0000004c511c7223 */ /* 0x000fe20000010042 */
[----:B------:R-:W-:Y:S06]  /*1290*/  BAR.SYNC.DEFER_BLOCKING 0x0 ;  /* 0x0000000000007b1d */ /* 0x000fec0000010000 */
[----:B------:R-:W-:Y:S05]  /*12a0*/  @!P0 BRA `(.L_x_1118) ;  /* 0x0000000400848947 */ /* 0x000fea0003800000 */
[----:B------:R-:W-:Y:S01]  /*12b0*/  LOP3.LUT R0, R36, 0x8, RZ, 0x3c, !PT ;  /* 0x0000000824007812 */ /* 0x000fe200078e3cff */
[----:B------:R0:W-:Y:S01]  /*12c0*/  STS.64 [R43], R26 ;  /* 0x0000001a2b007388 */ /* 0x0001e20000000a00 */
[----:B------:R-:W-:Y:S02]  /*12d0*/  ISETP.GT.U32.AND P1, PT, R32, 0x13, PT ;  /* 0x000000132000780c */ /* 0x000fe40003f24070 */
[----:B------:R-:W-:Y:S02]  /*12e0*/  LOP3.LUT R52, R36, 0x10, RZ, 0x3c, !PT ;  /* 0x0000001024347812 */ /* 0x000fe400078e3cff */
[C---:B------:R-:W-:Y:S02]  /*12f0*/  IADD3 R0, R39.reuse, R0, RZ ;  /* 0x0000000027007210 */ /* 0x040fe40007ffe0ff */
[----:B------:R-:W-:-:S03]  /*1300*/  IADD3 R52, R39, R52, RZ ;  /* 0x0000003427347210 */ /* 0x000fc60007ffe0ff */
[----:B------:R0:W-:Y:S04]  /*1310*/  STS.64 [R0], R30 ;  /* 0x0000001e00007388 */ /* 0x0001e80000000a00 */
[----:B------:R0:W-:Y:S04]  /*1320*/  STS.64 [R52], R24 ;  /* 0x0000001834007388 */ /* 0x0001e80000000a00 */
[----:B------:R0:W-:Y:S01]  /*1330*/  STS.64 [R42], R28 ;  /* 0x0000001c2a007388 */ /* 0x0001e20000000a00 */
[----:B------:R-:W-:Y:S06]  /*1340*/  BAR.SYNC.DEFER_BLOCKING 0x0 ;  /* 0x0000000000007b1d */ /* 0x000fec0000010000 */
[----:B------:R-:W-:Y:S05]  /*1350*/  @P1 BRA `(.L_x_1118) ;  /* 0x0000000400581947 */ /* 0x000fea0003800000 */
[----:B0-----:R-:W-:Y:S01]  /*1360*/  HFMA2.MMA R0, -RZ, RZ, 0, 0 ;  /* 0x00000000ff007435 */ /* 0x001fe200000001ff */
[----:B------:R-:W-:Y:S01]  /*1370*/  BSSY B2, `(.L_x_1119) ;  /* 0x000004e000027945 */ /* 0x000fe20003800000 */
[----:B------:R-:W-:-:S09]  /*1380*/  CS2R R52, SRZ ;  /* 0x0000000000347805 */ /* 0x000fd2000001ff00 */
.L_x_1120:
[C---:B------:R-:W-:Y:S01]  /*1390*/  IMAD R54, R0.reuse, 0x5, R37 ;  /* 0x0000000500367824 */ /* 0x040fe200078e0225 */
[----:B------:R-:W-:-:S04]  /*13a0*/  IADD3 R0, R0, 0x8, RZ ;  /* 0x0000000800007810 */ /* 0x000fc80007ffe0ff */
[C---:B------:R-:W-:Y:S02]  /*13b0*/  IADD3 R49, R54.reuse, 0xa, RZ ;  /* 0x0000000a36317810 */ /* 0x040fe40007ffe0ff */
[C---:B------:R-:W-:Y:S02]  /*13c0*/  IADD3 R3, R54.reuse, 0x5, RZ ;  /* 0x0000000536037810 */ /* 0x040fe40007ffe0ff */
[----:B------:R-:W-:Y:S02]  /*13d0*/  SHF.R.S32.HI R58, RZ, 0x1f, R49 ;  /* 0x0000001fff3a7819 */ /* 0x000fe40000011431 */
[----:B------:R-:W-:Y:S02]  /*13e0*/  SHF.R.S32.HI R56, RZ, 0x1f, R3 ;  /* 0x0000001fff387819 */ /* 0x000fe40000011403 */
[----:B------:R-:W-:Y:S02]  /*13f0*/  IADD3 R51, R54, 0xf, RZ ;  /* 0x0000000f36337810 */ /* 0x000fe40007ffe0ff */
[----:B------:R-:W-:-:S02]  /*1400*/  LEA.HI R58, R58, R49, RZ, 0x2 ;  /* 0x000000313a3a7211 */ /* 0x000fc400078f10ff */
[----:B------:R-:W-:Y:S02]  /*1410*/  LEA.HI R56, R56, R3, RZ, 0x2 ;  /* 0x0000000338387211 */ /* 0x000fe400078f10ff */
[----:B------:R-:W-:Y:S02]  /*1420*/  IADD3 R49, R54, 0x14, RZ ;  /* 0x0000001436317810 */ /* 0x000fe40007ffe0ff */
[----:B------:R-:W-:Y:S02]  /*1430*/  SHF.R.S32.HI R3, RZ, 0x1f, R54 ;  /* 0x0000001fff037819 */ /* 0x000fe40000011436 */
[----:B------:R-:W-:Y:S02]  /*1440*/  SHF.R.S32.HI R60, RZ, 0x1f, R51 ;  /* 0x0000001fff3c7819 */ /* 0x000fe40000011433 */
[----:B------:R-:W-:Y:S02]  /*1450*/  SHF.R.S32.HI R62, RZ, 0x1f, R49 ;  /* 0x0000001fff3e7819 */ /* 0x000fe40000011431 */
[----:B------:R-:W-:-:S02]  /*1460*/  LEA.HI R3, R3, R54, RZ, 0x2 ;  /* 0x0000003603037211 */ /* 0x000fc400078f10ff */
[----:B------:R-:W-:Y:S02]  /*1470*/  LEA.HI R60, R60, R51, RZ, 0x2 ;  /* 0x000000333c3c7211 */ /* 0x000fe400078f10ff */
[----:B------:R-:W-:Y:S02]  /*1480*/  IADD3 R51, R54, 0x19, RZ ;  /* 0x0000001936337810 */ /* 0x000fe40007ffe0ff */
[----:B------:R-:W-:Y:S02]  /*1490*/  LEA.HI R62, R62, R49, RZ, 0x2 ;  /* 0x000000313e3e7211 */ /* 0x000fe400078f10ff */
[----:B------:R-:W-:Y:S02]  /*14a0*/  SHF.R.U32.HI R49, RZ, 0x2, R3 ;  /* 0x00000002ff317819 */ /* 0x000fe40000011603 */
[----:B------:R-:W-:Y:S02]  /*14b0*/  IADD3 R57, R54, 0x1e, RZ ;  /* 0x0000001e36397810 */ /* 0x000fe40007ffe0ff */
[----:B------:R-:W-:-:S02]  /*14c0*/  SHF.R.S32.HI R64, RZ, 0x1f, R51 ;  /* 0x0000001fff407819 */ /* 0x000fc40000011433 */
[C---:B------:R-:W-:Y:S02]  /*14d0*/  IADD3 R59, R54.reuse, 0x23, RZ ;  /* 0x00000023363b7810 */ /* 0x040fe40007ffe0ff */
[----:B------:R-:W-:Y:S02]  /*14e0*/  LEA R3, R54, R35, 0x5 ;  /* 0x0000002336037211 */ /* 0x000fe400078e28ff */
[----:B------:R-:W-:Y:S02]  /*14f0*/  LOP3.LUT R54, R40, 0x3, R49, 0x78, !PT ;  /* 0x0000000328367812 */ /* 0x000fe400078e7831 */
[----:B------:R-:W-:Y:S02]  /*1500*/  SHF.R.U32.HI R49, RZ, 0x2, R56 ;  /* 0x00000002ff317819 */ /* 0x000fe40000011638 */
[----:B------:R-:W-:Y:S02]  /*1510*/  LEA.HI R55, R64, R51, RZ, 0x2 ;  /* 0x0000003340377211 */ /* 0x000fe400078f10ff */
[----:B------:R-:W-:-:S02]  /*1520*/  SHF.R.U32.HI R51, RZ, 0x2, R58 ;  /* 0x00000002ff337819 */ /* 0x000fc4000001163a */
[-C--:B------:R-:W-:Y:S02]  /*1530*/  LEA R54, R54, R3.reuse, 0x3 ;  /* 0x0000000336367211 */ /* 0x080fe400078e18ff */
[C---:B------:R-:W-:Y:S02]  /*1540*/  LOP3.LUT R56, R40.reuse, 0x3, R49, 0x78, !PT ;  /* 0x0000000328387812 */ /* 0x040fe400078e7831 */
[----:B------:R-:W-:Y:S01]  /*1550*/  SHF.R.S32.HI R64, RZ, 0x1f, R59 ;  /* 0x0000001fff407819 */ /* 0x000fe2000001143b */
[----:B------:R0:W1:Y:S01]  /*1560*/  LDS.64 R68, [R54] ;  /* 0x0000000036447984 */ /* 0x0000620000000a00 */
[----:B------:R-:W-:Y:S02]  /*1570*/  SHF.R.U32.HI R49, RZ, 0x2, R60 ;  /* 0x00000002ff317819 */ /* 0x000fe4000001163c */
[----:B------:R-:W-:Y:S02]  /*1580*/  LOP3.LUT R58, R40, 0x3, R51, 0x78, !PT ;  /* 0x00000003283a7812 */ /* 0x000fe400078e7833 */
[----:B------:R-:W-:-:S02]  /*1590*/  LEA R56, R56, R3, 0x3 ;  /* 0x0000000338387211 */ /* 0x000fc400078e18ff */
[----:B------:R-:W-:Y:S02]  /*15a0*/  SHF.R.S32.HI R66, RZ, 0x1f, R57 ;  /* 0x0000001fff427819 */ /* 0x000fe40000011439 */
[----:B------:R-:W-:Y:S02]  /*15b0*/  LEA.HI R65, R64, R59, RZ, 0x2 ;  /* 0x0000003b40417211 */ /* 0x000fe400078f10ff */
[----:B------:R-:W-:Y:S02]  /*15c0*/  SHF.R.U32.HI R51, RZ, 0x2, R62 ;  /* 0x00000002ff337819 */ /* 0x000fe4000001163e */
[----:B------:R-:W-:Y:S01]  /*15d0*/  LOP3.LUT R64, R40, 0x3, R49, 0x78, !PT ;  /* 0x0000000328407812 */ /* 0x000fe200078e7831 */
[----:B------:R-:W2:Y:S01]  /*15e0*/  LDS.64 R62, [R56+0xa0] ;  /* 0x0000a000383e7984 */ /* 0x000ea20000000a00 */
[----:B------:R-:W-:Y:S02]  /*15f0*/  LEA R60, R58, R3, 0x3 ;  /* 0x000000033a3c7211 */ /* 0x000fe400078e18ff */
[----:B------:R-:W-:-:S02]  /*1600*/  LEA.HI R57, R66, R57, RZ, 0x2 ;  /* 0x0000003942397211 */ /* 0x000fc400078f10ff */
[----:B------:R-:W-:Y:S02]  /*1610*/  SHF.R.U32.HI R55, RZ, 0x2, R55 ;  /* 0x00000002ff377819 */ /* 0x000fe40000011637 */
[----:B------:R-:W-:Y:S01]  /*1620*/  LOP3.LUT R66, R40, 0x3, R51, 0x78, !PT ;  /* 0x0000000328427812 */ /* 0x000fe200078e7833 */
[----:B------:R-:W3:Y:S01]  /*1630*/  LDS.64 R60, [R60+0x140] ;  /* 0x000140003c3c7984 */ /* 0x000ee20000000a00 */
[-C--:B------:R-:W-:Y:S02]  /*1640*/  LEA R58, R64, R3.reuse, 0x3 ;  /* 0x00000003403a7211 */ /* 0x080fe400078e18ff */
[----:B------:R-:W-:Y:S02]  /*1650*/  SHF.R.U32.HI R49, RZ, 0x2, R57 ;  /* 0x00000002ff317819 */ /* 0x000fe40000011639 */
[----:B------:R-:W-:Y:S02]  /*1660*/  LOP3.LUT R64, R40, 0x3, R55, 0x78, !PT ;  /* 0x0000000328407812 */ /* 0x000fe400078e7837 */
[----:B------:R-:W-:Y:S01]  /*1670*/  LEA R57, R66, R3, 0x3 ;  /* 0x0000000342397211 */ /* 0x000fe200078e18ff */
[----:B------:R-:W4:Y:S01]  /*1680*/  LDS.64 R58, [R58+0x1e0] ;  /* 0x0001e0003a3a7984 */ /* 0x000f220000000a00 */
[----:B------:R-:W-:-:S02]  /*1690*/  SHF.R.U32.HI R65, RZ, 0x2, R65 ;  /* 0x00000002ff417819 */ /* 0x000fc40000011641 */
[----:B------:R-:W-:Y:S02]  /*16a0*/  LOP3.LUT R66, R40, 0x3, R49, 0x78, !PT ;  /* 0x0000000328427812 */ /* 0x000fe400078e7831 */
[-C--:B0-----:R-:W-:Y:S01]  /*16b0*/  LEA R54, R64, R3.reuse, 0x3 ;  /* 0x0000000340367211 */ /* 0x081fe200078e18ff */
[----:B------:R-:W0:Y:S01]  /*16c0*/  LDS.64 R56, [R57+0x280] ;  /* 0x0002800039387984 */ /* 0x000e220000000a00 */
[----:B------:R-:W-:Y:S02]  /*16d0*/  LOP3.LUT R64, R40, 0x3, R65, 0x78, !PT ;  /* 0x0000000328407812 */ /* 0x000fe400078e7841 */
[-C--:B------:R-:W-:Y:S02]  /*16e0*/  LEA R66, R66, R3.reuse, 0x3 ;  /* 0x0000000342427211 */ /* 0x080fe400078e18ff */
[----:B------:R-:W5:Y:S01]  /*16f0*/  LDS.64 R54, [R54+0x320] ;  /* 0x0003200036367984 */ /* 0x000f620000000a00 */
[----:B------:R-:W-:Y:S01]  /*1700*/  LEA R64, R64, R3, 0x3 ;  /* 0x0000000340407211 */ /* 0x000fe200078e18ff */
[----:B-1----:R-:W-:Y:S01]  /*1710*/  FADD.FTZ R3, R68, R52 ;  /* 0x0000003444037221 */ /* 0x002fe20000010000 */
[----:B------:R-:W-:Y:S01]  /*1720*/  FADD.FTZ R52, R69, R53 ;  /* 0x0000003545347221 */ /* 0x000fe20000010000 */
[----:B------:R-:W1:Y:S01]  /*1730*/  LDS.64 R66, [R66+0x3c0] ;  /* 0x0003c00042427984 */ /* 0x000e620000000a00 */
[----:B------:R-:W-:-:S03]  /*1740*/  ISETP.NE.AND P1, PT, R0, 0x40, PT ;  /* 0x000000400000780c */ /* 0x000fc60003f25270 */
[----:B------:R-:W1:Y:S01]  /*1750*/  LDS.64 R64, [R64+0x460] ;  /* 0x0004600040407984 */ /* 0x000e620000000a00 */
[----:B--2---:R-:W-:Y:S01]  /*1760*/  FADD.FTZ R3, R3, R62 ;  /* 0x0000003e03037221 */ /* 0x004fe20000010000 */
[----:B------:R-:W-:-:S03]  /*1770*/  FADD.FTZ R52, R52, R63 ;  /* 0x0000003f34347221 */ /* 0x000fc60000010000 */
[----:B---3--:R-:W-:Y:S01]  /*1780*/  FADD.FTZ R3, R3, R60 ;  /* 0x0000003c03037221 */ /* 0x008fe20000010000 */
[----:B------:R-:W-:-:S03]  /*1790*/  FADD.FTZ R52, R52, R61 ;  /* 0x0000003d34347221 */ /* 0x000fc60000010000 */
[----:B----4-:R-:W-:Y:S01]  /*17a0*/  FADD.FTZ R3, R3, R58 ;  /* 0x0000003a03037221 */ /* 0x010fe20000010000 */
[----:B------:R-:W-:-:S03]  /*17b0*/  FADD.FTZ R52, R52, R59 ;  /* 0x0000003b34347221 */ /* 0x000fc60000010000 */
[----:B0-----:R-:W-:Y:S01]  /*17c0*/  FADD.FTZ R3, R3, R56 ;  /* 0x0000003803037221 */ /* 0x001fe20000010000 */
[----:B------:R-:W-:-:S03]  /*17d0*/  FADD.FTZ R52, R52, R57 ;  /* 0x0000003934347221 */ /* 0x000fc60000010000 */
[----:B-----5:R-:W-:Y:S01]  /*17e0*/  FADD.FTZ R3, R3, R54 ;  /* 0x0000003603037221 */ /* 0x020fe20000010000 */
[----:B------:R-:W-:-:S03]  /*17f0*/  FADD.FTZ R52, R52, R55 ;  /* 0x0000003734347221 */ /* 0x000fc60000010000 */
[----:B-1----:R-:W-:Y:S01]  /*1800*/  FADD.FTZ R3, R3, R66 ;  /* 0x0000004203037221 */ /* 0x002fe20000010000 */
[----:B------:R-:W-:-:S03]  /*1810*/  FADD.FTZ R54, R52, R67 ;  /* 0x0000004334367221 */ /* 0x000fc60000010000 */
[----:B------:R-:W-:Y:S01]  /*1820*/  FADD.FTZ R52, R3, R64 ;  /* 0x0000004003347221 */ /* 0x000fe20000010000 */
[----:B------:R-:W-:Y:S01]  /*1830*/  FADD.FTZ R53, R54, R65 ;  /* 0x0000004136357221 */ /* 0x000fe20000010000 */
[----:B------:R-:W-:Y:S06]  /*1840*/  @P1 BRA `(.L_x_1120) ;  /* 0xfffffff800d01947 */ /* 0x000fec000383ffff */
[----:B------:R-:W-:Y:S05]  /*1850*/  BSYNC B2 ;  /* 0x0000000000027941 */ /* 0x000fea0003800000 */
.L_x_1119:
[----:B------:R-:W0:Y:S01]  /*1860*/  LDC.64 R54, c[0x0][0x260] ;  /* 0x00009800ff367b82 */ /* 0x000e220000000a00 */
[----:B------:R-:W-:-:S05]  /*1870*/  LOP3.LUT R49, R47, 0x1f, RZ, 0xc0, !PT ;  /* 0x0000001f2f317812 */ /* 0x000fca00078ec0ff */
[----:B------:R-:W-:-:S05]  /*1880*/  IMAD R0, R49, 0x14, R34 ;  /* 0x0000001431007824 */ /* 0x000fca00078e0222 */
[----:B------:R-:W-:-:S05]  /*1890*/  SHF.L.U32 R3, R0, 0x1, RZ ;  /* 0x0000000100037819 */ /* 0x000fca00000006ff */
[----:B0-----:R-:W-:-:S05]  /*18a0*/  IMAD.WIDE.U32 R54, R3, 0x4, R54 ;  /* 0x0000000403367825 */ /* 0x001fca00078e0036 */
[----:B------:R1:W-:Y:S02]  /*18b0*/  STG.E.64 desc[UR8][R54.64+0x600], R52 ;  /* 0x0006003436007986 */ /* 0x0003e4000c101b08 */
.L_x_1118:
[----:B------:R-:W-:Y:S05]  /*18c0*/  BSYNC B1 ;  /* 0x0000000000017941 */ /* 0x000fea0003800000 */
.L_x_1117:
[----:B------:R-:W-:Y:S01]  /*18d0*/  ISETP.GT.U32.AND P1, PT, R32, 0x1f, PT ;  /* 0x0000001f2000780c */ /* 0x000fe20003f24070 */
[----:B------:R-:W-:-:S12]  /*18e0*/  BSSY B1, `(.L_x_1121) ;  /* 0x0000023000017945 */ /* 0x000fd80003800000 */
[----:B------:R-:W-:Y:S05]  /*18f0*/  @P1 BRA `(.L_x_1122) ;  /* 0x0000000000841947 */ /* 0x000fea0003800000 */
[----:B------:R-:W-:Y:S02]  /*1900*/  ISETP.GT.U32.AND P1, PT, R32, 0x9, PT ;  /* 0x000000092000780c */ /* 0x000fe40003f24070 */
[----:B-1----:R-:W-:Y:S01]  /*1910*/  CS2R R54, SRZ ;  /* 0x0000000000367805 */ /* 0x002fe2000001ff00 */
[----:B------:R-:W-:-:S10]  /*1920*/  UMOV UR4, 0xffffffff ;  /* 0xffffffff00047882 */ /* 0x000fd40000000000 */
[----:B------:R-:W1:Y:S01]  /*1930*/  @!P1 S2R R3, SR_CgaCtaId ;  /* 0x0000000000039919 */ /* 0x000e620000008800 */
[----:B0-----:R-:W-:-:S04]  /*1940*/  @!P1 MOV R0, 0x400 ;  /* 0x0000040000009802 */ /* 0x001fc80000000f00 */
[----:B------:R-:W-:-:S04]  /*1950*/  @!P1 IADD3 R0, R0, 0x2800, RZ ;  /* 0x0000280000009810 */ /* 0x000fc80007ffe0ff */
[----:B-1----:R-:W-:-:S04]  /*1960*/  @!P1 LEA R3, R3, R0, 0x18 ;  /* 0x0000000003039211 */ /* 0x002fc800078ec0ff */
        /* <DEDUP_REMOVED lines=18> */
.L_x_1143:
        /* <DEDUP_REMOVED lines=8> */
.L_x_1122:
[----:B------:R-:W-:Y:S05]  /*1b10*/  BSYNC B1 ;  /* 0x0000000000017941 */ /* 0x000fea0003800000 */
.L_x_1121:
[----:B------:R-:W-:-:S04]  /*1b20*/  IADD3 R47, P1, R47, 0x60, RZ ;  /* 0x000000602f2f7810 */ /* 0x000fc80007f3e0ff */
[----:B0-----:R-:W-:Y:S02]  /*1b30*/  IADD3.X R0, RZ, R48, RZ, P1, !PT ;  /* 0x00000030ff007210 */ /* 0x001fe40000ffe4ff */
        /* <DEDUP_REMOVED lines=12> */
[----:B------:R0:W5:Y:S02]  /*1c00*/  ATOM.E.ADD.STRONG.GPU PT, R3, desc[UR8][R4.64], R41 ;  /* 0x000000290403798a */ /* 0x00016400081ee1c8 */
.L_x_1126:
[----:B------:R-:W3:Y:S04]  /*1c10*/  LD.E.STRONG.GPU R48, desc[UR8][R4.64] ;  /* 0x0000000804307980 */ /* 0x000ee8000c10f900 */
[----:B---3--:R-:W-:Y:S01]  /*1c20*/  CCTL.IVALL ;  /* 0x00000000ff00798f */ /* 0x008fe20002000000 */
[----:B------:R-:W-:Y:S05]  /*1c30*/  YIELD ;  /* 0x0000000000007946 */ /* 0x000fea0003800000 */
[----:B-----5:R-:W-:-:S04]  /*1c40*/  LOP3.LUT R48, R48, R3, RZ, 0x3c, !PT ;  /* 0x0000000330307212 */ /* 0x020fc800078e3cff */
[----:B------:R-:W-:-:S13]  /*1c50*/  ISETP.GT.AND P1, PT, R48, -0x1, PT ;  /* 0xffffffff3000780c */ /* 0x000fda0003f24270 */
[----:B------:R-:W-:Y:S05]  /*1c60*/  @P1 BRA `(.L_x_1126) ;  /* 0xfffffffc00e81947 */ /* 0x000fea000383ffff */
.L_x_1125:
[----:B------:R-:W-:Y:S05]  /*1c70*/  WARPSYNC.ALL ;  /* 0x0000000000007948 */ /* 0x000fea0003800000 */
[----:B------:R-:W-:Y:S06]  /*1c80*/  BAR.SYNC.DEFER_BLOCKING 0x0 ;  /* 0x0000000000007b1d */ /* 0x000fec0000010000 */
.L_x_1124:
[----:B------:R-:W3:Y:S01]  /*1c90*/  S2UR UR5, SR_CgaCtaId ;  /* 0x00000000000579c3 */ /* 0x000ee20000008800 */
[----:B------:R-:W-:Y:S01]  /*1ca0*/  UMOV UR4, 0x400 ;  /* 0x0000040000047882 */ /* 0x000fe20000000000 */
[----:B------:R-:W-:Y:S01]  /*1cb0*/  IADD3 R49, -R49, R50, RZ ;  /* 0x0000003231317210 */ /* 0x000fe20007ffe1ff */
[----:B------:R-:W-:Y:S01]  /*1cc0*/  UIADD3 UR4, UR4, 0x2850, URZ ;  /* 0x0000285004047890 */ /* 0x000fe2000fffe03f */
[--C-:B------:R-:W-:Y:S02]  /*1cd0*/  HADD2.F32 R65, -RZ, R7.reuse.H0_H0 ;  /* 0x20000007ff417230 */ /* 0x100fe40000004100 */
[----:B------:R-:W-:Y:S02]  /*1ce0*/  HADD2.F32 R67, -RZ, R7.H1_H1 ;  /* 0x30000007ff437230 */ /* 0x000fe40000004100 */
[----:B------:R-:W-:Y:S02]  /*1cf0*/  HADD2.F32 R3, -RZ, R17.H0_H0 ;  /* 0x20000011ff037230 */ /* 0x000fe40000004100 */
[----:B------:R-:W-:Y:S01]  /*1d00*/  FADD.FTZ R65, -R2, R65 ;  /* 0x0000004102417221 */ /* 0x000fe20000010100 */
[----:B------:R-:W-:-:S02]  /*1d10*/  HADD2.F32 R59, -RZ, R13.H0_H0 ;  /* 0x2000000dff3b7230 */ /* 0x000fc40000004100 */
[C---:B------:R-:W-:Y:S01]  /*1d20*/  FADD.FTZ R67, -R2.reuse, R67 ;  /* 0x0000004302437221 */ /* 0x040fe20000010100 */
[----:B------:R-:W-:Y:S02]  /*1d30*/  HADD2.F32 R57, -RZ, R13.H1_H1 ;  /* 0x3000000dff397230 */ /* 0x000fe40000004100 */
[----:B------:R-:W-:Y:S02]  /*1d40*/  HADD2.F32 R7, -RZ, R20.H1_H1 ;  /* 0x30000014ff077230 */ /* 0x000fe40000004100 */
[C---:B------:R-:W-:Y:S01]  /*1d50*/  FADD.FTZ R59, -R2.reuse, R59 ;  /* 0x0000003b023b7221 */ /* 0x040fe20000010100 */
[----:B------:R-:W-:Y:S02]  /*1d60*/  HADD2.F32 R51, -RZ, R17.H1_H1 ;  /* 0x30000011ff337230 */ /* 0x000fe40000004100 */
[----:B------:R-:W-:Y:S01]  /*1d70*/  FADD.FTZ R57, -R2, R57 ;  /* 0x0000003902397221 */ /* 0x000fe20000010100 */
[----:B------:R-:W-:Y:S02]  /*1d80*/  HADD2.F32 R13, -RZ, R21.H0_H0 ;  /* 0x20000015ff0d7230 */ /* 0x000fe40000004100 */
[----:B------:R-:W-:Y:S01]  /*1d90*/  FMUL.FTZ R59, R46, R59 ;  /* 0x0000003b2e3b7220 */ /* 0x000fe20000410000 */
[----:B------:R-:W-:-:S02]  /*1da0*/  HADD2.F32 R71, -RZ, R6.H0_H0 ;  /* 0x20000006ff477230 */ /* 0x000fc40000004100 */
[C---:B------:R-:W-:Y:S01]  /*1db0*/  FADD.FTZ R51, -R2.reuse, R51 ;  /* 0x0000003302337221 */ /* 0x040fe20000010100 */
[----:B------:R-:W-:Y:S01]  /*1dc0*/  HADD2.F32 R69, -RZ, R6.H1_H1 ;  /* 0x30000006ff457230 */ /* 0x000fe20000004100 */
[----:B---3--:R-:W-:Y:S01]  /*1dd0*/  ULEA UR4, UR5, UR4, 0x18 ;  /* 0x0000000405047291 */ /* 0x008fe2000f8ec03f */
[--C-:B------:R-:W-:Y:S02]  /*1de0*/  HADD2.F32 R63, -RZ, R12.reuse.H0_H0 ;  /* 0x2000000cff3f7230 */ /* 0x100fe40000004100 */
[C---:B------:R-:W-:Y:S01]  /*1df0*/  FADD.FTZ R71, -R2.reuse, R71 ;  /* 0x0000004702477221 */ /* 0x040fe20000010100 */
[----:B------:R-:W-:Y:S02]  /*1e00*/  HADD2.F32 R61, -RZ, R12.H1_H1 ;  /* 0x3000000cff3d7230 */ /* 0x000fe40000004100 */
[----:B------:R-:W-:Y:S01]  /*1e10*/  FADD.FTZ R69, -R2, R69 ;  /* 0x0000004502457221 */ /* 0x000fe20000010100 */
[--C-:B-1----:R-:W-:Y:S01]  /*1e20*/  HADD2.F32 R55, -RZ, R16.reuse.H0_H0 ;  /* 0x20000010ff377230 */ /* 0x102fe20000004100 */
[----:B------:R-:W-:Y:S01]  /*1e30*/  LEA R49, R49, UR4, 0x3 ;  /* 0x0000000431317c11 */ /* 0x000fe2000f8e18ff */
[----:B--2---:R-:W-:-:S02]  /*1e40*/  HADD2.F32 R53, -RZ, R16.H1_H1 ;  /* 0x30000010ff357230 */ /* 0x004fc40000004100 */
[C---:B------:R-:W-:Y:S01]  /*1e50*/  FADD.FTZ R63, -R2.reuse, R63 ;  /* 0x0000003f023f7221 */ /* 0x040fe20000010100 */
[----:B------:R-:W-:Y:S02]  /*1e60*/  HADD2.F32 R17, -RZ, R20.H0_H0 ;  /* 0x20000014ff117230 */ /* 0x000fe40000004100 */
[C---:B------:R-:W-:Y:S01]  /*1e70*/  FADD.FTZ R61, -R2.reuse, R61 ;  /* 0x0000003d023d7221 */ /* 0x040fe20000010100 */
[----:B------:R-:W-:Y:S01]  /*1e80*/  HADD2.F32 R81, -RZ, R21.H1_H1 ;  /* 0x30000015ff517230 */ /* 0x000fe20000004100 */
[----:B------:R-:W1:Y:S01]  /*1e90*/  LDS.64 R48, [R49] ;  /* 0x0000000031307984 */ /* 0x000e620000000a00 */
[----:B------:R-:W-:Y:S02]  /*1ea0*/  HADD2.F32 R75, -RZ, R8.H0_H0 ;  /* 0x20000008ff4b7230 */ /* 0x000fe40000004100 */
[C---:B------:R-:W-:Y:S01]  /*1eb0*/  FADD.FTZ R21, -R2.reuse, R3 ;  /* 0x0000000302157221 */ /* 0x040fe20000010100 */
[----:B------:R-:W-:Y:S02]  /*1ec0*/  HADD2.F32 R73, -RZ, R10.H0_H0 ;  /* 0x2000000aff497230 */ /* 0x000fe40000004100 */
[----:B------:R-:W-:Y:S01]  /*1ed0*/  FADD.FTZ R3, -R2, R7 ;  /* 0x0000000702037221 */ /* 0x000fe20000010100 */
[----:B------:R-:W-:-:S02]  /*1ee0*/  HADD2.F32 R16, -RZ, R14.H0_H0 ;  /* 0x2000000eff107230 */ /* 0x000fc40000004100 */
[C---:B------:R-:W-:Y:S01]  /*1ef0*/  FADD.FTZ R7, -R2.reuse, R13 ;  /* 0x0000000d02077221 */ /* 0x040fe20000010100 */
[----:B------:R-:W-:Y:S02]  /*1f00*/  HADD2.F32 R77, -RZ, R18.H0_H0 ;  /* 0x20000012ff4d7230 */ /* 0x000fe40000004100 */
[C---:B------:R-:W-:Y:S01]  /*1f10*/  FADD.FTZ R55, -R2.reuse, R55 ;  /* 0x0000003702377221 */ /* 0x040fe20000010100 */
[----:B------:R-:W-:Y:S02]  /*1f20*/  HADD2.F32 R79, -RZ, R22.H0_H0 ;  /* 0x20000016ff4f7230 */ /* 0x000fe40000004100 */
[C---:B------:R-:W-:Y:S01]  /*1f30*/  FADD.FTZ R53, -R2.reuse, R53 ;  /* 0x0000003502357221 */ /* 0x040fe20000010100 */
[C---:B------:R-:W-:Y:S01]  /*1f40*/  FADD.FTZ R17, -R2.reuse, R17 ;  /* 0x0000001102117221 */ /* 0x040fe20000010100 */
[----:B------:R-:W-:Y:S01]  /*1f50*/  FADD.FTZ R13, -R2, R81 ;  /* 0x00000051020d7221 */ /* 0x000fe20000010100 */
[----:B------:R-:W-:Y:S02]  /*1f60*/  HADD2.F32 R81, -RZ, R18.H1_H1 ;  /* 0x30000012ff517230 */ /* 0x000fe40000004100 */
[----:B------:R-:W-:Y:S01]  /*1f70*/  FMUL.FTZ R61, R46, R61 ;  /* 0x0000003d2e3d7220 */ /* 0x000fe20000410000 */
[----:B------:R-:W-:-:S02]  /*1f80*/  HADD2.F32 R83, -RZ, R19.H0_H0 ;  /* 0x20000013ff537230 */ /* 0x000fc40000004100 */
[C---:B------:R-:W-:Y:S01]  /*1f90*/  FMUL.FTZ R3, R46.reuse, R3 ;  /* 0x000000032e037220 */ /* 0x040fe20000410000 */
[----:B------:R-:W-:Y:S02]  /*1fa0*/  HADD2.F32 R52, -RZ, R14.H1_H1 ;  /* 0x3000000eff347230 */ /* 0x000fe40000004100 */
[C---:B------:R-:W-:Y:S01]  /*1fb0*/  FMUL.FTZ R51, R46.reuse, R51 ;  /* 0x000000332e337220 */ /* 0x040fe20000410000 */
[----:B------:R-:W-:Y:S02]  /*1fc0*/  HADD2.F32 R85, -RZ, R22.H1_H1 ;  /* 0x30000016ff557230 */ /* 0x000fe40000004100 */
[C---:B------:R-:W-:Y:S01]  /*1fd0*/  FMUL.FTZ R7, R46.reuse, R7 ;  /* 0x000000072e077220 */ /* 0x040fe20000410000 */
[----:B------:R-:W-:Y:S02]  /*1fe0*/  HADD2.F32 R54, -RZ, R15.H0_H0 ;  /* 0x2000000fff367230 */ /* 0x000fe40000004100 */
[----:B------:R-:W-:Y:S01]  /*1ff0*/  FMUL.FTZ R13, R46, R13 ;  /* 0x0000000d2e0d7220 */ /* 0x000fe20000410000 */
[----:B------:R-:W-:Y:S01]  /*2000*/  HADD2.F32 R87, -RZ, R23.H0_H0 ;  /* 0x20000017ff577230 */ /* 0x000fe20000004100 */
[----:B------:R-:W-:Y:S01]  /*2010*/  ULDC.64 UR4, c[0x0][0x210] ;  /* 0x0000840000047ab9 */ /* 0x000fe20000000a00 */
[----:B------:R-:W-:-:S02]  /*2020*/  HADD2.F32 R56, -RZ, R15.H1_H1 ;  /* 0x3000000fff387230 */ /* 0x000fc40000004100 */
[----:B------:R-:W-:Y:S01]  /*2030*/  FMUL.FTZ R15, R46, R65 ;  /* 0x000000412e0f7220 */ /* 0x000fe20000410000 */
[----:B------:R-:W-:Y:S01]  /*2040*/  HADD2.F32 R19, -RZ, R19.H1_H1 ;  /* 0x30000013ff137230 */ /* 0x000fe20000004100 */
[----:B------:R-:W-:Y:S01]  /*2050*/  IADD3 R44, P1, R44, UR4, RZ ;  /* 0x000000042c2c7c10 */ /* 0x000fe2000ff3e0ff */
[----:B------:R-:W-:-:S03]  /*2060*/  HADD2.F32 R23, -RZ, R23.H1_H1 ;  /* 0x30000017ff177230 */ /* 0x000fc60000004100 */
[----:B------:R-:W-:Y:S01]  /*2070*/  IADD3.X R45, R45, UR5, RZ, P1, !PT ;  /* 0x000000052d2d7c10 */ /* 0x000fe20008ffe4ff */
[--C-:B-1----:R-:W-:Y:S01]  /*2080*/  FFMA.FTZ R20, R73, R75, -R48.reuse ;  /* 0x0000004b49147223 */ /* 0x102fe20000010830 */
[C-C-:B------:R-:W-:Y:S01]  /*2090*/  FFMA.FTZ R16, R75.reuse, R16, -R48.reuse ;  /* 0x000000104b107223 */ /* 0x140fe20000010830 */
[C-C-:B------:R-:W-:Y:S01]  /*20a0*/  FFMA.FTZ R12, R75.reuse, R77, -R48.reuse ;  /* 0x0000004d4b0c7223 */ /* 0x140fe20000010830 */
[--C-:B------:R-:W-:Y:S01]  /*20b0*/  FFMA.FTZ R2, R75, R79, -R48.reuse ;  /* 0x0000004f4b027223 */ /* 0x100fe20000010830 */
[----:B------:R-:W-:Y:S02]  /*20c0*/  HADD2.F32 R75, -RZ, R8.H1_H1 ;  /* 0x30000008ff4b7230 */ /* 0x000fe40000004100 */
[----:B------:R-:W-:Y:S02]  /*20d0*/  HADD2.F32 R73, -RZ, R10.H1_H1 ;  /* 0x3000000aff497230 */ /* 0x000fe40000004100 */
[----:B------:R-:W-:Y:S02]  /*20e0*/  HADD2.F32 R77, -RZ, R11.H0_H0 ;  /* 0x2000000bff4d7230 */ /* 0x000fe40000004100 */
[----:B------:R-:W-:Y:S01]  /*20f0*/  FFMA.FTZ R52, R75, R52, -R48 ;  /* 0x000000344b347223 */ /* 0x000fe20000010830 */
[----:B------:R-:W-:-:S02]  /*2100*/  HADD2.F32 R79, -RZ, R9.H0_H0 ;  /* 0x20000009ff4f7230 */ /* 0x000fc40000004100 */
[--C-:B------:R-:W-:Y:S01]  /*2110*/  FFMA.FTZ R18, R73, R75, -R48.reuse ;  /* 0x0000004b49127223 */ /* 0x100fe20000010830 */
[----:B------:R-:W-:Y:S02]  /*2120*/  HADD2.F32 R73, -RZ, R9.H1_H1 ;  /* 0x30000009ff497230 */ /* 0x000fe40000004100 */
[C-C-:B------:R-:W-:Y:S01]  /*2130*/  FFMA.FTZ R10, R75.reuse, R81, -R48.reuse ;  /* 0x000000514b0a7223 */ /* 0x140fe20000010830 */
[----:B------:R-:W-:Y:S02]  /*2140*/  HADD2.F32 R11, -RZ, R11.H1_H1 ;  /* 0x3000000bff0b7230 */ /* 0x000fe40000004100 */
[--C-:B------:R-:W-:Y:S01]  /*2150*/  FFMA.FTZ R6, R75, R85, -R48.reuse ;  /* 0x000000554b067223 */ /* 0x100fe20000010830 */
[--C-:B------:R-:W-:Y:S01]  /*2160*/  FFMA.FTZ R22, R77, R79, -R48.reuse ;  /* 0x0000004f4d167223 */ /* 0x100fe20000010830 */
[C-C-:B------:R-:W-:Y:S01]  /*2170*/  FFMA.FTZ R54, R79.reuse, R54, -R48.reuse ;  /* 0x000000364f367223 */ /* 0x140fe20000010830 */
[C-C-:B------:R-:W-:Y:S01]  /*2180*/  FFMA.FTZ R14, R79.reuse, R83, -R48.reuse ;  /* 0x000000534f0e7223 */ /* 0x140fe20000010830 */
[--C-:B------:R-:W-:Y:S01]  /*2190*/  FFMA.FTZ R8, R79, R87, -R48.reuse ;  /* 0x000000574f087223 */ /* 0x100fe20000010830 */
[--C-:B------:R-:W-:Y:S01]  /*21a0*/  FFMA.FTZ R50, R11, R73, -R48.reuse ;  /* 0x000000490b327223 */ /* 0x100fe20000010830 */
[C-C-:B------:R-:W-:Y:S01]  /*21b0*/  FFMA.FTZ R56, R73.reuse, R56, -R48.reuse ;  /* 0x0000003849387223 */ /* 0x140fe20000010830 */
[C-C-:B------:R-:W-:Y:S01]  /*21c0*/  FFMA.FTZ R58, R73.reuse, R19, -R48.reuse ;  /* 0x00000013493a7223 */ /* 0x140fe20000010830 */
[----:B------:R-:W-:Y:S01]  /*21d0*/  FFMA.FTZ R48, R73, R23, -R48 ;  /* 0x0000001749307223 */ /* 0x000fe20000010830 */
[C---:B------:R-:W-:Y:S01]  /*21e0*/  FMUL.FTZ R23, R46.reuse, R63 ;  /* 0x0000003f2e177220 */ /* 0x040fe20000410000 */
[C---:B------:R-:W-:Y:S01]  /*21f0*/  FMUL.FTZ R63, R46.reuse, R57 ;  /* 0x000000392e3f7220 */ /* 0x040fe20000410000 */
[----:B------:R-:W-:Y:S01]  /*2200*/  FFMA.FTZ R57, R61, -R49, R52 ;  /* 0x800000313d397223 */ /* 0x000fe20000010034 */
[C---:B------:R-:W-:Y:S01]  /*2210*/  FMUL.FTZ R61, R46.reuse, R55 ;  /* 0x000000372e3d7220 */ /* 0x040fe20000410000 */
[-C--:B------:R-:W-:Y:S01]  /*2220*/  FFMA.FTZ R55, R59, -R49.reuse, R54 ;  /* 0x800000313b377223 */ /* 0x080fe20000010036 */
[----:B------:R-:W-:Y:S01]  /*2230*/  FFMA.FTZ R59, R63, -R49, R56 ;  /* 0x800000313f3b7223 */ /* 0x000fe20000010038 */
[C---:B------:R-:W-:Y:S01]  /*2240*/  FMUL.FTZ R63, R46.reuse, R53 ;  /* 0x000000352e3f7220 */ /* 0x040fe20000410000 */
[C---:B------:R-:W-:Y:S01]  /*2250*/  FMUL.FTZ R9, R46.reuse, R71 ;  /* 0x000000472e097220 */ /* 0x040fe20000410000 */
[C---:B------:R-:W-:Y:S01]  /*2260*/  FMUL.FTZ R11, R46.reuse, R69 ;  /* 0x000000452e0b7220 */ /* 0x040fe20000410000 */
[----:B------:R-:W-:Y:S01]  /*2270*/  FFMA.FTZ R53, R61, -R49, R12 ;  /* 0x800000313d357223 */ /* 0x000fe2000001000c */
[C---:B------:R-:W-:Y:S01]  /*2280*/  FMUL.FTZ R61, R46.reuse, R21 ;  /* 0x000000152e3d7220 */ /* 0x040fe20000410000 */
[----:B------:R-:W-:Y:S01]  /*2290*/  FFMA.FTZ R21, R63, -R49, R10 ;  /* 0x800000313f157223 */ /* 0x000fe2000001000a */
[C---:B------:R-:W-:Y:S01]  /*22a0*/  FMUL.FTZ R63, R46.reuse, R17 ;  /* 0x000000112e3f7220 */ /* 0x040fe20000410000 */
[-C--:B------:R-:W-:Y:S01]  /*22b0*/  FFMA.FTZ R9, R9, -R49.reuse, R20 ;  /* 0x8000003109097223 */ /* 0x080fe20000010014 */
[----:B------:R-:W-:Y:S01]  /*22c0*/  FFMA.FTZ R11, R11, -R49, R18 ;  /* 0x800000310b0b7223 */ /* 0x000fe20000010012 */
[C---:B------:R-:W-:Y:S01]  /*22d0*/  FMUL.FTZ R19, R46.reuse, R67 ;  /* 0x000000432e137220 */ /* 0x040fe20000410000 */
[-C--:B------:R-:W-:Y:S01]  /*22e0*/  FFMA.FTZ R17, R61, -R49.reuse, R14 ;  /* 0x800000313d117223 */ /* 0x080fe2000001000e */
[----:B------:R-:W-:Y:S01]  /*22f0*/  FFMA.FTZ R61, R63, -R49, R2 ;  /* 0x800000313f3d7223 */ /* 0x000fe20000010002 */
[C---:B------:R-:W-:Y:S01]  /*2300*/  FMUL.FTZ R9, R46.reuse, R9 ;  /* 0x000000092e097220 */ /* 0x040fe20000410000 */
[----:B------:R-:W-:Y:S01]  /*2310*/  FMUL.FTZ R2, R46, R11 ;  /* 0x0000000b2e027220 */ /* 0x000fe20000410000 */
[-C--:B------:R-:W-:Y:S01]  /*2320*/  FFMA.FTZ R15, R15, -R49.reuse, R22 ;  /* 0x800000310f0f7223 */ /* 0x080fe20000010016 */
[-C--:B------:R-:W-:Y:S01]  /*2330*/  FFMA.FTZ R19, R19, -R49.reuse, R50 ;  /* 0x8000003113137223 */ /* 0x080fe20000010032 */
[-C--:B------:R-:W-:Y:S01]  /*2340*/  FFMA.FTZ R23, R23, -R49.reuse, R16 ;  /* 0x8000003117177223 */ /* 0x080fe20000010010 */
[----:B------:R-:W-:Y:S01]  /*2350*/  FFMA.FTZ R3, R3, -R49, R6 ;  /* 0x8000003103037223 */ /* 0x000fe20000010006 */
[----:B------:R-:W-:Y:S01]  /*2360*/  F2FP.F16.F32.PACK_AB R9, R2, R9 ;  /* 0x000000090209723e */ /* 0x000fe200000000ff */
[C---:B------:R-:W-:Y:S01]  /*2370*/  FMUL.FTZ R15, R46.reuse, R15 ;  /* 0x0000000f2e0f7220 */ /* 0x040fe20000410000 */
[C---:B------:R-:W-:Y:S01]  /*2380*/  FMUL.FTZ R2, R46.reuse, R19 ;  /* 0x000000132e027220 */ /* 0x040fe20000410000 */
[C---:B------:R-:W-:Y:S01]  /*2390*/  FMUL.FTZ R23, R46.reuse, R23 ;  /* 0x000000172e177220 */ /* 0x040fe20000410000 */
[C---:B------:R-:W-:Y:S01]  /*23a0*/  FMUL.FTZ R6, R46.reuse, R57 ;  /* 0x000000392e067220 */ /* 0x040fe20000410000 */
[-C--:B------:R-:W-:Y:S01]  /*23b0*/  FFMA.FTZ R51, R51, -R49.reuse, R58 ;  /* 0x8000003133337223 */ /* 0x080fe2000001003a */
[-C--:B------:R-:W-:Y:S01]  /*23c0*/  FFMA.FTZ R7, R7, -R49.reuse, R8 ;  /* 0x8000003107077223 */ /* 0x080fe20000010008 */
[----:B------:R-:W-:Y:S01]  /*23d0*/  FFMA.FTZ R49, R13, -R49, R48 ;  /* 0x800000310d317223 */ /* 0x000fe20000010030 */
        /* <DEDUP_REMOVED lines=9> */
[----:B------:R-:W-:Y:S01]  /*2470*/  F2FP.F16.F32.PACK_AB R15, R2, R15 ;  /* 0x0000000f020f723e */ /* 0x000fe200000000ff */
[----:B------:R-:W-:Y:S01]  /*2480*/  FMUL.FTZ R46, R46, R49 ;  /* 0x000000312e2e7220 */ /* 0x000fe20000410000 */
[----:B------:R-:W-:Y:S01]  /*2490*/  F2FP.F16.F32.PACK_AB R23, R6, R23 ;  /* 0x000000170617723e */ /* 0x000fe200000000ff */
[----:B------:R-:W-:Y:S01]  /*24a0*/  STG.E.U16 desc[UR8][R44.64], R9 ;  /* 0x000000092c007986 */ /* 0x000fe2000c101508 */
[----:B------:R-:W-:-:S02]  /*24b0*/  PRMT R22, R9, 0x7632, R22 ;  /* 0x0000763209167816 */ /* 0x000fc40000000016 */
[----:B------:R-:W-:Y:S01]  /*24c0*/  PRMT R2, R15, 0x7632, R2 ;  /* 0x000076320f027816 */ /* 0x000fe20000000002 */
[----:B------:R-:W-:Y:S01]  /*24d0*/  STG.E.U16 desc[UR8][R44.64+0x4], R15 ;  /* 0x0000040f2c007986 */ /* 0x000fe2000c101508 */
[----:B------:R-:W-:Y:S02]  /*24e0*/  PRMT R3, R23, 0x7632, R3 ;  /* 0x0000763217037816 */ /* 0x000fe40000000003 */
[----:B------:R-:W-:Y:S01]  /*24f0*/  F2FP.F16.F32.PACK_AB R55, R8, R55 ;  /* 0x000000370837723e */ /* 0x000fe200000000ff */
[----:B------:R1:W-:Y:S01]  /*2500*/  STG.E.U16 desc[UR8][R44.64+0x2], R22 ;  /* 0x000002162c007986 */ /* 0x0003e2000c101508 */
[----:B------:R-:W-:Y:S02]  /*2510*/  F2FP.F16.F32.PACK_AB R53, R10, R53 ;  /* 0x000000350a35723e */ /* 0x000fe400000000ff */
[----:B------:R-:W-:Y:S01]  /*2520*/  F2FP.F16.F32.PACK_AB R17, R12, R17 ;  /* 0x000000110c11723e */ /* 0x000fe200000000ff */
[----:B------:R2:W-:Y:S01]  /*2530*/  STG.E.U16 desc[UR8][R44.64+0x6], R2 ;  /* 0x000006022c007986 */ /* 0x0005e2000c101508 */
[----:B------:R-:W-:-:S02]  /*2540*/  F2FP.F16.F32.PACK_AB R61, R14, R61 ;  /* 0x0000003d0e3d723e */ /* 0x000fc400000000ff */
[----:B------:R-:W-:Y:S01]  /*2550*/  F2FP.F16.F32.PACK_AB R7, R46, R7 ;  /* 0x000000072e07723e */ /* 0x000fe200000000ff */
[----:B------:R3:W-:Y:S01]  /*2560*/  STG.E.U16 desc[UR8][R44.64+0x14002], R3 ;  /* 0x014002032c007986 */ /* 0x0007e2000c101508 */
[----:B------:R-:W-:Y:S02]  /*2570*/  PRMT R6, R53, 0x7632, R6 ;  /* 0x0000763235067816 */ /* 0x000fe40000000006 */
[----:B------:R-:W-:Y:S01]  /*2580*/  PRMT R8, R7, 0x7632, R8 ;  /* 0x0000763207087816 */ /* 0x000fe20000000008 */
[----:B------:R4:W-:Y:S01]  /*2590*/  STG.E.U16 desc[UR8][R44.64+0x14000], R23 ;  /* 0x014000172c007986 */ /* 0x0009e2000c101508 */
[----:B-1----:R-:W-:Y:S02]  /*25a0*/  PRMT R22, R55, 0x7632, R22 ;  /* 0x0000763237167816 */ /* 0x002fe40000000016 */
[----:B------:R-:W-:Y:S01]  /*25b0*/  MOV R48, R0 ;  /* 0x0000000000307202 */ /* 0x000fe20000000f00 */
[----:B------:R4:W-:Y:S01]  /*25c0*/  STG.E.U16 desc[UR8][R44.64+0x14004], R55 ;  /* 0x014004372c007986 */ /* 0x0009e2000c101508 */
[----:B--2---:R-:W-:-:S02]  /*25d0*/  PRMT R2, R17, 0x7632, R2 ;  /* 0x0000763211027816 */ /* 0x004fc40000000002 */
[----:B---3--:R-:W-:Y:S01]  /*25e0*/  PRMT R3, R61, 0x7632, R3 ;  /* 0x000076323d037816 */ /* 0x008fe20000000003 */
        /* <DEDUP_REMOVED lines=10> */
.L_x_1116:
[----:B------:R-:W-:Y:S05]  /*2690*/  BSYNC B0 ;  /* 0x0000000000007941 */ /* 0x000fea0003800000 */
.L_x_1112:
        /* <DEDUP_REMOVED lines=14> */
[----:B------:R-:W1:Y:S01]  /*2780*/  S2R R3, SR_CgaCtaId ;  /* 0x0000000000037919 */ /* 0x000e620000008800 */
[----:B------:R-:W-:Y:S02]  /*2790*/  MOV R6, R0 ;  /* 0x0000000000067202 */ /* 0x000fe40000000f00 */
[----:B------:R-:W-:-:S04]  /*27a0*/  UISETP.LT.AND.EX UP0, UPT, UR5, URZ, UPT, UP0 ;  /* 0x0000003f0500728c */ /* 0x000fc8000bf01300 */
[----:B------:R-:W-:Y:S02]  /*27b0*/  USEL UR4, UR4, 0x3, UP0 ;  /* 0x0000000304047887 */ /* 0x000fe40008000000 */
[----:B------:R-:W-:-:S06]  /*27c0*/  USEL UR5, UR5, URZ, UP0 ;  /* 0x0000003f05057287 */ /* 0x000fcc0008000000 */
[----:B------:R-:W-:Y:S02]  /*27d0*/  MOV R4, UR5 ;  /* 0x0000000500047c02 */ /* 0x000fe40008000f00 */
[----:B0-----:R-:W-:Y:S02]  /*27e0*/  SHF.R.U32.HI R11, RZ, 0x5, R27 ;  /* 0x00000005ff0b7819 */ /* 0x001fe4000001161b */
[----:B------:R-:W-:Y:S02]  /*27f0*/  LOP3.LUT R9, R27, 0x1f, RZ, 0xc0, !PT ;  /* 0x0000001f1b097812 */ /* 0x000fe400078ec0ff */
[----:B-1----:R-:W-:Y:S02]  /*2800*/  LEA R22, R3, R2, 0x18 ;  /* 0x0000000203167211 */ /* 0x002fe400078ec0ff */
[C---:B------:R-:W-:Y:S02]  /*2810*/  SHF.L.U32 R2, R11.reuse, 0x1, RZ ;  /* 0x000000010b027819 */ /* 0x040fe400000006ff */
[----:B------:R-:W-:-:S02]  /*2820*/  ISETP.LT.U32.AND P0, PT, R11, UR4, PT ;  /* 0x000000040b007c0c */ /* 0x000fc4000bf01070 */
[----:B------:R-:W-:Y:S02]  /*2830*/  LEA R3, R11, R22, 0x7 ;  /* 0x000000160b037211 */ /* 0x000fe400078e38ff */
[--C-:B------:R-:W-:Y:S02]  /*2840*/  LOP3.LUT R2, R2, 0x1f, R27.reuse, 0x78, !PT ;  /* 0x0000001f02027812 */ /* 0x100fe400078e781b */
[----:B------:R-:W-:Y:S02]  /*2850*/  ISETP.GT.AND.EX P0, PT, R4, RZ, PT, P0 ;  /* 0x000000ff0400720c */ /* 0x000fe40003f04300 */
[----:B------:R-:W-:Y:S02]  /*2860*/  LEA R8, R2, R3, 0x2 ;  /* 0x0000000302087211 */ /* 0x000fe400078e10ff */
[----:B------:R-:W-:Y:S02]  /*2870*/  SHF.R.U32.HI R13, RZ, 0x4, R27 ;  /* 0x00000004ff0d7819 */ /* 0x000fe4000001161b */
[----:B------:R-:W-:-:S02]  /*2880*/  LOP3.LUT R10, R27, 0xf, RZ, 0xc0, !PT ;  /* 0x0000000f1b0a7812 */ /* 0x000fc400078ec0ff */
[----:B------:R-:W-:-:S07]  /*2890*/  SHF.L.U32 R29, R27, 0x1, RZ ;  /* 0x000000011b1d7819 */ /* 0x000fce00000006ff */
.L_x_1133:
[----:B------:R-:W-:Y:S01]  /*28a0*/  IADD3 R0, R9, R6, RZ ;  /* 0x0000000609007210 */ /* 0x000fe20007ffe0ff */
        /* <DEDUP_REMOVED lines=14> */
.L_x_1129:
[----:B------:R-:W-:Y:S05]  /*2990*/  BSYNC B0 ;  /* 0x0000000000007941 */ /* 0x000fea0003800000 */
.L_x_1128:
[----:B------:R-:W-:Y:S01]  /*29a0*/  ISETP.GT.U32.AND P1, PT, R27, 0x1ff, PT ;  /* 0x000001ff1b00780c */ /* 0x000fe20003f24070 */
[----:B------:R0:W-:Y:S04]  /*29b0*/  STS [R8], R3 ;  /* 0x0000000308007388 */ /* 0x0001e80000000800 */
[----:B------:R0:W-:Y:S01]  /*29c0*/  STS [R8+0x500], R15 ;  /* 0x0005000f08007388 */ /* 0x0001e20000000800 */
[----:B------:R-:W-:Y:S07]  /*29d0*/  BAR.SYNC.DEFER_BLOCKING 0x0 ;  /* 0x0000000000007b1d */ /* 0x000fee0000010000 */
[----:B------:R-:W-:Y:S05]  /*29e0*/  @P1 BRA `(.L_x_1130) ;  /* 0x0000000000f81947 */ /* 0x000fea0003800000 */
[----:B0-----:R-:W0:Y:S01]  /*29f0*/  LDC.64 R2, c[0x0][0x220] ;  /* 0x00008800ff027b82 */ /* 0x001e220000000a00 */
[----:B------:R-:W-:Y:S02]  /*2a00*/  IADD3 R15, R13, R6, RZ ;  /* 0x000000060d0f7210 */ /* 0x000fe40007ffe0ff */
[----:B------:R-:W-:-:S05]  /*2a10*/  MOV R12, R13 ;  /* 0x0000000d000c7202 */ /* 0x000fca0000000f00 */
[----:B------:R-:W1:Y:S01]  /*2a20*/  LDC.64 R4, c[0x0][0x218] ;  /* 0x00008600ff047b82 */ /* 0x000e620000000a00 */
[----:B0-----:R-:W-:-:S03]  /*2a30*/  IMAD.WIDE R2, R15, 0x2, R2 ;  /* 0x000000020f027825 */ /* 0x001fc600078e0202 */
[----:B------:R-:W-:Y:S02]  /*2a40*/  MOV R20, R2 ;  /* 0x0000000200147202 */ /* 0x000fe40000000f00 */
[----:B------:R-:W-:Y:S01]  /*2a50*/  MOV R25, R3 ;  /* 0x0000000300197202 */ /* 0x000fe20000000f00 */
[----:B-1----:R-:W-:-:S03]  /*2a60*/  IMAD.WIDE R4, R15, 0x2, R4 ;  /* 0x000000020f047825 */ /* 0x002fc600078e0204 */
[----:B------:R-:W-:Y:S02]  /*2a70*/  MOV R18, R4 ;  /* 0x0000000400127202 */ /* 0x000fe40000000f00 */
[----:B------:R-:W-:-:S07]  /*2a80*/  MOV R23, R5 ;  /* 0x0000000500177202 */ /* 0x000fce0000000f00 */
.L_x_1132:
[----:B------:R-:W-:-:S13]  /*2a90*/  ISETP.GE.AND P1, PT, R15, R7, PT ;  /* 0x000000070f00720c */ /* 0x000fda0003f26270 */
[----:B------:R-:W-:Y:S05]  /*2aa0*/  @P1 BRA `(.L_x_1130) ;  /* 0x0000000000c81947 */ /* 0x000fea0003800000 */
[----:B------:R-:W-:Y:S01]  /*2ab0*/  ISETP.GT.U32.AND P1, PT, R10, 0x9, PT ;  /* 0x000000090a00780c */ /* 0x000fe20003f24070 */
[----:B------:R-:W-:Y:S01]  /*2ac0*/  HFMA2.MMA R2, -RZ, RZ, 0, 0 ;  /* 0x00000000ff027435 */ /* 0x000fe200000001ff */
[----:B------:R-:W-:Y:S01]  /*2ad0*/  MOV R4, RZ ;  /* 0x000000ff00047202 */ /* 0x000fe20000000f00 */
[----:B------:R-:W-:-:S10]  /*2ae0*/  UMOV UR4, 0xffff ;  /* 0x0000ffff00047882 */ /* 0x000fd40000000000 */
[----:B------:R-:W-:Y:S02]  /*2af0*/  @!P1 LOP3.LUT R0, R12, 0x1e, R29, 0x78, !PT ;  /* 0x0000001e0c009812 */ /* 0x000fe400078e781d */
[----:B------:R-:W-:-:S04]  /*2b00*/  @!P1 LEA R3, R10, R22, 0x7 ;  /* 0x000000160a039211 */ /* 0x000fc800078e38ff */
[----:B------:R-:W-:-:S05]  /*2b10*/  @!P1 LEA R0, R0, R3, 0x2 ;  /* 0x0000000300009211 */ /* 0x000fca00078e10ff */
[----:B------:R0:W1:Y:S04]  /*2b20*/  @!P1 LDS R2, [R0] ;  /* 0x0000000000029984 */ /* 0x0000680000000800 */
[----:B------:R0:W2:Y:S01]  /*2b30*/  @!P1 LDS R4, [R0+0x500] ;  /* 0x0005000000049984 */ /* 0x0000a20000000800 */
[----:B------:R-:W-:Y:S05]  /*2b40*/  BRA.DIV UR4, `(.L_x_1131) ;  /* 0x0000000604a07947 */ /* 0x000fea000b800000 */
[----:B------:R-:W-:Y:S02]  /*2b50*/  MOV R3, 0xffff ;  /* 0x0000ffff00037802 */ /* 0x000fe40000000f00 */
[----:B------:R-:W-:Y:S02]  /*2b60*/  MOV R21, 0xffff ;  /* 0x0000ffff00157802 */ /* 0x000fe40000000f00 */
[----:B0-----:R-:W-:Y:S01]  /*2b70*/  MOV R0, 0xffff ;  /* 0x0000ffff00007802 */ /* 0x001fe20000000f00 */
[----:B-1----:R-:W0:Y:S01]  /*2b80*/  SHFL.BFLY PT, R5, R2, 0x8, 0x101f ;  /* 0x0d101f0002057f89 */ /* 0x002e2200000e0000 */
[----:B------:R-:W-:Y:S02]  /*2b90*/  MOV R24, 0xffff ;  /* 0x0000ffff00187802 */ /* 0x000fe40000000f00 */
[----:B------:R-:W-:Y:S01]  /*2ba0*/  MOV R31, 0xffff ;  /* 0x0000ffff001f7802 */ /* 0x000fe20000000f00 */
[----:B--2---:R-:W1:Y:S01]  /*2bb0*/  SHFL.BFLY PT, R17, R4, 0x8, 0x101f ;  /* 0x0d101f0004117f89 */ /* 0x004e6200000e0000 */
[----:B0-----:R-:W-:Y:S01]  /*2bc0*/  FADD.FTZ R5, R5, R2 ;  /* 0x0000000205057221 */ /* 0x001fe20000010000 */
[----:B-1----:R-:W-:-:S04]  /*2bd0*/  FADD.FTZ R17, R17, R4 ;  /* 0x0000000411117221 */ /* 0x002fc80000010000 */
        /* <DEDUP_REMOVED lines=12> */
.L_x_1153:
[----:B------:R-:W-:Y:S01]  /*2ca0*/  ISETP.NE.AND P1, PT, R10, RZ, PT ;  /* 0x000000ff0a00720c */ /* 0x000fe20003f25270 */
[----:B--2---:R-:W-:Y:S01]  /*2cb0*/  FADD.FTZ R53, R21, R53 ;  /* 0x0000003515357221 */ /* 0x004fe20000010000 */
[----:B------:R-:W-:Y:S02]  /*2cc0*/  IADD3 R12, R12, 0x14, RZ ;  /* 0x000000140c0c7810 */ /* 0x000fe40007ffe0ff */
[----:B------:R-:W-:-:S09]  /*2cd0*/  IADD3 R15, R15, 0x14, RZ ;  /* 0x000000140f0f7810 */ /* 0x000fd20007ffe0ff */
[----:B------:R-:W-:Y:S02]  /*2ce0*/  @!P1 F2FP.F16.F32.PACK_AB R0, RZ, R2 ;  /* 0x00000002ff00923e */ /* 0x000fe400000000ff */
[----:B------:R-:W-:Y:S02]  /*2cf0*/  @!P1 F2FP.F16.F32.PACK_AB R2, RZ, R53 ;  /* 0x00000035ff02923e */ /* 0x000fe400000000ff */
[----:B------:R-:W-:Y:S02]  /*2d00*/  @!P1 MOV R3, R23 ;  /* 0x0000001700039202 */ /* 0x000fe40000000f00 */
[----:B------:R-:W-:Y:S02]  /*2d10*/  PRMT R14, R2, 0x7610, R14 ;  /* 0x00007610020e7816 */ /* 0x000fe4000000000e */
        /* <DEDUP_REMOVED lines=11> */
.L_x_1130:
[----:B------:R-:W-:Y:S01]  /*2dd0*/  IADD3 R6, R6, 0x60, RZ ;  /* 0x0000006006067810 */ /* 0x000fe20007ffe0ff */
[----:B------:R-:W-:Y:S05]  /*2de0*/  WARPSYNC.ALL ;  /* 0x0000000000007948 */ /* 0x000fea0003800000 */
[----:B------:R-:W-:Y:S01]  /*2df0*/  BAR.SYNC.DEFER_BLOCKING 0x0 ;  /* 0x0000000000007b1d */ /* 0x000fe20000010000 */
[----:B------:R-:W-:-:S13]  /*2e00*/  ISETP.GE.AND P1, PT, R6, R7, PT ;  /* 0x000000070600720c */ /* 0x000fda0003f26270 */
[----:B------:R-:W-:Y:S05]  /*2e10*/  @!P1 BRA `(.L_x_1133) ;  /* 0xfffffff800a09947 */ /* 0x000fea000383ffff */
[----:B------:R-:W-:Y:S05]  /*2e20*/  EXIT ;  /* 0x000000000000794d */ /* 0x000fea0003800000 */
.L_x_1123:
[----:B------:R-:W-:Y:S01]  /*2e30*/  HFMA2.MMA R51, -RZ, RZ, 0, 4.76837158203125e-07 ;  /* 0x00000008ff337435 */ /* 0x000fe200000001ff */
[----:B------:R-:W-:Y:S01]  /*2e40*/  BSSY B2, `(.L_x_1134) ;  /* 0x0000007000027945 */ /* 0x000fe20003800000 */
[----:B-1----:R-:W-:Y:S02]  /*2e50*/  MOV R52, R54 ;  /* 0x0000003600347202 */ /* 0x002fe40000000f00 */
[----:B------:R-:W-:Y:S02]  /*2e60*/  MOV R3, 0x1f ;  /* 0x0000001f00037802 */ /* 0x000fe40000000f00 */
[----:B0-----:R-:W-:-:S07]  /*2e70*/  MOV R0, 0xffffffff ;  /* 0xffffffff00007802 */ /* 0x001fce0000000f00 */
[----:B------:R-:W-:Y:S05]  /*2e80*/  WARPSYNC.COLLECTIVE R0, `(.L_x_1135) ;  /* 0x0000000000087348 */ /* 0x000fea0003c00000 */
[----:B------:R0:W1:Y:S02]  /*2e90*/  SHFL.BFLY P1, R53, R52, R51, R3 ;  /* 0x0c00003334357389 */ /* 0x0000640000020003 */
[----:B01----:R-:W-:Y:S01]  /*2ea0*/  ENDCOLLECTIVE ;  /* 0x000000000000791b */ /* 0x003fe20003800000 */
.L_x_1135:
[----:B------:R-:W-:Y:S05]  /*2eb0*/  BSYNC B2 ;  /* 0x0000000000027941 */ /* 0x000fea0003800000 */
.L_x_1134:
        /* <DEDUP_REMOVED lines=8> */
.L_x_1136:
[----:B------:R-:W-:Y:S01]  /*2f40*/  FADD.FTZ R57, R57, R54 ;  /* 0x0000003639397221 */ /* 0x000fe20000010000 */
[----:B------:R-:W-:-:S04]  /*2f50*/  HFMA2.MMA R51, -RZ, RZ, 0, 2.384185791015625e-07 ;  /* 0x00000004ff337435 */ /* 0x000fc800000001ff */
[----:B------:R-:W-:Y:S02]  /*2f60*/  MOV R52, R57 ;  /* 0x0000003900347202 */ /* 0x000fe40000000f00 */
[----:B------:R-:W-:-:S07]  /*2f70*/  MOV R56, R53 ;  /* 0x0000003500387202 */ /* 0x000fce0000000f00 */
[----:B------:R-:W-:Y:S05]  /*2f80*/  WARPSYNC.COLLECTIVE R0, `(.L_x_1137) ;  /* 0x0000000000087348 */ /* 0x000fea0003c00000 */
[----:B------:R0:W1:Y:S02]  /*2f90*/  SHFL.BFLY P1, R53, R52, R51, R3 ;  /* 0x0c00003334357389 */ /* 0x0000640000020003 */
[----:B01----:R-:W-:Y:S01]  /*2fa0*/  ENDCOLLECTIVE ;  /* 0x000000000000791b */ /* 0x003fe20003800000 */
.L_x_1137:
[----:B------:R-:W-:-:S05]  /*2fb0*/  FADD.FTZ R56, R56, R55 ;  /* 0x0000003738387221 */ /* 0x000fca0000010000 */
[----:B------:R-:W-:Y:S02]  /*2fc0*/  MOV R52, R56 ;  /* 0x0000003800347202 */ /* 0x000fe40000000f00 */
[----:B------:R-:W-:-:S07]  /*2fd0*/  MOV R58, R53 ;  /* 0x00000035003a7202 */ /* 0x000fce0000000f00 */
[----:B------:R-:W-:Y:S05]  /*2fe0*/  WARPSYNC.COLLECTIVE R0, `(.L_x_1138) ;  /* 0x0000000000087348 */ /* 0x000fea0003c00000 */
[----:B------:R0:W1:Y:S02]  /*2ff0*/  SHFL.BFLY P1, R53, R52, R51, R3 ;  /* 0x0c00003334357389 */ /* 0x0000640000020003 */
[----:B01----:R-:W-:Y:S01]  /*3000*/  ENDCOLLECTIVE ;  /* 0x000000000000791b */ /* 0x003fe20003800000 */
.L_x_1138:
[----:B------:R-:W-:Y:S01]  /*3010*/  FADD.FTZ R58, R57, R58 ;  /* 0x0000003a393a7221 */ /* 0x000fe20000010000 */
[----:B------:R-:W-:-:S04]  /*3020*/  HFMA2.MMA R51, -RZ, RZ, 0, 1.1920928955078125e-07 ;  /* 0x00000002ff337435 */ /* 0x000fc800000001ff */
[----:B------:R-:W-:Y:S02]  /*3030*/  MOV R52, R58 ;  /* 0x0000003a00347202 */ /* 0x000fe40000000f00 */
[----:B------:R-:W-:-:S07]  /*3040*/  MOV R59, R53 ;  /* 0x00000035003b7202 */ /* 0x000fce0000000f00 */
[----:B------:R-:W-:Y:S05]  /*3050*/  WARPSYNC.COLLECTIVE R0, `(.L_x_1139) ;  /* 0x0000000000087348 */ /* 0x000fea0003c00000 */
[----:B------:R0:W1:Y:S02]  /*3060*/  SHFL.BFLY P1, R53, R52, R51, R3 ;  /* 0x0c00003334357389 */ /* 0x0000640000020003 */
[----:B01----:R-:W-:Y:S01]  /*3070*/  ENDCOLLECTIVE ;  /* 0x000000000000791b */ /* 0x003fe20003800000 */
.L_x_1139:
[----:B------:R-:W-:-:S05]  /*3080*/  FADD.FTZ R59, R56, R59 ;  /* 0x0000003b383b7221 */ /* 0x000fca0000010000 */
[----:B------:R-:W-:Y:S02]  /*3090*/  MOV R52, R59 ;  /* 0x0000003b00347202 */ /* 0x000fe40000000f00 */
[----:B------:R-:W-:-:S07]  /*30a0*/  MOV R61, R53 ;  /* 0x00000035003d7202 */ /* 0x000fce0000000f00 */
[----:B------:R-:W-:Y:S05]  /*30b0*/  WARPSYNC.COLLECTIVE R0, `(.L_x_1140) ;  /* 0x0000000000087348 */ /* 0x000fea0003c00000 */
[----:B------:R0:W1:Y:S02]  /*30c0*/  SHFL.BFLY P1, R53, R52, R51, R3 ;  /* 0x0c00003334357389 */ /* 0x0000640000020003 */
[----:B01----:R-:W-:Y:S01]  /*30d0*/  ENDCOLLECTIVE ;  /* 0x000000000000791b */ /* 0x003fe20003800000 */
.L_x_1140:
[----:B------:R-:W-:Y:S01]  /*30e0*/  FADD.FTZ R61, R58, R61 ;  /* 0x0000003d3a3d7221 */ /* 0x000fe20000010000 */
[----:B------:R-:W-:-:S04]  /*30f0*/  HFMA2.MMA R51, -RZ, RZ, 0, 5.9604644775390625e-08 ;  /* 0x00000001ff337435 */ /* 0x000fc800000001ff */
[----:B------:R-:W-:Y:S02]  /*3100*/  MOV R52, R61 ;  /* 0x0000003d00347202 */ /* 0x000fe40000000f00 */
[----:B------:R-:W-:-:S07]  /*3110*/  MOV R60, R53 ;  /* 0x00000035003c7202 */ /* 0x000fce0000000f00 */
[----:B------:R-:W-:Y:S05]  /*3120*/  WARPSYNC.COLLECTIVE R0, `(.L_x_1141) ;  /* 0x0000000000087348 */ /* 0x000fea0003c00000 */
[----:B------:R0:W1:Y:S02]  /*3130*/  SHFL.BFLY P1, R53, R52, R51, R3 ;  /* 0x0c00003334357389 */ /* 0x0000640000020003 */
[----:B01----:R-:W-:Y:S01]  /*3140*/  ENDCOLLECTIVE ;  /* 0x000000000000791b */ /* 0x003fe20003800000 */
.L_x_1141:
[----:B------:R-:W-:-:S05]  /*3150*/  FADD.FTZ R60, R59, R60 ;  /* 0x0000003c3b3c7221 */ /* 0x000fca0000010000 */
[----:B------:R-:W-:Y:S02]  /*3160*/  MOV R52, R60 ;  /* 0x0000003c00347202 */ /* 0x000fe40000000f00 */
[----:B------:R-:W-:-:S07]  /*3170*/  MOV R54, R53 ;  /* 0x0000003500367202 */ /* 0x000fce0000000f00 */
[----:B------:R-:W-:Y:S05]  /*3180*/  WARPSYNC.COLLECTIVE R0, `(.L_x_1142) ;  /* 0x0000000000087348 */ /* 0x000fea0003c00000 */
[----:B------:R0:W1:Y:S02]  /*3190*/  SHFL.BFLY P1, R53, R52, R51, R3 ;  /* 0x0c00003334357389 */ /* 0x0000640000020003 */
[----:B01----:R-:W-:Y:S01]  /*31a0*/  ENDCOLLECTIVE ;  /* 0x000000000000791b */ /* 0x003fe20003800000 */
.L_x_1142:
[----:B------:R-:W-:Y:S01]  /*31b0*/  FADD.FTZ R54, R61, R54 ;  /* 0x000000363d367221 */ /* 0x000fe20000010000 */
[----:B------:R-:W-:Y:S06]  /*31c0*/  BRA `(.L_x_1143) ;  /* 0xffffffe800307947 */ /* 0x000fec000383ffff */
.L_x_1131:
[----:B------:R-:W-:Y:S01]  /*31d0*/  BSSY B0, `(.L_x_1144) ;  /* 0x0000008000007945 */ /* 0x000fe20003800000 */
[----:B-1----:R-:W-:Y:S02]  /*31e0*/  MOV R52, R2 ;  /* 0x0000000200347202 */ /* 0x002fe40000000f00 */
[----:B------:R-:W-:Y:S02]  /*31f0*/  MOV R51, 0x8 ;  /* 0x0000000800337802 */ /* 0x000fe40000000f00 */
[----:B------:R-:W-:Y:S02]  /*3200*/  MOV R3, 0x101f ;  /* 0x0000101f00037802 */ /* 0x000fe40000000f00 */
[----:B0-----:R-:W-:-:S07]  /*3210*/  MOV R0, 0xffff ;  /* 0x0000ffff00007802 */ /* 0x001fce0000000f00 */
[----:B--2---:R-:W-:Y:S05]  /*3220*/  WARPSYNC.COLLECTIVE R0, `(.L_x_1145) ;  /* 0x0000000000087348 */ /* 0x004fea0003c00000 */
[----:B------:R0:W1:Y:S02]  /*3230*/  SHFL.BFLY P1, R53, R52, R51, R3 ;  /* 0x0c00003334357389 */ /* 0x0000640000020003 */
[----:B012---:R-:W-:Y:S01]  /*3240*/  ENDCOLLECTIVE ;  /* 0x000000000000791b */ /* 0x007fe20003800000 */
.L_x_1145:
[----:B------:R-:W-:Y:S05]  /*3250*/  BSYNC B0 ;  /* 0x0000000000007941 */ /* 0x000fea0003800000 */
.L_x_1144:
        /* <DEDUP_REMOVED lines=8> */
.L_x_1146:
[----:B------:R-:W-:Y:S01]  /*32e0*/  FADD.FTZ R5, R5, R2 ;  /* 0x0000000205057221 */ /* 0x000fe20000010000 */
[----:B------:R-:W-:-:S04]  /*32f0*/  HFMA2.MMA R51, -RZ, RZ, 0, 2.384185791015625e-07 ;  /* 0x00000004ff337435 */ /* 0x000fc800000001ff */
[----:B------:R-:W-:Y:S02]  /*3300*/  MOV R52, R5 ;  /* 0x0000000500347202 */ /* 0x000fe40000000f00 */
[----:B------:R-:W-:-:S07]  /*3310*/  MOV R17, R53 ;  /* 0x0000003500117202 */ /* 0x000fce0000000f00 */
[----:B------:R-:W-:Y:S05]  /*3320*/  WARPSYNC.COLLECTIVE R0, `(.L_x_1147) ;  /* 0x0000000000087348 */ /* 0x000fea0003c00000 */
[----:B------:R0:W1:Y:S02]  /*3330*/  SHFL.BFLY P1, R53, R52, R51, R3 ;  /* 0x0c00003334357389 */ /* 0x0000640000020003 */
[----:B01----:R-:W-:Y:S01]  /*3340*/  ENDCOLLECTIVE ;  /* 0x000000000000791b */ /* 0x003fe20003800000 */
.L_x_1147:
[----:B------:R-:W-:-:S05]  /*3350*/  FADD.FTZ R17, R17, R4 ;  /* 0x0000000411117221 */ /* 0x000fca0000010000 */
[----:B------:R-:W-:Y:S02]  /*3360*/  MOV R52, R17 ;  /* 0x0000001100347202 */ /* 0x000fe40000000f00 */
[----:B------:R-:W-:-:S07]  /*3370*/  MOV R14, R53 ;  /* 0x00000035000e7202 */ /* 0x000fce0000000f00 */
[----:B------:R-:W-:Y:S05]  /*3380*/  WARPSYNC.COLLECTIVE R0, `(.L_x_1148) ;  /* 0x0000000000087348 */ /* 0x000fea0003c00000 */
[----:B------:R0:W1:Y:S02]  /*3390*/  SHFL.BFLY P1, R53, R52, R51, R3 ;  /* 0x0c00003334357389 */ /* 0x0000640000020003 */
[----:B01----:R-:W-:Y:S01]  /*33a0*/  ENDCOLLECTIVE ;  /* 0x000000000000791b */ /* 0x003fe20003800000 */
.L_x_1148:
[----:B------:R-:W-:Y:S01]  /*33b0*/  FADD.FTZ R14, R5, R14 ;  /* 0x0000000e050e7221 */ /* 0x000fe20000010000 */
[----:B------:R-:W-:-:S04]  /*33c0*/  HFMA2.MMA R51, -RZ, RZ, 0, 1.1920928955078125e-07 ;  /* 0x00000002ff337435 */ /* 0x000fc800000001ff */
[----:B------:R-:W-:Y:S02]  /*33d0*/  MOV R52, R14 ;  /* 0x0000000e00347202 */ /* 0x000fe40000000f00 */
[----:B------:R-:W-:-:S07]  /*33e0*/  MOV R16, R53 ;  /* 0x0000003500107202 */ /* 0x000fce0000000f00 */
[----:B------:R-:W-:Y:S05]  /*33f0*/  WARPSYNC.COLLECTIVE R0, `(.L_x_1149) ;  /* 0x0000000000087348 */ /* 0x000fea0003c00000 */
[----:B------:R0:W1:Y:S02]  /*3400*/  SHFL.BFLY P1, R53, R52, R51, R3 ;  /* 0x0c00003334357389 */ /* 0x0000640000020003 */
[----:B01----:R-:W-:Y:S01]  /*3410*/  ENDCOLLECTIVE ;  /* 0x000000000000791b */ /* 0x003fe20003800000 */
.L_x_1149:
[----:B------:R-:W-:-:S05]  /*3420*/  FADD.FTZ R16, R17, R16 ;  /* 0x0000001011107221 */ /* 0x000fca0000010000 */
[----:B------:R-:W-:Y:S02]  /*3430*/  MOV R52, R16 ;  /* 0x0000001000347202 */ /* 0x000fe40000000f00 */
[----:B------:R-:W-:-:S07]  /*3440*/  MOV R19, R53 ;  /* 0x0000003500137202 */ /* 0x000fce0000000f00 */
[----:B------:R-:W-:Y:S05]  /*3450*/  WARPSYNC.COLLECTIVE R0, `(.L_x_1150) ;  /* 0x0000000000087348 */ /* 0x000fea0003c00000 */
[----:B------:R0:W1:Y:S02]  /*3460*/  SHFL.BFLY P1, R53, R52, R51, R3 ;  /* 0x0c00003334357389 */ /* 0x0000640000020003 */
[----:B01----:R-:W-:Y:S01]  /*3470*/  ENDCOLLECTIVE ;  /* 0x000000000000791b */ /* 0x003fe20003800000 */
.L_x_1150:
[----:B------:R-:W-:Y:S01]  /*3480*/  FADD.FTZ R19, R14, R19 ;  /* 0x000000130e137221 */ /* 0x000fe20000010000 */
[----:B------:R-:W-:-:S04]  /*3490*/  HFMA2.MMA R51, -RZ, RZ, 0, 5.9604644775390625e-08 ;  /* 0x00000001ff337435 */ /* 0x000fc800000001ff */
[----:B------:R-:W-:Y:S02]  /*34a0*/  MOV R52, R19 ;  /* 0x0000001300347202 */ /* 0x000fe40000000f00 */
[----:B------:R-:W-:-:S07]  /*34b0*/  MOV R21, R53 ;  /* 0x0000003500157202 */ /* 0x000fce0000000f00 */
[----:B------:R-:W-:Y:S05]  /*34c0*/  WARPSYNC.COLLECTIVE R0, `(.L_x_1151) ;  /* 0x0000000000087348 */ /* 0x000fea0003c00000 */
[----:B------:R0:W1:Y:S02]  /*34d0*/  SHFL.BFLY P1, R53, R52, R51, R3 ;  /* 0x0c00003334357389 */ /* 0x0000640000020003 */
[----:B01----:R-:W-:Y:S01]  /*34e0*/  ENDCOLLECTIVE ;  /* 0x000000000000791b */ /* 0x003fe20003800000 */
.L_x_1151:
[----:B------:R-:W-:-:S05]  /*34f0*/  FADD.FTZ R21, R16, R21 ;  /* 0x0000001510157221 */ /* 0x000fca0000010000 */
[----:B------:R-:W-:Y:S02]  /*3500*/  MOV R52, R21 ;  /* 0x0000001500347202 */ /* 0x000fe40000000f00 */
[----:B------:R-:W-:-:S07]  /*3510*/  MOV R2, R53 ;  /* 0x0000003500027202 */ /* 0x000fce0000000f00 */
[----:B------:R-:W-:Y:S05]  /*3520*/  WARPSYNC.COLLECTIVE R0, `(.L_x_1152) ;  /* 0x0000000000087348 */ /* 0x000fea0003c00000 */
[----:B------:R0:W1:Y:S02]  /*3530*/  SHFL.BFLY P1, R53, R52, R51, R3 ;  /* 0x0c00003334357389 */ /* 0x0000640000020003 */
[----:B01----:R-:W-:Y:S01]  /*3540*/  ENDCOLLECTIVE ;  /* 0x000000000000791b */ /* 0x003fe20003800000 */
.L_x_1152:
[----:B------:R-:W-:Y:S01]  /*3550*/  FADD.FTZ R2, R19, R2 ;  /* 0x0000000213027221 */ /* 0x000fe20000010000 */
[----:B------:R-:W-:Y:S06]  /*3560*/  BRA `(.L_x_1153) ;  /* 0xfffffff400cc7947 */ /* 0x000fec000383ffff */
.L_x_1154:
        /* <DEDUP_REMOVED lines=9> */
.L_x_2240:


//--------------------- .text._ZN13group_norm_v218gn_bwd_cuda_kernelI6__halfLi320ELi1ELi32ELi20ELi256ELb0ELb1ELi256ELi20ELi20ELi4ELb1ELi128ELb0ELb0ELNS_15WgradSyncMethodE3ENS_16CompileConditionILi900EEEEEvPT_S6_S6_PKS5_S8_S8_S8_PKfflPfPj --------------------------
	.section	.text._ZN13group_norm_v218gn_bwd_cuda_kernelI6__halfLi320ELi1ELi32ELi20ELi256ELb0ELb1ELi256ELi20ELi20ELi4ELb1ELi128ELb0ELb0ELNS_15WgradSyncMethodE3ENS_16CompileConditionILi900EEEEEvPT_S6_S6_PKS5_S8_S8_S8_PKfflPfPj,"ax",@progbits
	.align	128
        .global         _ZN13group_norm_v218gn_bwd_cuda_kernelI6__halfLi320ELi1ELi32ELi20ELi256ELb0ELb1ELi256ELi20ELi20ELi4ELb1ELi128ELb0ELb0ELNS_15WgradSyncMethodE3ENS_16CompileConditionILi900EEEEEvPT_S6_S6_PKS5_S8_S8_S8_PKfflPfPj
        .type           _ZN13group_norm_v218gn_bwd_cuda_kernelI6__halfLi320ELi1ELi32ELi20ELi256ELb0ELb1ELi256ELi20ELi20ELi4ELb1ELi128ELb0ELb0ELNS_15WgradSyncMethodE3ENS_16CompileConditionILi900EEEEEvPT_S6_S6_PKS5_S8_S8_S8_PKfflPfPj,@function
        .size           _ZN13group_norm_v218gn_bwd_cuda_kernelI6__halfLi320ELi1ELi32ELi20ELi256ELb0ELb1ELi256ELi20ELi20ELi4ELb1ELi128ELb0ELb0ELNS_15WgradSyncMethodE3ENS_16CompileConditionILi900EEEEEvPT_S6_S6_PKS5_S8_S8_S8_PKfflPfPj,(.L_x_2241 - _ZN13group_norm_v218gn_bwd_cuda_kernelI6__halfLi320ELi1ELi32ELi20ELi256ELb0ELb1ELi256ELi20ELi20ELi4ELb1ELi128ELb0ELb0ELNS_15WgradSyncMethodE3ENS_16CompileConditionILi900EEEEEvPT_S6_S6_PKS5_S8_S8_S8_PKfflPfPj)
        .other          _ZN13group_norm_v218gn_bwd_cuda_kernelI6__halfLi320ELi1ELi32ELi20ELi256ELb0ELb1ELi256ELi20ELi20ELi4ELb1ELi128ELb0ELb0ELNS_15WgradSyncMethodE3ENS_16CompileConditionILi900EEEEEvPT_S6_S6_PKS5_S8_S8_S8_PKfflPfPj,@"STO_CUDA_ENTRY STV_DEFAULT"
_ZN13group_norm_v218gn_bwd_cuda_kernelI6__halfLi320ELi1ELi32ELi20ELi256ELb0ELb1ELi256ELi20ELi20ELi4ELb1ELi128ELb0ELb0ELNS_15WgradSyncMethodE3ENS_16CompileConditionILi900EEEEEvPT_S6_S6_PKS5_S8_S8_S8_PKfflPfPj:
.text._ZN13group_norm_v218gn_bwd_cuda_kernelI6__halfLi320ELi1ELi32ELi20ELi256ELb0ELb1ELi256ELi20ELi20ELi4ELb1ELi128ELb0ELb0ELNS_15WgradSyncMethodE3ENS_16CompileConditionILi900EEEEEvPT_S6_S6_PKS5_S8_S8_S8_PKfflPfPj:
        /* <DEDUP_REMOVED lines=30> */
.L_x_1158:
[----:B------:R-:W2:Y:S04]  /*01e0*/  LD.E.STRONG.GPU R0, desc[UR8][R2.64] ;  /* 0x0000000802007980 */ /* 0x000ea8000c10f900 */
[----:B--2---:R-:W-:Y:S01]  /*01f0*/  CCTL.IVALL ;  /* 0x00000000ff00798f */ /* 0x004fe20002000000 */
[----:B------:R-:W-:Y:S05]  /*0200*/  YIELD ;  /* 0x0000000000007946 */ /* 0x000fea0003800000 */
[----:B-----5:R-:W-:-:S04]  /*0210*/  LOP3.LUT R0, R0, R5, RZ, 0x3c, !PT ;  /* 0x0000000500007212 */ /* 0x020fc800078e3cff */
[----:B------:R-:W-:-:S13]  /*0220*/  ISETP.GT.AND P0, PT, R0, -0x1, PT ;  /* 0xffffffff0000780c */ /* 0x000fda0003f04270 */
[----:B------:R-:W-:Y:S05]  /*0230*/  @P0 BRA `(.L_x_1158) ;  /* 0xfffffffc00e80947 */ /* 0x000fea000383ffff */
.L_x_1157:
[----:B------:R-:W-:Y:S05]  /*0240*/  WARPSYNC.ALL ;  /* 0x0000000000007948 */ /* 0x000fea0003800000 */
[----:B------:R-:W-:Y:S06]  /*0250*/  BAR.SYNC.DEFER_BLOCKING 0x0 ;  /* 0x0000000000007b1d */ /* 0x000fec0000010000 */
[----:B------:R-:W-:Y:S05]  /*0260*/  BRA `(.L_x_1159) ;  /* 0x0000002400087947 */ /* 0x000fea0003800000 */
.L_x_1156:
        /* <DEDUP_REMOVED lines=33> */
.L_x_1170:
        /* <DEDUP_REMOVED lines=241> */
.L_x_1163:
        /* <DEDUP_REMOVED lines=77> */
.L_x_1162:
[----:B------:R-:W0:Y:S01]  /*1860*/  LDC.64 R54, c[0x0][0x260] ;  /* 0x00009800ff367b82 */ /* 0x000e220000000a00 */
[----:B------:R-:W-:-:S05]  /*1870*/  LOP3.LUT R49, R47, 0x1f, RZ, 0xc0, !PT ;  /* 0x0000001f2f317812 */ /* 0x000fca00078ec0ff */
[----:B------:R-:W-:-:S05]  /*1880*/  IMAD R0, R49, 0x14, R34 ;  /* 0x0000001431007824 */ /* 0x000fca00078e0222 */
[----:B------:R-:W-:-:S05]  /*1890*/  SHF.L.U32 R3, R0, 0x1, RZ ;  /* 0x0000000100037819 */ /* 0x000fca00000006ff */
[----:B0-----:R-:W-:-:S05]  /*18a0*/  IMAD.WIDE.U32 R54, R3, 0x4, R54 ;  /* 0x0000000403367825 */ /* 0x001fca00078e0036 */
[----:B------:R1:W-:Y:S02]  /*18b0*/  STG.E.64 desc[UR8][R54.64+0x800], R52 ;  /* 0x0008003436007986 */ /* 0x0003e4000c101b08 */
.L_x_1161:
[----:B------:R-:W-:Y:S05]  /*18c0*/  BSYNC B1 ;  /* 0x0000000000017941 */ /* 0x000fea0003800000 */
.L_x_1160:
        /* <DEDUP_REMOVED lines=28> */
.L_x_1186:
        /* <DEDUP_REMOVED lines=8> */
.L_x_1165:
[----:B------:R-:W-:Y:S05]  /*1b10*/  BSYNC B1 ;  /* 0x0000000000017941 */ /* 0x000fea0003800000 */
.L_x_1164:
        /* <DEDUP_REMOVED lines=15> */
.L_x_1169:
[----:B------:R-:W3:Y:S04]  /*1c10*/  LD.E.STRONG.GPU R48, desc[UR8][R4.64] ;  /* 0x0000000804307980 */ /* 0x000ee8000c10f900 */
[----:B---3--:R-:W-:Y:S01]  /*1c20*/  CCTL.IVALL ;  /* 0x00000000ff00798f */ /* 0x008fe20002000000 */
[----:B------:R-:W-:Y:S05]  /*1c30*/  YIELD ;  /* 0x0000000000007946 */ /* 0x000fea0003800000 */
[----:B-----5:R-:W-:-:S04]  /*1c40*/  LOP3.LUT R48, R48, R3, RZ, 0x3c, !PT ;  /* 0x0000000330307212 */ /* 0x020fc800078e3cff */
[----:B------:R-:W-:-:S13]  /*1c50*/  ISETP.GT.AND P1, PT, R48, -0x1, PT ;  /* 0xffffffff3000780c */ /* 0x000fda0003f24270 */
[----:B------:R-:W-:Y:S05]  /*1c60*/  @P1 BRA `(.L_x_1169) ;  /* 0xfffffffc00e81947 */ /* 0x000fea000383ffff */
.L_x_1168:
[----:B------:R-:W-:Y:S05]  /*1c70*/  WARPSYNC.ALL ;  /* 0x0000000000007948 */ /* 0x000fea0003800000 */
[----:B------:R-:W-:Y:S06]  /*1c80*/  BAR.SYNC.DEFER_BLOCKING 0x0 ;  /* 0x0000000000007b1d */ /* 0x000fec0000010000 */
.L_x_1167:
        /* <DEDUP_REMOVED lines=160> */
.L_x_1159:
[----:B------:R-:W-:Y:S05]  /*2690*/  BSYNC B0 ;  /* 0x0000000000007941 */ /* 0x000fea0003800000 */
.L_x_1155:
        /* <DEDUP_REMOVED lines=32> */
.L_x_1176:
        /* <DEDUP_REMOVED lines=15> */
.L_x_1172:
[----:B------:R-:W-:Y:S05]  /*2990*/  BSYNC B0 ;  /* 0x0000000000007941 */ /* 0x000fea0003800000 */
.L_x_1171:
        /* <DEDUP_REMOVED lines=15> */
.L_x_1175:
        /* <DEDUP_REMOVED lines=33> */
.L_x_1196:
        /* <DEDUP_REMOVED lines=19> */
.L_x_1173:
[----:B------:R-:W-:Y:S01]  /*2dd0*/  IADD3 R6, R6, 0x80, RZ ;  /* 0x0000008006067810 */ /* 0x000fe20007ffe0ff */
[----:B------:R-:W-:Y:S05]  /*2de0*/  WARPSYNC.ALL ;  /* 0x0000000000007948 */ /* 0x000fea0003800000 */
[----:B------:R-:W-:Y:S01]  /*2df0*/  BAR.SYNC.DEFER_BLOCKING 0x0 ;  /* 0x0000000000007b1d */ /* 0x000fe20000010000 */
[----:B------:R-:W-:-:S13]  /*2e00*/  ISETP.GE.AND P1, PT, R6, R7, PT ;  /* 0x000000070600720c */ /* 0x000fda0003f26270 */
[----:B------:R-:W-:Y:S05]  /*2e10*/  @!P1 BRA `(.L_x_1176) ;  /* 0xfffffff800a09947 */ /* 0x000fea000383ffff */
[----:B------:R-:W-:Y:S05]  /*2e20*/  EXIT ;  /* 0x000000000000794d */ /* 0x000fea0003800000 */
.L_x_1166:
        /* <DEDUP_REMOVED lines=8> */
.L_x_1178:
[----:B------:R-:W-:Y:S05]  /*2eb0*/  BSYNC B2 ;  /* 0x0000000000027941 */ /* 0x000fea0003800000 */
.L_x_1177:
        /* <DEDUP_REMOVED lines=8> */
.L_x_1179:
[----:B------:R-:W-:Y:S01]  /*2f40*/  FADD.FTZ R57, R57, R54 ;  /* 0x0000003639397221 */ /* 0x000fe20000010000 */
[----:B------:R-:W-:-:S04]  /*2f50*/  HFMA2.MMA R51, -RZ, RZ, 0, 2.384185791015625e-07 ;  /* 0x00000004ff337435 */ /* 0x000fc800000001ff */
[----:B------:R-:W-:Y:S02]  /*2f60*/  MOV R52, R57 ;  /* 0x0000003900347202 */ /* 0x000fe40000000f00 */
[----:B------:R-:W-:-:S07]  /*2f70*/  MOV R56, R53 ;  /* 0x0000003500387202 */ /* 0x000fce0000000f00 */
[----:B------:R-:W-:Y:S05]  /*2f80*/  WARPSYNC.COLLECTIVE R0, `(.L_x_1180) ;  /* 0x0000000000087348 */ /* 0x000fea0003c00000 */
[----:B------:R0:W1:Y:S02]  /*2f90*/  SHFL.BFLY P1, R53, R52, R51, R3 ;  /* 0x0c00003334357389 */ /* 0x0000640000020003 */
[----:B01----:R-:W-:Y:S01]  /*2fa0*/  ENDCOLLECTIVE ;  /* 0x000000000000791b */ /* 0x003fe20003800000 */
.L_x_1180:
[----:B------:R-:W-:-:S05]  /*2fb0*/  FADD.FTZ R56, R56, R55 ;  /* 0x0000003738387221 */ /* 0x000fca0000010000 */
[----:B------:R-:W-:Y:S02]  /*2fc0*/  MOV R52, R56 ;  /* 0x0000003800347202 */ /* 0x000fe40000000f00 */
[----:B------:R-:W-:-:S07]  /*2fd0*/  MOV R58, R53 ;  /* 0x00000035003a7202 */ /* 0x000fce0000000f00 */
[----:B------:R-:W-:Y:S05]  /*2fe0*/  WARPSYNC.COLLECTIVE R0, `(.L_x_1181) ;  /* 0x0000000000087348 */ /* 0x000fea0003c00000 */
[----:B------:R0:W1:Y:S02]  /*2ff0*/  SHFL.BFLY P1, R53, R52, R51, R3 ;  /* 0x0c00003334357389 */ /* 0x0000640000020003 */
[----:B01----:R-:W-:Y:S01]  /*3000*/  ENDCOLLECTIVE ;  /* 0x000000000000791b */ /* 0x003fe20003800000 */
.L_x_1181:
[----:B------:R-:W-:Y:S01]  /*3010*/  FADD.FTZ R58, R57, R58 ;  /* 0x0000003a393a7221 */ /* 0x000fe20000010000 */
[----:B------:R-:W-:-:S04]  /*3020*/  HFMA2.MMA R51, -RZ, RZ, 0, 1.1920928955078125e-07 ;  /* 0x00000002ff337435 */ /* 0x000fc800000001ff */
[----:B------:R-:W-:Y:S02]  /*3030*/  MOV R52, R58 ;  /* 0x0000003a00347202 */ /* 0x000fe40000000f00 */
[----:B------:R-:W-:-:S07]  /*3040*/  MOV R59, R53 ;  /* 0x00000035003b7202 */ /* 0x000fce0000000f00 */
[----:B------:R-:W-:Y:S05]  /*3050*/  WARPSYNC.COLLECTIVE R0, `(.L_x_1182) ;  /* 0x0000000000087348 */ /* 0x000fea0003c00000 */
[----:B------:R0:W1:Y:S02]  /*3060*/  SHFL.BFLY P1, R53, R52, R51, R3 ;  /* 0x0c00003334357389 */ /* 0x0000640000020003 */
[----:B01----:R-:W-:Y:S01]  /*3070*/  ENDCOLLECTIVE ;  /* 0x000000000000791b */ /* 0x003fe20003800000 */
.L_x_1182:
[----:B------:R-:W-:-:S05]  /*3080*/  FADD.FTZ R59, R56, R59 ;  /* 0x0000003b383b7221 */ /* 0x000fca0000010000 */
[----:B------:R-:W-:Y:S02]  /*3090*/  MOV R52, R59 ;  /* 0x0000003b00347202 */ /* 0x000fe40000000f00 */
[----:B------:R-:W-:-:S07]  /*30a0*/  MOV R61, R53 ;  /* 0x00000035003d7202 */ /* 0x000fce0000000f00 */
[----:B------:R-:W-:Y:S05]  /*30b0*/  WARPSYNC.COLLECTIVE R0, `(.L_x_1183) ;  /* 0x0000000000087348 */ /* 0x000fea0003c00000 */
[----:B------:R0:W1:Y:S02]  /*30c0*/  SHFL.BFLY P1, R53, R52, R51, R3 ;  /* 0x0c00003334357389 */ /* 0x0000640000020003 */
[----:B01----:R-:W-:Y:S01]  /*30d0*/  ENDCOLLECTIVE ;  /* 0x000000000000791b */ /* 0x003fe20003800000 */
.L_x_1183:
[----:B------:R-:W-:Y:S01]  /*30e0*/  FADD.FTZ R61, R58, R61 ;  /* 0x0000003d3a3d7221 */ /* 0x000fe20000010000 */
[----:B------:R-:W-:-:S04]  /*30f0*/  HFMA2.MMA R51, -RZ, RZ, 0, 5.9604644775390625e-08 ;  /* 0x00000001ff337435 */ /* 0x000fc800000001ff */
[----:B------:R-:W-:Y:S02]  /*3100*/  MOV R52, R61 ;  /* 0x0000003d00347202 */ /* 0x000fe40000000f00 */
[----:B------:R-:W-:-:S07]  /*3110*/  MOV R60, R53 ;  /* 0x00000035003c7202 */ /* 0x000fce0000000f00 */
[----:B------:R-:W-:Y:S05]  /*3120*/  WARPSYNC.COLLECTIVE R0, `(.L_x_1184) ;  /* 0x0000000000087348 */ /* 0x000fea0003c00000 */
[----:B------:R0:W1:Y:S02]  /*3130*/  SHFL.BFLY P1, R53, R52, R51, R3 ;  /* 0x0c00003334357389 */ /* 0x0000640000020003 */
[----:B01----:R-:W-:Y:S01]  /*3140*/  ENDCOLLECTIVE ;  /* 0x000000000000791b */ /* 0x003fe20003800000 */
.L_x_1184:
[----:B------:R-:W-:-:S05]  /*3150*/  FADD.FTZ R60, R59, R60 ;  /* 0x0000003c3b3c7221 */ /* 0x000fca0000010000 */
[----:B------:R-:W-:Y:S02]  /*3160*/  MOV R52, R60 ;  /* 0x0000003c00347202 */ /* 0x000fe40000000f00 */
[----:B------:R-:W-:-:S07]  /*3170*/  MOV R54, R53 ;  /* 0x0000003500367202 */ /* 0x000fce0000000f00 */
[----:B------:R-:W-:Y:S05]  /*3180*/  WARPSYNC.COLLECTIVE R0, `(.L_x_1185) ;  /* 0x0000000000087348 */ /* 0x000fea0003c00000 */
[----:B------:R0:W1:Y:S02]  /*3190*/  SHFL.BFLY P1, R53, R52, R51, R3 ;  /* 0x0c00003334357389 */ /* 0x0000640000020003 */
[----:B01----:R-:W-:Y:S01]  /*31a0*/  ENDCOLLECTIVE ;  /* 0x000000000000791b */ /* 0x003fe20003800000 */
.L_x_1185:
[----:B------:R-:W-:Y:S01]  /*31b0*/  FADD.FTZ R54, R61, R54 ;  /* 0x000000363d367221 */ /* 0x000fe20000010000 */
[----:B------:R-:W-:Y:S06]  /*31c0*/  BRA `(.L_x_1186) ;  /* 0xffffffe800307947 */ /* 0x000fec000383ffff */
.L_x_1174:
        /* <DEDUP_REMOVED lines=8> */
.L_x_1188:
[----:B------:R-:W-:Y:S05]  /*3250*/  BSYNC B0 ;  /* 0x0000000000007941 */ /* 0x000fea0003800000 */
.L_x_1187:
        /* <DEDUP_REMOVED lines=8> */
.L_x_1189:
[----:B------:R-:W-:Y:S01]  /*32e0*/  FADD.FTZ R5, R5, R2 ;  /* 0x0000000205057221 */ /* 0x000fe20000010000 */
[----:B------:R-:W-:-:S04]  /*32f0*/  HFMA2.MMA R51, -RZ, RZ, 0, 2.384185791015625e-07 ;  /* 0x00000004ff337435 */ /* 0x000fc800000001ff */
[----:B------:R-:W-:Y:S02]  /*3300*/  MOV R52, R5 ;  /* 0x0000000500347202 */ /* 0x000fe40000000f00 */
[----:B------:R-:W-:-:S07]  /*3310*/  MOV R17, R53 ;  /* 0x0000003500117202 */ /* 0x000fce0000000f00 */
[----:B------:R-:W-:Y:S05]  /*3320*/  WARPSYNC.COLLECTIVE R0, `(.L_x_1190) ;  /* 0x0000000000087348 */ /* 0x000fea0003c00000 */
[----:B------:R0:W1:Y:S02]  /*3330*/  SHFL.BFLY P1, R53, R52, R51, R3 ;  /* 0x0c00003334357389 */ /* 0x0000640000020003 */
[----:B01----:R-:W-:Y:S01]  /*3340*/  ENDCOLLECTIVE ;  /* 0x000000000000791b */ /* 0x003fe20003800000 */
.L_x_1190:
[----:B------:R-:W-:-:S05]  /*3350*/  FADD.FTZ R17, R17, R4 ;  /* 0x0000000411117221 */ /* 0x000fca0000010000 */
[----:B------:R-:W-:Y:S02]  /*3360*/  MOV R52, R17 ;  /* 0x0000001100347202 */ /* 0x000fe40000000f00 */
[----:B------:R-:W-:-:S07]  /*3370*/  MOV R14, R53 ;  /* 0x00000035000e7202 */ /* 0x000fce0000000f00 */
[----:B------:R-:W-:Y:S05]  /*3380*/  WARPSYNC.COLLECTIVE R0, `(.L_x_1191) ;  /* 0x0000000000087348 */ /* 0x000fea0003c00000 */
[----:B------:R0:W1:Y:S02]  /*3390*/  SHFL.BFLY P1, R53, R52, R51, R3 ;  /* 0x0c00003334357389 */ /* 0x0000640000020003 */
[----:B01----:R-:W-:Y:S01]  /*33a0*/  ENDCOLLECTIVE ;  /* 0x000000000000791b */ /* 0x003fe20003800000 */
.L_x_1191:
[----:B------:R-:W-:Y:S01]  /*33b0*/  FADD.FTZ R14, R5, R14 ;  /* 0x0000000e050e7221 */ /* 0x000fe20000010000 */
[----:B------:R-:W-:-:S04]  /*33c0*/  HFMA2.MMA R51, -RZ, RZ, 0, 1.1920928955078125e-07 ;  /* 0x00000002ff337435 */ /* 0x000fc800000001ff */
[----:B------:R-:W-:Y:S02]  /*33d0*/  MOV R52, R14 ;  /* 0x0000000e00347202 */ /* 0x000fe40000000f00 */
[----:B------:R-:W-:-:S07]  /*33e0*/  MOV R16, R53 ;  /* 0x0000003500107202 */ /* 0x000fce0000000f00 */
[----:B------:R-:W-:Y:S05]  /*33f0*/  WARPSYNC.COLLECTIVE R0, `(.L_x_1192) ;  /* 0x0000000000087348 */ /* 0x000fea0003c00000 */
[----:B------:R0:W1:Y:S02]  /*3400*/  SHFL.BFLY P1, R53, R52, R51, R3 ;  /* 0x0c00003334357389 */ /* 0x0000640000020003 */
[----:B01----:R-:W-:Y:S01]  /*3410*/  ENDCOLLECTIVE ;  /* 0x000000000000791b */ /* 0x003fe20003800000 */
.L_x_1192:
[----:B------:R-:W-:-:S05]  /*3420*/  FADD.FTZ R16, R17, R16 ;  /* 0x0000001011107221 */ /* 0x000fca0000010000 */
[----:B------:R-:W-:Y:S02]  /*3430*/  MOV R52, R16 ;  /* 0x0000001000347202 */ /* 0x000fe40000000f00 */
[----:B------:R-:W-:-:S07]  /*3440*/  MOV R19, R53 ;  /* 0x0000003500137202 */ /* 0x000fce0000000f00 */
[----:B------:R-:W-:Y:S05]  /*3450*/  WARPSYNC.COLLECTIVE R0, `(.L_x_1193) ;  /* 0x0000000000087348 */ /* 0x000fea0003c00000 */
[----:B------:R0:W1:Y:S02]  /*3460*/  SHFL.BFLY P1, R53, R52, R51, R3 ;  /* 0x0c00003334357389 */ /* 0x0000640000020003 */
[----:B01----:R-:W-:Y:S01]  /*3470*/  ENDCOLLECTIVE ;  /* 0x000000000000791b */ /* 0x003fe20003800000 */
.L_x_1193:
[----:B------:R-:W-:Y:S01]  /*3480*/  FADD.FTZ R19, R14, R19 ;  /* 0x000000130e137221 */ /* 0x000fe20000010000 */
[----:B------:R-:W-:-:S04]  /*3490*/  HFMA2.MMA R51, -RZ, RZ, 0, 5.9604644775390625e-08 ;  /* 0x00000001ff337435 */ /* 0x000fc800000001ff */
[----:B------:R-:W-:Y:S02]  /*34a0*/  MOV R52, R19 ;  /* 0x0000001300347202 */ /* 0x000fe40000000f00 */
[----:B------:R-:W-:-:S07]  /*34b0*/  MOV R21, R53 ;  /* 0x0000003500157202 */ /* 0x000fce0000000f00 */
[----:B------:R-:W-:Y:S05]  /*34c0*/  WARPSYNC.COLLECTIVE R0, `(.L_x_1194) ;  /* 0x0000000000087348 */ /* 0x000fea0003c00000 */
[----:B------:R0:W1:Y:S02]  /*34d0*/  SHFL.BFLY P1, R53, R52, R51, R3 ;  /* 0x0c00003334357389 */ /* 0x0000640000020003 */
[----:B01----:R-:W-:Y:S01]  /*34e0*/  ENDCOLLECTIVE ;  /* 0x000000000000791b */ /* 0x003fe20003800000 */
.L_x_1194:
[----:B------:R-:W-:-:S05]  /*34f0*/  FADD.FTZ R21, R16, R21 ;  /* 0x0000001510157221 */ /* 0x000fca0000010000 */
[----:B------:R-:W-:Y:S02]  /*3500*/  MOV R52, R21 ;  /* 0x0000001500347202 */ /* 0x000fe40000000f00 */
[----:B------:R-:W-:-:S07]  /*3510*/  MOV R2, R53 ;  /* 0x0000003500027202 */ /* 0x000fce0000000f00 */
[----:B------:R-:W-:Y:S05]  /*3520*/  WARPSYNC.COLLECTIVE R0, `(.L_x_1195) ;  /* 0x0000000000087348 */ /* 0x000fea0003c00000 */
[----:B------:R0:W1:Y:S02]  /*3530*/  SHFL.BFLY P1, R53, R52, R51, R3 ;  /* 0x0c00003334357389 */ /* 0x0000640000020003 */
[----:B01----:R-:W-:Y:S01]  /*3540*/  ENDCOLLECTIVE ;  /* 0x000000000000791b */ /* 0x003fe20003800000 */
.L_x_1195:
[----:B------:R-:W-:Y:S01]  /*3550*/  FADD.FTZ R2, R19, R2 ;  /* 0x0000000213027221 */ /* 0x000fe20000010000 */
[----:B------:R-:W-:Y:S06]  /*3560*/  BRA `(.L_x_1196) ;  /* 0xfffffff400cc7947 */ /* 0x000fec000383ffff */
.L_x_1197:
        /* <DEDUP_REMOVED lines=9> */
.L_x_2241:


//--------------------- .text._ZN13group_norm_v218gn_bwd_cuda_kernelI6__halfLi320ELi3ELi16ELi40ELi256ELb1ELb1ELi2ELi320ELi320ELi2ELb1ELi2ELb0ELb0ELNS_15WgradSyncMethodE3ENS_16CompileConditionILi900EEEEEvPT_S6_S6_PKS5_S8_S8_S8_PKfflPfPj --------------------------
	.section	.text._ZN13group_norm_v218gn_bwd_cuda_kernelI6__halfLi320ELi3ELi16ELi40ELi256ELb1ELb1ELi2ELi320ELi320ELi2ELb1ELi2ELb0ELb0ELNS_15WgradSyncMethodE3ENS_16CompileConditionILi900EEEEEvPT_S6_S6_PKS5_S8_S8_S8_PKfflPfPj,"ax",@progbits
	.align	128
        .global         _ZN13group_norm_v218gn_bwd_cuda_kernelI6__halfLi320ELi3ELi16ELi40ELi256ELb1ELb1ELi2ELi320ELi320ELi2ELb1ELi2ELb0ELb0ELNS_15WgradSyncMethodE3ENS_16CompileConditionILi900EEEEEvPT_S6_S6_PKS5_S8_S8_S8_PKfflPfPj
        .type           _ZN13group_norm_v218gn_bwd_cuda_kernelI6__halfLi320ELi3ELi16ELi40ELi256ELb1ELb1ELi2ELi320ELi320ELi2ELb1ELi2ELb0ELb0ELNS_15WgradSyncMethodE3ENS_16CompileConditionILi900EEEEEvPT_S6_S6_PKS5_S8_S8_S8_PKfflPfPj,@function
        .size           _ZN13group_norm_v218gn_bwd_cuda_kernelI6__halfLi320ELi3ELi16ELi40ELi256ELb1ELb1ELi2ELi320ELi320ELi2ELb1ELi2ELb0ELb0ELNS_15WgradSyncMethodE3ENS_16CompileConditionILi900EEEEEvPT_S6_S6_PKS5_S8_S8_S8_PKfflPfPj,(.L_x_2242 - _ZN13group_norm_v218gn_bwd_cuda_kernelI6__halfLi320ELi3ELi16ELi40ELi256ELb1ELb1ELi2ELi320ELi320ELi2ELb1ELi2ELb0ELb0ELNS_15WgradSyncMethodE3ENS_16CompileConditionILi900EEEEEvPT_S6_S6_PKS5_S8_S8_S8_PKfflPfPj)
        .other          _ZN13group_norm_v218gn_bwd_cuda_kernelI6__halfLi320ELi3ELi16ELi40ELi256ELb1ELb1ELi2ELi320ELi320ELi2ELb1ELi2ELb0ELb0ELNS_15WgradSyncMethodE3ENS_16CompileConditionILi900EEEEEvPT_S6_S6_PKS5_S8_S8_S8_PKfflPfPj,@"STO_CUDA_ENTRY STV_DEFAULT"
_ZN13group_norm_v218gn_bwd_cuda_kernelI6__halfLi320ELi3ELi16ELi40ELi256ELb1ELb1ELi2ELi320ELi320ELi2ELb1ELi2ELb0ELb0ELNS_15WgradSyncMethodE3ENS_16CompileConditionILi900EEEEEvPT_S6_S6_PKS5_S8_S8_S8_PKfflPfPj:
.text._ZN13group_norm_v218gn_bwd_cuda_kernelI6__halfLi320ELi3ELi16ELi40ELi256ELb1ELb1ELi2ELi320ELi320ELi2ELb1ELi2ELb0ELb0ELNS_15WgradSyncMethodE3ENS_16CompileConditionILi900EEEEEvPT_S6_S6_PKS5_S8_S8_S8_PKfflPfPj:
        /* <DEDUP_REMOVED lines=20> */
[----:B------:R-:W-:Y:S01]  /*0140*/  MOV R8, 0x7fffff81 ;  /* 0x7fffff8100087802 */ /* 0x000fe20000000f00 */
[----:B------:R-:W-:Y:S01]  /*0150*/  IMAD.MOV R5, RZ, RZ, -R4 ;  /* 0x000000ffff057224 */ /* 0x000fe200078e0a04 */
[----:B------:R-:W-:-:S04]  /*0160*/  LOP3.LUT R3, R3, 0x2, RZ, 0xfc, !PT ;  /* 0x0000000203037812 */ /* 0x000fc800078efcff */
[----:B------:R-:W-:Y:S01]  /*0170*/  ISETP.NE.AND P0, PT, R2, R5, PT ;  /* 0x000000050200720c */ /* 0x000fe20003f05270 */
[----:B0-----:R-:W-:-:S03]  /*0180*/  IMAD.WIDE.U32 R4, R3, 0x4, R6 ;  /* 0x0000000403047825 */ /* 0x001fc600078e0006 */
[----:B------:R-:W-:Y:S01]  /*0190*/  SEL R3, R8, 0x1, !P0 ;  /* 0x0000000108037807 */ /* 0x000fe20004000000 */
[----:B------:R-:W-:Y:S06]  /*01a0*/  MEMBAR.ALL.GPU ;  /* 0x0000000000007992 */ /* 0x000fec000000a000 */
[----:B------:R-:W-:-:S00]  /*01b0*/  ERRBAR ;  /* 0x00000000000079ab */ /* 0x000fc00000000000 */
[----:B------:R-:W-:Y:S06]  /*01c0*/  CGAERRBAR ;  /* 0x00000000000075ab */ /* 0x000fec0000000000 */
[----:B------:R0:W5:Y:S02]  /*01d0*/  ATOM.E.ADD.STRONG.GPU PT, R3, desc[UR8][R4.64], R3 ;  /* 0x000000030403798a */ /* 0x00016400081ee1c8 */
.L_x_1200:
[----:B------:R-:W2:Y:S04]  /*01e0*/  LD.E.STRONG.GPU R6, desc[UR8][R4.64] ;  /* 0x0000000804067980 */ /* 0x000ea8000c10f900 */
[----:B--2---:R-:W-:Y:S01]  /*01f0*/  CCTL.IVALL ;  /* 0x00000000ff00798f */ /* 0x004fe20002000000 */
[----:B------:R-:W-:Y:S05]  /*0200*/  YIELD ;  /* 0x0000000000007946 */ /* 0x000fea0003800000 */
[----:B-----5:R-:W-:-:S04]  /*0210*/  LOP3.LUT R6, R6, R3, RZ, 0x3c, !PT ;  /* 0x0000000306067212 */ /* 0x020fc800078e3cff */
[----:B------:R-:W-:-:S13]  /*0220*/  ISETP.GT.AND P0, PT, R6, -0x1, PT ;  /* 0xffffffff0600780c */ /* 0x000fda0003f04270 */
[----:B------:R-:W-:Y:S05]  /*0230*/  @P0 BRA `(.L_x_1200) ;  /* 0xfffffffc00e80947 */ /* 0x000fea000383ffff */
.L_x_1199:
[----:B------:R-:W-:Y:S05]  /*0240*/  WARPSYNC.ALL ;  /* 0x0000000000007948 */ /* 0x000fea0003800000 */
[----:B------:R-:W-:Y:S06]  /*0250*/  BAR.SYNC.DEFER_BLOCKING 0x0 ;  /* 0x0000000000007b1d */ /* 0x000fec0000010000 */
[----:B------:R-:W-:Y:S05]  /*0260*/  BRA `(.L_x_1201) ;  /* 0x0000001c00647947 */ /* 0x000fea0003800000 */
.L_x_1198:
[----:B------:R-:W0:Y:S01]  /*0270*/  S2R R6, SR_TID.X ;  /* 0x0000000000067919 */ /* 0x000e220000002100 */
[----:B------:R-:W-:Y:S02]  /*0280*/  MOV R3, 0x400 ;  /* 0x0000040000037802 */ /* 0x000fe40000000f00 */
[----:B------:R-:W-:Y:S02]  /*0290*/  CS2R R22, SRZ ;  /* 0x0000000000167805 */ /* 0x000fe4000001ff00 */
[----:B------:R-:W-:Y:S01]  /*02a0*/  CS2R R24, SRZ ;  /* 0x0000000000187805 */ /* 0x000fe2000001ff00 */
[----:B------:R-:W1:Y:S01]  /*02b0*/  S2R R12, SR_CgaCtaId ;  /* 0x00000000000c7919 */ /* 0x000e620000008800 */
[----:B------:R-:W-:Y:S01]  /*02c0*/  IADD3 R3, R3, 0x1400, RZ ;  /* 0x0000140003037810 */ /* 0x000fe20007ffe0ff */
[----:B------:R-:W-:Y:S01]  /*02d0*/  UMOV UR4, URZ ;  /* 0x0000003f00047c82 */ /* 0x000fe20008000000 */
[C---:B0-----:R-:W-:Y:S01]  /*02e0*/  LEA.HI R5, R6.reuse, R6, RZ, 0x1 ;  /* 0x0000000606057211 */ /* 0x041fe200078f08ff */
[----:B------:R-:W-:-:S03]  /*02f0*/  IMAD.WIDE.U32 R8, R6, -0x33333333, RZ ;  /* 0xcccccccd06087825 */ /* 0x000fc600078e00ff */
[----:B------:R-:W-:Y:S02]  /*0300*/  SHF.R.S32.HI R7, RZ, 0x1, R5 ;  /* 0x00000001ff077819 */ /* 0x000fe40000011405 */
[----:B-1----:R-:W-:Y:S01]  /*0310*/  LEA R8, R12, R3, 0x18 ;  /* 0x000000030c087211 */ /* 0x002fe200078ec0ff */
[----:B------:R-:W-:Y:S01]  /*0320*/  IMAD.SHL.U32 R3, R2, 0x2, RZ ;  /* 0x0000000202037824 */ /* 0x000fe200078e00ff */
[----:B------:R-:W-:Y:S01]  /*0330*/  SHF.R.U32.HI R14, RZ, 0x7, R9 ;  /* 0x00000007ff0e7819 */ /* 0x000fe20000011609 */
[----:B------:R-:W-:Y:S01]  /*0340*/  VIADD R10, R7, 0xa0 ;  /* 0x000000a0070a7836 */ /* 0x000fe20000000000 */
[--C-:B------:R-:W-:Y:S02]  /*0350*/  SHF.R.S32.HI R9, RZ, 0x1f, R6.reuse ;  /* 0x0000001fff097819 */ /* 0x100fe40000011406 */
[----:B------:R-:W-:Y:S01]  /*0360*/  LOP3.LUT R3, R3, 0xfe, RZ, 0xc0, !PT ;  /* 0x000000fe03037812 */ /* 0x000fe200078ec0ff */
[----:B------:R-:W-:Y:S01]  /*0370*/  IMAD R49, R14, -0xa0, R6 ;  /* 0xffffff600e317824 */ /* 0x000fe200078e0206 */
[----:B------:R-:W-:-:S02]  /*0380*/  SHF.R.S32.HI R11, RZ, 0x1f, R10 ;  /* 0x0000001fff0b7819 */ /* 0x000fc4000001140a */
[----:B------:R-:W-:Y:S01]  /*0390*/  LOP3.LUT R5, R5, 0xfffffffe, RZ, 0xc0, !PT ;  /* 0xfffffffe05057812 */ /* 0x000fe200078ec0ff */
[----:B------:R-:W-:Y:S01]  /*03a0*/  IMAD.IADD R3, R3, 0x1, R14 ;  /* 0x0000000103037824 */ /* 0x000fe200078e020e */
[----:B------:R-:W-:Y:S02]  /*03b0*/  LEA.HI R11, R11, R10, RZ, 0x3 ;  /* 0x0000000a0b0b7211 */ /* 0x000fe400078f18ff */
[-C--:B------:R-:W-:Y:S01]  /*03c0*/  LEA.HI R10, R9, R6.reuse, RZ, 0x4 ;  /* 0x00000006090a7211 */ /* 0x080fe200078f20ff */
[----:B------:R-:W-:Y:S01]  /*03d0*/  IMAD R9, R49, 0x18, R8 ;  /* 0x0000001831097824 */ /* 0x000fe200078e0208 */
[----:B------:R-:W-:Y:S01]  /*03e0*/  IADD3 R5, -R5, R6, RZ ;  /* 0x0000000605057210 */ /* 0x000fe20007ffe1ff */
[----:B------:R-:W-:Y:S01]  /*03f0*/  IMAD R48, R3, 0x280, RZ ;  /* 0x0000028003307824 */ /* 0x000fe200078e02ff */
[----:B------:R-:W-:Y:S02]  /*0400*/  SHF.R.U32.HI R10, RZ, 0x4, R10 ;  /* 0x00000004ff0a7819 */ /* 0x000fe4000001160a */
[----:B------:R-:W-:-:S02]  /*0410*/  SHF.R.U32.HI R12, RZ, 0x3, R11 ;  /* 0x00000003ff0c7819 */ /* 0x000fc4000001160b */
[----:B------:R-:W-:Y:S02]  /*0420*/  LEA R9, R14, R9, 0x3 ;  /* 0x000000090e097211 */ /* 0x000fe400078e18ff */
[C---:B------:R-:W-:Y:S02]  /*0430*/  LOP3.LUT R10, R5.reuse, 0x1, R10, 0x78, !PT ;  /* 0x00000001050a7812 */ /* 0x040fe400078e780a */
[----:B------:R-:W-:-:S07]  /*0440*/  LOP3.LUT R11, R5, 0x1, R12, 0x78, !PT ;  /* 0x00000001050b7812 */ /* 0x000fce00078e780c */
.L_x_1217:
[C---:B------:R-:W-:Y:S01]  /*0450*/  LOP3.LUT R20, R4.reuse, 0x1, RZ, 0xc0, !PT ;  /* 0x0000000104147812 */ /* 0x040fe200078ec0ff */
[----:B------:R-:W-:Y:S01]  /*0460*/  IMAD.MOV.U32 R15, RZ, RZ, RZ ;  /* 0x000000ffff0f7224 */ /* 0x000fe200078e00ff */
[--C-:B------:R-:W-:Y:S01]  /*0470*/  SHF.R.U64 R5, R4, 0x1, R47.reuse ;  /* 0x0000000104057819 */ /* 0x100fe2000000122f */
[----:B------:R-:W-:Y:S01]  /*0480*/  ULDC.64 UR12, c[0x0][0x248] ;  /* 0x00009200000c7ab9 */ /* 0x000fe20000000a00 */
[----:B-1----:R-:W-:Y:S01]  /*0490*/  SHF.R.U32.HI R16, RZ, 0x1, R47 ;  /* 0x00000001ff107819 */ /* 0x002fe2000001162f */
[----:B------:R-:W-:Y:S01]  /*04a0*/  IMAD R20, R20, 0x140, RZ ;  /* 0x0000014014147824 */ /* 0x000fe200078e02ff */
[----:B------:R-:W-:Y:S01]  /*04b0*/  MOV R14, R48 ;  /* 0x00000030000e7202 */ /* 0x000fe20000000f00 */
[----:B------:R-:W0:Y:S01]  /*04c0*/  LDC.64 R26, c[0x0][0x238] ;  /* 0x00008e00ff1a7b82 */ /* 0x000e220000000a00 */
[----:B------:R-:W-:Y:S01]  /*04d0*/  ULDC UR5, c[0x0][0x250] ;  /* 0x0000940000057ab9 */ /* 0x000fe20000000800 */
[----:B------:R-:W-:Y:S02]  /*04e0*/  IMAD R3, R49, 0x2, R20 ;  /* 0x0000000231037824 */ /* 0x000fe400078e0214 */
[----:B------:R-:W-:-:S02]  /*04f0*/  IMAD R21, R16, 0x28000, RZ ;  /* 0x0002800010157824 */ /* 0x000fc400078e02ff */
[----:B------:R-:W-:Y:S02]  /*0500*/  IMAD.WIDE.U32 R12, R3, -0x33333333, RZ ;  /* 0xcccccccd030c7825 */ /* 0x000fe400078e00ff */
[----:B------:R-:W1:Y:S02]  /*0510*/  LDC.64 R18, c[0x0][0x240] ;  /* 0x00009000ff127b82 */ /* 0x000e640000000a00 */
[----:B------:R-:W-:Y:S01]  /*0520*/  IMAD.WIDE.U32 R14, R5, 0x28000, R14 ;  /* 0x00028000050e7825 */ /* 0x000fe200078e000e */
[----:B------:R-:W-:-:S04]  /*0530*/  SHF.R.U32.HI R12, RZ, 0x5, R13 ;  /* 0x00000005ff0c7819 */ /* 0x000fc8000001160d */
[----:B------:R-:W-:Y:S02]  /*0540*/  LEA R13, P0, R5, R12, 0x4 ;  /* 0x0000000c050d7211 */ /* 0x000fe400078020ff */
[----:B------:R-:W-:Y:S02]  /*0550*/  IADD3 R14, P1, R3, R14, RZ ;  /* 0x0000000e030e7210 */ /* 0x000fe40007f3e0ff */
[----:B------:R-:W-:Y:S02]  /*0560*/  LEA.HI.X R28, R5, RZ, R16, 0x4, P0 ;  /* 0x000000ff051c7211 */ /* 0x000fe400000f2410 */
[C---:B------:R-:W-:Y:S02]  /*0570*/  LEA R16, P0, R13.reuse, UR12, 0x3 ;  /* 0x0000000c0d107c11 */ /* 0x040fe4000f8018ff */
[----:B------:R-:W-:Y:S02]  /*0580*/  SHF.R.S32.HI R5, RZ, 0x1f, R3 ;  /* 0x0000001fff057819 */ /* 0x000fe40000011403 */
[----:B------:R-:W-:Y:S01]  /*0590*/  LEA.HI.X R17, R13, UR13, R28, 0x3, P0 ;  /* 0x0000000d0d117c11 */ /* 0x000fe200080f1c1c */
[----:B------:R-:W-:Y:S01]  /*05a0*/  ULDC.64 UR12, c[0x0][0x230] ;  /* 0x00008c00000c7ab9 */ /* 0x000fe20000000a00 */
[----:B------:R-:W-:-:S02]  /*05b0*/  IADD3.X R5, R5, R15, R21, P1, !PT ;  /* 0x0000000f05057210 */ /* 0x000fc40000ffe415 */
[C---:B------:R-:W-:Y:S02]  /*05c0*/  SHF.L.U32 R13, R14.reuse, 0x1, RZ ;  /* 0x000000010e0d7819 */ /* 0x040fe400000006ff */
[----:B------:R-:W2:Y:S01]  /*05d0*/  LDG.E.64.CONSTANT R16, desc[UR8][R16.64] ;  /* 0x0000000810107981 */ /* 0x000ea2000c1e9b00 */
[----:B------:R-:W-:Y:S02]  /*05e0*/  SHF.L.U64.HI R14, R14, 0x1, R5 ;  /* 0x000000010e0e7819 */ /* 0x000fe40000010205 */
[----:B------:R-:W-:-:S04]  /*05f0*/  IADD3 R28, P0, R13, UR12, RZ ;  /* 0x0000000c0d1c7c10 */ /* 0x000fc8000ff1e0ff */
[----:B------:R-:W-:Y:S01]  /*0600*/  IADD3.X R29, R14, UR13, RZ, P0, !PT ;  /* 0x0000000d0e1d7c10 */ /* 0x000fe200087fe4ff */
[----:B0-----:R-:W-:Y:S01]  /*0610*/  IMAD.WIDE R26, R3, 0x2, R26 ;  /* 0x00000002031a7825 */ /* 0x001fe200078e021a */
[----:B------:R-:W-:-:S03]  /*0620*/  ULDC.64 UR12, c[0x0][0x228] ;  /* 0x00008a00000c7ab9 */ /* 0x000fc60000000a00 */
[----:B------:R-:W3:Y:S01]  /*0630*/  LDG.E.CONSTANT R28, desc[UR8][R28.64] ;  /* 0x000000081c1c7981 */ /* 0x000ee2000c1e9900 */
[----:B-1----:R-:W-:-:S03]  /*0640*/  IMAD.WIDE R18, R3, 0x2, R18 ;  /* 0x0000000203127825 */ /* 0x002fc600078e0212 */
[----:B------:R0:W4:Y:S04]  /*0650*/  LDG.E.CONSTANT R27, desc[UR8][R26.64] ;  /* 0x000000081a1b7981 */ /* 0x000128000c1e9900 */
[----:B------:R-:W5:Y:S01]  /*0660*/  LDG.E.CONSTANT R19, desc[UR8][R18.64] ;  /* 0x0000000812137981 */ /* 0x000f62000c1e9900 */
[----:B------:R-:W-:-:S04]  /*0670*/  IADD3 R30, P0, R13, UR12, RZ ;  /* 0x0000000c0d1e7c10 */ /* 0x000fc8000ff1e0ff */
[----:B------:R-:W-:-:S05]  /*0680*/  IADD3.X R31, R14, UR13, RZ, P0, !PT ;  /* 0x0000000d0e1f7c10 */ /* 0x000fca00087fe4ff */
[----:B------:R-:W5:Y:S01]  /*0690*/  LDG.E.CONSTANT R32, desc[UR8][R30.64] ;  /* 0x000000081e207981 */ /* 0x000f62000c1e9900 */
[----:B------:R-:W-:Y:S02]  /*06a0*/  IADD3 R46, P0, R4, 0x2, RZ ;  /* 0x00000002042e7810 */ /* 0x000fe40007f1e0ff */
[----:B------:R-:W-:Y:S02]  /*06b0*/  CS2R R34, SRZ ;  /* 0x0000000000227805 */ /* 0x000fe4000001ff00 */
[----:B------:R-:W-:Y:S01]  /*06c0*/  ISETP.GT.U32.AND P1, PT, R6, 0xf, PT ;  /* 0x0000000f0600780c */ /* 0x000fe20003f24070 */
[----:B------:R-:W-:Y:S01]  /*06d0*/  IMAD.X R47, RZ, RZ, R47, P0 ;  /* 0x000000ffff2f7224 */ /* 0x000fe200000e062f */
[----:B------:R-:W-:-:S04]  /*06e0*/  ISETP.GE.U32.AND P0, PT, R46, UR10, PT ;  /* 0x0000000a2e007c0c */ /* 0x000fc8000bf06070 */
[----:B------:R-:W-:Y:S01]  /*06f0*/  ISETP.GE.AND.EX P0, PT, R47, UR6, PT, P0 ;  /* 0x000000062f007c0c */ /* 0x000fe2000bf06300 */
[----:B--2---:R-:W-:-:S06]  /*0700*/  FADD.FTZ R15, R17, UR5 ;  /* 0x00000005110f7e21 */ /* 0x004fcc0008010000 */
[----:B------:R-:W1:Y:S01]  /*0710*/  MUFU.RSQ R15, R15 ;  /* 0x0000000f000f7308 */ /* 0x000e620000001400 */
[--C-:B---3--:R-:W-:Y:S02]  /*0720*/  HADD2.F32 R3, -RZ, R28.reuse.H0_H0 ;  /* 0x2000001cff037230 */ /* 0x108fe40000004100 */
[----:B------:R-:W-:-:S03]  /*0730*/  HADD2.F32 R17, -RZ, R28.H1_H1 ;  /* 0x3000001cff117230 */ /* 0x000fc60000004100 */
[C---:B0-----:R-:W-:Y:S01]  /*0740*/  FADD.FTZ R26, -R16.reuse, R3 ;  /* 0x00000003101a7221 */ /* 0x041fe20000010100 */
[----:B----4-:R-:W-:Y:S02]  /*0750*/  HADD2.F32 R3, -RZ, R27.H0_H0 ;  /* 0x2000001bff037230 */ /* 0x010fe40000004100 */
[----:B------:R-:W-:Y:S01]  /*0760*/  FADD.FTZ R16, -R16, R17 ;  /* 0x0000001110107221 */ /* 0x000fe20000010100 */
[----:B-----5:R-:W-:Y:S02]  /*0770*/  HADD2.F32 R18, -RZ, R19.H0_H0 ;  /* 0x20000013ff127230 */ /* 0x020fe40000004100 */
[----:B------:R-:W-:Y:S02]  /*0780*/  HADD2.F32 R17, -RZ, R27.H1_H1 ;  /* 0x3000001bff117230 */ /* 0x000fe40000004100 */
[C---:B-1----:R-:W-:Y:S01]  /*0790*/  FMUL.FTZ R5, R15.reuse, R26 ;  /* 0x0000001a0f057220 */ /* 0x042fe20000410000 */
[----:B------:R-:W-:Y:S02]  /*07a0*/  HADD2.F32 R26, -RZ, R19.H1_H1 ;  /* 0x30000013ff1a7230 */ /* 0x000fe40000004100 */
[----:B------:R-:W-:Y:S01]  /*07b0*/  FMUL.FTZ R19, R15, R16 ;  /* 0x000000100f137220 */ /* 0x000fe20000410000 */
[----:B------:R-:W-:-:S03]  /*07c0*/  FFMA.FTZ R18, R5, R3, R18 ;  /* 0x0000000305127223 */ /* 0x000fc60000010012 */
[----:B------:R-:W-:Y:S01]  /*07d0*/  FFMA.FTZ R28, R19, R17, R26 ;  /* 0x00000011131c7223 */ /* 0x000fe2000001001a */
[----:B------:R-:W-:Y:S02]  /*07e0*/  HADD2.F32 R16, -RZ, R32.H0_H0 ;  /* 0x20000020ff107230 */ /* 0x000fe40000004100 */
[----:B------:R-:W-:Y:S01]  /*07f0*/  FMUL.FTZ R21, R18, -1.4426950216293334961 ;  /* 0xbfb8aa3b12157820 */ /* 0x000fe20000410000 */
[----:B------:R-:W-:-:S05]  /*0800*/  FMUL.FTZ R29, R28, -1.4426950216293334961 ;  /* 0xbfb8aa3b1c1d7820 */ /* 0x000fca0000410000 */
[----:B------:R-:W0:Y:S08]  /*0810*/  MUFU.EX2 R21, R21 ;  /* 0x0000001500157308 */ /* 0x000e300000000800 */
[----:B------:R-:W1:Y:S01]  /*0820*/  MUFU.EX2 R29, R29 ;  /* 0x0000001d001d7308 */ /* 0x000e620000000800 */
[----:B0-----:R-:W-:-:S07]  /*0830*/  FADD.FTZ R26, R21, 1 ;  /* 0x3f800000151a7421 */ /* 0x001fce0000010000 */
[----:B------:R-:W0:Y:S01]  /*0840*/  MUFU.RCP R26, R26 ;  /* 0x0000001a001a7308 */ /* 0x000e220000001000 */
[----:B-1----:R-:W-:-:S07]  /*0850*/  FADD.FTZ R30, R29, 1 ;  /* 0x3f8000001d1e7421 */ /* 0x002fce0000010000 */
[----:B------:R-:W1:Y:S01]  /*0860*/  MUFU.RCP R30, R30 ;  /* 0x0000001e001e7308 */ /* 0x000e620000001000 */
[----:B0-----:R-:W-:-:S04]  /*0870*/  FADD.FTZ R27, -R26, 1 ;  /* 0x3f8000001a1b7421 */ /* 0x001fc80000010100 */
[----:B------:R-:W-:Y:S01]  /*0880*/  FFMA.FTZ R27, R18, R27, 1 ;  /* 0x3f800000121b7423 */ /* 0x000fe2000001001b */
[----:B------:R-:W-:Y:S02]  /*0890*/  HADD2.F32 R18, -RZ, R32.H1_H1 ;  /* 0x30000020ff127230 */ /* 0x000fe40000004100 */
[----:B-1----:R-:W-:Y:S01]  /*08a0*/  FADD.FTZ R31, -R30, 1 ;  /* 0x3f8000001e1f7421 */ /* 0x002fe20000010100 */
[----:B------:R-:W-:-:S03]  /*08b0*/  FMUL.FTZ R27, R26, R27 ;  /* 0x0000001b1a1b7220 */ /* 0x000fc60000410000 */
[----:B------:R-:W-:Y:S01]  /*08c0*/  FFMA.FTZ R31, R28, R31, 1 ;  /* 0x3f8000001c1f7423 */ /* 0x000fe2000001001f */
[----:B------:R-:W-:-:S03]  /*08d0*/  FMUL.FTZ R16, R16, R27 ;  /* 0x0000001b10107220 */ /* 0x000fc60000410000 */
[----:B------:R-:W-:Y:S01]  /*08e0*/  FMUL.FTZ R31, R30, R31 ;  /* 0x0000001f1e1f7220 */ /* 0x000fe20000410000 */
[-C--:B------:R-:W-:Y:S01]  /*08f0*/  FMUL.FTZ R26, R3, R16.reuse ;  /* 0x00000010031a7220 */ /* 0x080fe20000410000 */
[C---:B------:R-:W-:Y:S01]  /*0900*/  FFMA.FTZ R22, R5.reuse, R16, R22 ;  /* 0x0000001005167223 */ /* 0x040fe20000010016 */
[----:B------:R-:W-:Y:S01]  /*0910*/  FADD.FTZ R23, R16, R23 ;  /* 0x0000001710177221 */ /* 0x000fe20000010000 */
[----:B------:R-:W-:Y:S01]  /*0920*/  FMUL.FTZ R18, R18, R31 ;  /* 0x0000001f12127220 */ /* 0x000fe20000410000 */
[----:B------:R-:W-:Y:S01]  /*0930*/  FFMA.FTZ R28, R5, R26, RZ ;  /* 0x0000001a051c7223 */ /* 0x000fe200000100ff */
[----:B------:R-:W-:Y:S02]  /*0940*/  FFMA.FTZ R26, R3, R16, RZ ;  /* 0x00000010031a7223 */ /* 0x000fe400000100ff */
[-C--:B------:R-:W-:Y:S01]  /*0950*/  FMUL.FTZ R21, R17, R18.reuse ;  /* 0x0000001211157220 */ /* 0x080fe20000410000 */
[-C--:B------:R-:W-:Y:S01]  /*0960*/  FFMA.FTZ R24, R19, R18.reuse, R24 ;  /* 0x0000001213187223 */ /* 0x080fe20000010018 */
[----:B------:R-:W-:Y:S01]  /*0970*/  FFMA.FTZ R26, R17, R18, R26 ;  /* 0x00000012111a7223 */ /* 0x000fe2000001001a */
        /* <DEDUP_REMOVED lines=9> */
[----:B------:R-:W-:-:S04]  /*0a10*/  SHF.R.U32.HI R33, RZ, 0x1, R0 ;  /* 0x00000001ff217819 */ /* 0x000fc80000011600 */
[----:B------:R-:W-:-:S04]  /*0a20*/  SHF.L.U32 R33, R33, 0x7, RZ ;  /* 0x0000000721217819 */ /* 0x000fc800000006ff */
[----:B------:R-:W-:-:S05]  /*0a30*/  LOP3.LUT R33, R33, 0xffffff80, R2, 0xe2, !PT ;  /* 0xffffff8021217812 */ /* 0x000fca00078ee202 */
[----:B------:R-:W-:-:S04]  /*0a40*/  IMAD R33, R33, 0x280, R6 ;  /* 0x0000028021217824 */ /* 0x000fc800078e0206 */
[----:B------:R-:W-:Y:S01]  /*0a50*/  IMAD.IADD R33, R20, 0x1, R33 ;  /* 0x0000000114217824 */ /* 0x000fe200078e0221 */
[----:B-1----:R-:W-:-:S04]  /*0a60*/  ULEA UR5, UR7, UR5, 0x18 ;  /* 0x0000000507057291 */ /* 0x002fc8000f8ec03f */
[----:B------:R-:W-:Y:S02]  /*0a70*/  SHF.L.U32 R33, R33, 0x1, RZ ;  /* 0x0000000121217819 */ /* 0x000fe400000006ff */
[----:B------:R-:W-:Y:S02]  /*0a80*/  LEA R21, R6, UR5, 0x4 ;  /* 0x0000000506157c11 */ /* 0x000fe4000f8e20ff */
[----:B------:R-:W-:Y:S02]  /*0a90*/  LEA R27, R7, UR5, 0x4 ;  /* 0x00000005071b7c11 */ /* 0x000fe4000f8e20ff */
[C---:B------:R-:W-:Y:S01]  /*0aa0*/  IADD3 R32, R21.reuse, R26, RZ ;  /* 0x0000001a15207210 */ /* 0x040fe20007ffe0ff */
[----:B------:R-:W-:Y:S01]  /*0ab0*/  IMAD.IADD R21, R21, 0x1, R28 ;  /* 0x0000000115157824 */ /* 0x000fe200078e021c */
[----:B------:R-:W-:Y:S01]  /*0ac0*/  LEA R30, R10, R27, 0x3 ;  /* 0x0000001b0a1e7211 */ /* 0x000fe200078e18ff */
[----:B------:R-:W-:Y:S01]  /*0ad0*/  IMAD R27, R11, 0x8, R27 ;  /* 0x000000080b1b7824 */ /* 0x000fe200078e021b */
[----:B------:R-:W0:Y:S01]  /*0ae0*/  LDC.64 R28, c[0x0][0x260] ;  /* 0x00009800ff1c7b82 */ /* 0x000e220000000a00 */
[----:B------:R-:W-:Y:S04]  /*0af0*/  STS.64 [R32], R22 ;  /* 0x0000001620007388 */ /* 0x000fe80000000a00 */
[----:B------:R-:W-:Y:S03]  /*0b00*/  STS.64 [R21], R24 ;  /* 0x0000001815007388 */ /* 0x000fe60000000a00 */
[----:B------:R-:W-:Y:S01]  /*0b10*/  BAR.SYNC.DEFER_BLOCKING 0x0 ;  /* 0x0000000000007b1d */ /* 0x000fe20000010000 */
[----:B0-----:R-:W-:-:S05]  /*0b20*/  IMAD.WIDE.U32 R28, R33, 0x4, R28 ;  /* 0x00000004211c7825 */ /* 0x001fca00078e001c */
[----:B------:R-:W0:Y:S04]  /*0b30*/  LDS.64 R30, [R30] ;  /* 0x000000001e1e7984 */ /* 0x000e280000000a00 */
[----:B------:R-:W1:Y:S01]  /*0b40*/  LDS.64 R26, [R27+0xa00] ;  /* 0x000a00001b1a7984 */ /* 0x000e620000000a00 */
[----:B0-----:R-:W-:Y:S01]  /*0b50*/  FADD.FTZ R32, RZ, R31 ;  /* 0x0000001fff207221 */ /* 0x001fe20000010000 */
[----:B------:R-:W-:-:S03]  /*0b60*/  FADD.FTZ R21, RZ, R30 ;  /* 0x0000001eff157221 */ /* 0x000fc60000010000 */
[----:B-1----:R-:W-:Y:S01]  /*0b70*/  FADD.FTZ R27, R32, R27 ;  /* 0x0000001b201b7221 */ /* 0x002fe20000010000 */
[----:B------:R-:W-:-:S05]  /*0b80*/  FADD.FTZ R26, R21, R26 ;  /* 0x0000001a151a7221 */ /* 0x000fca0000010000 */
[----:B------:R1:W-:Y:S02]  /*0b90*/  STG.E.64 desc[UR8][R28.64+0x8000], R26 ;  /* 0x0080001a1c007986 */ /* 0x0003e4000c101b08 */
.L_x_1202:
[----:B------:R-:W-:Y:S04]  /*0ba0*/  BSSY B0, `(.L_x_1203) ;  /* 0x00000a7000007945 */ /* 0x000fe80003800000 */
[----:B------:R-:W-:Y:S05]  /*0bb0*/  @P1 BRA `(.L_x_1204) ;  /* 0x0000000800941947 */ /* 0x000fea0003800000 */
[----:B------:R-:W-:Y:S01]  /*0bc0*/  IMAD.SHL.U32 R21, R4, 0x8, RZ ;  /* 0x0000000804157824 */ /* 0x000fe200078e00ff */
[----:B------:R-:W-:-:S04]  /*0bd0*/  SHF.L.U32 R50, R6, 0x3, RZ ;  /* 0x0000000306327819 */ /* 0x000fc800000006ff */
[----:B------:R-:W-:Y:S02]  /*0be0*/  LOP3.LUT R21, R21, 0x8, RZ, 0xc0, !PT ;  /* 0x0000000815157812 */ /* 0x000fe400078ec0ff */
[----:B------:R-:W-:Y:S02]  /*0bf0*/  LOP3.LUT R50, R50, 0x8, RZ, 0xc0, !PT ;  /* 0x0000000832327812 */ /* 0x000fe400078ec0ff */
[----:B------:R-:W-:-:S05]  /*0c00*/  LEA.HI R21, R6, R21, RZ, 0x1f ;  /* 0x0000001506157211 */ /* 0x000fca00078ff8ff */
[----:B------:R-:W-:-:S04]  /*0c10*/  IMAD R38, R21, 0x28, -R20 ;  /* 0x0000002815267824 */ /* 0x000fc800078e0a14 */
[C---:B01----:R-:W-:Y:S01]  /*0c20*/  VIADD R26, R38.reuse, 0x2 ;  /* 0x00000002261a7836 */ /* 0x043fe20000000000 */
[C---:B------:R-:W-:Y:S01]  /*0c30*/  LEA.HI R20, R38.reuse, R38, RZ, 0x1 ;  /* 0x0000002626147211 */ /* 0x040fe200078f08ff */
[C---:B------:R-:W-:Y:S01]  /*0c40*/  VIADD R28, R38.reuse, 0x6 ;  /* 0x00000006261c7836 */ /* 0x040fe20000000000 */
[C---:B------:R-:W-:Y:S01]  /*0c50*/  IADD3 R27, R38.reuse, 0x4, RZ ;  /* 0x00000004261b7810 */ /* 0x040fe20007ffe0ff */
[----:B------:R-:W-:Y:S01]  /*0c60*/  VIADD R31, R38, 0xa ;  /* 0x0000000a261f7836 */ /* 0x000fe20000000000 */
[----:B------:R-:W-:Y:S01]  /*0c70*/  LEA.HI R26, R26, R26, RZ, 0x1 ;  /* 0x0000001a1a1a7211 */ /* 0x000fe200078f08ff */
[C---:B------:R-:W-:Y:S01]  /*0c80*/  VIADD R41, R38.reuse, 0x20 ;  /* 0x0000002026297836 */ /* 0x040fe20000000000 */
[----:B------:R-:W-:Y:S02]  /*0c90*/  SHF.R.S32.HI R21, RZ, 0x1, R20 ;  /* 0x00000001ff157819 */ /* 0x000fe40000011414 */
[----:B------:R-:W-:Y:S02]  /*0ca0*/  LEA.HI R20, R27, R27, RZ, 0x1 ;  /* 0x0000001b1b147211 */ /* 0x000fe400078f08ff */
[----:B------:R-:W-:Y:S01]  /*0cb0*/  IADD3 R29, R38, 0x8, RZ ;  /* 0x00000008261d7810 */ /* 0x000fe20007ffe0ff */
[----:B------:R-:W-:Y:S01]  /*0cc0*/  IMAD R21, R21, 0x18, R8 ;  /* 0x0000001815157824 */ /* 0x000fe200078e0208 */
[----:B------:R-:W-:-:S02]  /*0cd0*/  SHF.R.S32.HI R27, RZ, 0x1, R26 ;  /* 0x00000001ff1b7819 */ /* 0x000fc4000001141a */
[----:B------:R-:W-:Y:S01]  /*0ce0*/  LEA.HI R28, R28, R28, RZ, 0x1 ;  /* 0x0000001c1c1c7211 */ /* 0x000fe200078f08ff */
[----:B------:R-:W-:Y:S01]  /*0cf0*/  IMAD.IADD R21, R21, 0x1, R50 ;  /* 0x0000000115157824 */ /* 0x000fe200078e0232 */
[----:B------:R-:W-:Y:S01]  /*0d00*/  LEA.HI R30, R29, R29, RZ, 0x1 ;  /* 0x0000001d1d1e7211 */ /* 0x000fe200078f08ff */
[----:B------:R-:W-:Y:S01]  /*0d10*/  IMAD R27, R27, 0x18, R8 ;  /* 0x000000181b1b7824 */ /* 0x000fe200078e0208 */
[----:B------:R-:W-:Y:S02]  /*0d20*/  SHF.R.S32.HI R29, RZ, 0x1, R20 ;  /* 0x00000001ff1d7819 */ /* 0x000fe40000011414 */
[----:B------:R-:W-:Y:S02]  /*0d30*/  LEA.HI R32, R31, R31, RZ, 0x1 ;  /* 0x0000001f1f207211 */ /* 0x000fe400078f08ff */
[----:B------:R-:W-:Y:S01]  /*0d40*/  IADD3 R33, R38, 0xc, RZ ;  /* 0x0000000c26217810 */ /* 0x000fe20007ffe0ff */
[----:B------:R-:W-:Y:S01]  /*0d50*/  IMAD R29, R29, 0x18, R8 ;  /* 0x000000181d1d7824 */ /* 0x000fe200078e0208 */
[----:B------:R-:W-:-:S02]  /*0d60*/  SHF.R.S32.HI R31, RZ, 0x1, R28 ;  /* 0x00000001ff1f7819 */ /* 0x000fc4000001141c */
[C---:B------:R-:W-:Y:S02]  /*0d70*/  IADD3 R28, R50.reuse, R27, RZ ;  /* 0x0000001b321c7210 */ /* 0x040fe40007ffe0ff */
[----:B------:R-:W0:Y:S01]  /*0d80*/  LDS.64 R26, [R21] ;  /* 0x00000000151a7984 */ /* 0x000e220000000a00 */
[----:B------:R-:W-:Y:S01]  /*0d90*/  LEA.HI R20, R33, R33, RZ, 0x1 ;  /* 0x0000002121147211 */ /* 0x000fe200078f08ff */
[----:B------:R-:W-:Y:S01]  /*0da0*/  IMAD R31, R31, 0x18, R8 ;  /* 0x000000181f1f7824 */ /* 0x000fe200078e0208 */
[----:B------:R-:W-:Y:S01]  /*0db0*/  SHF.R.S32.HI R33, RZ, 0x1, R30 ;  /* 0x00000001ff217819 */ /* 0x000fe2000001141e */
[C---:B------:R-:W-:Y:S01]  /*0dc0*/  IMAD.IADD R30, R50.reuse, 0x1, R29 ;  /* 0x00000001321e7824 */ /* 0x040fe200078e021d */
[----:B------:R-:W-:Y:S01]  /*0dd0*/  SHF.R.S32.HI R35, RZ, 0x1, R32 ;  /* 0x00000001ff237819 */ /* 0x000fe20000011420 */
[----:B------:R-:W1:Y:S01]  /*0de0*/  LDS.64 R28, [R28] ;  /* 0x000000001c1c7984 */ /* 0x000e620000000a00 */
[----:B------:R-:W-:Y:S01]  /*0df0*/  IADD3 R32, R50, R31, RZ ;  /* 0x0000001f32207210 */ /* 0x000fe20007ffe0ff */
[----:B------:R-:W-:Y:S01]  /*0e00*/  IMAD R33, R33, 0x18, R8 ;  /* 0x0000001821217824 */ /* 0x000fe200078e0208 */
[----:B------:R-:W-:Y:S01]  /*0e10*/  SHF.R.S32.HI R37, RZ, 0x1, R20 ;  /* 0x00000001ff257819 */ /* 0x000fe20000011414 */
[----:B------:R-:W2:Y:S01]  /*0e20*/  LDS.64 R30, [R30] ;  /* 0x000000001e1e7984 */ /* 0x000ea20000000a00 */
[--C-:B------:R-:W-:Y:S01]  /*0e30*/  IMAD R35, R35, 0x18, R8.reuse ;  /* 0x0000001823237824 */ /* 0x100fe200078e0208 */
[----:B------:R-:W-:Y:S01]  /*0e40*/  IADD3 R43, R38, 0x22, RZ ;  /* 0x00000022262b7810 */ /* 0x000fe20007ffe0ff */
[----:B------:R-:W-:Y:S01]  /*0e50*/  IMAD.IADD R34, R50, 0x1, R33 ;  /* 0x0000000132227824 */ /* 0x000fe200078e0221 */
[----:B------:R-:W-:Y:S01]  /*0e60*/  IADD3 R40, R38, 0x26, RZ ;  /* 0x0000002626287810 */ /* 0x000fe20007ffe0ff */
[----:B------:R-:W3:Y:S01]  /*0e70*/  LDS.64 R32, [R32] ;  /* 0x0000000020207984 */ /* 0x000ee20000000a00 */
[----:B------:R-:W-:Y:S01]  /*0e80*/  IMAD R37, R37, 0x18, R8 ;  /* 0x0000001825257824 */ /* 0x000fe200078e0208 */
[----:B------:R-:W-:-:S02]  /*0e90*/  IADD3 R36, R50, R35, RZ ;  /* 0x0000002332247210 */ /* 0x000fc40007ffe0ff */
[----:B------:R-:W4:Y:S01]  /*0ea0*/  LDS.64 R34, [R34] ;  /* 0x0000000022227984 */ /* 0x000f220000000a00 */
[----:B------:R-:W-:Y:S01]  /*0eb0*/  IMAD.IADD R20, R50, 0x1, R37 ;  /* 0x0000000132147824 */ /* 0x000fe200078e0225 */
[----:B------:R-:W-:Y:S02]  /*0ec0*/  LEA.HI R40, R40, R40, RZ, 0x1 ;  /* 0x0000002828287211 */ /* 0x000fe400078f08ff */
[----:B------:R-:W5:Y:S02]  /*0ed0*/  LDS.64 R36, [R36] ;  /* 0x0000000024247984 */ /* 0x000f640000000a00 */
[----:B------:R-:W-:Y:S02]  /*0ee0*/  SHF.R.S32.HI R59, RZ, 0x1, R40 ;  /* 0x00000001ff3b7819 */ /* 0x000fe40000011428 */
[----:B------:R-:W5:Y:S03]  /*0ef0*/  LDS.64 R20, [R20] ;  /* 0x0000000014147984 */ /* 0x000f660000000a00 */
[----:B------:R-:W-:-:S04]  /*0f00*/  IMAD R59, R59, 0x18, R8 ;  /* 0x000000183b3b7824 */ /* 0x000fc800078e0208 */
[----:B------:R-:W-:Y:S02]  /*0f10*/  IMAD.IADD R59, R50, 0x1, R59 ;  /* 0x00000001323b7824 */ /* 0x000fe400078e023b */
[----:B0-----:R-:W-:Y:S01]  /*0f20*/  FADD.FTZ R39, RZ, R26 ;  /* 0x0000001aff277221 */ /* 0x001fe20000010000 */
[----:B------:R-:W-:Y:S01]  /*0f30*/  FADD.FTZ R26, RZ, R27 ;  /* 0x0000001bff1a7221 */ /* 0x000fe20000010000 */
[----:B------:R-:W-:Y:S02]  /*0f40*/  VIADD R27, R38, 0x24 ;  /* 0x00000024261b7836 */ /* 0x000fe40000000000 */
[----:B-1----:R-:W-:Y:S01]  /*0f50*/  FADD.FTZ R39, R39, R28 ;  /* 0x0000001c27277221 */ /* 0x002fe20000010000 */
[----:B------:R-:W-:Y:S01]  /*0f60*/  FADD.FTZ R26, R26, R29 ;  /* 0x0000001d1a1a7221 */ /* 0x000fe20000010000 */
[C---:B------:R-:W-:Y:S01]  /*0f70*/  IADD3 R29, R38.reuse, 0x12, RZ ;  /* 0x00000012261d7810 */ /* 0x040fe20007ffe0ff */
[----:B------:R-:W-:Y:S02]  /*0f80*/  VIADD R28, R38, 0x10 ;  /* 0x00000010261c7836 */ /* 0x000fe40000000000 */
[----:B--2---:R-:W-:Y:S01]  /*0f90*/  FADD.FTZ R39, R39, R30 ;  /* 0x0000001e27277221 */ /* 0x004fe20000010000 */
[----:B------:R-:W-:Y:S01]  /*0fa0*/  FADD.FTZ R26, R26, R31 ;  /* 0x0000001f1a1a7221 */ /* 0x000fe20000010000 */
[C---:B------:R-:W-:Y:S01]  /*0fb0*/  VIADD R30, R38.reuse, 0x14 ;  /* 0x00000014261e7836 */ /* 0x040fe20000000000 */
[----:B------:R-:W-:Y:S01]  /*0fc0*/  IADD3 R31, R38, 0x16, RZ ;  /* 0x00000016261f7810 */ /* 0x000fe20007ffe0ff */
[----:B---3--:R-:W-:Y:S01]  /*0fd0*/  FADD.FTZ R39, R39, R32 ;  /* 0x0000002027277221 */ /* 0x008fe20000010000 */
[----:B------:R-:W-:Y:S01]  /*0fe0*/  FADD.FTZ R26, R26, R33 ;  /* 0x000000211a1a7221 */ /* 0x000fe20000010000 */
[----:B------:R-:W-:Y:S01]  /*0ff0*/  LEA.HI R33, R28, R28, RZ, 0x1 ;  /* 0x0000001c1c217211 */ /* 0x000fe200078f08ff */
[----:B------:R-:W-:-:S02]  /*1000*/  VIADD R32, R38, 0x18 ;  /* 0x0000001826207836 */ /* 0x000fc40000000000 */
[----:B----4-:R-:W-:Y:S01]  /*1010*/  FADD.FTZ R39, R39, R34 ;  /* 0x0000002227277221 */ /* 0x010fe20000010000 */
[----:B------:R-:W-:Y:S01]  /*1020*/  FADD.FTZ R26, R26, R35 ;  /* 0x000000231a1a7221 */ /* 0x000fe20000010000 */
[----:B------:R-:W-:Y:S02]  /*1030*/  LEA.HI R35, R29, R29, RZ, 0x1 ;  /* 0x0000001d1d237211 */ /* 0x000fe400078f08ff */
[----:B-----5:R-:W-:Y:S01]  /*1040*/  FADD.FTZ R39, R39, R36 ;  /* 0x0000002427277221 */ /* 0x020fe20000010000 */
[----:B------:R-:W-:Y:S01]  /*1050*/  FADD.FTZ R42, R26, R37 ;  /* 0x000000251a2a7221 */ /* 0x000fe20000010000 */
[C---:B------:R-:W-:Y:S01]  /*1060*/  IADD3 R26, R38.reuse, 0xe, RZ ;  /* 0x0000000e261a7810 */ /* 0x040fe20007ffe0ff */
[----:B------:R-:W-:Y:S02]  /*1070*/  VIADD R37, R38, 0x1c ;  /* 0x0000001c26257836 */ /* 0x000fe40000000000 */
[----:B------:R-:W-:Y:S01]  /*1080*/  FADD.FTZ R51, R39, R20 ;  /* 0x0000001427337221 */ /* 0x000fe20000010000 */
[----:B------:R-:W-:Y:S01]  /*1090*/  SHF.R.S32.HI R33, RZ, 0x1, R33 ;  /* 0x00000001ff217819 */ /* 0x000fe20000011421 */
[----:B------:R-:W-:Y:S01]  /*10a0*/  FADD.FTZ R52, R42, R21 ;  /* 0x000000152a347221 */ /* 0x000fe20000010000 */
[----:B------:R-:W-:-:S02]  /*10b0*/  LEA.HI R20, R26, R26, RZ, 0x1 ;  /* 0x0000001a1a147211 */ /* 0x000fc400078f08ff */
[----:B------:R-:W-:Y:S01]  /*10c0*/  LEA.HI R36, R30, R30, RZ, 0x1 ;  /* 0x0000001e1e247211 */ /* 0x000fe200078f08ff */
[----:B------:R-:W-:Y:S01]  /*10d0*/  IMAD R33, R33, 0x18, R8 ;  /* 0x0000001821217824 */ /* 0x000fe200078e0208 */
[----:B------:R-:W-:Y:S02]  /*10e0*/  SHF.R.S32.HI R29, RZ, 0x1, R20 ;  /* 0x00000001ff1d7819 */ /* 0x000fe40000011414 */
[----:B------:R-:W-:Y:S02]  /*10f0*/  SHF.R.S32.HI R35, RZ, 0x1, R35 ;  /* 0x00000001ff237819 */ /* 0x000fe40000011423 */
[C---:B------:R-:W-:Y:S01]  /*1100*/  IADD3 R34, R38.reuse, 0x1a, RZ ;  /* 0x0000001a26227810 */ /* 0x040fe20007ffe0ff */
[--C-:B------:R-:W-:Y:S01]  /*1110*/  IMAD R29, R29, 0x18, R8.reuse ;  /* 0x000000181d1d7824 */ /* 0x100fe200078e0208 */
[----:B------:R-:W-:Y:S01]  /*1120*/  IADD3 R39, R38, 0x1e, RZ ;  /* 0x0000001e26277810 */ /* 0x000fe20007ffe0ff */
[----:B------:R-:W-:Y:S01]  /*1130*/  IMAD R35, R35, 0x18, R8 ;  /* 0x0000001823237824 */ /* 0x000fe200078e0208 */
[----:B------:R-:W-:Y:S01]  /*1140*/  LEA.HI R26, R31, R31, RZ, 0x1 ;  /* 0x0000001f1f1a7211 */ /* 0x000fe200078f08ff */
[----:B------:R-:W-:Y:S01]  /*1150*/  IMAD.IADD R44, R50, 0x1, R29 ;  /* 0x00000001322c7824 */ /* 0x000fe200078e021d */
[----:B------:R-:W-:-:S02]  /*1160*/  SHF.R.S32.HI R29, RZ, 0x1, R36 ;  /* 0x00000001ff1d7819 */ /* 0x000fc40000011424 */
[----:B------:R-:W-:Y:S02]  /*1170*/  LEA.HI R38, R27, R27, RZ, 0x1 ;  /* 0x0000001b1b267211 */ /* 0x000fe400078f08ff */
[----:B------:R-:W-:Y:S01]  /*1180*/  IADD3 R27, R50, R33, RZ ;  /* 0x00000021321b7210 */ /* 0x000fe20007ffe0ff */
[----:B------:R-:W0:Y:S01]  /*1190*/  LDS.64 R44, [R44] ;  /* 0x000000002c2c7984 */ /* 0x000e220000000a00 */
[----:B------:R-:W-:Y:S01]  /*11a0*/  LEA.HI R28, R32, R32, RZ, 0x1 ;  /* 0x00000020201c7211 */ /* 0x000fe200078f08ff */
[----:B------:R-:W-:Y:S01]  /*11b0*/  IMAD R33, R29, 0x18, R8 ;  /* 0x000000181d217824 */ /* 0x000fe200078e0208 */
[----:B------:R-:W-:Y:S01]  /*11c0*/  LEA.HI R31, R37, R37, RZ, 0x1 ;  /* 0x00000025251f7211 */ /* 0x000fe200078f08ff */
[----:B------:R-:W-:Y:S01]  /*11d0*/  IMAD.IADD R29, R50, 0x1, R35 ;  /* 0x00000001321d7824 */ /* 0x000fe200078e0223 */
[----:B------:R-:W-:Y:S02]  /*11e0*/  SHF.R.S32.HI R37, RZ, 0x1, R26 ;  /* 0x00000001ff257819 */ /* 0x000fe4000001141a */
[----:B------:R-:W1:Y:S01]  /*11f0*/  LDS.64 R26, [R27] ;  /* 0x000000001b1a7984 */ /* 0x000e620000000a00 */
[----:B------:R-:W-:-:S02]  /*1200*/  SHF.R.S32.HI R35, RZ, 0x1, R28 ;  /* 0x00000001ff237819 */ /* 0x000fc4000001141c */
[----:B------:R-:W-:Y:S01]  /*1210*/  LEA.HI R30, R34, R34, RZ, 0x1 ;  /* 0x00000022221e7211 */ /* 0x000fe200078f08ff */
[--C-:B------:R-:W-:Y:S01]  /*1220*/  IMAD R37, R37, 0x18, R8.reuse ;  /* 0x0000001825257824 */ /* 0x100fe200078e0208 */
[C---:B------:R-:W-:Y:S01]  /*1230*/  IADD3 R36, R50.reuse, R33, RZ ;  /* 0x0000002132247210 */ /* 0x040fe20007ffe0ff */
[----:B------:R-:W2:Y:S01]  /*1240*/  LDS.64 R28, [R29] ;  /* 0x000000001d1c7984 */ /* 0x000ea20000000a00 */
[----:B------:R-:W-:Y:S01]  /*1250*/  LEA.HI R32, R39, R39, RZ, 0x1 ;  /* 0x0000002727207211 */ /* 0x000fe200078f08ff */
[----:B------:R-:W-:Y:S01]  /*1260*/  IMAD R35, R35, 0x18, R8 ;  /* 0x0000001823237824 */ /* 0x000fe200078e0208 */
[----:B------:R-:W-:Y:S01]  /*1270*/  SHF.R.S32.HI R39, RZ, 0x1, R30 ;  /* 0x00000001ff277819 */ /* 0x000fe2000001141e */
[----:B------:R-:W-:Y:S01]  /*1280*/  IMAD.IADD R33, R50, 0x1, R37 ;  /* 0x0000000132217824 */ /* 0x000fe200078e0225 */
[----:B------:R-:W-:Y:S02]  /*1290*/  LEA.HI R34, R41, R41, RZ, 0x1 ;  /* 0x0000002929227211 */ /* 0x000fe400078f08ff */
[----:B------:R-:W-:Y:S01]  /*12a0*/  SHF.R.S32.HI R41, RZ, 0x1, R31 ;  /* 0x00000001ff297819 */ /* 0x000fe2000001141f */
[----:B------:R-:W-:Y:S01]  /*12b0*/  IMAD R39, R39, 0x18, R8 ;  /* 0x0000001827277824 */ /* 0x000fe200078e0208 */
[----:B------:R-:W3:Y:S01]  /*12c0*/  LDS.64 R30, [R36] ;  /* 0x00000000241e7984 */ /* 0x000ee20000000a00 */
[----:B------:R-:W-:-:S02]  /*12d0*/  LEA.HI R20, R43, R43, RZ, 0x1 ;  /* 0x0000002b2b147211 */ /* 0x000fc400078f08ff */
[C---:B------:R-:W-:Y:S01]  /*12e0*/  IADD3 R35, R50.reuse, R35, RZ ;  /* 0x0000002332237210 */ /* 0x040fe20007ffe0ff */
[----:B------:R-:W-:Y:S01]  /*12f0*/  IMAD R41, R41, 0x18, R8 ;  /* 0x0000001829297824 */ /* 0x000fe200078e0208 */
[----:B------:R-:W-:Y:S01]  /*1300*/  SHF.R.S32.HI R43, RZ, 0x1, R32 ;  /* 0x00000001ff2b7819 */ /* 0x000fe20000011420 */
[C---:B------:R-:W-:Y:S01]  /*1310*/  IMAD.IADD R37, R50.reuse, 0x1, R39 ;  /* 0x0000000132257824 */ /* 0x040fe200078e0227 */
[----:B------:R-:W4:Y:S01]  /*1320*/  LDS.64 R32, [R33] ;  /* 0x0000000021207984 */ /* 0x000f220000000a00 */
[----:B------:R-:W-:Y:S02]  /*1330*/  SHF.R.S32.HI R53, RZ, 0x1, R34 ;  /* 0x00000001ff357819 */ /* 0x000fe40000011422 */
[--C-:B------:R-:W-:Y:S01]  /*1340*/  IMAD R43, R43, 0x18, R8.reuse ;  /* 0x000000182b2b7824 */ /* 0x100fe200078e0208 */
[----:B------:R-:W5:Y:S01]  /*1350*/  LDS.64 R34, [R35] ;  /* 0x0000000023227984 */ /* 0x000f620000000a00 */
[C---:B------:R-:W-:Y:S01]  /*1360*/  IADD3 R39, R50.reuse, R41, RZ ;  /* 0x0000002932277210 */ /* 0x040fe20007ffe0ff */
[----:B------:R-:W-:Y:S01]  /*1370*/  IMAD R53, R53, 0x18, R8 ;  /* 0x0000001835357824 */ /* 0x000fe200078e0208 */
[----:B------:R-:W-:Y:S01]  /*1380*/  SHF.R.S32.HI R55, RZ, 0x1, R20 ;  /* 0x00000001ff377819 */ /* 0x000fe20000011414 */
[----:B------:R-:W5:Y:S01]  /*1390*/  LDS.64 R36, [R37] ;  /* 0x0000000025247984 */ /* 0x000f620000000a00 */
[C---:B------:R-:W-:Y:S01]  /*13a0*/  IMAD.IADD R41, R50.reuse, 0x1, R43 ;  /* 0x0000000132297824 */ /* 0x040fe200078e022b */
[----:B------:R-:W-:Y:S01]  /*13b0*/  SHF.R.S32.HI R57, RZ, 0x1, R38 ;  /* 0x00000001ff397819 */ /* 0x000fe20000011426 */
[----:B0-----:R-:W-:Y:S01]  /*13c0*/  FADD.FTZ R51, R51, R44 ;  /* 0x0000002c33337221 */ /* 0x001fe20000010000 */
[----:B------:R-:W0:Y:S01]  /*13d0*/  LDS.64 R38, [R39] ;  /* 0x0000000027267984 */ /* 0x000e220000000a00 */
        /* <DEDUP_REMOVED lines=9> */
[----:B------:R-:W-:Y:S02]  /*1470*/  FADD.FTZ R52, R52, R27 ;  /* 0x0000001b34347221 */ /* 0x000fe40000010000 */
[----:B------:R-:W1:Y:S01]  /*1480*/  LDS.64 R20, [R20] ;  /* 0x0000000014147984 */ /* 0x000e620000000a00 */
[----:B--2---:R-:W-:Y:S01]  /*1490*/  FADD.FTZ R51, R51, R28 ;  /* 0x0000001c33337221 */ /* 0x004fe20000010000 */
[----:B------:R-:W-:Y:S02]  /*14a0*/  FADD.FTZ R52, R52, R29 ;  /* 0x0000001d34347221 */ /* 0x000fe40000010000 */
[----:B------:R-:W2:Y:S04]  /*14b0*/  LDS.64 R44, [R44] ;  /* 0x000000002c2c7984 */ /* 0x000ea80000000a00 */
[----:B------:R-:W2:Y:S01]  /*14c0*/  LDS.64 R26, [R59] ;  /* 0x000000003b1a7984 */ /* 0x000ea20000000a00 */
        /* <DEDUP_REMOVED lines=8> */
[----:B0-----:R-:W-:Y:S01]  /*1550*/  FADD.FTZ R51, R51, R38 ;  /* 0x0000002633337221 */ /* 0x001fe20000010000 */
[----:B------:R-:W-:-:S03]  /*1560*/  FADD.FTZ R52, R52, R39 ;  /* 0x0000002734347221 */ /* 0x000fc60000010000 */
[----:B------:R-:W-:Y:S01]  /*1570*/  FADD.FTZ R51, R51, R40 ;  /* 0x0000002833337221 */ /* 0x000fe20000010000 */
[----:B------:R-:W-:-:S03]  /*1580*/  FADD.FTZ R52, R52, R41 ;  /* 0x0000002934347221 */ /* 0x000fc60000010000 */
[----:B-1----:R-:W-:Y:S01]  /*1590*/  FADD.FTZ R51, R51, R42 ;  /* 0x0000002a33337221 */ /* 0x002fe20000010000 */
[----:B------:R-:W-:-:S03]  /*15a0*/  FADD.FTZ R52, R52, R43 ;  /* 0x0000002b34347221 */ /* 0x000fc60000010000 */
[----:B------:R-:W-:Y:S01]  /*15b0*/  FADD.FTZ R51, R51, R20 ;  /* 0x0000001433337221 */ /* 0x000fe20000010000 */
[----:B------:R-:W-:-:S03]  /*15c0*/  FADD.FTZ R52, R52, R21 ;  /* 0x0000001534347221 */ /* 0x000fc60000010000 */
[----:B--2---:R-:W-:Y:S01]  /*15d0*/  FADD.FTZ R51, R51, R44 ;  /* 0x0000002c33337221 */ /* 0x004fe20000010000 */
[----:B------:R-:W-:-:S03]  /*15e0*/  FADD.FTZ R52, R52, R45 ;  /* 0x0000002d34347221 */ /* 0x000fc60000010000 */
[----:B------:R-:W-:Y:S01]  /*15f0*/  FADD.FTZ R34, R51, R26 ;  /* 0x0000001a33227221 */ /* 0x000fe20000010000 */
[----:B------:R-:W-:-:S07]  /*1600*/  FADD.FTZ R35, R52, R27 ;  /* 0x0000001b34237221 */ /* 0x000fce0000010000 */
.L_x_1204:
[----:B------:R-:W-:Y:S05]  /*1610*/  BSYNC B0 ;  /* 0x0000000000007941 */ /* 0x000fea0003800000 */
.L_x_1203:
[----:B------:R-:W2:Y:S01]  /*1620*/  SHFL.BFLY PT, R21, R34, 0x1, 0x1f ;  /* 0x0c201f0022157f89 */ /* 0x000ea200000e0000 */
[----:B------:R-:W-:Y:S01]  /*1630*/  LOP3.LUT P2, RZ, R6, 0xfffffff1, RZ, 0xc0, !PT ;  /* 0xfffffff106ff7812 */ /* 0x000fe2000784c0ff */
[----:B------:R-:W-:Y:S01]  /*1640*/  BSSY B0, `(.L_x_1205) ;  /* 0x0000011000007945 */ /* 0x000fe20003800000 */
[----:B------:R-:W-:Y:S01]  /*1650*/  ISETP.GE.U32.AND P1, PT, R46, UR10, PT ;  /* 0x0000000a2e007c0c */ /* 0x000fe2000bf26070 */
[----:B01----:R-:W0:Y:S03]  /*1660*/  SHFL.BFLY PT, R26, R35, 0x1, 0x1f ;  /* 0x0c201f00231a7f89 */ /* 0x003e2600000e0000 */
[----:B------:R-:W-:Y:S01]  /*1670*/  ISETP.GE.AND.EX P1, PT, R47, UR6, PT, P1 ;  /* 0x000000062f007c0c */ /* 0x000fe2000bf26310 */
[----:B--2---:R-:W-:Y:S01]  /*1680*/  FADD.FTZ R20, R21, R34 ;  /* 0x0000002215147221 */ /* 0x004fe20000010000 */
[----:B0-----:R-:W-:-:S05]  /*1690*/  FADD.FTZ R21, R26, R35 ;  /* 0x000000231a157221 */ /* 0x001fca0000010000 */
[----:B------:R-:W-:Y:S06]  /*16a0*/  @P2 BRA `(.L_x_1206) ;  /* 0x0000000000282947 */ /* 0x000fec0003800000 */
[----:B------:R-:W0:Y:S01]  /*16b0*/  LDC R29, c[0x0][0x10] ;  /* 0x00000400ff1d7b82 */ /* 0x000e220000000800 */
[----:B------:R-:W-:-:S04]  /*16c0*/  SHF.R.U32.HI R28, RZ, 0x1, R6 ;  /* 0x00000001ff1c7819 */ /* 0x000fc80000011606 */
[----:B------:R-:W-:-:S03]  /*16d0*/  SHF.L.U32 R31, R28, 0x7, RZ ;  /* 0x000000071c1f7819 */ /* 0x000fc600000006ff */
[----:B------:R-:W1:Y:S01]  /*16e0*/  LDC.64 R26, c[0x0][0x260] ;  /* 0x00009800ff1a7b82 */ /* 0x000e620000000a00 */
[----:B0-----:R-:W-:Y:S01]  /*16f0*/  IMAD R28, R29, UR4, R0 ;  /* 0x000000041d1c7c24 */ /* 0x001fe2000f8e0200 */
[----:B------:R-:W-:-:S05]  /*1700*/  LOP3.LUT R29, R31, 0xffffff80, R2, 0xe2, !PT ;  /* 0xffffff801f1d7812 */ /* 0x000fca00078ee202 */
[----:B------:R-:W-:-:S05]  /*1710*/  IMAD R28, R28, 0x400, R29 ;  /* 0x000004001c1c7824 */ /* 0x000fca00078e021d */
[----:B------:R-:W-:-:S05]  /*1720*/  SHF.L.U32 R29, R28, 0x1, RZ ;  /* 0x000000011c1d7819 */ /* 0x000fca00000006ff */
[----:B-1----:R-:W-:-:S05]  /*1730*/  IMAD.WIDE.U32 R26, R29, 0x4, R26 ;  /* 0x000000041d1a7825 */ /* 0x002fca00078e001a */
[----:B------:R0:W-:Y:S02]  /*1740*/  STG.E.64 desc[UR8][R26.64], R20 ;  /* 0x000000141a007986 */ /* 0x0001e4000c101b08 */
.L_x_1206:
[----:B------:R-:W-:Y:S05]  /*1750*/  BSYNC B0 ;  /* 0x0000000000007941 */ /* 0x000fea0003800000 */
.L_x_1205:
[----:B------:R-:W-:Y:S05]  /*1760*/  @P1 BRA `(.L_x_1207) ;  /* 0x0000000000541947 */ /* 0x000fea0003800000 */
[----:B------:R-:W-:Y:S01]  /*1770*/  BAR.SYNC.DEFER_BLOCKING 0x0 ;  /* 0x0000000000007b1d */ /* 0x000fe20000010000 */
[----:B------:R-:W-:-:S13]  /*1780*/  ISETP.NE.AND P1, PT, R6, RZ, PT ;  /* 0x000000ff0600720c */ /* 0x000fda0003f25270 */
[----:B------:R-:W-:Y:S05]  /*1790*/  @P1 BRA `(.L_x_1208) ;  /* 0x00000000003c1947 */ /* 0x000fea0003800000 */
[----:B0-----:R-:W0:Y:S01]  /*17a0*/  LDC.64 R20, c[0x0][0x268] ;  /* 0x00009a00ff147b82 */ /* 0x001e220000000a00 */
[----:B------:R-:W-:Y:S01]  /*17b0*/  IMAD.MOV.U32 R27, RZ, RZ, 0x7fffff81 ;  /* 0x7fffff81ff1b7424 */ /* 0x000fe200078e00ff */
[----:B------:R-:W-:-:S04]  /*17c0*/  ISETP.NE.AND P1, PT, R2, RZ, PT ;  /* 0x000000ff0200720c */ /* 0x000fc80003f25270 */
[----:B------:R-:W-:Y:S01]  /*17d0*/  SEL R27, R27, 0x1, !P1 ;  /* 0x000000011b1b7807 */ /* 0x000fe20004800000 */
[----:B0-----:R-:W-:Y:S01]  /*17e0*/  IMAD.WIDE.U32 R20, R0, 0x4, R20 ;  /* 0x0000000400147825 */ /* 0x001fe200078e0014 */
[----:B------:R-:W-:Y:S06]  /*17f0*/  MEMBAR.ALL.GPU ;  /* 0x0000000000007992 */ /* 0x000fec000000a000 */
[----:B------:R-:W-:-:S00]  /*1800*/  ERRBAR ;  /* 0x00000000000079ab */ /* 0x000fc00000000000 */
[----:B------:R-:W-:Y:S06]  /*1810*/  CGAERRBAR ;  /* 0x00000000000075ab */ /* 0x000fec0000000000 */
[----:B------:R0:W5:Y:S02]  /*1820*/  ATOM.E.ADD.STRONG.GPU PT, R27, desc[UR8][R20.64], R27 ;  /* 0x0000001b141b798a */ /* 0x00016400081ee1c8 */
.L_x_1209:
[----:B------:R-:W2:Y:S04]  /*1830*/  LD.E.STRONG.GPU R26, desc[UR8][R20.64] ;  /* 0x00000008141a7980 */ /* 0x000ea8000c10f900 */
[----:B--2---:R-:W-:Y:S01]  /*1840*/  CCTL.IVALL ;  /* 0x00000000ff00798f */ /* 0x004fe20002000000 */
[----:B------:R-:W-:Y:S05]  /*1850*/  YIELD ;  /* 0x0000000000007946 */ /* 0x000fea0003800000 */
[----:B-----5:R-:W-:-:S04]  /*1860*/  LOP3.LUT R26, R26, R27, RZ, 0x3c, !PT ;  /* 0x0000001b1a1a7212 */ /* 0x020fc800078e3cff */
[----:B------:R-:W-:-:S13]  /*1870*/  ISETP.GT.AND P1, PT, R26, -0x1, PT ;  /* 0xffffffff1a00780c */ /* 0x000fda0003f24270 */
[----:B------:R-:W-:Y:S05]  /*1880*/  @P1 BRA `(.L_x_1209) ;  /* 0xfffffffc00e81947 */ /* 0x000fea000383ffff */
.L_x_1208:
[----:B------:R-:W-:Y:S05]  /*1890*/  WARPSYNC.ALL ;  /* 0x0000000000007948 */ /* 0x000fea0003800000 */
[----:B------:R-:W-:Y:S06]  /*18a0*/  BAR.SYNC.DEFER_BLOCKING 0x0 ;  /* 0x0000000000007b1d */ /* 0x000fec0000010000 */
[----:B------:R-:W-:Y:S05]  /*18b0*/  BRA `(.L_x_1210) ;  /* 0x0000000000607947 */ /* 0x000fea0003800000 */
.L_x_1207:
[----:B------:R-:W-:Y:S01]  /*18c0*/  BAR.SYNC.DEFER_BLOCKING 0x0 ;  /* 0x0000000000007b1d */ /* 0x000fe20000010000 */
[----:B------:R-:W-:-:S13]  /*18d0*/  ISETP.NE.AND P1, PT, R6, RZ, PT ;  /* 0x000000ff0600720c */ /* 0x000fda0003f25270 */
[----:B------:R-:W-:Y:S05]  /*18e0*/  @P1 BRA `(.L_x_1211) ;  /* 0x00000000004c1947 */ /* 0x000fea0003800000 */
[----:B0-----:R-:W0:Y:S01]  /*18f0*/  LDC.64 R20, c[0x0][0x268] ;  /* 0x00009a00ff147b82 */ /* 0x001e220000000a00 */
[----:B------:R-:W-:Y:S02]  /*1900*/  SHF.R.U32.HI R27, RZ, 0x1, R0 ;  /* 0x00000001ff1b7819 */ /* 0x000fe40000011600 */
[----:B------:R-:W-:Y:S02]  /*1910*/  LOP3.LUT R26, R0, 0x1, RZ, 0xc0, !PT ;  /* 0x00000001001a7812 */ /* 0x000fe400078ec0ff */
[----:B------:R-:W-:Y:S02]  /*1920*/  IADD3 R27, -R27, RZ, RZ ;  /* 0x000000ff1b1b7210 */ /* 0x000fe40007ffe1ff */
[----:B------:R-:W-:Y:S02]  /*1930*/  LOP3.LUT R29, R26, 0x2, RZ, 0xfc, !PT ;  /* 0x000000021a1d7812 */ /* 0x000fe400078efcff */
[----:B------:R-:W-:Y:S01]  /*1940*/  ISETP.NE.AND P1, PT, R2, R27, PT ;  /* 0x0000001b0200720c */ /* 0x000fe20003f25270 */
[----:B------:R-:W-:-:S05]  /*1950*/  IMAD.MOV.U32 R27, RZ, RZ, 0x7fffff81 ;  /* 0x7fffff81ff1b7424 */ /* 0x000fca00078e00ff */
[----:B------:R-:W-:Y:S01]  /*1960*/  SEL R27, R27, 0x1, !P1 ;  /* 0x000000011b1b7807 */ /* 0x000fe20004800000 */
[----:B0-----:R-:W-:Y:S01]  /*1970*/  IMAD.WIDE.U32 R20, R29, 0x4, R20 ;  /* 0x000000041d147825 */ /* 0x001fe200078e0014 */
[----:B------:R-:W-:Y:S06]  /*1980*/  MEMBAR.ALL.GPU ;  /* 0x0000000000007992 */ /* 0x000fec000000a000 */
[----:B------:R-:W-:-:S00]  /*1990*/  ERRBAR ;  /* 0x00000000000079ab */ /* 0x000fc00000000000 */
[----:B------:R-:W-:Y:S06]  /*19a0*/  CGAERRBAR ;  /* 0x00000000000075ab */ /* 0x000fec0000000000 */
[----:B------:R0:W5:Y:S02]  /*19b0*/  ATOM.E.ADD.STRONG.GPU PT, R27, desc[UR8][R20.64], R27 ;  /* 0x0000001b141b798a */ /* 0x00016400081ee1c8 */
.L_x_1212:
[----:B------:R-:W2:Y:S04]  /*19c0*/  LD.E.STRONG.GPU R26, desc[UR8][R20.64] ;  /* 0x00000008141a7980 */ /* 0x000ea8000c10f900 */
[----:B--2---:R-:W-:Y:S01]  /*19d0*/  CCTL.IVALL ;  /* 0x00000000ff00798f */ /* 0x004fe20002000000 */
[----:B------:R-:W-:Y:S05]  /*19e0*/  YIELD ;  /* 0x0000000000007946 */ /* 0x000fea0003800000 */
[----:B-----5:R-:W-:-:S04]  /*19f0*/  LOP3.LUT R26, R26, R27, RZ, 0x3c, !PT ;  /* 0x0000001b1a1a7212 */ /* 0x020fc800078e3cff */
[----:B------:R-:W-:-:S13]  /*1a00*/  ISETP.GT.AND P1, PT, R26, -0x1, PT ;  /* 0xffffffff1a00780c */ /* 0x000fda0003f24270 */
[----:B------:R-:W-:Y:S05]  /*1a10*/  @P1 BRA `(.L_x_1212) ;  /* 0xfffffffc00e81947 */ /* 0x000fea000383ffff */
.L_x_1211:
[----:B------:R-:W-:Y:S05]  /*1a20*/  WARPSYNC.ALL ;  /* 0x0000000000007948 */ /* 0x000fea0003800000 */
[----:B------:R-:W-:Y:S06]  /*1a30*/  BAR.SYNC.DEFER_BLOCKING 0x0 ;  /* 0x0000000000007b1d */ /* 0x000fec0000010000 */
.L_x_1210:
[----:B------:R-:W-:Y:S01]  /*1a40*/  ISETP.GT.U32.AND P1, PT, R6, 0xff, PT ;  /* 0x000000ff0600780c */ /* 0x000fe20003f24070 */
[----:B------:R-:W-:Y:S01]  /*1a50*/  BSSY B0, `(.L_x_1213) ;  /* 0x000001f000007945 */ /* 0x000fe20003800000 */
[----:B0-----:R-:W-:-:S11]  /*1a60*/  CS2R R26, SRZ ;  /* 0x00000000001a7805 */ /* 0x001fd6000001ff00 */
[----:B------:R-:W-:Y:S05]  /*1a70*/  @P1 BRA `(.L_x_1214) ;  /* 0x0000000000701947 */ /* 0x000fea0003800000 */
[----:B------:R-:W0:Y:S01]  /*1a80*/  LDC R29, c[0x0][0x10] ;  /* 0x00000400ff1d7b82 */ /* 0x000e220000000800 */
[----:B------:R-:W-:-:S04]  /*1a90*/  SHF.L.U32 R27, R6, 0x2, RZ ;  /* 0x00000002061b7819 */ /* 0x000fc800000006ff */
[----:B------:R-:W-:-:S03]  /*1aa0*/  LOP3.LUT R27, R27, 0x7fffff80, RZ, 0xc0, !PT ;  /* 0x7fffff801b1b7812 */ /* 0x000fc600078ec0ff */
[----:B------:R-:W1:Y:S01]  /*1ab0*/  LDC.64 R20, c[0x0][0x260] ;  /* 0x00009800ff147b82 */ /* 0x000e620000000a00 */
[----:B0-----:R-:W-:Y:S01]  /*1ac0*/  IMAD R26, R29, UR4, R0 ;  /* 0x000000041d1a7c24 */ /* 0x001fe2000f8e0200 */
[----:B------:R-:W-:-:S03]  /*1ad0*/  LOP3.LUT R29, R6, 0x1f, RZ, 0xc0, !PT ;  /* 0x0000001f061d7812 */ /* 0x000fc600078ec0ff */
[----:B------:R-:W-:-:S05]  /*1ae0*/  IMAD R26, R26, 0x400, R27 ;  /* 0x000004001a1a7824 */ /* 0x000fca00078e021b */
[----:B------:R-:W-:-:S05]  /*1af0*/  IADD3 R26, R26, R29, RZ ;  /* 0x0000001d1a1a7210 */ /* 0x000fca0007ffe0ff */
[----:B------:R-:W-:-:S04]  /*1b00*/  IMAD.SHL.U32 R31, R26, 0x2, RZ ;  /* 0x000000021a1f7824 */ /* 0x000fc800078e00ff */
[C---:B-1----:R-:W-:Y:S01]  /*1b10*/  IMAD.WIDE.U32 R26, R31.reuse, 0x4, R20 ;  /* 0x000000041f1a7825 */ /* 0x042fe200078e0014 */
[----:B------:R-:W-:-:S03]  /*1b20*/  IADD3 R29, R31, 0x40, RZ ;  /* 0x000000401f1d7810 */ /* 0x000fc60007ffe0ff */
[----:B------:R-:W-:Y:S02]  /*1b30*/  VIADD R33, R31, 0x80 ;  /* 0x000000801f217836 */ /* 0x000fe40000000000 */
[--C-:B------:R-:W-:Y:S01]  /*1b40*/  IMAD.WIDE.U32 R28, R29, 0x4, R20.reuse ;  /* 0x000000041d1c7825 */ /* 0x100fe200078e0014 */
[----:B------:R-:W2:Y:S01]  /*1b50*/  LDG.E.64 R26, desc[UR8][R26.64] ;  /* 0x000000081a1a7981 */ /* 0x000ea2000c1e1b00 */
[----:B------:R-:W-:Y:S02]  /*1b60*/  IADD3 R35, R31, 0xc0, RZ ;  /* 0x000000c01f237810 */ /* 0x000fe40007ffe0ff */
[--C-:B------:R-:W-:Y:S02]  /*1b70*/  IMAD.WIDE.U32 R30, R33, 0x4, R20.reuse ;  /* 0x00000004211e7825 */ /* 0x100fe400078e0014 */
[----:B------:R-:W3:Y:S02]  /*1b80*/  LDG.E.64 R28, desc[UR8][R28.64] ;  /* 0x000000081c1c7981 */ /* 0x000ee4000c1e1b00 */
        /* <DEDUP_REMOVED lines=11> */
.L_x_1214:
[----:B------:R-:W-:Y:S05]  /*1c40*/  BSYNC B0 ;  /* 0x0000000000007941 */ /* 0x000fea0003800000 */
.L_x_1213:
        /* <DEDUP_REMOVED lines=32> */
.L_x_1216:
[----:B------:R-:W-:Y:S05]  /*1e50*/  BSYNC B0 ;  /* 0x0000000000007941 */ /* 0x000fea0003800000 */
.L_x_1215:
[----:B------:R-:W1:Y:S08]  /*1e60*/  S2UR UR7, SR_CgaCtaId ;  /* 0x00000000000779c3 */ /* 0x000e700000008800 */
[----:B------:R-:W-:Y:S01]  /*1e70*/  BAR.SYNC.DEFER_BLOCKING 0x0 ;  /* 0x0000000000007b1d */ /* 0x000fe20000010000 */
[----:B------:R-:W-:Y:S01]  /*1e80*/  IMAD.SHL.U32 R4, R4, 0x8, RZ ;  /* 0x0000000804047824 */ /* 0x000fe200078e00ff */
[----:B------:R-:W-:-:S04]  /*1e90*/  ULOP3.LUT UR4, UR4, 0x1, URZ, 0x3c, !UPT ;  /* 0x0000000104047892 */ /* 0x000fc8000f8e3c3f */
[----:B------:R-:W-:Y:S01]  /*1ea0*/  UMOV UR5, 0x400 ;  /* 0x0000040000057882 */ /* 0x000fe20000000000 */
[----:B0-----:R-:W-:Y:S01]  /*1eb0*/  LOP3.LUT R21, R4, 0x8, RZ, 0xc0, !PT ;  /* 0x0000000804157812 */ /* 0x001fe200078ec0ff */
[----:B------:R-:W-:Y:S01]  /*1ec0*/  UIADD3 UR5, UR5, 0x2300, URZ ;  /* 0x0000230005057890 */ /* 0x000fe2000fffe03f */
[----:B------:R-:W-:Y:S02]  /*1ed0*/  ULDC.64 UR12, c[0x0][0x210] ;  /* 0x00008400000c7ab9 */ /* 0x000fe40000000a00 */
[----:B------:R-:W-:Y:S01]  /*1ee0*/  IADD3 R12, -R21, R12, RZ ;  /* 0x0000000c150c7210 */ /* 0x000fe20007ffe1ff */
[----:B-1----:R-:W-:-:S06]  /*1ef0*/  ULEA UR5, UR7, UR5, 0x18 ;  /* 0x0000000507057291 */ /* 0x002fcc000f8ec03f */
[----:B------:R-:W-:Y:S02]  /*1f00*/  LEA R4, R12, UR5, 0x3 ;  /* 0x000000050c047c11 */ /* 0x000fe4000f8e18ff */
[----:B------:R-:W-:-:S03]  /*1f10*/  IADD3 R12, P1, R13, UR12, RZ ;  /* 0x0000000c0d0c7c10 */ /* 0x000fc6000ff3e0ff */
[----:B------:R0:W1:Y:S01]  /*1f20*/  LDS.64 R20, [R4] ;  /* 0x0000000004147984 */ /* 0x0000620000000a00 */
[----:B------:R-:W-:Y:S01]  /*1f30*/  IADD3.X R13, R14, UR13, RZ, P1, !PT ;  /* 0x0000000d0e0d7c10 */ /* 0x000fe20008ffe4ff */
[----:B0-----:R-:W-:Y:S02]  /*1f40*/  IMAD.MOV.U32 R4, RZ, RZ, R46 ;  /* 0x000000ffff047224 */ /* 0x001fe400078e002e */
[--C-:B-1----:R-:W-:Y:S01]  /*1f50*/  FFMA.FTZ R16, R3, R16, -R20.reuse ;  /* 0x0000001003107223 */ /* 0x102fe20000010814 */
[----:B------:R-:W-:-:S03]  /*1f60*/  FFMA.FTZ R18, R17, R18, -R20 ;  /* 0x0000001211127223 */ /* 0x000fc60000010814 */
[-C--:B------:R-:W-:Y:S01]  /*1f70*/  FFMA.FTZ R16, R5, -R21.reuse, R16 ;  /* 0x8000001505107223 */ /* 0x080fe20000010010 */
[----:B------:R-:W-:-:S03]  /*1f80*/  FFMA.FTZ R18, R19, -R21, R18 ;  /* 0x8000001513127223 */ /* 0x000fc60000010012 */
[C---:B------:R-:W-:Y:S01]  /*1f90*/  FMUL.FTZ R16, R15.reuse, R16 ;  /* 0x000000100f107220 */ /* 0x040fe20000410000 */
[----:B------:R-:W-:-:S05]  /*1fa0*/  FMUL.FTZ R15, R15, R18 ;  /* 0x000000120f0f7220 */ /* 0x000fca0000410000 */
[----:B------:R-:W-:-:S04]  /*1fb0*/  F2FP.F16.F32.PACK_AB R16, R15, R16 ;  /* 0x000000100f10723e */ /* 0x000fc800000000ff */
[----:B------:R-:W-:Y:S01]  /*1fc0*/  PRMT R3, R16, 0x7632, R3 ;  /* 0x0000763210037816 */ /* 0x000fe20000000003 */
[----:B------:R1:W-:Y:S04]  /*1fd0*/  STG.E.U16 desc[UR8][R12.64], R16 ;  /* 0x000000100c007986 */ /* 0x0003e8000c101508 */
[----:B------:R1:W-:Y:S01]  /*1fe0*/  STG.E.U16 desc[UR8][R12.64+0x2], R3 ;  /* 0x000002030c007986 */ /* 0x0003e2000c101508 */
[----:B------:R-:W-:Y:S05]  /*1ff0*/  @!P0 BRA `(.L_x_1217) ;  /* 0xffffffe400148947 */ /* 0x000fea000383ffff */
.L_x_1201:
[C---:B-1----:R-:W-:Y:S02]  /*2000*/  SHF.L.U32 R3, R0.reuse, 0x6, RZ ;  /* 0x0000000600037819 */ /* 0x042fe400000006ff */
[----:B------:R-:W-:Y:S02]  /*2010*/  LOP3.LUT R0, R0, 0x1, RZ, 0xc0, !PT ;  /* 0x0000000100007812 */ /* 0x000fe400078ec0ff */
[----:B------:R-:W-:-:S03]  /*2020*/  LOP3.LUT R3, R3, 0x7ffff80, RZ, 0xc0, !PT ;  /* 0x07ffff8003037812 */ /* 0x000fc600078ec0ff */
[----:B0-----:R-:W-:Y:S02]  /*2030*/  IMAD R4, R0, 0x140, RZ ;  /* 0x0000014000047824 */ /* 0x001fe400078e02ff */
[----:B------:R-:W-:-:S03]  /*2040*/  IMAD.IADD R3, R3, 0x1, R2 ;  /* 0x0000000103037824 */ /* 0x000fc600078e0202 */
[----:B------:R-:W-:Y:S01]  /*2050*/  IADD3 R5, R4, 0x140, RZ ;  /* 0x0000014004057810 */ /* 0x000fe20007ffe0ff */
[----:B------:R-:W-:-:S05]  /*2060*/  IMAD R14, R3, 0x20, R4 ;  /* 0x00000020030e7824 */ /* 0x000fca00078e0204 */
[----:B------:R-:W-:-:S13]  /*2070*/  ISETP.GE.AND P0, PT, R14, R5, PT ;  /* 0x000000050e00720c */ /* 0x000fda0003f06270 */
[----:B------:R-:W-:Y:S05]  /*2080*/  @P0 EXIT ;  /* 0x000000000000094d */ /* 0x000fea0003800000 */
[----:B------:R-:W0:Y:S01]  /*2090*/  LDC.64 R16, c[0x0][0x258] ;  /* 0x00009600ff107b82 */ /* 0x000e220000000a00 */
        /* <DEDUP_REMOVED lines=20> */
[----:B------:R-:W-:-:S04]  /*21e0*/  IMAD.WIDE.U32 R8, R13, -0x33333333, RZ ;  /* 0xcccccccd0d087825 */ /* 0x000fc800078e00ff */
[----:B------:R-:W-:Y:S01]  /*21f0*/  IMAD.X R13, RZ, RZ, RZ, P0 ;  /* 0x000000ffff0d7224 */ /* 0x000fe200000e06ff */
[----:B------:R-:W-:Y:S01]  /*2200*/  IADD3 RZ, P1, R9, R10, RZ ;  /* 0x0000000a09ff7210 */ /* 0x000fe20007f3e0ff */
[----:B------:R-:W-:Y:S01]  /*2210*/  IMAD.MOV.U32 R12, RZ, RZ, R11 ;  /* 0x000000ffff0c7224 */ /* 0x000fe200078e000b */
[----:B------:R-:W-:Y:S01]  /*2220*/  ISETP.LT.U32.AND P0, PT, R16, 0x1, PT ;  /* 0x000000011000780c */ /* 0x000fe20003f01070 */
[----:B------:R-:W-:-:S03]  /*2230*/  IMAD.WIDE.U32 R8, R7, -0x33333333, RZ ;  /* 0xcccccccd07087825 */ /* 0x000fc600078e00ff */
[----:B------:R-:W-:Y:S01]  /*2240*/  ISETP.LT.AND.EX P0, PT, R17, RZ, PT, P0 ;  /* 0x000000ff1100720c */ /* 0x000fe20003f01300 */
[----:B------:R-:W-:Y:S01]  /*2250*/  IMAD.WIDE.U32.X R10, R15, -0x33333334, R12, P1 ;  /* 0xcccccccc0f0a7825 */ /* 0x000fe200008e040c */
[----:B------:R-:W-:Y:S02]  /*2260*/  LEA.HI R49, R9, 0x1, RZ, 0x1c ;  /* 0x0000000109317811 */ /* 0x000fe400078fe0ff */
[----:B------:R-:W-:Y:S02]  /*2270*/  SEL R50, R16, 0x1, P0 ;  /* 0x0000000110327807 */ /* 0x000fe40000000000 */
[----:B------:R-:W-:Y:S02]  /*2280*/  SHF.R.U64 R51, R10, 0x3, R11 ;  /* 0x000000030a337819 */ /* 0x000fe4000000120b */
[----:B------:R-:W-:Y:S02]  /*2290*/  SEL R17, R17, RZ, P0 ;  /* 0x000000ff11117207 */ /* 0x000fe40000000000 */
[----:B------:R-:W-:-:S02]  /*22a0*/  IADD3 R8, P0, R3, 0xa, RZ ;  /* 0x0000000a03087810 */ /* 0x000fc40007f1e0ff */
[C---:B------:R-:W-:Y:S02]  /*22b0*/  IADD3 R11, P2, R3.reuse, 0x1e, RZ ;  /* 0x0000001e030b7810 */ /* 0x040fe40007f5e0ff */
[----:B------:R-:W-:Y:S01]  /*22c0*/  IADD3 R10, P1, R3, 0x14, RZ ;  /* 0x00000014030a7810 */ /* 0x000fe20007f3e0ff */
[----:B------:R-:W-:Y:S01]  /*22d0*/  IMAD.X R13, RZ, RZ, RZ, P0 ;  /* 0x000000ffff0d7224 */ /* 0x000fe200000e06ff */
[----:B------:R-:W-:Y:S01]  /*22e0*/  IADD3 R51, R51, 0x1, RZ ;  /* 0x0000000133337810 */ /* 0x000fe20007ffe0ff */
[----:B------:R-:W-:Y:S01]  /*22f0*/  IMAD.X R15, RZ, RZ, RZ, P2 ;  /* 0x000000ffff0f7224 */ /* 0x000fe200010e06ff */
[----:B------:R-:W-:Y:S02]  /*2300*/  MOV R9, R14 ;  /* 0x0000000e00097202 */ /* 0x000fe40000000f00 */
[C---:B------:R-:W-:Y:S01]  /*2310*/  SHF.L.U64.HI R48, R50.reuse, 0x7, R17 ;  /* 0x0000000732307819 */ /* 0x040fe20000010211 */
[----:B------:R-:W-:Y:S01]  /*2320*/  IMAD.SHL.U32 R50, R50, 0x80, RZ ;  /* 0x0000008032327824 */ /* 0x000fe200078e00ff */
[----:B------:R-:W-:-:S02]  /*2330*/  LOP3.LUT R12, R2, 0xf, RZ, 0xc0, !PT ;  /* 0x0000000f020c7812 */ /* 0x000fc400078ec0ff */
[----:B------:R-:W-:Y:S02]  /*2340*/  IADD3.X R14, RZ, RZ, RZ, P1, !PT ;  /* 0x000000ffff0e7210 */ /* 0x000fe40000ffe4ff */
[----:B------:R-:W-:Y:S02]  /*2350*/  LOP3.LUT R49, R49, 0x3, RZ, 0xc0, !PT ;  /* 0x0000000331317812 */ /* 0x000fe400078ec0ff */
[----:B------:R-:W-:-:S07]  /*2360*/  LOP3.LUT R51, R51, 0x3, RZ, 0xc0, !PT ;  /* 0x0000000333337812 */ /* 0x000fce00078ec0ff */
.L_x_1234:
[----:B------:R-:W-:Y:S01]  /*2370*/  ISETP.GT.U32.AND P0, PT, R50, R3, PT ;  /* 0x000000033200720c */ /* 0x000fe20003f04070 */
[----:B------:R-:W-:Y:S01]  /*2380*/  BSSY B0, `(.L_x_1218) ;  /* 0x00000ad000007945 */ /* 0x000fe20003800000 */
[----:B------:R-:W-:Y:S01]  /*2390*/  MOV R45, RZ ;  /* 0x000000ff002d7202 */ /* 0x000fe20000000f00 */
[----:B------:R-:W-:Y:S01]  /*23a0*/  IMAD.MOV.U32 R52, RZ, RZ, RZ ;  /* 0x000000ffff347224 */ /* 0x000fe200078e00ff */
[----:B------:R-:W-:-:S13]  /*23b0*/  ISETP.GT.AND.EX P0, PT, R48, RZ, PT, P0 ;  /* 0x000000ff3000720c */ /* 0x000fda0003f04300 */
[----:B------:R-:W-:Y:S05]  /*23c0*/  @!P0 BRA `(.L_x_1219) ;  /* 0x0000000800a08947 */ /* 0x000fea0003800000 */
[----:B------:R-:W-:Y:S01]  /*23d0*/  ISETP.NE.U32.AND P1, PT, R51, RZ, PT ;  /* 0x000000ff3300720c */ /* 0x000fe20003f25070 */
[----:B------:R-:W-:Y:S01]  /*23e0*/  BSSY B1, `(.L_x_1220) ;  /* 0x0000026000017945 */ /* 0x000fe20003800000 */
[--C-:B------:R-:W-:Y:S01]  /*23f0*/  IADD3 R17, P2, P3, -R4, -0x81, -R3.reuse ;  /* 0xffffff7f04117810 */ /* 0x100fe20007b5e903 */
[----:B------:R-:W-:Y:S01]  /*2400*/  HFMA2.MMA R45, -RZ, RZ, 0, 0 ;  /* 0x00000000ff2d7435 */ /* 0x000fe200000001ff */
[----:B------:R-:W-:Y:S02]  /*2410*/  ISETP.NE.AND.EX P1, PT, RZ, RZ, PT, P1 ;  /* 0x000000ffff00720c */ /* 0x000fe40003f25310 */
[----:B------:R-:W-:Y:S02]  /*2420*/  CS2R R52, SRZ ;  /* 0x0000000000347805 */ /* 0x000fe4000001ff00 */
[----:B------:R-:W-:Y:S01]  /*2430*/  MOV R16, 0xffffffff ;  /* 0xffffffff00107802 */ /* 0x000fe20000000f00 */
[----:B------:R-:W-:Y:S01]  /*2440*/  IMAD.MOV.U32 R55, RZ, RZ, R3 ;  /* 0x000000ffff377224 */ /* 0x000fe200078e0003 */
[----:B------:R-:W-:-:S02]  /*2450*/  ISETP.GE.U32.AND P0, PT, R17, 0x1e, PT ;  /* 0x0000001e1100780c */ /* 0x000fc40003f06070 */
[----:B------:R-:W-:Y:S02]  /*2460*/  IADD3.X R17, ~R5, -0x1, R16, P2, P3 ;  /* 0xffffffff05117810 */ /* 0x000fe400017e6510 */
[----:B------:R-:W-:Y:S02]  /*2470*/  LOP3.LUT R16, R2, 0x1f, RZ, 0xc0, !PT ;  /* 0x0000001f02107812 */ /* 0x000fe400078ec0ff */
[----:B------:R-:W-:Y:S02]  /*2480*/  ISETP.GE.U32.AND.EX P0, PT, R17, RZ, PT, P0 ;  /* 0x000000ff1100720c */ /* 0x000fe40003f06100 */
[----:B------:R-:W-:-:S04]  /*2490*/  IADD3 R16, P2, R16, R9, RZ ;  /* 0x0000000910107210 */ /* 0x000fc80007f5e0ff */
        /* <DEDUP_REMOVED lines=26> */
.L_x_1221:
[----:B------:R-:W-:Y:S05]  /*2640*/  BSYNC B1 ;  /* 0x0000000000017941 */ /* 0x000fea0003800000 */
.L_x_1220:
[----:B------:R-:W-:Y:S05]  /*2650*/  @!P0 BRA `(.L_x_1219) ;  /* 0x0000000400fc8947 */ /* 0x000fea0003800000 */
[----:B------:R-:W-:Y:S01]  /*2660*/  IADD3 R18, P2, -R55, R50, RZ ;  /* 0x0000003237127210 */ /* 0x000fe20007f5e1ff */
[----:B------:R-:W-:Y:S01]  /*2670*/  IMAD R19, R53, 0x500, RZ ;  /* 0x0000050035137824 */ /* 0x000fe200078e02ff */
[C---:B------:R-:W-:Y:S01]  /*2680*/  SHF.L.U64.HI R17, R16.reuse, 0x1, R17 ;  /* 0x0000000110117819 */ /* 0x040fe20000010211 */
[----:B------:R-:W-:Y:S01]  /*2690*/  IMAD.SHL.U32 R16, R16, 0x2, RZ ;  /* 0x0000000210107824 */ /* 0x000fe200078e00ff */
[----:B------:R-:W-:Y:S01]  /*26a0*/  ISETP.GT.U32.AND P1, PT, R18, 0x78, PT ;  /* 0x000000781200780c */ /* 0x000fe20003f24070 */
[----:B------:R-:W-:Y:S01]  /*26b0*/  IMAD.X R18, R48, 0x1, ~R53, P2 ;  /* 0x0000000130127824 */ /* 0x000fe200010e0e35 */
[----:B------:R-:W-:Y:S01]  /*26c0*/  ULDC.64 UR4, c[0x0][0x260] ;  /* 0x0000980000047ab9 */ /* 0x000fe20000000a00 */
[----:B------:R-:W-:Y:S01]  /*26d0*/  IMAD.WIDE.U32 R16, R55, 0x500, R16 ;  /* 0x0000050037107825 */ /* 0x000fe200078e0010 */
[----:B------:R-:W-:Y:S02]  /*26e0*/  BSSY B1, `(.L_x_1222) ;  /* 0x0000043000017945 */ /* 0x000fe40003800000 */
[----:B------:R-:W-:-:S02]  /*26f0*/  ISETP.GT.AND.EX P1, PT, R18, RZ, PT, P1 ;  /* 0x000000ff1200720c */ /* 0x000fc40003f24310 */
        /* <DEDUP_REMOVED lines=10> */
.L_x_1224:
        /* <DEDUP_REMOVED lines=34> */
[----:B------:R-:W-:Y:S01]  /*29c0*/  IADD3 R55, P1, R55, 0xa0, RZ ;  /* 0x000000a037377810 */ /* 0x000fe20007f3e0ff */
[----:B------:R-:W-:Y:S02]  /*29d0*/  FADD.FTZ R59, R59, R34 ;  /* 0x000000223b3b7221 */ /* 0x000fe40000010000 */
[----:B------:R-:W-:Y:S02]  /*29e0*/  FADD.FTZ R52, R52, R35 ;  /* 0x0000002334347221 */ /* 0x000fe40000010000 */
[----:B------:R-:W-:Y:S01]  /*29f0*/  FADD.FTZ R59, R59, R36 ;  /* 0x000000243b3b7221 */ /* 0x000fe20000010000 */
[----:B------:R-:W-:Y:S02]  /*2a00*/  IMAD.X R53, RZ, RZ, R53, P1 ;  /* 0x000000ffff357224 */ /* 0x000fe400008e0635 */
        /* <DEDUP_REMOVED lines=9> */
[----:B0-----:R-:W-:-:S04]  /*2aa0*/  IADD3 R56, P2, R56, 0xc8000, RZ ;  /* 0x000c800038387810 */ /* 0x001fc80007f5e0ff */
[----:B------:R-:W-:Y:S01]  /*2ab0*/  IADD3.X R57, RZ, R57, RZ, P2, !PT ;  /* 0x00000039ff397210 */ /* 0x000fe200017fe4ff */
[----:B--2---:R-:W-:Y:S01]  /*2ac0*/  FADD.FTZ R59, R59, R44 ;  /* 0x0000002c3b3b7221 */ /* 0x004fe20000010000 */
[----:B------:R-:W-:-:S03]  /*2ad0*/  FADD.FTZ R52, R52, R45 ;  /* 0x0000002d34347221 */ /* 0x000fc60000010000 */
[----:B------:R-:W-:Y:S01]  /*2ae0*/  FADD.FTZ R45, R59, R46 ;  /* 0x0000002e3b2d7221 */ /* 0x000fe20000010000 */
[----:B------:R-:W-:Y:S01]  /*2af0*/  FADD.FTZ R52, R52, R47 ;  /* 0x0000002f34347221 */ /* 0x000fe20000010000 */
[----:B------:R-:W-:Y:S06]  /*2b00*/  @!P1 BRA `(.L_x_1224) ;  /* 0xfffffffc00249947 */ /* 0x000fec000383ffff */
.L_x_1223:
[----:B------:R-:W-:Y:S05]  /*2b10*/  BSYNC B1 ;  /* 0x0000000000017941 */ /* 0x000fea0003800000 */
.L_x_1222:
        /* <DEDUP_REMOVED lines=35> */
.L_x_1226:
[----:B------:R-:W-:Y:S05]  /*2d50*/  BSYNC B1 ;  /* 0x0000000000017941 */ /* 0x000fea0003800000 */
.L_x_1225:
        /* <DEDUP_REMOVED lines=15> */
.L_x_1219:
[----:B------:R-:W-:Y:S05]  /*2e50*/  BSYNC B0 ;  /* 0x0000000000007941 */ /* 0x000fea0003800000 */
.L_x_1218:
[----:B------:R-:W0:Y:S01]  /*2e60*/  S2UR UR5, SR_CgaCtaId ;  /* 0x00000000000579c3 */ /* 0x000e220000008800 */
[----:B------:R-:W-:Y:S01]  /*2e70*/  UMOV UR4, 0x400 ;  /* 0x0000040000047882 */ /* 0x000fe20000000000 */
[----:B------:R-:W-:Y:S02]  /*2e80*/  SHF.L.U32 R17, R3, 0x1, RZ ;  /* 0x0000000103117819 */ /* 0x000fe400000006ff */
[----:B------:R-:W-:Y:S02]  /*2e90*/  ISETP.GT.U32.AND P0, PT, R2, 0x1ff, PT ;  /* 0x000001ff0200780c */ /* 0x000fe40003f04070 */
[----:B------:R-:W-:Y:S01]  /*2ea0*/  LOP3.LUT R17, R17, 0x1f, R2, 0x78, !PT ;  /* 0x0000001f11117812 */ /* 0x000fe200078e7802 */
[----:B0-----:R-:W-:-:S06]  /*2eb0*/  ULEA UR4, UR5, UR4, 0x18 ;  /* 0x0000000405047291 */ /* 0x001fcc000f8ec03f */
[----:B------:R-:W-:-:S05]  /*2ec0*/  LEA R16, R3, UR4, 0x7 ;  /* 0x0000000403107c11 */ /* 0x000fca000f8e38ff */
[----:B------:R-:W-:-:S05]  /*2ed0*/  IMAD R16, R17, 0x4, R16 ;  /* 0x0000000411107824 */ /* 0x000fca00078e0210 */
        /* <DEDUP_REMOVED lines=25> */
[----:B------:R-:W-:Y:S01]  /*3070*/  MOV R26, 0xffff ;  /* 0x0000ffff001a7802 */ /* 0x000fe20000000f00 */
[----:B------:R-:W-:Y:S02]  /*3080*/  IMAD.MOV.U32 R28, RZ, RZ, 0xffff ;  /* 0x0000ffffff1c7424 */ /* 0x000fe400078e00ff */
        /* <DEDUP_REMOVED lines=15> */
.L_x_1243:
[----:B------:R-:W0:Y:S01]  /*3180*/  LDC.64 R18, c[0x0][0x218] ;  /* 0x00008600ff127b82 */ /* 0x000e220000000a00 */
[----:B------:R-:W-:Y:S01]  /*3190*/  ISETP.NE.AND P1, PT, R12, RZ, PT ;  /* 0x000000ff0c00720c */ /* 0x000fe20003f25270 */
[----:B--2---:R-:W-:Y:S01]  /*31a0*/  FADD.FTZ R34, R16, R34 ;  /* 0x0000002210227221 */ /* 0x004fe20000010000 */
[----:B------:R-:W-:Y:S02]  /*31b0*/  LEA.HI R17, R2, R9, RZ, 0x1c ;  /* 0x0000000902117211 */ /* 0x000fe400078fe0ff */
[----:B------:R-:W-:-:S03]  /*31c0*/  ISETP.NE.AND P2, PT, R49, 0x1, PT ;  /* 0x000000013100780c */ /* 0x000fc60003f45270 */
[----:B------:R-:W1:Y:S06]  /*31d0*/  LDC.64 R20, c[0x0][0x220] ;  /* 0x00008800ff147b82 */ /* 0x000e6c0000000a00 */
[----:B------:R-:W-:Y:S02]  /*31e0*/  @!P1 F2FP.F16.F32.PACK_AB R16, RZ, R22 ;  /* 0x00000016ff10923e */ /* 0x000fe400000000ff */
[----:B------:R-:W-:Y:S01]  /*31f0*/  @!P1 F2FP.F16.F32.PACK_AB R22, RZ, R34 ;  /* 0x00000022ff16923e */ /* 0x000fe200000000ff */
[----:B0-----:R-:W-:-:S04]  /*3200*/  IMAD.WIDE R18, R17, 0x2, R18 ;  /* 0x0000000211127825 */ /* 0x001fc800078e0212 */
[----:B-1----:R-:W-:Y:S01]  /*3210*/  IMAD.WIDE R20, R17, 0x2, R20 ;  /* 0x0000000211147825 */ /* 0x002fe200078e0214 */
[----:B------:R-:W-:Y:S02]  /*3220*/  PRMT R17, R16, 0x7610, R17 ;  /* 0x0000761010117816 */ /* 0x000fe40000000011 */
[----:B------:R-:W-:-:S03]  /*3230*/  LEA.HI R16, R2, 0x14, RZ, 0x1c ;  /* 0x0000001402107811 */ /* 0x000fc600078fe0ff */
[----:B------:R0:W-:Y:S04]  /*3240*/  @!P1 STG.E.U16 desc[UR8][R18.64], R17 ;  /* 0x0000001112009986 */ /* 0x0001e8000c101508 */
[----:B------:R0:W-:Y:S01]  /*3250*/  @!P1 STG.E.U16 desc[UR8][R20.64], R22 ;  /* 0x0000001614009986 */ /* 0x0001e2000c101508 */
[----:B------:R-:W-:Y:S05]  /*3260*/  @!P2 BRA `(.L_x_1229) ;  /* 0x000000040040a947 */ /* 0x000fea0003800000 */
[C---:B0-----:R-:W-:Y:S01]  /*3270*/  @!P0 IMAD.SHL.U32 R17, R12.reuse, 0x2, RZ ;  /* 0x000000020c118824 */ /* 0x041fe200078e00ff */
        /* <DEDUP_REMOVED lines=31> */
.L_x_1253:
[----:B--2---:R-:W-:Y:S01]  /*3470*/  FADD.FTZ R17, R16, R34 ;  /* 0x0000002210117221 */ /* 0x004fe20000010000 */
[----:B------:R-:W-:Y:S02]  /*3480*/  @!P1 F2FP.F16.F32.PACK_AB R16, RZ, R26 ;  /* 0x0000001aff10923e */ /* 0x000fe400000000ff */
[----:B------:R-:W-:Y:S02]  /*3490*/  ISETP.NE.AND P2, PT, R49, 0x2, PT ;  /* 0x000000023100780c */ /* 0x000fe40003f45270 */
[----:B------:R-:W-:Y:S02]  /*34a0*/  PRMT R22, R16, 0x7610, R22 ;  /* 0x0000761010167816 */ /* 0x000fe40000000016 */
[----:B------:R-:W-:Y:S02]  /*34b0*/  @!P1 F2FP.F16.F32.PACK_AB R17, RZ, R17 ;  /* 0x00000011ff11923e */ /* 0x000fe400000000ff */
[----:B------:R-:W-:Y:S01]  /*34c0*/  LEA.HI R16, R2, 0x28, RZ, 0x1c ;  /* 0x0000002802107811 */ /* 0x000fe200078fe0ff */
[----:B------:R1:W-:Y:S04]  /*34d0*/  @!P1 STG.E.U16 desc[UR8][R18.64+0x28], R22 ;  /* 0x0000281612009986 */ /* 0x0003e8000c101508 */
        /* <DEDUP_REMOVED lines=34> */
.L_x_1263:
[----:B--2---:R-:W-:Y:S01]  /*3700*/  FADD.FTZ R17, R16, R34 ;  /* 0x0000002210117221 */ /* 0x004fe20000010000 */
[----:B------:R-:W-:-:S04]  /*3710*/  @!P1 F2FP.F16.F32.PACK_AB R16, RZ, R26 ;  /* 0x0000001aff10923e */ /* 0x000fc800000000ff */
[----:B------:R-:W-:Y:S02]  /*3720*/  PRMT R22, R16, 0x7610, R22 ;  /* 0x0000761010167816 */ /* 0x000fe40000000016 */
[----:B------:R-:W-:Y:S02]  /*3730*/  @!P1 F2FP.F16.F32.PACK_AB R17, RZ, R17 ;  /* 0x00000011ff11923e */ /* 0x000fe400000000ff */
[----:B------:R-:W-:Y:S01]  /*3740*/  LEA.HI R16, R2, 0x3c, RZ, 0x1c ;  /* 0x0000003c02107811 */ /* 0x000fe200078fe0ff */
[----:B------:R2:W-:Y:S04]  /*3750*/  @!P1 STG.E.U16 desc[UR8][R18.64+0x50], R22 ;  /* 0x0000501612009986 */ /* 0x0005e8000c101508 */
[----:B------:R2:W-:Y:S02]  /*3760*/  @!P1 STG.E.U16 desc[UR8][R20.64+0x50], R17 ;  /* 0x0000501114009986 */ /* 0x0005e4000c101508 */
.L_x_1229:
[----:B------:R-:W-:Y:S05]  /*3770*/  BSYNC B0 ;  /* 0x0000000000007941 */ /* 0x000fea0003800000 */
.L_x_1228:
        /* <DEDUP_REMOVED lines=131> */
[----:B------:R-:W-:Y:S01]  /*3fb0*/  @!P0 F2FP.F16.F32.PACK_AB R34, RZ, R19 ;  /* 0x00000013ff22823e */ /* 0x000fe200000000ff */
[----:B------:R-:W3:Y:S01]  /*3fc0*/  SHFL.BFLY PT, R29, R28, 0x2, 0x101f ;  /* 0x0c501f001c1d7f89 */ /* 0x000ee200000e0000 */
[----:B------:R-:W-:Y:S02]  /*3fd0*/  @!P0 IMAD.WIDE R24, R43, 0x2, R24 ;  /* 0x000000022b188825 */ /* 0x000fe400078e0218 */
[----:B------:R-:W-:Y:S02]  /*3fe0*/  @!P0 F2FP.F16.F32.PACK_AB R46, RZ, R46 ;  /* 0x0000002eff2e823e */ /* 0x000fe400000000ff */
        /* <DEDUP_REMOVED lines=14> */
[----:B------:R-:W-:Y:S01]  /*40d0*/  @!P0 F2FP.F16.F32.PACK_AB R30, RZ, R40 ;  /* 0x00000028ff1e823e */ /* 0x000fe200000000ff */
[----:B------:R-:W3:Y:S01]  /*40e0*/  SHFL.BFLY PT, R37, R44, 0x1, 0x101f ;  /* 0x0c301f002c257f89 */ /* 0x000ee200000e0000 */
[----:B------:R-:W-:Y:S02]  /*40f0*/  MOV R29, 0xffff ;  /* 0x0000ffff001d7802 */ /* 0x000fe40000000f00 */
[----:B-1----:R-:W-:Y:S01]  /*4100*/  @!P0 F2FP.F16.F32.PACK_AB R27, RZ, R35 ;  /* 0x00000023ff1b823e */ /* 0x002fe200000000ff */
[C---:B----4-:R-:W-:Y:S01]  /*4110*/  @!P0 IMAD.WIDE R20, R43.reuse, 0x2, R20 ;  /* 0x000000022b148825 */ /* 0x050fe200078e0214 */
[----:B------:R-:W-:Y:S01]  /*4120*/  @!P0 F2FP.F16.F32.PACK_AB R35, RZ, R39 ;  /* 0x00000027ff23823e */ /* 0x000fe200000000ff */
[----:B------:R1:W4:Y:S01]  /*4130*/  SHFL.BFLY PT, R34, R28, 0x1, 0x101f ;  /* 0x0c301f001c227f89 */ /* 0x00032200000e0000 */
[----:B-----5:R-:W-:Y:S01]  /*4140*/  @!P0 F2FP.F16.F32.PACK_AB R25, RZ, R36 ;  /* 0x00000024ff19823e */ /* 0x020fe200000000ff */
[----:B0-----:R-:W-:-:S04]  /*4150*/  @!P0 IMAD.WIDE R18, R43, 0x2, R18 ;  /* 0x000000022b128825 */ /* 0x001fc800078e0212 */
[----:B------:R1:W-:Y:S04]  /*4160*/  @!P0 STG.E.U16 desc[UR8][R22.64+0x28], R25 ;  /* 0x0000281916008986 */ /* 0x0003e8000c101508 */
[----:B------:R1:W-:Y:S01]  /*4170*/  @!P0 STG.E.U16 desc[UR8][R20.64+0x28], R27 ;  /* 0x0000281b14008986 */ /* 0x0003e2000c101508 */
[----:B--2---:R-:W-:-:S03]  /*4180*/  @!P0 IMAD.WIDE R16, R43, 0x2, R16 ;  /* 0x000000022b108825 */ /* 0x004fc600078e0210 */
[----:B------:R1:W-:Y:S01]  /*4190*/  @!P0 STG.E.U16 desc[UR8][R18.64+0x50], R30 ;  /* 0x0000501e12008986 */ /* 0x0003e2000c101508 */
[----:B---3--:R-:W-:-:S03]  /*41a0*/  FADD.FTZ R37, R44, R37 ;  /* 0x000000252c257221 */ /* 0x008fc60000010000 */
[----:B----4-:R1:W-:Y:S04]  /*41b0*/  @!P0 STG.E.U16 desc[UR8][R16.64+0x50], R35 ;  /* 0x0000502310008986 */ /* 0x0103e8000c101508 */
.L_x_1297:
[----:B-1----:R-:W0:Y:S01]  /*41c0*/  @!P0 LDC.64 R16, c[0x0][0x218] ;  /* 0x00008600ff108b82 */ /* 0x002e220000000a00 */
[----:B------:R-:W-:Y:S01]  /*41d0*/  FADD.FTZ R21, R28, R34 ;  /* 0x000000221c157221 */ /* 0x000fe20000010000 */
[----:B------:R-:W-:-:S04]  /*41e0*/  @!P0 F2FP.F16.F32.PACK_AB R20, RZ, R37 ;  /* 0x00000025ff14823e */ /* 0x000fc800000000ff */
[----:B------:R-:W-:Y:S02]  /*41f0*/  @!P0 F2FP.F16.F32.PACK_AB R21, RZ, R21 ;  /* 0x00000015ff15823e */ /* 0x000fe400000000ff */
[----:B------:R-:W1:Y:S01]  /*4200*/  @!P0 LDC.64 R18, c[0x0][0x220] ;  /* 0x00008800ff128b82 */ /* 0x000e620000000a00 */
[----:B0-----:R-:W-:-:S05]  /*4210*/  @!P0 IMAD.WIDE R16, R43, 0x2, R16 ;  /* 0x000000022b108825 */ /* 0x001fca00078e0210 */
[----:B------:R3:W-:Y:S01]  /*4220*/  @!P0 STG.E.U16 desc[UR8][R16.64+0x78], R20 ;  /* 0x0000781410008986 */ /* 0x0007e2000c101508 */
[----:B-1----:R-:W-:-:S05]  /*4230*/  @!P0 IMAD.WIDE R18, R43, 0x2, R18 ;  /* 0x000000022b128825 */ /* 0x002fca00078e0212 */
[----:B------:R3:W-:Y:S02]  /*4240*/  @!P0 STG.E.U16 desc[UR8][R18.64+0x78], R21 ;  /* 0x0000781512008986 */ /* 0x0007e4000c101508 */
.L_x_1227:
        /* <DEDUP_REMOVED lines=8> */
.L_x_1230:
[----:B------:R-:W-:Y:S01]  /*42d0*/  HFMA2.MMA R32, -RZ, RZ, 0, 4.76837158203125e-07 ;  /* 0x00000008ff207435 */ /* 0x000fe200000001ff */
[----:B-1----:R-:W-:Y:S01]  /*42e0*/  MOV R33, R16 ;  /* 0x0000001000217202 */ /* 0x002fe20000000f00 */
[----:B------:R-:W-:Y:S01]  /*42f0*/  IMAD.MOV.U32 R31, RZ, RZ, 0x101f ;  /* 0x0000101fff1f7424 */ /* 0x000fe200078e00ff */
[----:B------:R-:W-:-:S08]  /*4300*/  MOV R30, 0xffff ;  /* 0x0000ffff001e7802 */ /* 0x000fd00000000f00 */
[----:B0-2---:R-:W-:Y:S05]  /*4310*/  WARPSYNC.COLLECTIVE R30, `(.L_x_1235) ;  /* 0x000000001e087348 */ /* 0x005fea0003c00000 */
[----:B------:R1:W3:Y:S02]  /*4320*/  SHFL.BFLY P2, R34, R33, R32, R31 ;  /* 0x0c00002021227389 */ /* 0x0002e4000004001f */
[----:B0123--:R-:W-:Y:S01]  /*4330*/  ENDCOLLECTIVE ;  /* 0x000000000000791b */ /* 0x00ffe20003800000 */
.L_x_1235:
[----:B------:R-:W-:Y:S01]  /*4340*/  IMAD.MOV.U32 R33, RZ, RZ, R17 ;  /* 0x000000ffff217224 */ /* 0x000fe200078e0011 */
[----:B------:R-:W-:-:S07]  /*4350*/  MOV R19, R34 ;  /* 0x0000002200137202 */ /* 0x000fce0000000f00 */
[----:B------:R-:W-:Y:S05]  /*4360*/  WARPSYNC.COLLECTIVE R30, `(.L_x_1236) ;  /* 0x000000001e087348 */ /* 0x000fea0003c00000 */
[----:B------:R0:W1:Y:S02]  /*4370*/  SHFL.BFLY P2, R34, R33, R32, R31 ;  /* 0x0c00002021227389 */ /* 0x000064000004001f */
[----:B01----:R-:W-:Y:S01]  /*4380*/  ENDCOLLECTIVE ;  /* 0x000000000000791b */ /* 0x003fe20003800000 */
.L_x_1236:
[----:B------:R-:W-:-:S05]  /*4390*/  FADD.FTZ R19, R19, R16 ;  /* 0x0000001013137221 */ /* 0x000fca0000010000 */
[----:B------:R-:W-:Y:S01]  /*43a0*/  MOV R33, R19 ;  /* 0x0000001300217202 */ /* 0x000fe20000000f00 */
[----:B------:R-:W-:Y:S01]  /*43b0*/  IMAD.MOV.U32 R32, RZ, RZ, 0x4 ;  /* 0x00000004ff207424 */ /* 0x000fe200078e00ff */
[----:B------:R-:W-:-:S07]  /*43c0*/  MOV R18, R34 ;  /* 0x0000002200127202 */ /* 0x000fce0000000f00 */
[----:B------:R-:W-:Y:S05]  /*43d0*/  WARPSYNC.COLLECTIVE R30, `(.L_x_1237) ;  /* 0x000000001e087348 */ /* 0x000fea0003c00000 */
[----:B------:R0:W1:Y:S02]  /*43e0*/  SHFL.BFLY P2, R34, R33, R32, R31 ;  /* 0x0c00002021227389 */ /* 0x000064000004001f */
[----:B01----:R-:W-:Y:S01]  /*43f0*/  ENDCOLLECTIVE ;  /* 0x000000000000791b */ /* 0x003fe20003800000 */
.L_x_1237:
[----:B------:R-:W-:-:S05]  /*4400*/  FADD.FTZ R18, R18, R17 ;  /* 0x0000001112127221 */ /* 0x000fca0000010000 */
[----:B------:R-:W-:Y:S02]  /*4410*/  MOV R33, R18 ;  /* 0x0000001200217202 */ /* 0x000fe40000000f00 */
[----:B------:R-:W-:-:S07]  /*4420*/  MOV R20, R34 ;  /* 0x0000002200147202 */ /* 0x000fce0000000f00 */
[----:B------:R-:W-:Y:S05]  /*4430*/  WARPSYNC.COLLECTIVE R30, `(.L_x_1238) ;  /* 0x000000001e087348 */ /* 0x000fea0003c00000 */
[----:B------:R0:W1:Y:S02]  /*4440*/  SHFL.BFLY P2, R34, R33, R32, R31 ;  /* 0x0c00002021227389 */ /* 0x000064000004001f */
[----:B01----:R-:W-:Y:S01]  /*4450*/  ENDCOLLECTIVE ;  /* 0x000000000000791b */ /* 0x003fe20003800000 */
.L_x_1238:
[----:B------:R-:W-:Y:S01]  /*4460*/  FADD.FTZ R20, R19, R20 ;  /* 0x0000001413147221 */ /* 0x000fe20000010000 */
[----:B------:R-:W-:-:S04]  /*4470*/  HFMA2.MMA R32, -RZ, RZ, 0, 1.1920928955078125e-07 ;  /* 0x00000002ff207435 */ /* 0x000fc800000001ff */
[----:B------:R-:W-:Y:S01]  /*4480*/  MOV R33, R20 ;  /* 0x0000001400217202 */ /* 0x000fe20000000f00 */
[----:B------:R-:W-:-:S07]  /*4490*/  IMAD.MOV.U32 R21, RZ, RZ, R34 ;  /* 0x000000ffff157224 */ /* 0x000fce00078e0022 */
[----:B------:R-:W-:Y:S05]  /*44a0*/  WARPSYNC.COLLECTIVE R30, `(.L_x_1239) ;  /* 0x000000001e087348 */ /* 0x000fea0003c00000 */
[----:B------:R0:W1:Y:S02]  /*44b0*/  SHFL.BFLY P2, R34, R33, R32, R31 ;  /* 0x0c00002021227389 */ /* 0x000064000004001f */
[----:B01----:R-:W-:Y:S01]  /*44c0*/  ENDCOLLECTIVE ;  /* 0x000000000000791b */ /* 0x003fe20003800000 */
.L_x_1239:
[----:B------:R-:W-:-:S05]  /*44d0*/  FADD.FTZ R21, R18, R21 ;  /* 0x0000001512157221 */ /* 0x000fca0000010000 */
[----:B------:R-:W-:Y:S01]  /*44e0*/  MOV R33, R21 ;  /* 0x0000001500217202 */ /* 0x000fe20000000f00 */
[----:B------:R-:W-:-:S07]  /*44f0*/  IMAD.MOV.U32 R23, RZ, RZ, R34 ;  /* 0x000000ffff177224 */ /* 0x000fce00078e0022 */
[----:B------:R-:W-:Y:S05]  /*4500*/  WARPSYNC.COLLECTIVE R30, `(.L_x_1240) ;  /* 0x000000001e087348 */ /* 0x000fea0003c00000 */
[----:B------:R0:W1:Y:S02]  /*4510*/  SHFL.BFLY P2, R34, R33, R32, R31 ;  /* 0x0c00002021227389 */ /* 0x000064000004001f */
[----:B01----:R-:W-:Y:S01]  /*4520*/  ENDCOLLECTIVE ;  /* 0x000000000000791b */ /* 0x003fe20003800000 */
.L_x_1240:
[----:B------:R-:W-:Y:S01]  /*4530*/  FADD.FTZ R23, R20, R23 ;  /* 0x0000001714177221 */ /* 0x000fe20000010000 */
[----:B------:R-:W-:-:S03]  /*4540*/  HFMA2.MMA R32, -RZ, RZ, 0, 5.9604644775390625e-08 ;  /* 0x00000001ff207435 */ /* 0x000fc600000001ff */
[----:B------:R-:W-:Y:S01]  /*4550*/  IMAD.MOV.U32 R33, RZ, RZ, R23 ;  /* 0x000000ffff217224 */ /* 0x000fe200078e0017 */
[----:B------:R-:W-:-:S07]  /*4560*/  MOV R16, R34 ;  /* 0x0000002200107202 */ /* 0x000fce0000000f00 */
[----:B------:R-:W-:Y:S05]  /*4570*/  WARPSYNC.COLLECTIVE R30, `(.L_x_1241) ;  /* 0x000000001e087348 */ /* 0x000fea0003c00000 */
[----:B------:R0:W1:Y:S02]  /*4580*/  SHFL.BFLY P2, R34, R33, R32, R31 ;  /* 0x0c00002021227389 */ /* 0x000064000004001f */
[----:B01----:R-:W-:Y:S01]  /*4590*/  ENDCOLLECTIVE ;  /* 0x000000000000791b */ /* 0x003fe20003800000 */
.L_x_1241:
[----:B------:R-:W-:-:S04]  /*45a0*/  FADD.FTZ R16, R21, R16 ;  /* 0x0000001015107221 */ /* 0x000fc80000010000 */
[----:B------:R-:W-:Y:S01]  /*45b0*/  IMAD.MOV.U32 R33, RZ, RZ, R16 ;  /* 0x000000ffff217224 */ /* 0x000fe200078e0010 */
[----:B------:R-:W-:-:S07]  /*45c0*/  MOV R22, R34 ;  /* 0x0000002200167202 */ /* 0x000fce0000000f00 */
[----:B------:R-:W-:Y:S05]  /*45d0*/  WARPSYNC.COLLECTIVE R30, `(.L_x_1242) ;  /* 0x000000001e087348 */ /* 0x000fea0003c00000 */
[----:B------:R0:W1:Y:S02]  /*45e0*/  SHFL.BFLY P2, R34, R33, R32, R31 ;  /* 0x0c00002021227389 */ /* 0x000064000004001f */
[----:B01----:R-:W-:Y:S01]  /*45f0*/  ENDCOLLECTIVE ;  /* 0x000000000000791b */ /* 0x003fe20003800000 */
.L_x_1242:
[----:B------:R-:W-:Y:S01]  /*4600*/  FADD.FTZ R22, R23, R22 ;  /* 0x0000001617167221 */ /* 0x000fe20000010000 */
[----:B------:R-:W-:Y:S06]  /*4610*/  BRA `(.L_x_1243) ;  /* 0xffffffe800d87947 */ /* 0x000fec000383ffff */
.L_x_1231:
        /* <DEDUP_REMOVED lines=8> */
.L_x_1245:
[----:B------:R-:W-:Y:S05]  /*46a0*/  BSYNC B1 ;  /* 0x0000000000017941 */ /* 0x000fea0003800000 */
.L_x_1244:
        /* <DEDUP_REMOVED lines=8> */
.L_x_1246:
[----:B------:R-:W-:-:S05]  /*4730*/  FADD.FTZ R23, R23, R16 ;  /* 0x0000001017177221 */ /* 0x000fca0000010000 */
[----:B------:R-:W-:Y:S01]  /*4740*/  MOV R33, R23 ;  /* 0x0000001700217202 */ /* 0x000fe20000000f00 */
[----:B------:R-:W-:Y:S01]  /*4750*/  IMAD.MOV.U32 R32, RZ, RZ, 0x4 ;  /* 0x00000004ff207424 */ /* 0x000fe200078e00ff */
[----:B------:R-:W-:-:S07]  /*4760*/  MOV R22, R34 ;  /* 0x0000002200167202 */ /* 0x000fce0000000f00 */
[----:B------:R-:W-:Y:S05]  /*4770*/  WARPSYNC.COLLECTIVE R30, `(.L_x_1247) ;  /* 0x000000001e087348 */ /* 0x000fea0003c00000 */
[----:B------:R0:W1:Y:S02]  /*4780*/  SHFL.BFLY P2, R34, R33, R32, R31 ;  /* 0x0c00002021227389 */ /* 0x000064000004001f */
[----:B01----:R-:W-:Y:S01]  /*4790*/  ENDCOLLECTIVE ;  /* 0x000000000000791b */ /* 0x003fe20003800000 */
.L_x_1247:
[----:B------:R-:W-:-:S05]  /*47a0*/  FADD.FTZ R22, R22, R17 ;  /* 0x0000001116167221 */ /* 0x000fca0000010000 */
[----:B------:R-:W-:Y:S02]  /*47b0*/  MOV R33, R22 ;  /* 0x0000001600217202 */ /* 0x000fe40000000f00 */
[----:B------:R-:W-:-:S07]  /*47c0*/  MOV R24, R34 ;  /* 0x0000002200187202 */ /* 0x000fce0000000f00 */
[----:B------:R-:W-:Y:S05]  /*47d0*/  WARPSYNC.COLLECTIVE R30, `(.L_x_1248) ;  /* 0x000000001e087348 */ /* 0x000fea0003c00000 */
[----:B------:R0:W1:Y:S02]  /*47e0*/  SHFL.BFLY P2, R34, R33, R32, R31 ;  /* 0x0c00002021227389 */ /* 0x000064000004001f */
[----:B01----:R-:W-:Y:S01]  /*47f0*/  ENDCOLLECTIVE ;  /* 0x000000000000791b */ /* 0x003fe20003800000 */
.L_x_1248:
[----:B------:R-:W-:Y:S01]  /*4800*/  FADD.FTZ R24, R23, R24 ;  /* 0x0000001817187221 */ /* 0x000fe20000010000 */
[----:B------:R-:W-:-:S04]  /*4810*/  HFMA2.MMA R32, -RZ, RZ, 0, 1.1920928955078125e-07 ;  /* 0x00000002ff207435 */ /* 0x000fc800000001ff */
[----:B------:R-:W-:Y:S01]  /*4820*/  MOV R33, R24 ;  /* 0x0000001800217202 */ /* 0x000fe20000000f00 */
[----:B------:R-:W-:-:S07]  /*4830*/  IMAD.MOV.U32 R25, RZ, RZ, R34 ;  /* 0x000000ffff197224 */ /* 0x000fce00078e0022 */
[----:B------:R-:W-:Y:S05]  /*4840*/  WARPSYNC.COLLECTIVE R30, `(.L_x_1249) ;  /* 0x000000001e087348 */ /* 0x000fea0003c00000 */
[----:B------:R0:W1:Y:S02]  /*4850*/  SHFL.BFLY P2, R34, R33, R32, R31 ;  /* 0x0c00002021227389 */ /* 0x000064000004001f */
[----:B01----:R-:W-:Y:S01]  /*4860*/  ENDCOLLECTIVE ;  /* 0x000000000000791b */ /* 0x003fe20003800000 */
.L_x_1249:
[----:B------:R-:W-:-:S05]  /*4870*/  FADD.FTZ R25, R22, R25 ;  /* 0x0000001916197221 */ /* 0x000fca0000010000 */
[----:B------:R-:W-:Y:S01]  /*4880*/  MOV R33, R25 ;  /* 0x0000001900217202 */ /* 0x000fe20000000f00 */
[----:B------:R-:W-:-:S07]  /*4890*/  IMAD.MOV.U32 R27, RZ, RZ, R34 ;  /* 0x000000ffff1b7224 */ /* 0x000fce00078e0022 */
[----:B------:R-:W-:Y:S05]  /*48a0*/  WARPSYNC.COLLECTIVE R30, `(.L_x_1250) ;  /* 0x000000001e087348 */ /* 0x000fea0003c00000 */
[----:B------:R0:W1:Y:S02]  /*48b0*/  SHFL.BFLY P2, R34, R33, R32, R31 ;  /* 0x0c00002021227389 */ /* 0x000064000004001f */
[----:B01----:R-:W-:Y:S01]  /*48c0*/  ENDCOLLECTIVE ;  /* 0x000000000000791b */ /* 0x003fe20003800000 */
.L_x_1250:
[----:B------:R-:W-:Y:S01]  /*48d0*/  FADD.FTZ R27, R24, R27 ;  /* 0x0000001b181b7221 */ /* 0x000fe20000010000 */
[----:B------:R-:W-:-:S03]  /*48e0*/  HFMA2.MMA R32, -RZ, RZ, 0, 5.9604644775390625e-08 ;  /* 0x00000001ff207435 */ /* 0x000fc600000001ff */
[----:B------:R-:W-:Y:S01]  /*48f0*/  IMAD.MOV.U32 R33, RZ, RZ, R27 ;  /* 0x000000ffff217224 */ /* 0x000fe200078e001b */
[----:B------:R-:W-:-:S07]  /*4900*/  MOV R16, R34 ;  /* 0x0000002200107202 */ /* 0x000fce0000000f00 */
[----:B------:R-:W-:Y:S05]  /*4910*/  WARPSYNC.COLLECTIVE R30, `(.L_x_1251) ;  /* 0x000000001e087348 */ /* 0x000fea0003c00000 */
[----:B------:R0:W1:Y:S02]  /*4920*/  SHFL.BFLY P2, R34, R33, R32, R31 ;  /* 0x0c00002021227389 */ /* 0x000064000004001f */
[----:B01----:R-:W-:Y:S01]  /*4930*/  ENDCOLLECTIVE ;  /* 0x000000000000791b */ /* 0x003fe20003800000 */
.L_x_1251:
[----:B------:R-:W-:-:S04]  /*4940*/  FADD.FTZ R16, R25, R16 ;  /* 0x0000001019107221 */ /* 0x000fc80000010000 */
[----:B------:R-:W-:Y:S01]  /*4950*/  IMAD.MOV.U32 R33, RZ, RZ, R16 ;  /* 0x000000ffff217224 */ /* 0x000fe200078e0010 */
[----:B------:R-:W-:-:S07]  /*4960*/  MOV R26, R34 ;  /* 0x00000022001a7202 */ /* 0x000fce0000000f00 */
[----:B------:R-:W-:Y:S05]  /*4970*/  WARPSYNC.COLLECTIVE R30, `(.L_x_1252) ;  /* 0x000000001e087348 */ /* 0x000fea0003c00000 */
[----:B------:R0:W1:Y:S02]  /*4980*/  SHFL.BFLY P2, R34, R33, R32, R31 ;  /* 0x0c00002021227389 */ /* 0x000064000004001f */
[----:B01----:R-:W-:Y:S01]  /*4990*/  ENDCOLLECTIVE ;  /* 0x000000000000791b */ /* 0x003fe20003800000 */
.L_x_1252:
[----:B------:R-:W-:Y:S01]  /*49a0*/  FADD.FTZ R26, R27, R26 ;  /* 0x0000001a1b1a7221 */ /* 0x000fe20000010000 */
[----:B------:R-:W-:Y:S06]  /*49b0*/  BRA `(.L_x_1253) ;  /* 0xffffffe800ac7947 */ /* 0x000fec000383ffff */
.L_x_1232:
        /* <DEDUP_REMOVED lines=8> */
.L_x_1255:
[----:B------:R-:W-:Y:S05]  /*4a40*/  BSYNC B1 ;  /* 0x0000000000017941 */ /* 0x000fea0003800000 */
.L_x_1254:
        /* <DEDUP_REMOVED lines=8> */
.L_x_1256:
[----:B------:R-:W-:-:S05]  /*4ad0*/  FADD.FTZ R23, R23, R16 ;  /* 0x0000001017177221 */ /* 0x000fca0000010000 */
[----:B------:R-:W-:Y:S01]  /*4ae0*/  MOV R33, R23 ;  /* 0x0000001700217202 */ /* 0x000fe20000000f00 */
[----:B------:R-:W-:Y:S01]  /*4af0*/  IMAD.MOV.U32 R32, RZ, RZ, 0x4 ;  /* 0x00000004ff207424 */ /* 0x000fe200078e00ff */
[----:B------:R-:W-:-:S07]  /*4b00*/  MOV R22, R34 ;  /* 0x0000002200167202 */ /* 0x000fce0000000f00 */
[----:B------:R-:W-:Y:S05]  /*4b10*/  WARPSYNC.COLLECTIVE R30, `(.L_x_1257) ;  /* 0x000000001e087348 */ /* 0x000fea0003c00000 */
[----:B------:R0:W1:Y:S02]  /*4b20*/  SHFL.BFLY P2, R34, R33, R32, R31 ;  /* 0x0c00002021227389 */ /* 0x000064000004001f */
[----:B01----:R-:W-:Y:S01]  /*4b30*/  ENDCOLLECTIVE ;  /* 0x000000000000791b */ /* 0x003fe20003800000 */
.L_x_1257:
[----:B------:R-:W-:-:S05]  /*4b40*/  FADD.FTZ R22, R22, R17 ;  /* 0x0000001116167221 */ /* 0x000fca0000010000 */
[----:B------:R-:W-:Y:S02]  /*4b50*/  MOV R33, R22 ;  /* 0x0000001600217202 */ /* 0x000fe40000000f00 */
[----:B------:R-:W-:-:S07]  /*4b60*/  MOV R24, R34 ;  /* 0x0000002200187202 */ /* 0x000fce0000000f00 */
[----:B------:R-:W-:Y:S05]  /*4b70*/  WARPSYNC.COLLECTIVE R30, `(.L_x_1258) ;  /* 0x000000001e087348 */ /* 0x000fea0003c00000 */
[----:B------:R0:W1:Y:S02]  /*4b80*/  SHFL.BFLY P2, R34, R33, R32, R31 ;  /* 0x0c00002021227389 */ /* 0x000064000004001f */
[----:B01----:R-:W-:Y:S01]  /*4b90*/  ENDCOLLECTIVE ;  /* 0x000000000000791b */ /* 0x003fe20003800000 */
.L_x_1258:
[----:B------:R-:W-:Y:S01]  /*4ba0*/  FADD.FTZ R24, R23, R24 ;  /* 0x0000001817187221 */ /* 0x000fe20000010000 */
[----:B------:R-:W-:-:S04]  /*4bb0*/  HFMA2.MMA R32, -RZ, RZ, 0, 1.1920928955078125e-07 ;  /* 0x00000002ff207435 */ /* 0x000fc800000001ff */
[----:B------:R-:W-:Y:S01]  /*4bc0*/  MOV R33, R24 ;  /* 0x0000001800217202 */ /* 0x000fe20000000f00 */
[----:B------:R-:W-:-:S07]  /*4bd0*/  IMAD.MOV.U32 R25, RZ, RZ, R34 ;  /* 0x000000ffff197224 */ /* 0x000fce00078e0022 */
[----:B------:R-:W-:Y:S05]  /*4be0*/  WARPSYNC.COLLECTIVE R30, `(.L_x_1259) ;  /* 0x000000001e087348 */ /* 0x000fea0003c00000 */
[----:B------:R0:W1:Y:S02]  /*4bf0*/  SHFL.BFLY P2, R34, R33, R32, R31 ;  /* 0x0c00002021227389 */ /* 0x000064000004001f */
[----:B01----:R-:W-:Y:S01]  /*4c00*/  ENDCOLLECTIVE ;  /* 0x000000000000791b */ /* 0x003fe20003800000 */
.L_x_1259:
[----:B------:R-:W-:-:S05]  /*4c10*/  FADD.FTZ R25, R22, R25 ;  /* 0x0000001916197221 */ /* 0x000fca0000010000 */
[----:B------:R-:W-:Y:S01]  /*4c20*/  MOV R33, R25 ;  /* 0x0000001900217202 */ /* 0x000fe20000000f00 */
[----:B------:R-:W-:-:S07]  /*4c30*/  IMAD.MOV.U32 R27, RZ, RZ, R34 ;  /* 0x000000ffff1b7224 */ /* 0x000fce00078e0022 */
[----:B------:R-:W-:Y:S05]  /*4c40*/  WARPSYNC.COLLECTIVE R30, `(.L_x_1260) ;  /* 0x000000001e087348 */ /* 0x000fea0003c00000 */
[----:B------:R0:W1:Y:S02]  /*4c50*/  SHFL.BFLY P2, R34, R33, R32, R31 ;  /* 0x0c00002021227389 */ /* 0x000064000004001f */
[----:B01----:R-:W-:Y:S01]  /*4c60*/  ENDCOLLECTIVE ;  /* 0x000000000000791b */ /* 0x003fe20003800000 */
.L_x_1260:
[----:B------:R-:W-:Y:S01]  /*4c70*/  FADD.FTZ R27, R24, R27 ;  /* 0x0000001b181b7221 */ /* 0x000fe20000010000 */
[----:B------:R-:W-:-:S03]  /*4c80*/  HFMA2.MMA R32, -RZ, RZ, 0, 5.9604644775390625e-08 ;  /* 0x00000001ff207435 */ /* 0x000fc600000001ff */
[----:B------:R-:W-:Y:S01]  /*4c90*/  IMAD.MOV.U32 R33, RZ, RZ, R27 ;  /* 0x000000ffff217224 */ /* 0x000fe200078e001b */
[----:B------:R-:W-:-:S07]  /*4ca0*/  MOV R16, R34 ;  /* 0x0000002200107202 */ /* 0x000fce0000000f00 */
[----:B------:R-:W-:Y:S05]  /*4cb0*/  WARPSYNC.COLLECTIVE R30, `(.L_x_1261) ;  /* 0x000000001e087348 */ /* 0x000fea0003c00000 */
[----:B------:R0:W1:Y:S02]  /*4cc0*/  SHFL.BFLY P2, R34, R33, R32, R31 ;  /* 0x0c00002021227389 */ /* 0x000064000004001f */
[----:B01----:R-:W-:Y:S01]  /*4cd0*/  ENDCOLLECTIVE ;  /* 0x000000000000791b */ /* 0x003fe20003800000 */
.L_x_1261:
[----:B------:R-:W-:-:S04]  /*4ce0*/  FADD.FTZ R16, R25, R16 ;  /* 0x0000001019107221 */ /* 0x000fc80000010000 */
[----:B------:R-:W-:Y:S01]  /*4cf0*/  IMAD.MOV.U32 R33, RZ, RZ, R16 ;  /* 0x000000ffff217224 */ /* 0x000fe200078e0010 */
[----:B------:R-:W-:-:S07]  /*4d00*/  MOV R26, R34 ;  /* 0x00000022001a7202 */ /* 0x000fce0000000f00 */
[----:B------:R-:W-:Y:S05]  /*4d10*/  WARPSYNC.COLLECTIVE R30, `(.L_x_1262) ;  /* 0x000000001e087348 */ /* 0x000fea0003c00000 */
[----:B------:R0:W1:Y:S02]  /*4d20*/  SHFL.BFLY P2, R34, R33, R32, R31 ;  /* 0x0c00002021227389 */ /* 0x000064000004001f */
[----:B01----:R-:W-:Y:S01]  /*4d30*/  ENDCOLLECTIVE ;  /* 0x000000000000791b */ /* 0x003fe20003800000 */
.L_x_1262:
[----:B------:R-:W-:Y:S01]  /*4d40*/  FADD.FTZ R26, R27, R26 ;  /* 0x0000001a1b1a7221 */ /* 0x000fe20000010000 */
[----:B------:R-:W-:Y:S06]  /*4d50*/  BRA `(.L_x_1263) ;  /* 0xffffffe800687947 */ /* 0x000fec000383ffff */
.L_x_1233:
        /* <DEDUP_REMOVED lines=8> */
.L_x_1265:
[----:B------:R-:W-:Y:S05]  /*4de0*/  BSYNC B0 ;  /* 0x0000000000007941 */ /* 0x000fea0003800000 */
.L_x_1264:
        /* <DEDUP_REMOVED lines=11> */
.L_x_1266:
        /* <DEDUP_REMOVED lines=16> */
.L_x_1267:
[----:B------:R-:W-:Y:S02]  /*4fa0*/  MOV R33, R18 ;  /* 0x0000001200217202 */ /* 0x000fe40000000f00 */
[----:B------:R-:W-:-:S07]  /*4fb0*/  MOV R20, R34 ;  /* 0x0000002200147202 */ /* 0x000fce0000000f00 */
[----:B------:R-:W-:Y:S05]  /*4fc0*/  WARPSYNC.COLLECTIVE R30, `(.L_x_1268) ;  /* 0x000000001e087348 */ /* 0x000fea0003c00000 */
[----:B------:R0:W1:Y:S02]  /*4fd0*/  SHFL.BFLY P2, R34, R33, R32, R31 ;  /* 0x0c00002021227389 */ /* 0x000064000004001f */
[----:B01----:R-:W-:Y:S01]  /*4fe0*/  ENDCOLLECTIVE ;  /* 0x000000000000791b */ /* 0x003fe20003800000 */
.L_x_1268:
        /* <DEDUP_REMOVED lines=14> */
.L_x_1269:
[----:B------:R-:W-:Y:S01]  /*50d0*/  HFMA2.MMA R22, -RZ, RZ, 0, 0 ;  /* 0x00000000ff167435 */ /* 0x000fe200000001ff */
[----:B------:R-:W-:Y:S02]  /*50e0*/  MOV R33, R17 ;  /* 0x0000001100217202 */ /* 0x000fe40000000f00 */
[----:B------:R-:W-:-:S08]  /*50f0*/  MOV R19, R34 ;  /* 0x0000002200137202 */ /* 0x000fd00000000f00 */
[----:B------:R-:W-:Y:S05]  /*5100*/  WARPSYNC.COLLECTIVE R30, `(.L_x_1270) ;  /* 0x000000001e087348 */ /* 0x000fea0003c00000 */
[----:B------:R0:W1:Y:S02]  /*5110*/  SHFL.BFLY P2, R34, R33, R32, R31 ;  /* 0x0c00002021227389 */ /* 0x000064000004001f */
[----:B01----:R-:W-:Y:S01]  /*5120*/  ENDCOLLECTIVE ;  /* 0x000000000000791b */ /* 0x003fe20003800000 */
.L_x_1270:
        /* <DEDUP_REMOVED lines=8> */
.L_x_1271:
[----:B------:R-:W-:Y:S01]  /*51b0*/  MOV R33, R18 ;  /* 0x0000001200217202 */ /* 0x000fe20000000f00 */
[----:B------:R-:W-:-:S07]  /*51c0*/  IMAD.MOV.U32 R20, RZ, RZ, R34 ;  /* 0x000000ffff147224 */ /* 0x000fce00078e0022 */
[----:B------:R-:W-:Y:S05]  /*51d0*/  WARPSYNC.COLLECTIVE R30, `(.L_x_1272) ;  /* 0x000000001e087348 */ /* 0x000fea0003c00000 */
[----:B------:R0:W1:Y:S02]  /*51e0*/  SHFL.BFLY P2, R34, R33, R32, R31 ;  /* 0x0c00002021227389 */ /* 0x000064000004001f */
[----:B01----:R-:W-:Y:S01]  /*51f0*/  ENDCOLLECTIVE ;  /* 0x000000000000791b */ /* 0x003fe20003800000 */
.L_x_1272:
[----:B------:R-:W-:Y:S01]  /*5200*/  FADD.FTZ R19, R19, R20 ;  /* 0x0000001413137221 */ /* 0x000fe20000010000 */
[----:B------:R-:W-:Y:S01]  /*5210*/  HFMA2.MMA R32, -RZ, RZ, 0, 4.76837158203125e-07 ;  /* 0x00000008ff207435 */ /* 0x000fe200000001ff */
[----:B------:R-:W-:Y:S01]  /*5220*/  IMAD.MOV.U32 R33, RZ, RZ, R35 ;  /* 0x000000ffff217224 */ /* 0x000fe200078e0023 */
[----:B------:R-:W-:-:S09]  /*5230*/  MOV R17, R34 ;  /* 0x0000002200117202 */ /* 0x000fd20000000f00 */
[----:B------:R-:W-:Y:S05]  /*5240*/  WARPSYNC.COLLECTIVE R30, `(.L_x_1273) ;  /* 0x000000001e087348 */ /* 0x000fea0003c00000 */
[----:B------:R0:W1:Y:S02]  /*5250*/  SHFL.BFLY P2, R34, R33, R32, R31 ;  /* 0x0c00002021227389 */ /* 0x000064000004001f */
[----:B01----:R-:W-:Y:S01]  /*5260*/  ENDCOLLECTIVE ;  /* 0x000000000000791b */ /* 0x003fe20003800000 */
.L_x_1273:
[----:B------:R-:W-:Y:S01]  /*5270*/  FADD.FTZ R46, R18, R17 ;  /* 0x00000011122e7221 */ /* 0x000fe20000010000 */
[----:B------:R-:W-:Y:S01]  /*5280*/  IMAD.MOV.U32 R33, RZ, RZ, R36 ;  /* 0x000000ffff217224 */ /* 0x000fe200078e0024 */
[----:B------:R-:W-:-:S07]  /*5290*/  MOV R24, R34 ;  /* 0x0000002200187202 */ /* 0x000fce0000000f00 */
[----:B------:R-:W-:Y:S05]  /*52a0*/  WARPSYNC.COLLECTIVE R30, `(.L_x_1274) ;  /* 0x000000001e087348 */ /* 0x000fea0003c00000 */
[----:B------:R0:W1:Y:S02]  /*52b0*/  SHFL.BFLY P2, R34, R33, R32, R31 ;  /* 0x0c00002021227389 */ /* 0x000064000004001f */
[----:B01----:R-:W-:Y:S01]  /*52c0*/  ENDCOLLECTIVE ;  /* 0x000000000000791b */ /* 0x003fe20003800000 */
.L_x_1274:
[----:B------:R-:W-:Y:S01]  /*52d0*/  FADD.FTZ R27, R24, R35 ;  /* 0x00000023181b7221 */ /* 0x000fe20000010000 */
[----:B------:R-:W-:-:S03]  /*52e0*/  HFMA2.MMA R32, -RZ, RZ, 0, 2.384185791015625e-07 ;  /* 0x00000004ff207435 */ /* 0x000fc600000001ff */
[----:B------:R-:W-:Y:S01]  /*52f0*/  IMAD.MOV.U32 R33, RZ, RZ, R27 ;  /* 0x000000ffff217224 */ /* 0x000fe200078e001b */
[----:B------:R-:W-:-:S07]  /*5300*/  MOV R29, R34 ;  /* 0x00000022001d7202 */ /* 0x000fce0000000f00 */
[----:B------:R-:W-:Y:S05]  /*5310*/  WARPSYNC.COLLECTIVE R30, `(.L_x_1275) ;  /* 0x000000001e087348 */ /* 0x000fea0003c00000 */
[----:B------:R0:W1:Y:S02]  /*5320*/  SHFL.BFLY P2, R34, R33, R32, R31 ;  /* 0x0c00002021227389 */ /* 0x000064000004001f */
[----:B01----:R-:W-:Y:S01]  /*5330*/  ENDCOLLECTIVE ;  /* 0x000000000000791b */ /* 0x003fe20003800000 */
.L_x_1275:
[----:B------:R-:W-:-:S04]  /*5340*/  FADD.FTZ R29, R29, R36 ;  /* 0x000000241d1d7221 */ /* 0x000fc80000010000 */
[----:B------:R-:W-:Y:S01]  /*5350*/  IMAD.MOV.U32 R33, RZ, RZ, R29 ;  /* 0x000000ffff217224 */ /* 0x000fe200078e001d */
[----:B------:R-:W-:-:S07]  /*5360*/  MOV R26, R34 ;  /* 0x00000022001a7202 */ /* 0x000fce0000000f00 */
[----:B------:R-:W-:Y:S05]  /*5370*/  WARPSYNC.COLLECTIVE R30, `(.L_x_1276) ;  /* 0x000000001e087348 */ /* 0x000fea0003c00000 */
[----:B------:R0:W1:Y:S02]  /*5380*/  SHFL.BFLY P2, R34, R33, R32, R31 ;  /* 0x0c00002021227389 */ /* 0x000064000004001f */
[----:B01----:R-:W-:Y:S01]  /*5390*/  ENDCOLLECTIVE ;  /* 0x000000000000791b */ /* 0x003fe20003800000 */
.L_x_1276:
        /* <DEDUP_REMOVED lines=10> */
.L_x_1277:
[----:B------:R-:W-:-:S05]  /*5440*/  FADD.FTZ R38, R29, R38 ;  /* 0x000000261d267221 */ /* 0x000fca0000010000 */
[----:B------:R-:W-:Y:S01]  /*5450*/  MOV R33, R38 ;  /* 0x0000002600217202 */ /* 0x000fe20000000f00 */
[----:B------:R-:W-:-:S07]  /*5460*/  IMAD.MOV.U32 R24, RZ, RZ, R34 ;  /* 0x000000ffff187224 */ /* 0x000fce00078e0022 */
[----:B------:R-:W-:Y:S05]  /*5470*/  WARPSYNC.COLLECTIVE R30, `(.L_x_1278) ;  /* 0x000000001e087348 */ /* 0x000fea0003c00000 */
[----:B------:R0:W1:Y:S02]  /*5480*/  SHFL.BFLY P2, R34, R33, R32, R31 ;  /* 0x0c00002021227389 */ /* 0x000064000004001f */
[----:B01----:R-:W-:Y:S01]  /*5490*/  ENDCOLLECTIVE ;  /* 0x000000000000791b */ /* 0x003fe20003800000 */
.L_x_1278:
        /* <DEDUP_REMOVED lines=8> */
.L_x_1279:
[----:B------:R-:W-:Y:S01]  /*5520*/  FADD.FTZ R38, R38, R21 ;  /* 0x0000001526267221 */ /* 0x000fe20000010000 */
[----:B------:R-:W-:-:S04]  /*5530*/  HFMA2.MMA R21, -RZ, RZ, 0, 0 ;  /* 0x00000000ff157435 */ /* 0x000fc800000001ff */
[----:B------:R-:W-:Y:S01]  /*5540*/  MOV R33, R38 ;  /* 0x0000002600217202 */ /* 0x000fe20000000f00 */
[----:B------:R-:W-:-:S07]  /*5550*/  IMAD.MOV.U32 R36, RZ, RZ, R34 ;  /* 0x000000ffff247224 */ /* 0x000fce00078e0022 */
[----:B------:R-:W-:Y:S05]  /*5560*/  WARPSYNC.COLLECTIVE R30, `(.L_x_1280) ;  /* 0x000000001e087348 */ /* 0x000fea0003c00000 */
[----:B------:R0:W1:Y:S02]  /*5570*/  SHFL.BFLY P2, R34, R33, R32, R31 ;  /* 0x0c00002021227389 */ /* 0x000064000004001f */
[----:B01----:R-:W-:Y:S01]  /*5580*/  ENDCOLLECTIVE ;  /* 0x000000000000791b */ /* 0x003fe20003800000 */
.L_x_1280:
[----:B------:R-:W-:Y:S01]  /*5590*/  FADD.FTZ R36, R37, R36 ;  /* 0x0000002425247221 */ /* 0x000fe20000010000 */
[----:B------:R-:W-:Y:S01]  /*55a0*/  HFMA2.MMA R32, -RZ, RZ, 0, 4.76837158203125e-07 ;  /* 0x00000008ff207435 */ /* 0x000fe200000001ff */
[----:B------:R-:W-:Y:S01]  /*55b0*/  IMAD.MOV.U32 R33, RZ, RZ, R26 ;  /* 0x000000ffff217224 */ /* 0x000fe200078e001a */
[----:B------:R-:W-:-:S09]  /*55c0*/  MOV R35, R34 ;  /* 0x0000002200237202 */ /* 0x000fd20000000f00 */
[----:B------:R-:W-:Y:S05]  /*55d0*/  WARPSYNC.COLLECTIVE R30, `(.L_x_1281) ;  /* 0x000000001e087348 */ /* 0x000fea0003c00000 */
[----:B------:R0:W1:Y:S02]  /*55e0*/  SHFL.BFLY P2, R34, R33, R32, R31 ;  /* 0x0c00002021227389 */ /* 0x000064000004001f */
[----:B01----:R-:W-:Y:S01]  /*55f0*/  ENDCOLLECTIVE ;  /* 0x000000000000791b */ /* 0x003fe20003800000 */
.L_x_1281:
[----:B------:R-:W-:Y:S01]  /*5600*/  FADD.FTZ R35, R38, R35 ;  /* 0x0000002326237221 */ /* 0x000fe20000010000 */
[----:B------:R-:W-:Y:S01]  /*5610*/  IMAD.MOV.U32 R33, RZ, RZ, R22 ;  /* 0x000000ffff217224 */ /* 0x000fe200078e0016 */
[----:B------:R-:W-:-:S07]  /*5620*/  MOV R39, R34 ;  /* 0x0000002200277202 */ /* 0x000fce0000000f00 */
[----:B------:R-:W-:Y:S05]  /*5630*/  WARPSYNC.COLLECTIVE R30, `(.L_x_1282) ;  /* 0x000000001e087348 */ /* 0x000fea0003c00000 */
[----:B------:R0:W1:Y:S02]  /*5640*/  SHFL.BFLY P2, R34, R33, R32, R31 ;  /* 0x0c00002021227389 */ /* 0x000064000004001f */
[----:B01----:R-:W-:Y:S01]  /*5650*/  ENDCOLLECTIVE ;  /* 0x000000000000791b */ /* 0x003fe20003800000 */
.L_x_1282:
        /* <DEDUP_REMOVED lines=12> */
.L_x_1283:
[----:B------:R-:W-:Y:S01]  /*5720*/  FADD.FTZ R39, R41, R22 ;  /* 0x0000001629277221 */ /* 0x000fe20000010000 */
[----:B------:R-:W-:-:S03]  /*5730*/  IADD3 R43, R16, R9, RZ ;  /* 0x00000009102b7210 */ /* 0x000fc60007ffe0ff */
[----:B------:R-:W-:Y:S01]  /*5740*/  IMAD.MOV.U32 R33, RZ, RZ, R39 ;  /* 0x000000ffff217224 */ /* 0x000fe200078e0027 */
[----:B------:R-:W-:-:S07]  /*5750*/  MOV R41, R34 ;  /* 0x0000002200297202 */ /* 0x000fce0000000f00 */
[----:B------:R-:W-:Y:S05]  /*5760*/  WARPSYNC.COLLECTIVE R30, `(.L_x_1284) ;  /* 0x000000001e087348 */ /* 0x000fea0003c00000 */
[----:B------:R0:W1:Y:S02]  /*5770*/  SHFL.BFLY P2, R34, R33, R32, R31 ;  /* 0x0c00002021227389 */ /* 0x000064000004001f */
[----:B01----:R-:W-:Y:S01]  /*5780*/  ENDCOLLECTIVE ;  /* 0x000000000000791b */ /* 0x003fe20003800000 */
.L_x_1284:
        /* <DEDUP_REMOVED lines=11> */
.L_x_1285:
[----:B------:R-:W-:Y:S01]  /*5840*/  @!P0 F2FP.F16.F32.PACK_AB R46, RZ, R46 ;  /* 0x0000002eff2e823e */ /* 0x000fe200000000ff */
[----:B------:R-:W-:-:S05]  /*5850*/  FADD.FTZ R26, R39, R42 ;  /* 0x0000002a271a7221 */ /* 0x000fca0000010000 */
[----:B------:R-:W-:Y:S01]  /*5860*/  MOV R33, R26 ;  /* 0x0000001a00217202 */ /* 0x000fe20000000f00 */
[----:B------:R-:W-:-:S04]  /*5870*/  @!P0 IMAD.WIDE R16, R43, 0x2, R16 ;  /* 0x000000022b108825 */ /* 0x000fc800078e0210 */
[----:B------:R-:W-:-:S07]  /*5880*/  IMAD.MOV.U32 R27, RZ, RZ, R34 ;  /* 0x000000ffff1b7224 */ /* 0x000fce00078e0022 */
[----:B------:R-:W-:Y:S05]  /*5890*/  WARPSYNC.COLLECTIVE R30, `(.L_x_1286) ;  /* 0x000000001e087348 */ /* 0x000fea0003c00000 */
[----:B------:R0:W1:Y:S02]  /*58a0*/  SHFL.BFLY P2, R34, R33, R32, R31 ;  /* 0x0c00002021227389 */ /* 0x000064000004001f */
[----:B01----:R-:W-:Y:S01]  /*58b0*/  ENDCOLLECTIVE ;  /* 0x000000000000791b */ /* 0x003fe20003800000 */
.L_x_1286:
[----:B------:R-:W-:-:S04]  /*58c0*/  FADD.FTZ R40, R40, R27 ;  /* 0x0000001b28287221 */ /* 0x000fc80000010000 */
[----:B------:R-:W-:Y:S01]  /*58d0*/  IMAD.MOV.U32 R33, RZ, RZ, R40 ;  /* 0x000000ffff217224 */ /* 0x000fe200078e0028 */
[----:B------:R-:W-:Y:S02]  /*58e0*/  MOV R32, 0x1 ;  /* 0x0000000100207802 */ /* 0x000fe40000000f00 */
[----:B------:R-:W-:-:S07]  /*58f0*/  MOV R39, R34 ;  /* 0x0000002200277202 */ /* 0x000fce0000000f00 */
[----:B------:R-:W-:Y:S05]  /*5900*/  WARPSYNC.COLLECTIVE R30, `(.L_x_1287) ;  /* 0x000000001e087348 */ /* 0x000fea0003c00000 */
[----:B------:R0:W1:Y:S02]  /*5910*/  SHFL.BFLY P2, R34, R33, R32, R31 ;  /* 0x0c00002021227389 */ /* 0x000064000004001f */
[----:B01----:R-:W-:Y:S01]  /*5920*/  ENDCOLLECTIVE ;  /* 0x000000000000791b */ /* 0x003fe20003800000 */
.L_x_1287:
[----:B------:R-:W-:Y:S02]  /*5930*/  FADD.FTZ R39, R26, R39 ;  /* 0x000000271a277221 */ /* 0x000fe40000010000 */
[----:B------:R-:W0:Y:S02]  /*5940*/  @!P0 LDC.64 R26, c[0x0][0x218] ;  /* 0x00008600ff1a8b82 */ /* 0x000e240000000a00 */
[----:B------:R-:W-:Y:S01]  /*5950*/  IMAD.MOV.U32 R33, RZ, RZ, R39 ;  /* 0x000000ffff217224 */ /* 0x000fe200078e0027 */
[----:B------:R-:W-:-:S07]  /*5960*/  MOV R41, R34 ;  /* 0x0000002200297202 */ /* 0x000fce0000000f00 */
[----:B0-----:R-:W-:Y:S05]  /*5970*/  WARPSYNC.COLLECTIVE R30, `(.L_x_1288) ;  /* 0x000000001e087348 */ /* 0x001fea0003c00000 */
[----:B------:R1:W2:Y:S02]  /*5980*/  SHFL.BFLY P2, R34, R33, R32, R31 ;  /* 0x0c00002021227389 */ /* 0x0002a4000004001f */
[----:B012---:R-:W-:Y:S01]  /*5990*/  ENDCOLLECTIVE ;  /* 0x000000000000791b */ /* 0x007fe20003800000 */
.L_x_1288:
        /* <DEDUP_REMOVED lines=8> */
.L_x_1289:
[----:B------:R-:W-:Y:S01]  /*5a20*/  FADD.FTZ R39, R39, R42 ;  /* 0x0000002a27277221 */ /* 0x000fe20000010000 */
[----:B------:R-:W-:Y:S01]  /*5a30*/  IMAD.MOV.U32 R33, RZ, RZ, R21 ;  /* 0x000000ffff217224 */ /* 0x000fe200078e0015 */
[----:B------:R-:W-:-:S07]  /*5a40*/  MOV R25, R34 ;  /* 0x0000002200197202 */ /* 0x000fce0000000f00 */
[----:B------:R-:W-:Y:S05]  /*5a50*/  WARPSYNC.COLLECTIVE R30, `(.L_x_1290) ;  /* 0x000000001e087348 */ /* 0x000fea0003c00000 */
[----:B------:R0:W1:Y:S02]  /*5a60*/  SHFL.BFLY P2, R34, R33, R32, R31 ;  /* 0x0c00002021227389 */ /* 0x000064000004001f */
[----:B01----:R-:W-:Y:S01]  /*5a70*/  ENDCOLLECTIVE ;  /* 0x000000000000791b */ /* 0x003fe20003800000 */
.L_x_1290:
        /* <DEDUP_REMOVED lines=8> */
.L_x_1291:
        /* <DEDUP_REMOVED lines=8> */
.L_x_1292:
        /* <DEDUP_REMOVED lines=8> */
.L_x_1293:
[----:B------:R-:W-:Y:S02]  /*5c00*/  FADD.FTZ R28, R22, R29 ;  /* 0x0000001d161c7221 */ /* 0x000fe40000010000 */
[----:B------:R-:W0:Y:S03]  /*5c10*/  @!P0 LDC.64 R22, c[0x0][0x218] ;  /* 0x00008600ff168b82 */ /* 0x000e260000000a00 */
[----:B------:R-:W-:Y:S01]  /*5c20*/  MOV R33, R28 ;  /* 0x0000001c00217202 */ /* 0x000fe20000000f00 */
[----:B------:R-:W-:Y:S01]  /*5c30*/  IMAD.MOV.U32 R45, RZ, RZ, R34 ;  /* 0x000000ffff2d7224 */ /* 0x000fe200078e0022 */
[----:B------:R-:W-:-:S03]  /*5c40*/  @!P0 F2FP.F16.F32.PACK_AB R34, RZ, R19 ;  /* 0x00000013ff22823e */ /* 0x000fc600000000ff */
[----:B------:R-:W1:Y:S01]  /*5c50*/  @!P0 LDC.64 R18, c[0x0][0x218] ;  /* 0x00008600ff128b82 */ /* 0x000e620000000a00 */
[----:B------:R-:W-:Y:S01]  /*5c60*/  FADD.FTZ R44, R44, R45 ;  /* 0x0000002d2c2c7221 */ /* 0x000fe20000010000 */
[----:B------:R-:W-:Y:S01]  /*5c70*/  PRMT R47, R34, 0x7610, R47 ;  /* 0x00007610222f7816 */ /* 0x000fe2000000002f */
[----:B0-----:R-:W-:-:S07]  /*5c80*/  @!P0 IMAD.WIDE R22, R43, 0x2, R22 ;  /* 0x000000022b168825 */ /* 0x001fce00078e0216 */
[----:B-1----:R-:W-:Y:S05]  /*5c90*/  WARPSYNC.COLLECTIVE R30, `(.L_x_1294) ;  /* 0x000000001e087348 */ /* 0x002fea0003c00000 */
[----:B------:R0:W2:Y:S02]  /*5ca0*/  SHFL.BFLY P2, R34, R33, R32, R31 ;  /* 0x0c00002021227389 */ /* 0x0000a4000004001f */
[----:B012---:R-:W-:Y:S01]  /*5cb0*/  ENDCOLLECTIVE ;  /* 0x000000000000791b */ /* 0x007fe20003800000 */
.L_x_1294:
[----:B------:R0:W-:Y:S04]  /*5cc0*/  @!P0 STG.E.U16 desc[UR8][R26.64], R47 ;  /* 0x0000002f1a008986 */ /* 0x0001e8000c101508 */
[----:B------:R1:W-:Y:S01]  /*5cd0*/  @!P0 STG.E.U16 desc[UR8][R24.64], R46 ;  /* 0x0000002e18008986 */ /* 0x0003e2000c101508 */
[----:B------:R-:W-:Y:S01]  /*5ce0*/  @!P0 F2FP.F16.F32.PACK_AB R30, RZ, R40 ;  /* 0x00000028ff1e823e */ /* 0x000fe200000000ff */
[----:B------:R-:W-:Y:S01]  /*5cf0*/  HFMA2.MMA R32, -RZ, RZ, 0, 5.9604644775390625e-08 ;  /* 0x00000001ff207435 */ /* 0x000fe200000001ff */
[----:B------:R-:W-:Y:S02]  /*5d00*/  MOV R33, R44 ;  /* 0x0000002c00217202 */ /* 0x000fe40000000f00 */
[----:B0-----:R-:W-:Y:S02]  /*5d10*/  @!P0 F2FP.F16.F32.PACK_AB R27, RZ, R35 ;  /* 0x00000023ff1b823e */ /* 0x001fe400000000ff */
[----:B-1----:R-:W-:Y:S01]  /*5d20*/  PRMT R24, R30, 0x7610, R24 ;  /* 0x000076101e187816 */ /* 0x002fe20000000018 */
[----:B------:R-:W-:Y:S01]  /*5d30*/  IMAD.MOV.U32 R30, RZ, RZ, 0xffff ;  /* 0x0000ffffff1e7424 */ /* 0x000fe200078e00ff */
[----:B------:R-:W-:Y:S01]  /*5d40*/  @!P0 F2FP.F16.F32.PACK_AB R25, RZ, R36 ;  /* 0x00000024ff19823e */ /* 0x000fe200000000ff */
[----:B------:R-:W-:Y:S01]  /*5d50*/  @!P0 IMAD.WIDE R18, R43, 0x2, R18 ;  /* 0x000000022b128825 */ /* 0x000fe200078e0212 */
[----:B------:R-:W-:-:S03]  /*5d60*/  @!P0 F2FP.F16.F32.PACK_AB R35, RZ, R39 ;  /* 0x00000027ff23823e */ /* 0x000fc600000000ff */
[----:B------:R-:W-:Y:S01]  /*5d70*/  IMAD.MOV.U32 R29, RZ, RZ, R34 ;  /* 0x000000ffff1d7224 */ /* 0x000fe200078e0022 */
[----:B------:R0:W-:Y:S03]  /*5d80*/  @!P0 STG.E.U16 desc[UR8][R22.64+0x28], R25 ;  /* 0x0000281916008986 */ /* 0x0001e6000c101508 */
[----:B------:R-:W-:-:S07]  /*5d90*/  FADD.FTZ R28, R28, R29 ;  /* 0x0000001d1c1c7221 */ /* 0x000fce0000010000 */
[----:B0-----:R-:W-:Y:S05]  /*5da0*/  WARPSYNC.COLLECTIVE R30, `(.L_x_1295) ;  /* 0x000000001e087348 */ /* 0x001fea0003c00000 */
[----:B------:R1:W2:Y:S02]  /*5db0*/  SHFL.BFLY P2, R34, R33, R32, R31 ;  /* 0x0c00002021227389 */ /* 0x0002a4000004001f */
[----:B012---:R-:W-:Y:S01]  /*5dc0*/  ENDCOLLECTIVE ;  /* 0x000000000000791b */ /* 0x007fe20003800000 */
.L_x_1295:
        /* <DEDUP_REMOVED lines=8> */
.L_x_1296:
[----:B------:R-:W-:Y:S01]  /*5e50*/  FADD.FTZ R37, R44, R37 ;  /* 0x000000252c257221 */ /* 0x000fe20000010000 */
[----:B------:R-:W-:Y:S06]  /*5e60*/  BRA `(.L_x_1297) ;  /* 0xffffffe000d47947 */ /* 0x000fec000383ffff */
.L_x_1298:
        /* <DEDUP_REMOVED lines=9> */
.L_x_2242:


//--------------------- .text._ZN13group_norm_v218gn_bwd_cuda_kernelI6__halfLi320ELi1ELi16ELi40ELi256ELb1ELb1ELi4ELi320ELi320ELi4ELb1ELi2ELb0ELb0ELNS_15WgradSyncMethodE3ENS_16CompileConditionILi900EEEEEvPT_S6_S6_PKS5_S8_S8_S8_PKfflPfPj --------------------------
	.section	.text._ZN13group_norm_v218gn_bwd_cuda_kernelI6__halfLi320ELi1ELi16ELi40ELi256ELb1ELb1ELi4ELi320ELi320ELi4ELb1ELi2ELb0ELb0ELNS_15WgradSyncMethodE3ENS_16CompileConditionILi900EEEEEvPT_S6_S6_PKS5_S8_S8_S8_PKfflPfPj,"ax",@progbits
	.align	128
        .global         _ZN13group_norm_v218gn_bwd_cuda_kernelI6__halfLi320ELi1ELi16ELi40ELi256ELb1ELb1ELi4ELi320ELi320ELi4ELb1ELi2ELb0ELb0ELNS_15WgradSyncMethodE3ENS_16CompileConditionILi900EEEEEvPT_S6_S6_PKS5_S8_S8_S8_PKfflPfPj
        .type           _ZN13group_norm_v218gn_bwd_cuda_kernelI6__halfLi320ELi1ELi16ELi40ELi256ELb1ELb1ELi4ELi320ELi320ELi4ELb1ELi2ELb0ELb0ELNS_15WgradSyncMethodE3ENS_16CompileConditionILi900EEEEEvPT_S6_S6_PKS5_S8_S8_S8_PKfflPfPj,@function
        .size           _ZN13group_norm_v218gn_bwd_cuda_kernelI6__halfLi320ELi1ELi16ELi40ELi256ELb1ELb1ELi4ELi320ELi320ELi4ELb1ELi2ELb0ELb0ELNS_15WgradSyncMethodE3ENS_16CompileConditionILi900EEEEEvPT_S6_S6_PKS5_S8_S8_S8_PKfflPfPj,(.L_x_2243 - _ZN13group_norm_v218gn_bwd_cuda_kernelI6__halfLi320ELi1ELi16ELi40ELi256ELb1ELb1ELi4ELi320ELi320ELi4ELb1ELi2ELb0ELb0ELNS_15WgradSyncMethodE3ENS_16CompileConditionILi900EEEEEvPT_S6_S6_PKS5_S8_S8_S8_PKfflPfPj)
        .other          _ZN13group_norm_v218gn_bwd_cuda_kernelI6__halfLi320ELi1ELi16ELi40ELi256ELb1ELb1ELi4ELi320ELi320ELi4ELb1ELi2ELb0ELb0ELNS_15WgradSyncMethodE3ENS_16CompileConditionILi900EEEEEvPT_S6_S6_PKS5_S8_S8_S8_PKfflPfPj,@"STO_CUDA_ENTRY STV_DEFAULT"
_ZN13group_norm_v218gn_bwd_cuda_kernelI6__halfLi320ELi1ELi16ELi40ELi256ELb1ELb1ELi4ELi320ELi320ELi4ELb1ELi2ELb0ELb0ELNS_15WgradSyncMethodE3ENS_16CompileConditionILi900EEEEEvPT_S6_S6_PKS5_S8_S8_S8_PKfflPfPj:
.text._ZN13group_norm_v218gn_bwd_cuda_kernelI6__halfLi320ELi1ELi16ELi40ELi256ELb1ELb1ELi4ELi320ELi320ELi4ELb1ELi2ELb0ELb0ELNS_15WgradSyncMethodE3ENS_16CompileConditionILi900EEEEEvPT_S6_S6_PKS5_S8_S8_S8_PKfflPfPj:
[----:B------:R-:W-:Y:S01]  /*0000*/  LDC R1, c[0x0][0x28] ;  /* 0x00000a00ff017b82 */ /* 0x000fe20000000800 */
[----:B------:R-:W0:Y:S01]  /*0010*/  S2R R57, SR_CTAID.Y ;  /* 0x0000000000397919 */ /* 0x000e220000002600 */
[----:B------:R-:W-:Y:S01]  /*0020*/  ULDC.64 UR6, c[0x0][0x258] ;  /* 0x0000960000067ab9 */ /* 0x000fe20000000a00 */
[----:B------:R-:W-:Y:S01]  /*0030*/  ULDC.64 UR8, c[0x0][0x208] ;  /* 0x0000820000087ab9 */ /* 0x000fe20000000a00 */
[----:B------:R-:W-:Y:S01]  /*0040*/  USHF.L.U32 UR10, UR6, 0x1, URZ ;  /* 0x00000001060a7899 */ /* 0x000fe2000800063f */
[----:B------:R-:W1:Y:S01]  /*0050*/  S2R R56, SR_CTAID.X ;  /* 0x0000000000387919 */ /* 0x000e620000002500 */
[----:B------:R-:W-:-:S06]  /*0060*/  USHF.L.U64.HI UR6, UR6, 0x1, UR7 ;  /* 0x0000000106067899 */ /* 0x000fcc0008010207 */
[----:B------:R-:W-:Y:S02]  /*0070*/  MOV R0, UR6 ;  /* 0x0000000600007c02 */ /* 0x000fe40008000f00 */
[----:B0-----:R-:W-:Y:S02]  /*0080*/  ISETP.LT.U32.AND P0, PT, R57, UR10, PT ;  /* 0x0000000a39007c0c */ /* 0x001fe4000bf01070 */
[----:B------:R-:W-:Y:S02]  /*0090*/  MOV R59, R57 ;  /* 0x00000039003b7202 */ /* 0x000fe40000000f00 */
[----:B------:R-:W-:Y:S01]  /*00a0*/  ISETP.GT.AND.EX P0, PT, R0, RZ, PT, P0 ;  /* 0x000000ff0000720c */ /* 0x000fe20003f04300 */
[----:B------:R-:W-:-:S12]  /*00b0*/  IMAD.MOV.U32 R0, RZ, RZ, RZ ;  /* 0x000000ffff007224 */ /* 0x000fd800078e00ff */
        /* <DEDUP_REMOVED lines=18> */
.L_x_1301:
[----:B------:R-:W2:Y:S04]  /*01e0*/  LD.E.STRONG.GPU R0, desc[UR8][R2.64] ;  /* 0x0000000802007980 */ /* 0x000ea8000c10f900 */
[----:B--2---:R-:W-:Y:S01]  /*01f0*/  CCTL.IVALL ;  /* 0x00000000ff00798f */ /* 0x004fe20002000000 */
[----:B------:R-:W-:Y:S05]  /*0200*/  YIELD ;  /* 0x0000000000007946 */ /* 0x000fea0003800000 */
[----:B-----5:R-:W-:-:S04]  /*0210*/  LOP3.LUT R0, R0, R5, RZ, 0x3c, !PT ;  /* 0x0000000500007212 */ /* 0x020fc800078e3cff */
[----:B------:R-:W-:-:S13]  /*0220*/  ISETP.GT.AND P0, PT, R0, -0x1, PT ;  /* 0xffffffff0000780c */ /* 0x000fda0003f04270 */
[----:B------:R-:W-:Y:S05]  /*0230*/  @P0 BRA `(.L_x_1301) ;  /* 0xfffffffc00e80947 */ /* 0x000fea000383ffff */
.L_x_1300:
[----:B------:R-:W-:Y:S05]  /*0240*/  WARPSYNC.ALL ;  /* 0x0000000000007948 */ /* 0x000fea0003800000 */
[----:B------:R-:W-:Y:S06]  /*0250*/  BAR.SYNC.DEFER_BLOCKING 0x0 ;  /* 0x0000000000007b1d */ /* 0x000fec0000010000 */
[----:B------:R-:W-:Y:S05]  /*0260*/  BRA `(.L_x_1302) ;  /* 0x0000001c00407947 */ /* 0x000fea0003800000 */
.L_x_1299:
[----:B------:R-:W0:Y:S01]  /*0270*/  S2R R55, SR_TID.X ;  /* 0x0000000000377919 */ /* 0x000e220000002100 */
[----:B------:R-:W-:Y:S02]  /*0280*/  CS2R R22, SRZ ;  /* 0x0000000000167805 */ /* 0x000fe4000001ff00 */
[----:B------:R-:W-:Y:S02]  /*0290*/  CS2R R24, SRZ ;  /* 0x0000000000187805 */ /* 0x000fe4000001ff00 */
[----:B------:R-:W-:Y:S01]  /*02a0*/  CS2R R26, SRZ ;  /* 0x00000000001a7805 */ /* 0x000fe2000001ff00 */
[----:B------:R-:W1:Y:S01]  /*02b0*/  S2R R6, SR_CgaCtaId ;  /* 0x0000000000067919 */ /* 0x000e620000008800 */
[----:B------:R-:W-:Y:S01]  /*02c0*/  CS2R R28, SRZ ;  /* 0x00000000001c7805 */ /* 0x000fe2000001ff00 */
[----:B------:R-:W-:Y:S01]  /*02d0*/  UMOV UR4, URZ ;  /* 0x0000003f00047c82 */ /* 0x000fe20008000000 */
[----:B0-----:R-:W-:Y:S01]  /*02e0*/  IMAD.WIDE.U32 R2, R55, -0x33333333, RZ ;  /* 0xcccccccd37027825 */ /* 0x001fe200078e00ff */
[----:B------:R-:W-:-:S02]  /*02f0*/  SHF.R.S32.HI R4, RZ, 0x1f, R55 ;  /* 0x0000001fff047819 */ /* 0x000fc40000011437 */
[----:B------:R-:W-:Y:S02]  /*0300*/  MOV R2, 0x400 ;  /* 0x0000040000027802 */ /* 0x000fe40000000f00 */
[----:B------:R-:W-:Y:S02]  /*0310*/  SHF.R.U32.HI R11, RZ, 0x6, R3 ;  /* 0x00000006ff0b7819 */ /* 0x000fe40000011603 */
[----:B------:R-:W-:Y:S01]  /*0320*/  LEA.HI R3, R4, R55, RZ, 0x2 ;  /* 0x0000003704037211 */ /* 0x000fe200078f10ff */
[----:B------:R-:W-:Y:S01]  /*0330*/  VIADD R53, R2, 0x2800 ;  /* 0x0000280002357836 */ /* 0x000fe20000000000 */
[----:B------:R-:W-:Y:S01]  /*0340*/  SHF.L.U32 R2, R56, 0x2, RZ ;  /* 0x0000000238027819 */ /* 0x000fe200000006ff */
[----:B------:R-:W-:Y:S01]  /*0350*/  IMAD R58, R11, -0x50, R55 ;  /* 0xffffffb00b3a7824 */ /* 0x000fe200078e0237 */
[----:B------:R-:W-:Y:S02]  /*0360*/  SHF.R.S32.HI R54, RZ, 0x2, R3 ;  /* 0x00000002ff367819 */ /* 0x000fe40000011403 */
[----:B-1----:R-:W-:-:S02]  /*0370*/  LEA R53, R6, R53, 0x18 ;  /* 0x0000003506357211 */ /* 0x002fc400078ec0ff */
[C---:B------:R-:W-:Y:S01]  /*0380*/  IADD3 R9, R54.reuse, 0xf0, RZ ;  /* 0x000000f036097810 */ /* 0x040fe20007ffe0ff */
[----:B------:R-:W-:Y:S01]  /*0390*/  VIADD R5, R54, 0x50 ;  /* 0x0000005036057836 */ /* 0x000fe20000000000 */
[----:B------:R-:W-:Y:S01]  /*03a0*/  LOP3.LUT R2, R2, 0xfc, RZ, 0xc0, !PT ;  /* 0x000000fc02027812 */ /* 0x000fe200078ec0ff */
[----:B------:R-:W-:Y:S01]  /*03b0*/  VIADD R7, R54, 0xa0 ;  /* 0x000000a036077836 */ /* 0x000fe20000000000 */
[----:B------:R-:W-:Y:S01]  /*03c0*/  SHF.R.S32.HI R10, RZ, 0x1f, R9 ;  /* 0x0000001fff0a7819 */ /* 0x000fe20000011409 */
[----:B------:R-:W-:Y:S01]  /*03d0*/  IMAD R52, R58, 0x28, R53 ;  /* 0x000000283a347824 */ /* 0x000fe200078e0235 */
[----:B------:R-:W-:Y:S02]  /*03e0*/  SHF.R.S32.HI R6, RZ, 0x1f, R5 ;  /* 0x0000001fff067819 */ /* 0x000fe40000011405 */
[----:B------:R-:W-:Y:S01]  /*03f0*/  SHF.R.S32.HI R8, RZ, 0x1f, R7 ;  /* 0x0000001fff087819 */ /* 0x000fe20000011407 */
[----:B------:R-:W-:Y:S01]  /*0400*/  IMAD R52, R11, 0x8, R52 ;  /* 0x000000080b347824 */ /* 0x000fe200078e0234 */
[----:B------:R-:W-:-:S02]  /*0410*/  LEA.HI R6, R6, R5, RZ, 0x2 ;  /* 0x0000000506067211 */ /* 0x000fc400078f10ff */
[----:B------:R-:W-:Y:S02]  /*0420*/  LEA.HI R5, R4, R55, RZ, 0x4 ;  /* 0x0000003704057211 */ /* 0x000fe400078f20ff */
[----:B------:R-:W-:Y:S02]  /*0430*/  LOP3.LUT R4, R3, 0xfffffffc, RZ, 0xc0, !PT ;  /* 0xfffffffc03047812 */ /* 0x000fe400078ec0ff */
[----:B------:R-:W-:Y:S02]  /*0440*/  LEA.HI R8, R8, R7, RZ, 0x2 ;  /* 0x0000000708087211 */ /* 0x000fe400078f10ff */
[----:B------:R-:W-:Y:S02]  /*0450*/  LEA.HI R10, R10, R9, RZ, 0x2 ;  /* 0x000000090a0a7211 */ /* 0x000fe400078f10ff */
[----:B------:R-:W-:Y:S02]  /*0460*/  IADD3 R2, R2, R11, RZ ;  /* 0x0000000b02027210 */ /* 0x000fe40007ffe0ff */
[----:B------:R-:W-:-:S02]  /*0470*/  SHF.R.U32.HI R5, RZ, 0x4, R5 ;  /* 0x00000004ff057819 */ /* 0x000fc40000011605 */
[----:B------:R-:W-:Y:S01]  /*0480*/  IADD3 R4, -R4, R55, RZ ;  /* 0x0000003704047210 */ /* 0x000fe20007ffe1ff */
[----:B------:R-:W-:Y:S01]  /*0490*/  IMAD R20, R2, 0x280, RZ ;  /* 0x0000028002147824 */ /* 0x000fe200078e02ff */
[----:B------:R-:W-:Y:S02]  /*04a0*/  SHF.R.U32.HI R3, RZ, 0x2, R6 ;  /* 0x00000002ff037819 */ /* 0x000fe40000011606 */
[----:B------:R-:W-:Y:S02]  /*04b0*/  SHF.R.U32.HI R21, RZ, 0x2, R8 ;  /* 0x00000002ff157819 */ /* 0x000fe40000011608 */
[----:B------:R-:W-:Y:S02]  /*04c0*/  SHF.R.U32.HI R19, RZ, 0x2, R10 ;  /* 0x00000002ff137819 */ /* 0x000fe4000001160a */
[C---:B------:R-:W-:Y:S02]  /*04d0*/  LOP3.LUT R51, R4.reuse, 0x3, R5, 0x78, !PT ;  /* 0x0000000304337812 */ /* 0x040fe400078e7805 */
[----:B------:R-:W-:-:S02]  /*04e0*/  LOP3.LUT R50, R4, 0x3, R3, 0x78, !PT ;  /* 0x0000000304327812 */ /* 0x000fc400078e7803 */
[C---:B------:R-:W-:Y:S02]  /*04f0*/  LOP3.LUT R21, R4.reuse, 0x3, R21, 0x78, !PT ;  /* 0x0000000304157812 */ /* 0x040fe400078e7815 */
[----:B------:R-:W-:-:S07]  /*0500*/  LOP3.LUT R19, R4, 0x3, R19, 0x78, !PT ;  /* 0x0000000304137812 */ /* 0x000fce00078e7813 */
.L_x_1314:
        /* <DEDUP_REMOVED lines=8> */
[----:B-1----:R-:W1:Y:S02]  /*0590*/  LDC.64 R4, c[0x0][0x240] ;  /* 0x00009000ff047b82 */ /* 0x002e640000000a00 */
[----:B------:R-:W-:Y:S01]  /*05a0*/  IMAD.WIDE.U32 R2, R13, -0x33333333, RZ ;  /* 0xcccccccd0d027825 */ /* 0x000fe200078e00ff */
[----:B------:R-:W-:-:S04]  /*05b0*/  MOV R2, R20 ;  /* 0x0000001400027202 */ /* 0x000fc80000000f00 */
[----:B------:R-:W-:Y:S01]  /*05c0*/  SHF.R.U32.HI R18, RZ, 0x5, R3 ;  /* 0x00000005ff127819 */ /* 0x000fe20000011603 */
[----:B------:R-:W-:-:S03]  /*05d0*/  IMAD.MOV.U32 R3, RZ, RZ, RZ ;  /* 0x000000ffff037224 */ /* 0x000fc600078e00ff */
[C---:B------:R-:W-:Y:S01]  /*05e0*/  LEA R10, P0, R11.reuse, R18, 0x4 ;  /* 0x000000120b0a7211 */ /* 0x040fe200078020ff */
[----:B------:R-:W-:-:S03]  /*05f0*/  IMAD.WIDE.U32 R8, R11, 0x28000, R2 ;  /* 0x000280000b087825 */ /* 0x000fc600078e0002 */
[----:B------:R-:W-:Y:S01]  /*0600*/  LEA.HI.X R3, R11, RZ, R12, 0x4, P0 ;  /* 0x000000ff0b037211 */ /* 0x000fe200000f240c */
[----:B------:R-:W-:Y:S01]  /*0610*/  IMAD R12, R12, 0x28000, RZ ;  /* 0x000280000c0c7824 */ /* 0x000fe200078e02ff */
[C---:B------:R-:W-:Y:S02]  /*0620*/  LEA R2, P0, R10.reuse, UR12, 0x3 ;  /* 0x0000000c0a027c11 */ /* 0x040fe4000f8018ff */
[----:B------:R-:W-:Y:S02]  /*0630*/  SHF.R.S32.HI R11, RZ, 0x1f, R13 ;  /* 0x0000001fff0b7819 */ /* 0x000fe4000001140d */
[----:B------:R-:W-:Y:S01]  /*0640*/  LEA.HI.X R3, R10, UR13, R3, 0x3, P0 ;  /* 0x0000000d0a037c11 */ /* 0x000fe200080f1c03 */
[----:B------:R-:W-:Y:S01]  /*0650*/  ULDC.64 UR12, c[0x0][0x230] ;  /* 0x00008c00000c7ab9 */ /* 0x000fe20000000a00 */
[----:B------:R-:W-:-:S04]  /*0660*/  IADD3 R14, P1, R13, R8, RZ ;  /* 0x000000080d0e7210 */ /* 0x000fc80007f3e0ff */
[----:B------:R-:W-:Y:S01]  /*0670*/  IADD3.X R11, R11, R9, R12, P1, !PT ;  /* 0x000000090b0b7210 */ /* 0x000fe20000ffe40c */
[----:B------:R-:W2:Y:S01]  /*0680*/  LDG.E.64.CONSTANT R2, desc[UR8][R2.64] ;  /* 0x0000000802027981 */ /* 0x000ea2000c1e9b00 */
[C---:B------:R-:W-:Y:S02]  /*0690*/  SHF.L.U32 R16, R14.reuse, 0x1, RZ ;  /* 0x000000010e107819 */ /* 0x040fe400000006ff */
[----:B------:R-:W-:Y:S02]  /*06a0*/  SHF.L.U64.HI R14, R14, 0x1, R11 ;  /* 0x000000010e0e7819 */ /* 0x000fe4000001020b */
[----:B------:R-:W-:-:S04]  /*06b0*/  IADD3 R8, P0, R16, UR12, RZ ;  /* 0x0000000c10087c10 */ /* 0x000fc8000ff1e0ff */
[----:B------:R-:W-:Y:S01]  /*06c0*/  IADD3.X R9, R14, UR13, RZ, P0, !PT ;  /* 0x0000000d0e097c10 */ /* 0x000fe200087fe4ff */
[----:B0-----:R-:W-:Y:S01]  /*06d0*/  IMAD.WIDE R10, R13, 0x2, R6 ;  /* 0x000000020d0a7825 */ /* 0x001fe200078e0206 */
[----:B------:R-:W-:-:S04]  /*06e0*/  ULDC.64 UR12, c[0x0][0x228] ;  /* 0x00008a00000c7ab9 */ /* 0x000fc80000000a00 */
[----:B------:R-:W3:Y:S01]  /*06f0*/  LDG.E.64.CONSTANT R8, desc[UR8][R8.64] ;  /* 0x0000000808087981 */ /* 0x000ee2000c1e9b00 */
[----:B-1----:R-:W-:-:S03]  /*0700*/  IMAD.WIDE R6, R13, 0x2, R4 ;  /* 0x000000020d067825 */ /* 0x002fc600078e0204 */
[----:B------:R-:W4:Y:S04]  /*0710*/  LDG.E.64.CONSTANT R10, desc[UR8][R10.64] ;  /* 0x000000080a0a7981 */ /* 0x000f28000c1e9b00 */
[----:B------:R-:W5:Y:S01]  /*0720*/  LDG.E.64.CONSTANT R6, desc[UR8][R6.64] ;  /* 0x0000000806067981 */ /* 0x000f62000c1e9b00 */
[----:B------:R-:W-:-:S04]  /*0730*/  IADD3 R30, P0, R16, UR12, RZ ;  /* 0x0000000c101e7c10 */ /* 0x000fc8000ff1e0ff */
[----:B------:R-:W-:-:S06]  /*0740*/  IADD3.X R31, R14, UR13, RZ, P0, !PT ;  /* 0x0000000d0e1f7c10 */ /* 0x000fcc00087fe4ff */
[----:B------:R-:W5:Y:S01]  /*0750*/  LDG.E.64.CONSTANT R30, desc[UR8][R30.64] ;  /* 0x000000081e1e7981 */ /* 0x000f62000c1e9b00 */
[----:B------:R-:W-:Y:S02]  /*0760*/  ISETP.GT.U32.AND P1, PT, R55, 0x1f, PT ;  /* 0x0000001f3700780c */ /* 0x000fe40003f24070 */
[----:B------:R-:W-:Y:S01]  /*0770*/  CS2R R48, SRZ ;  /* 0x0000000000307805 */ /* 0x000fe2000001ff00 */
[----:B--2---:R-:W-:-:S06]  /*0780*/  FADD.FTZ R12, R3, UR5 ;  /* 0x00000005030c7e21 */ /* 0x004fcc0008010000 */
[----:B------:R-:W0:Y:S01]  /*0790*/  MUFU.RSQ R12, R12 ;  /* 0x0000000c000c7308 */ /* 0x000e220000001400 */
[--C-:B---3--:R-:W-:Y:S02]  /*07a0*/  HADD2.F32 R3, -RZ, R8.reuse.H0_H0 ;  /* 0x20000008ff037230 */ /* 0x108fe40000004100 */
[----:B------:R-:W-:-:S03]  /*07b0*/  HADD2.F32 R13, -RZ, R8.H1_H1 ;  /* 0x30000008ff0d7230 */ /* 0x000fc60000004100 */
[----:B------:R-:W-:Y:S01]  /*07c0*/  FADD.FTZ R3, -R2, R3 ;  /* 0x0000000302037221 */ /* 0x000fe20000010100 */
[----:B----4-:R-:W-:Y:S02]  /*07d0*/  HADD2.F32 R5, -RZ, R10.H0_H0 ;  /* 0x2000000aff057230 */ /* 0x010fe40000004100 */
[----:B-----5:R-:W-:Y:S02]  /*07e0*/  HADD2.F32 R4, -RZ, R6.H0_H0 ;  /* 0x20000006ff047230 */ /* 0x020fe40000004100 */
[----:B0-----:R-:W-:Y:S01]  /*07f0*/  FMUL.FTZ R3, R12, R3 ;  /* 0x000000030c037220 */ /* 0x001fe20000410000 */
[----:B------:R-:W-:Y:S02]  /*0800*/  HADD2.F32 R15, -RZ, R9.H0_H0 ;  /* 0x20000009ff0f7230 */ /* 0x000fe40000004100 */
[----:B------:R-:W-:Y:S01]  /*0810*/  FADD.FTZ R13, -R2, R13 ;  /* 0x0000000d020d7221 */ /* 0x000fe20000010100 */
[----:B------:R-:W-:Y:S02]  /*0820*/  HADD2.F32 R10, -RZ, R10.H1_H1 ;  /* 0x3000000aff0a7230 */ /* 0x000fe40000004100 */
[----:B------:R-:W-:Y:S01]  /*0830*/  FFMA.FTZ R4, R3, R5, R4 ;  /* 0x0000000503047223 */ /* 0x000fe20000010004 */
[----:B------:R-:W-:-:S02]  /*0840*/  HADD2.F32 R6, -RZ, R6.H1_H1 ;  /* 0x30000006ff067230 */ /* 0x000fc40000004100 */
[----:B------:R-:W-:Y:S01]  /*0850*/  FADD.FTZ R15, -R2, R15 ;  /* 0x0000000f020f7221 */ /* 0x000fe20000010100 */
[----:B------:R-:W-:Y:S01]  /*0860*/  FMUL.FTZ R17, R12, R13 ;  /* 0x0000000d0c117220 */ /* 0x000fe20000410000 */
[----:B------:R-:W-:Y:S02]  /*0870*/  HADD2.F32 R33, -RZ, R9.H1_H1 ;  /* 0x30000009ff217230 */ /* 0x000fe40000004100 */
[----:B------:R-:W-:Y:S01]  /*0880*/  FMUL.FTZ R9, R4, -1.4426950216293334961 ;  /* 0xbfb8aa3b04097820 */ /* 0x000fe20000410000 */
[----:B------:R-:W-:Y:S02]  /*0890*/  HADD2.F32 R8, -RZ, R11.H0_H0 ;  /* 0x2000000bff087230 */ /* 0x000fe40000004100 */
[----:B------:R-:W-:Y:S01]  /*08a0*/  FMUL.FTZ R15, R12, R15 ;  /* 0x0000000f0c0f7220 */ /* 0x000fe20000410000 */
[--C-:B------:R-:W-:Y:S02]  /*08b0*/  HADD2.F32 R34, -RZ, R7.reuse.H0_H0 ;  /* 0x20000007ff227230 */ /* 0x100fe40000004100 */
[----:B------:R-:W-:Y:S01]  /*08c0*/  FFMA.FTZ R32, R17, R10, R6 ;  /* 0x0000000a11207223 */ /* 0x000fe20000010006 */
[----:B------:R-:W-:Y:S01]  /*08d0*/  FADD.FTZ R13, -R2, R33 ;  /* 0x00000021020d7221 */ /* 0x000fe20000010100 */
[----:B------:R-:W0:Y:S01]  /*08e0*/  MUFU.EX2 R9, R9 ;  /* 0x0000000900097308 */ /* 0x000e220000000800 */
[----:B------:R-:W-:Y:S01]  /*08f0*/  FFMA.FTZ R34, R15, R8, R34 ;  /* 0x000000080f227223 */ /* 0x000fe20000010022 */
[----:B------:R-:W-:Y:S01]  /*0900*/  FMUL.FTZ R2, R32, -1.4426950216293334961 ;  /* 0xbfb8aa3b20027820 */ /* 0x000fe20000410000 */
[----:B------:R-:W-:-:S02]  /*0910*/  HADD2.F32 R36, -RZ, R7.H1_H1 ;  /* 0x30000007ff247230 */ /* 0x000fc40000004100 */
[----:B------:R-:W-:-:S03]  /*0920*/  FMUL.FTZ R7, R34, -1.4426950216293334961 ;  /* 0xbfb8aa3b22077820 */ /* 0x000fc60000410000 */
[----:B------:R-:W1:Y:S01]  /*0930*/  MUFU.EX2 R2, R2 ;  /* 0x0000000200027308 */ /* 0x000e620000000800 */
[----:B------:R-:W-:Y:S02]  /*0940*/  HADD2.F32 R6, -RZ, R11.H1_H1 ;  /* 0x3000000bff067230 */ /* 0x000fe40000004100 */
[----:B------:R-:W-:-:S05]  /*0950*/  FMUL.FTZ R13, R12, R13 ;  /* 0x0000000d0c0d7220 */ /* 0x000fca0000410000 */
[----:B------:R-:W2:Y:S01]  /*0960*/  MUFU.EX2 R7, R7 ;  /* 0x0000000700077308 */ /* 0x000ea20000000800 */
[----:B------:R-:W-:Y:S01]  /*0970*/  FFMA.FTZ R38, R13, R6, R36 ;  /* 0x000000060d267223 */ /* 0x000fe20000010024 */
[----:B0-----:R-:W-:-:S03]  /*0980*/  FADD.FTZ R9, R9, 1 ;  /* 0x3f80000009097421 */ /* 0x001fc60000010000 */
[----:B------:R-:W-:-:S03]  /*0990*/  FMUL.FTZ R37, R38, -1.4426950216293334961 ;  /* 0xbfb8aa3b26257820 */ /* 0x000fc60000410000 */
[----:B------:R-:W0:Y:S01]  /*09a0*/  MUFU.RCP R9, R9 ;  /* 0x0000000900097308 */ /* 0x000e220000001000 */
[----:B-1----:R-:W-:-:S07]  /*09b0*/  FADD.FTZ R11, R2, 1 ;  /* 0x3f800000020b7421 */ /* 0x002fce0000010000 */
[----:B------:R-:W1:Y:S01]  /*09c0*/  MUFU.EX2 R37, R37 ;  /* 0x0000002500257308 */ /* 0x000e620000000800 */
[----:B--2---:R-:W-:-:S07]  /*09d0*/  FADD.FTZ R36, R7, 1 ;  /* 0x3f80000007247421 */ /* 0x004fce0000010000 */
[----:B------:R-:W2:Y:S08]  /*09e0*/  MUFU.RCP R33, R11 ;  /* 0x0000000b00217308 */ /* 0x000eb00000001000 */
[----:B------:R-:W3:Y:S01]  /*09f0*/  MUFU.RCP R36, R36 ;  /* 0x0000002400247308 */ /* 0x000ee20000001000 */
[----:B0-----:R-:W-:Y:S01]  /*0a00*/  FADD.FTZ R7, -R9, 1 ;  /* 0x3f80000009077421 */ /* 0x001fe20000010100 */
[----:B-1----:R-:W-:-:S03]  /*0a10*/  FADD.FTZ R39, R37, 1 ;  /* 0x3f80000025277421 */ /* 0x002fc60000010000 */
[----:B------:R-:W-:Y:S01]  /*0a20*/  FFMA.FTZ R2, R4, R7, 1 ;  /* 0x3f80000004027423 */ /* 0x000fe20000010007 */
[--C-:B------:R-:W-:Y:S02]  /*0a30*/  HADD2.F32 R4, -RZ, R30.reuse.H0_H0 ;  /* 0x2000001eff047230 */ /* 0x100fe40000004100 */
[----:B--2---:R-:W-:Y:S01]  /*0a40*/  FADD.FTZ R35, -R33, 1 ;  /* 0x3f80000021237421 */ /* 0x004fe20000010100 */
[----:B------:R-:W-:Y:S01]  /*0a50*/  FMUL.FTZ R9, R9, R2 ;  /* 0x0000000209097220 */ /* 0x000fe20000410000 */
[----:B------:R-:W0:Y:S02]  /*0a60*/  MUFU.RCP R39, R39 ;  /* 0x0000002700277308 */ /* 0x000e240000001000 */
[----:B------:R-:W-:Y:S01]  /*0a70*/  FFMA.FTZ R32, R32, R35, 1 ;  /* 0x3f80000020207423 */ /* 0x000fe20000010023 */
[----:B------:R-:W-:Y:S02]  /*0a80*/  HADD2.F32 R11, -RZ, R30.H1_H1 ;  /* 0x3000001eff0b7230 */ /* 0x000fe40000004100 */
[----:B---3--:R-:W-:Y:S01]  /*0a90*/  FADD.FTZ R37, -R36, 1 ;  /* 0x3f80000024257421 */ /* 0x008fe20000010100 */
[----:B------:R-:W-:Y:S01]  /*0aa0*/  FMUL.FTZ R32, R33, R32 ;  /* 0x0000002021207220 */ /* 0x000fe20000410000 */
[----:B------:R-:W-:-:S02]  /*0ab0*/  FMUL.FTZ R4, R4, R9 ;  /* 0x0000000904047220 */ /* 0x000fc40000410000 */
[----:B------:R-:W-:Y:S01]  /*0ac0*/  FFMA.FTZ R37, R34, R37, 1 ;  /* 0x3f80000022257423 */ /* 0x000fe20000010025 */
[----:B------:R-:W-:Y:S01]  /*0ad0*/  FMUL.FTZ R11, R11, R32 ;  /* 0x000000200b0b7220 */ /* 0x000fe20000410000 */
[----:B------:R-:W-:Y:S01]  /*0ae0*/  FMUL.FTZ R2, R5, R4 ;  /* 0x0000000405027220 */ /* 0x000fe20000410000 */
[----:B------:R-:W-:Y:S02]  /*0af0*/  HADD2.F32 R9, -RZ, R31.H0_H0 ;  /* 0x2000001fff097230 */ /* 0x000fe40000004100 */
[----:B------:R-:W-:Y:S01]  /*0b00*/  FMUL.FTZ R36, R36, R37 ;  /* 0x0000002524247220 */ /* 0x000fe20000410000 */
[----:B------:R-:W-:Y:S01]  /*0b10*/  FMUL.FTZ R30, R10, R11 ;  /* 0x0000000b0a1e7220 */ /* 0x000fe20000410000 */
[----:B------:R-:W-:Y:S02]  /*0b20*/  FFMA.FTZ R2, R3, R2, RZ ;  /* 0x0000000203027223 */ /* 0x000fe400000100ff */
[----:B------:R-:W-:Y:S02]  /*0b30*/  FMUL.FTZ R9, R9, R36 ;  /* 0x0000002409097220 */ /* 0x000fe40000410000 */
[----:B------:R-:W-:Y:S01]  /*0b40*/  FFMA.FTZ R2, R17, R30, R2 ;  /* 0x0000001e11027223 */ /* 0x000fe20000010002 */
[----:B0-----:R-:W-:Y:S01]  /*0b50*/  FADD.FTZ R7, -R39, 1 ;  /* 0x3f80000027077421 */ /* 0x001fe20000010100 */
[----:B------:R-:W-:-:S03]  /*0b60*/  FMUL.FTZ R30, R8, R9 ;  /* 0x00000009081e7220 */ /* 0x000fc60000410000 */
[----:B------:R-:W-:Y:S01]  /*0b70*/  FFMA.FTZ R38, R38, R7, 1 ;  /* 0x3f80000026267423 */ /* 0x000fe20000010007 */
[----:B------:R-:W-:Y:S01]  /*0b80*/  FFMA.FTZ R32, R15, R30, R2 ;  /* 0x0000001e0f207223 */ /* 0x000fe20000010002 */
[----:B------:R-:W-:Y:S01]  /*0b90*/  IADD3 R2, P0, R59, 0x2, RZ ;  /* 0x000000023b027810 */ /* 0x000fe20007f1e0ff */
[----:B------:R-:W-:Y:S02]  /*0ba0*/  HADD2.F32 R7, -RZ, R31.H1_H1 ;  /* 0x3000001fff077230 */ /* 0x000fe40000004100 */
[----:B------:R-:W-:Y:S01]  /*0bb0*/  FFMA.FTZ R31, R5, R4, RZ ;  /* 0x00000004051f7223 */ /* 0x000fe200000100ff */
[----:B------:R-:W-:Y:S01]  /*0bc0*/  FMUL.FTZ R38, R39, R38 ;  /* 0x0000002627267220 */ /* 0x000fe20000410000 */
[----:B------:R-:W-:Y:S01]  /*0bd0*/  IMAD.X R0, RZ, RZ, R0, P0 ;  /* 0x000000ffff007224 */ /* 0x000fe200000e0600 */
[----:B------:R-:W-:Y:S01]  /*0be0*/  ISETP.GE.U32.AND P0, PT, R2, UR10, PT ;  /* 0x0000000a02007c0c */ /* 0x000fe2000bf06070 */
[----:B------:R-:W-:Y:S01]  /*0bf0*/  FFMA.FTZ R31, R10, R11, R31 ;  /* 0x0000000b0a1f7223 */ /* 0x000fe2000001001f */
[----:B------:R-:W-:-:S02]  /*0c00*/  FMUL.FTZ R7, R7, R38 ;  /* 0x0000002607077220 */ /* 0x000fc40000410000 */
[----:B------:R-:W-:Y:S01]  /*0c10*/  ISETP.GE.AND.EX P0, PT, R0, UR6, PT, P0 ;  /* 0x0000000600007c0c */ /* 0x000fe2000bf06300 */
[----:B------:R-:W-:Y:S01]  /*0c20*/  FFMA.FTZ R31, R8, R9, R31 ;  /* 0x00000009081f7223 */ /* 0x000fe2000001001f */
[----:B------:R-:W-:-:S03]  /*0c30*/  FMUL.FTZ R33, R6, R7 ;  /* 0x0000000706217220 */ /* 0x000fc60000410000 */
[----:B------:R-:W-:Y:S01]  /*0c40*/  FFMA.FTZ R30, R6, R7, R31 ;  /* 0x00000007061e7223 */ /* 0x000fe2000001001f */
[----:B------:R-:W-:Y:S01]  /*0c50*/  FFMA.FTZ R31, R13, R33, R32 ;  /* 0x000000210d1f7223 */ /* 0x000fe20000010020 */
[----:B------:R-:W-:-:S04]  /*0c60*/  FFMA.FTZ R22, R3, R4, R22 ;  /* 0x0000000403167223 */ /* 0x000fc80000010016 */
[----:B------:R0:W-:Y:S01]  /*0c70*/  STS.64 [R52], R30 ;  /* 0x0000001e34007388 */ /* 0x0001e20000000a00 */
        /* <DEDUP_REMOVED lines=53> */
.L_x_1303:
        /* <DEDUP_REMOVED lines=11> */
[C---:B-1----:R-:W-:Y:S01]  /*1080*/  IADD3 R36, R41.reuse, 0x10, RZ ;  /* 0x0000001029247810 */ /* 0x042fe20007ffe0ff */
[----:B------:R-:W-:Y:S01]  /*1090*/  VIADD R38, R41, 0x14 ;  /* 0x0000001429267836 */ /* 0x000fe20000000000 */
[----:B------:R-:W-:Y:S02]  /*10a0*/  SHF.R.S32.HI R31, RZ, 0x1f, R30 ;  /* 0x0000001fff1f7819 */ /* 0x000fe4000001141e */
[----:B------:R-:W-:Y:S02]  /*10b0*/  SHF.R.S32.HI R39, RZ, 0x1f, R36 ;  /* 0x0000001fff277819 */ /* 0x000fe40000011424 */
[----:B------:R-:W-:Y:S02]  /*10c0*/  LEA.HI R33, R31, R30, RZ, 0x2 ;  /* 0x0000001e1f217211 */ /* 0x000fe400078f10ff */
[----:B------:R-:W-:-:S02]  /*10d0*/  SHF.R.S32.HI R31, RZ, 0x1f, R32 ;  /* 0x0000001fff1f7819 */ /* 0x000fc40000011420 */
[----:B------:R-:W-:Y:S02]  /*10e0*/  SHF.R.S32.HI R37, RZ, 0x1f, R34 ;  /* 0x0000001fff257819 */ /* 0x000fe40000011422 */
[----:B------:R-:W-:Y:S02]  /*10f0*/  SHF.R.S32.HI R43, RZ, 0x1f, R38 ;  /* 0x0000001fff2b7819 */ /* 0x000fe40000011426 */
[----:B------:R-:W-:Y:S02]  /*1100*/  LEA.HI R35, R31, R32, RZ, 0x2 ;  /* 0x000000201f237211 */ /* 0x000fe400078f10ff */
[----:B------:R-:W-:Y:S01]  /*1110*/  LEA.HI R32, R39, R36, RZ, 0x2 ;  /* 0x0000002427207211 */ /* 0x000fe200078f10ff */
[----:B------:R-:W-:Y:S01]  /*1120*/  VIADD R39, R41, 0x1c ;  /* 0x0000001c29277836 */ /* 0x000fe20000000000 */
[----:B------:R-:W-:Y:S02]  /*1130*/  LEA.HI R30, R37, R34, RZ, 0x2 ;  /* 0x00000022251e7211 */ /* 0x000fe400078f10ff */
[----:B------:R-:W-:-:S02]  /*1140*/  SHF.R.S32.HI R36, RZ, 0x1f, R41 ;  /* 0x0000001fff247819 */ /* 0x000fc40000011429 */
[----:B------:R-:W-:Y:S02]  /*1150*/  IADD3 R37, R41, 0x18, RZ ;  /* 0x0000001829257810 */ /* 0x000fe40007ffe0ff */
[----:B------:R-:W-:Y:S02]  /*1160*/  LEA.HI R34, R43, R38, RZ, 0x2 ;  /* 0x000000262b227211 */ /* 0x000fe400078f10ff */
[----:B------:R-:W-:Y:S02]  /*1170*/  IADD3 R43, R41, 0x20, RZ ;  /* 0x00000020292b7810 */ /* 0x000fe40007ffe0ff */
[----:B------:R-:W-:Y:S02]  /*1180*/  LEA.HI R31, R36, R41, RZ, 0x2 ;  /* 0x00000029241f7211 */ /* 0x000fe400078f10ff */
[----:B------:R-:W-:Y:S02]  /*1190*/  SHF.R.S32.HI R38, RZ, 0x1f, R37 ;  /* 0x0000001fff267819 */ /* 0x000fe40000011425 */
[----:B------:R-:W-:-:S02]  /*11a0*/  SHF.R.S32.HI R40, RZ, 0x1f, R39 ;  /* 0x0000001fff287819 */ /* 0x000fc40000011427 */
[----:B------:R-:W-:Y:S02]  /*11b0*/  SHF.R.S32.HI R44, RZ, 0x1f, R43 ;  /* 0x0000001fff2c7819 */ /* 0x000fe4000001142b */
[----:B------:R-:W-:Y:S02]  /*11c0*/  SHF.R.S32.HI R42, RZ, 0x2, R31 ;  /* 0x00000002ff2a7819 */ /* 0x000fe4000001141f */
[----:B------:R-:W-:Y:S02]  /*11d0*/  LEA.HI R36, R38, R37, RZ, 0x2 ;  /* 0x0000002526247211 */ /* 0x000fe400078f10ff */
[----:B------:R-:W-:Y:S01]  /*11e0*/  LEA.HI R38, R40, R39, RZ, 0x2 ;  /* 0x0000002728267211 */ /* 0x000fe200078f10ff */
[----:B------:R-:W-:Y:S01]  /*11f0*/  IMAD R31, R42, 0x28, R53 ;  /* 0x000000282a1f7824 */ /* 0x000fe200078e0235 */
[----:B------:R-:W-:Y:S02]  /*1200*/  LEA.HI R40, R44, R43, RZ, 0x2 ;  /* 0x0000002b2c287211 */ /* 0x000fe400078f10ff */
[----:B------:R-:W-:Y:S01]  /*1210*/  SHF.R.S32.HI R44, RZ, 0x2, R33 ;  /* 0x00000002ff2c7819 */ /* 0x000fe20000011421 */
[----:B------:R-:W-:Y:S01]  /*1220*/  IMAD.IADD R31, R31, 0x1, R46 ;  /* 0x000000011f1f7824 */ /* 0x000fe200078e022e */
[----:B------:R-:W-:-:S02]  /*1230*/  SHF.R.S32.HI R48, RZ, 0x2, R35 ;  /* 0x00000002ff307819 */ /* 0x000fc40000011423 */
[----:B------:R-:W-:Y:S01]  /*1240*/  IADD3 R41, R41, 0x24, RZ ;  /* 0x0000002429297810 */ /* 0x000fe20007ffe0ff */
[--C-:B------:R-:W-:Y:S01]  /*1250*/  IMAD R33, R44, 0x28, R53.reuse ;  /* 0x000000282c217824 */ /* 0x100fe200078e0235 */
[----:B------:R-:W-:Y:S01]  /*1260*/  SHF.R.S32.HI R44, RZ, 0x2, R30 ;  /* 0x00000002ff2c7819 */ /* 0x000fe2000001141e */
[--C-:B------:R-:W-:Y:S01]  /*1270*/  IMAD R35, R48, 0x28, R53.reuse ;  /* 0x0000002830237824 */ /* 0x100fe200078e0235 */
[----:B------:R-:W0:Y:S01]  /*1280*/  LDS.64 R30, [R31] ;  /* 0x000000001f1e7984 */ /* 0x000e220000000a00 */
[----:B------:R-:W-:Y:S02]  /*1290*/  SHF.R.S32.HI R48, RZ, 0x2, R32 ;  /* 0x00000002ff307819 */ /* 0x000fe40000011420 */
[----:B------:R-:W-:Y:S01]  /*12a0*/  IADD3 R33, R46, R33, RZ ;  /* 0x000000212e217210 */ /* 0x000fe20007ffe0ff */
[----:B------:R-:W-:Y:S01]  /*12b0*/  IMAD R37, R44, 0x28, R53 ;  /* 0x000000282c257824 */ /* 0x000fe200078e0235 */
[----:B------:R-:W-:Y:S01]  /*12c0*/  SHF.R.S32.HI R42, RZ, 0x1f, R41 ;  /* 0x0000001fff2a7819 */ /* 0x000fe20000011429 */
[----:B------:R-:W-:Y:S01]  /*12d0*/  IMAD.IADD R35, R46, 0x1, R35 ;  /* 0x000000012e237824 */ /* 0x000fe200078e0223 */
[----:B------:R-:W-:Y:S01]  /*12e0*/  SHF.R.S32.HI R44, RZ, 0x2, R34 ;  /* 0x00000002ff2c7819 */ /* 0x000fe20000011422 */
[----:B------:R-:W-:Y:S01]  /*12f0*/  IMAD R39, R48, 0x28, R53 ;  /* 0x0000002830277824 */ /* 0x000fe200078e0235 */
[----:B------:R-:W1:Y:S01]  /*1300*/  LDS.64 R32, [R33] ;  /* 0x0000000021207984 */ /* 0x000e620000000a00 */
[----:B------:R-:W-:-:S02]  /*1310*/  IADD3 R37, R46, R37, RZ ;  /* 0x000000252e257210 */ /* 0x000fc40007ffe0ff */
[----:B------:R-:W-:Y:S01]  /*1320*/  LEA.HI R42, R42, R41, RZ, 0x2 ;  /* 0x000000292a2a7211 */ /* 0x000fe200078f10ff */
[----:B------:R-:W2:Y:S01]  /*1330*/  LDS.64 R34, [R35] ;  /* 0x0000000023227984 */ /* 0x000ea20000000a00 */
[----:B------:R-:W-:Y:S01]  /*1340*/  SHF.R.S32.HI R48, RZ, 0x2, R36 ;  /* 0x00000002ff307819 */ /* 0x000fe20000011424 */
[----:B------:R-:W-:Y:S01]  /*1350*/  IMAD R41, R44, 0x28, R53 ;  /* 0x000000282c297824 */ /* 0x000fe200078e0235 */
[----:B------:R-:W-:Y:S01]  /*1360*/  SHF.R.S32.HI R44, RZ, 0x2, R38 ;  /* 0x00000002ff2c7819 */ /* 0x000fe20000011426 */
[----:B------:R-:W-:Y:S01]  /*1370*/  IMAD.IADD R39, R46, 0x1, R39 ;  /* 0x000000012e277824 */ /* 0x000fe200078e0227 */
[----:B------:R-:W3:Y:S01]  /*1380*/  LDS.64 R36, [R37] ;  /* 0x0000000025247984 */ /* 0x000ee20000000a00 */
[--C-:B------:R-:W-:Y:S01]  /*1390*/  IMAD R43, R48, 0x28, R53.reuse ;  /* 0x00000028302b7824 */ /* 0x100fe200078e0235 */
[----:B------:R-:W-:Y:S01]  /*13a0*/  IADD3 R41, R46, R41, RZ ;  /* 0x000000292e297210 */ /* 0x000fe20007ffe0ff */
[----:B------:R-:W-:Y:S01]  /*13b0*/  IMAD R45, R44, 0x28, R53 ;  /* 0x000000282c2d7824 */ /* 0x000fe200078e0235 */
[----:B------:R-:W-:Y:S01]  /*13c0*/  SHF.R.S32.HI R48, RZ, 0x2, R40 ;  /* 0x00000002ff307819 */ /* 0x000fe20000011428 */
[----:B------:R-:W4:Y:S01]  /*13d0*/  LDS.64 R38, [R39] ;  /* 0x0000000027267984 */ /* 0x000f220000000a00 */
[----:B------:R-:W-:Y:S01]  /*13e0*/  IMAD.IADD R43, R46, 0x1, R43 ;  /* 0x000000012e2b7824 */ /* 0x000fe200078e022b */
[----:B------:R-:W-:-:S02]  /*13f0*/  SHF.R.S32.HI R44, RZ, 0x2, R42 ;  /* 0x00000002ff2c7819 */ /* 0x000fc4000001142a */
[----:B------:R-:W5:Y:S01]  /*1400*/  LDS.64 R40, [R41] ;  /* 0x0000000029287984 */ /* 0x000f620000000a00 */
[--C-:B------:R-:W-:Y:S01]  /*1410*/  IMAD R47, R48, 0x28, R53.reuse ;  /* 0x00000028302f7824 */ /* 0x100fe200078e0235 */
[----:B------:R-:W-:Y:S01]  /*1420*/  IADD3 R45, R46, R45, RZ ;  /* 0x0000002d2e2d7210 */ /* 0x000fe20007ffe0ff */
[----:B------:R-:W-:Y:S01]  /*1430*/  IMAD R49, R44, 0x28, R53 ;  /* 0x000000282c317824 */ /* 0x000fe200078e0235 */
[----:B------:R-:W5:Y:S01]  /*1440*/  LDS.64 R42, [R43] ;  /* 0x000000002b2a7984 */ /* 0x000f620000000a00 */
[----:B------:R-:W-:-:S03]  /*1450*/  IMAD.IADD R47, R46, 0x1, R47 ;  /* 0x000000012e2f7824 */ /* 0x000fc600078e022f */
[----:B------:R-:W5:Y:S01]  /*1460*/  LDS.64 R44, [R45] ;  /* 0x000000002d2c7984 */ /* 0x000f620000000a00 */
        /* <DEDUP_REMOVED lines=23> */
.L_x_1305:
[----:B------:R-:W-:Y:S05]  /*15e0*/  BSYNC B0 ;  /* 0x0000000000007941 */ /* 0x000fea0003800000 */
.L_x_1304:
[----:B0-----:R-:W0:Y:S01]  /*15f0*/  SHFL.BFLY PT, R31, R48, 0x2, 0x1f ;  /* 0x0c401f00301f7f89 */ /* 0x001e2200000e0000 */
[----:B------:R-:W-:Y:S01]  /*1600*/  LOP3.LUT P2, RZ, R55, 0xffffffe3, RZ, 0xc0, !PT ;  /* 0xffffffe337ff7812 */ /* 0x000fe2000784c0ff */
[----:B------:R-:W-:Y:S01]  /*1610*/  BSSY B0, `(.L_x_1306) ;  /* 0x0000015000007945 */ /* 0x000fe20003800000 */
[----:B------:R-:W-:Y:S01]  /*1620*/  ISETP.GE.U32.AND P1, PT, R2, UR10, PT ;  /* 0x0000000a02007c0c */ /* 0x000fe2000bf26070 */
[----:B------:R-:W2:Y:S03]  /*1630*/  SHFL.BFLY PT, R30, R49, 0x2, 0x1f ;  /* 0x0c401f00311e7f89 */ /* 0x000ea600000e0000 */
[----:B------:R-:W-:Y:S01]  /*1640*/  ISETP.GE.AND.EX P1, PT, R0, UR6, PT, P1 ;  /* 0x0000000600007c0c */ /* 0x000fe2000bf26310 */
[----:B0-----:R-:W-:Y:S01]  /*1650*/  FADD.FTZ R32, R31, R48 ;  /* 0x000000301f207221 */ /* 0x001fe20000010000 */
[----:B--2---:R-:W-:-:S04]  /*1660*/  FADD.FTZ R33, R30, R49 ;  /* 0x000000311e217221 */ /* 0x004fc80000010000 */
[----:B------:R-:W0:Y:S04]  /*1670*/  SHFL.BFLY PT, R31, R32, 0x1, 0x1f ;  /* 0x0c201f00201f7f89 */ /* 0x000e2800000e0000 */
[----:B------:R-:W2:Y:S01]  /*1680*/  SHFL.BFLY PT, R34, R33, 0x1, 0x1f ;  /* 0x0c201f0021227f89 */ /* 0x000ea200000e0000 */
[----:B0-----:R-:W-:Y:S01]  /*1690*/  FADD.FTZ R30, R32, R31 ;  /* 0x0000001f201e7221 */ /* 0x001fe20000010000 */
[----:B--2---:R-:W-:Y:S01]  /*16a0*/  FADD.FTZ R31, R33, R34 ;  /* 0x00000022211f7221 */ /* 0x004fe20000010000 */
[----:B------:R-:W-:Y:S06]  /*16b0*/  @P2 BRA `(.L_x_1307) ;  /* 0x0000000000282947 */ /* 0x000fec0003800000 */
[----:B-1----:R-:W0:Y:S01]  /*16c0*/  LDC R36, c[0x0][0x10] ;  /* 0x00000400ff247b82 */ /* 0x002e220000000800 */
        /* <DEDUP_REMOVED lines=9> */
.L_x_1307:
[----:B------:R-:W-:Y:S05]  /*1760*/  BSYNC B0 ;  /* 0x0000000000007941 */ /* 0x000fea0003800000 */
.L_x_1306:
[----:B------:R-:W-:Y:S05]  /*1770*/  @P1 BRA `(.L_x_1308) ;  /* 0x0000000000541947 */ /* 0x000fea0003800000 */
[----:B------:R-:W-:Y:S01]  /*1780*/  BAR.SYNC.DEFER_BLOCKING 0x0 ;  /* 0x0000000000007b1d */ /* 0x000fe20000010000 */
[----:B------:R-:W-:-:S13]  /*1790*/  ISETP.NE.AND P1, PT, R55, RZ, PT ;  /* 0x000000ff3700720c */ /* 0x000fda0003f25270 */
[----:B------:R-:W-:Y:S05]  /*17a0*/  @P1 BRA `(.L_x_1309) ;  /* 0x00000000003c1947 */ /* 0x000fea0003800000 */
[----:B0-----:R-:W0:Y:S01]  /*17b0*/  LDC.64 R30, c[0x0][0x268] ;  /* 0x00009a00ff1e7b82 */ /* 0x001e220000000a00 */
        /* <DEDUP_REMOVED lines=8> */
.L_x_1310:
[----:B------:R-:W2:Y:S04]  /*1840*/  LD.E.STRONG.GPU R32, desc[UR8][R30.64] ;  /* 0x000000081e207980 */ /* 0x000ea8000c10f900 */
[----:B--2---:R-:W-:Y:S01]  /*1850*/  CCTL.IVALL ;  /* 0x00000000ff00798f */ /* 0x004fe20002000000 */
[----:B------:R-:W-:Y:S05]  /*1860*/  YIELD ;  /* 0x0000000000007946 */ /* 0x000fea0003800000 */
[----:B-----5:R-:W-:-:S04]  /*1870*/  LOP3.LUT R32, R32, R33, RZ, 0x3c, !PT ;  /* 0x0000002120207212 */ /* 0x020fc800078e3cff */
[----:B------:R-:W-:-:S13]  /*1880*/  ISETP.GT.AND P1, PT, R32, -0x1, PT ;  /* 0xffffffff2000780c */ /* 0x000fda0003f24270 */
[----:B------:R-:W-:Y:S05]  /*1890*/  @P1 BRA `(.L_x_1310) ;  /* 0xfffffffc00e81947 */ /* 0x000fea000383ffff */
.L_x_1309:
[----:B------:R-:W-:Y:S05]  /*18a0*/  WARPSYNC.ALL ;  /* 0x0000000000007948 */ /* 0x000fea0003800000 */
[----:B------:R-:W-:Y:S06]  /*18b0*/  BAR.SYNC.DEFER_BLOCKING 0x0 ;  /* 0x0000000000007b1d */ /* 0x000fec0000010000 */
[----:B------:R-:W-:Y:S05]  /*18c0*/  BRA `(.L_x_1311) ;  /* 0x0000000000607947 */ /* 0x000fea0003800000 */
.L_x_1308:
[----:B------:R-:W-:Y:S01]  /*18d0*/  BAR.SYNC.DEFER_BLOCKING 0x0 ;  /* 0x0000000000007b1d */ /* 0x000fe20000010000 */
[----:B------:R-:W-:-:S13]  /*18e0*/  ISETP.NE.AND P1, PT, R55, RZ, PT ;  /* 0x000000ff3700720c */ /* 0x000fda0003f25270 */
[----:B------:R-:W-:Y:S05]  /*18f0*/  @P1 BRA `(.L_x_1312) ;  /* 0x00000000004c1947 */ /* 0x000fea0003800000 */
[----:B0-----:R-:W0:Y:S01]  /*1900*/  LDC.64 R30, c[0x0][0x268] ;  /* 0x00009a00ff1e7b82 */ /* 0x001e220000000a00 */
        /* <DEDUP_REMOVED lines=12> */
.L_x_1313:
[----:B------:R-:W2:Y:S04]  /*19d0*/  LD.E.STRONG.GPU R32, desc[UR8][R30.64] ;  /* 0x000000081e207980 */ /* 0x000ea8000c10f900 */
[----:B--2---:R-:W-:Y:S01]  /*19e0*/  CCTL.IVALL ;  /* 0x00000000ff00798f */ /* 0x004fe20002000000 */
[----:B------:R-:W-:Y:S05]  /*19f0*/  YIELD ;  /* 0x0000000000007946 */ /* 0x000fea0003800000 */
[----:B-----5:R-:W-:-:S04]  /*1a00*/  LOP3.LUT R32, R32, R33, RZ, 0x3c, !PT ;  /* 0x0000002120207212 */ /* 0x020fc800078e3cff */
[----:B------:R-:W-:-:S13]  /*1a10*/  ISETP.GT.AND P1, PT, R32, -0x1, PT ;  /* 0xffffffff2000780c */ /* 0x000fda0003f24270 */
[----:B------:R-:W-:Y:S05]  /*1a20*/  @P1 BRA `(.L_x_1313) ;  /* 0xfffffffc00e81947 */ /* 0x000fea000383ffff */
.L_x_1312:
[----:B------:R-:W-:Y:S05]  /*1a30*/  WARPSYNC.ALL ;  /* 0x0000000000007948 */ /* 0x000fea0003800000 */
[----:B------:R-:W-:Y:S06]  /*1a40*/  BAR.SYNC.DEFER_BLOCKING 0x0 ;  /* 0x0000000000007b1d */ /* 0x000fec0000010000 */
.L_x_1311:
[----:B------:R-:W-:Y:S01]  /*1a50*/  ISETP.GT.U32.AND P1, PT, R55, 0xff, PT ;  /* 0x000000ff3700780c */ /* 0x000fe20003f24070 */
[----:B------:R-:W2:Y:S01]  /*1a60*/  S2UR UR7, SR_CgaCtaId ;  /* 0x00000000000779c3 */ /* 0x000ea20000008800 */
[----:B------:R-:W-:Y:S01]  /*1a70*/  SHF.L.U32 R59, R59, 0x3, RZ ;  /* 0x000000033b3b7819 */ /* 0x000fe200000006ff */
[----:B------:R-:W-:Y:S01]  /*1a80*/  UMOV UR5, 0x400 ;  /* 0x0000040000057882 */ /* 0x000fe20000000000 */
[----:B------:R-:W-:-:S09]  /*1a90*/  ULDC.64 UR12, c[0x0][0x210] ;  /* 0x00008400000c7ab9 */ /* 0x000fd20000000a00 */
[----:B0-----:R-:W0:Y:S01]  /*1aa0*/  @!P1 LDC R30, c[0x0][0x10] ;  /* 0x00000400ff1e9b82 */ /* 0x001e220000000800 */
[C---:B------:R-:W-:Y:S01]  /*1ab0*/  @!P1 IMAD.SHL.U32 R31, R55.reuse, 0x2, RZ ;  /* 0x00000002371f9824 */ /* 0x040fe200078e00ff */
[----:B------:R-:W-:-:S04]  /*1ac0*/  @!P1 LOP3.LUT R35, R55, 0x1f, RZ, 0xc0, !PT ;  /* 0x0000001f37239812 */ /* 0x000fc800078ec0ff */
[----:B------:R-:W-:Y:S02]  /*1ad0*/  @!P1 LOP3.LUT R31, R31, 0x7fffffc0, RZ, 0xc0, !PT ;  /* 0x7fffffc01f1f9812 */ /* 0x000fe400078ec0ff */
[----:B------:R-:W3:Y:S01]  /*1ae0*/  @!P1 LDC.64 R32, c[0x0][0x260] ;  /* 0x00009800ff209b82 */ /* 0x000ee20000000a00 */
[----:B0-----:R-:W-:-:S05]  /*1af0*/  @!P1 IMAD R30, R30, UR4, R57 ;  /* 0x000000041e1e9c24 */ /* 0x001fca000f8e0239 */
[----:B------:R-:W-:-:S05]  /*1b00*/  @!P1 LEA R30, R30, R31, 0x9 ;  /* 0x0000001f1e1e9211 */ /* 0x000fca00078e48ff */
[----:B------:R-:W-:-:S05]  /*1b10*/  @!P1 IMAD.IADD R30, R30, 0x1, R35 ;  /* 0x000000011e1e9824 */ /* 0x000fca00078e0223 */
[----:B------:R-:W-:-:S05]  /*1b20*/  @!P1 SHF.L.U32 R31, R30, 0x1, RZ ;  /* 0x000000011e1f9819 */ /* 0x000fca00000006ff */
[C---:B------:R-:W-:Y:S02]  /*1b30*/  @!P1 VIADD R35, R31.reuse, 0x40 ;  /* 0x000000401f239836 */ /* 0x040fe40000000000 */
[----:B---3--:R-:W-:-:S04]  /*1b40*/  @!P1 IMAD.WIDE.U32 R30, R31, 0x4, R32 ;  /* 0x000000041f1e9825 */ /* 0x008fc800078e0020 */
[----:B------:R-:W-:Y:S02]  /*1b50*/  @!P1 IMAD.WIDE.U32 R32, R35, 0x4, R32 ;  /* 0x0000000423209825 */ /* 0x000fe400078e0020 */
[----:B------:R-:W1:Y:S04]  /*1b60*/  @!P1 LDG.E.64 R30, desc[UR8][R30.64] ;  /* 0x000000081e1e9981 */ /* 0x000e68000c1e1b00 */
[----:B------:R-:W3:Y:S01]  /*1b70*/  @!P1 LDG.E.64 R32, desc[UR8][R32.64] ;  /* 0x0000000820209981 */ /* 0x000ee2000c1e1b00 */
[----:B------:R-:W-:Y:S01]  /*1b80*/  CS2R R34, SRZ ;  /* 0x0000000000227805 */ /* 0x000fe2000001ff00 */
[----:B------:R-:W-:Y:S01]  /*1b90*/  UIADD3 UR5, UR5, 0x3480, URZ ;  /* 0x0000348005057890 */ /* 0x000fe2000fffe03f */
[----:B------:R-:W-:Y:S01]  /*1ba0*/  LOP3.LUT R59, R59, 0x8, RZ, 0xc0, !PT ;  /* 0x000000083b3b7812 */ /* 0x000fe200078ec0ff */
[----:B------:R-:W-:-:S02]  /*1bb0*/  ULOP3.LUT UR4, UR4, 0x1, URZ, 0x3c, !UPT ;  /* 0x0000000104047892 */ /* 0x000fc4000f8e3c3f */
[----:B--2---:R-:W-:Y:S01]  /*1bc0*/  ULEA UR5, UR7, UR5, 0x18 ;  /* 0x0000000507057291 */ /* 0x004fe2000f8ec03f */
[----:B-1----:R-:W-:Y:S01]  /*1bd0*/  @!P1 FADD.FTZ R37, RZ, R30 ;  /* 0x0000001eff259221 */ /* 0x002fe20000010000 */
        /* <DEDUP_REMOVED lines=19> */
[----:B------:R-:W-:Y:S01]  /*1d10*/  IMAD.IADD R32, R18, 0x1, -R59 ;  /* 0x0000000112207824 */ /* 0x000fe200078e0a3b */
[----:B------:R-:W-:Y:S01]  /*1d20*/  MOV R59, R2 ;  /* 0x00000002003b7202 */ /* 0x000fe20000000f00 */
[----:B-1----:R-:W-:Y:S02]  /*1d30*/  FADD.FTZ R34, R33, R34 ;  /* 0x0000002221227221 */ /* 0x002fe40000010000 */
[----:B------:R-:W0:Y:S01]  /*1d40*/  SHFL.BFLY PT, R36, R35, 0x1, 0x1f ;  /* 0x0c201f0023247f89 */ /* 0x000e2200000e0000 */
[----:B------:R-:W-:-:S02]  /*1d50*/  @!P1 SHF.R.U32.HI R33, RZ, 0x2, R55 ;  /* 0x00000002ff219819 */ /* 0x000fc40000011637 */
[----:B------:R-:W-:Y:S01]  /*1d60*/  LEA R32, R32, UR5, 0x3 ;  /* 0x0000000520207c11 */ /* 0x000fe2000f8e18ff */
[----:B------:R-:W1:Y:S01]  /*1d70*/  SHFL.BFLY PT, R37, R34, 0x1, 0x1f ;  /* 0x0c201f0022257f89 */ /* 0x000e6200000e0000 */
[----:B------:R-:W-:Y:S01]  /*1d80*/  @!P1 LOP3.LUT R18, R33, 0x3ffffff8, RZ, 0xc0, !PT ;  /* 0x3ffffff821129812 */ /* 0x000fe200078ec0ff */
[----:B0-----:R-:W-:Y:S01]  /*1d90*/  FADD.FTZ R30, R35, R36 ;  /* 0x00000024231e7221 */ /* 0x001fe20000010000 */
[----:B-1----:R-:W-:-:S03]  /*1da0*/  FADD.FTZ R31, R34, R37 ;  /* 0x00000025221f7221 */ /* 0x002fc60000010000 */
[----:B------:R-:W-:Y:S01]  /*1db0*/  @!P1 FMUL.FTZ R30, R30, 9.7656251455191522837e-05 ;  /* 0x38cccccd1e1e9820 */ /* 0x000fe20000410000 */
[----:B------:R-:W-:-:S05]  /*1dc0*/  @!P1 FMUL.FTZ R31, R31, 9.7656251455191522837e-05 ;  /* 0x38cccccd1f1f9820 */ /* 0x000fca0000410000 */
[----:B------:R-:W-:Y:S01]  /*1dd0*/  @!P1 STS.64 [R18+UR5], R30 ;  /* 0x0000001e12009988 */ /* 0x000fe20008000a05 */
[----:B------:R-:W-:Y:S01]  /*1de0*/  BAR.SYNC.DEFER_BLOCKING 0x0 ;  /* 0x0000000000007b1d */ /* 0x000fe20000010000 */
[----:B------:R-:W-:-:S05]  /*1df0*/  IADD3 R16, P1, R16, UR12, RZ ;  /* 0x0000000c10107c10 */ /* 0x000fca000ff3e0ff */
[----:B------:R-:W0:Y:S02]  /*1e00*/  LDS.64 R32, [R32] ;  /* 0x0000000020207984 */ /* 0x000e240000000a00 */
[--C-:B0-----:R-:W-:Y:S01]  /*1e10*/  FFMA.FTZ R4, R5, R4, -R32.reuse ;  /* 0x0000000405047223 */ /* 0x101fe20000010820 */
[--C-:B------:R-:W-:Y:S01]  /*1e20*/  FFMA.FTZ R10, R10, R11, -R32.reuse ;  /* 0x0000000b0a0a7223 */ /* 0x100fe20000010820 */
[--C-:B------:R-:W-:Y:S01]  /*1e30*/  FFMA.FTZ R8, R8, R9, -R32.reuse ;  /* 0x0000000908087223 */ /* 0x100fe20000010820 */
[----:B------:R-:W-:Y:S01]  /*1e40*/  FFMA.FTZ R6, R6, R7, -R32 ;  /* 0x0000000706067223 */ /* 0x000fe20000010820 */
[-C--:B------:R-:W-:Y:S01]  /*1e50*/  FFMA.FTZ R3, R3, -R33.reuse, R4 ;  /* 0x8000002103037223 */ /* 0x080fe20000010004 */
[-C--:B------:R-:W-:Y:S01]  /*1e60*/  FFMA.FTZ R17, R17, -R33.reuse, R10 ;  /* 0x8000002111117223 */ /* 0x080fe2000001000a */
[-C--:B------:R-:W-:Y:S01]  /*1e70*/  FFMA.FTZ R15, R15, -R33.reuse, R8 ;  /* 0x800000210f0f7223 */ /* 0x080fe20000010008 */
[----:B------:R-:W-:Y:S01]  /*1e80*/  FFMA.FTZ R13, R13, -R33, R6 ;  /* 0x800000210d0d7223 */ /* 0x000fe20000010006 */
[C---:B------:R-:W-:Y:S01]  /*1e90*/  FMUL.FTZ R3, R12.reuse, R3 ;  /* 0x000000030c037220 */ /* 0x040fe20000410000 */
[C---:B------:R-:W-:Y:S01]  /*1ea0*/  FMUL.FTZ R4, R12.reuse, R17 ;  /* 0x000000110c047220 */ /* 0x040fe20000410000 */
[C---:B------:R-:W-:Y:S01]  /*1eb0*/  FMUL.FTZ R15, R12.reuse, R15 ;  /* 0x0000000f0c0f7220 */ /* 0x040fe20000410000 */
[----:B------:R-:W-:Y:S01]  /*1ec0*/  FMUL.FTZ R12, R12, R13 ;  /* 0x0000000d0c0c7220 */ /* 0x000fe20000410000 */
[----:B------:R-:W-:-:S02]  /*1ed0*/  IADD3.X R17, R14, UR13, RZ, P1, !PT ;  /* 0x0000000d0e117c10 */ /* 0x000fc40008ffe4ff */
[----:B------:R-:W-:Y:S02]  /*1ee0*/  F2FP.F16.F32.PACK_AB R3, R4, R3 ;  /* 0x000000030403723e */ /* 0x000fe400000000ff */
[----:B------:R-:W-:Y:S02]  /*1ef0*/  F2FP.F16.F32.PACK_AB R15, R12, R15 ;  /* 0x0000000f0c0f723e */ /* 0x000fe400000000ff */
[----:B------:R-:W-:Y:S01]  /*1f00*/  PRMT R8, R3, 0x7632, R8 ;  /* 0x0000763203087816 */ /* 0x000fe20000000008 */
[----:B------:R1:W-:Y:S01]  /*1f10*/  STG.E.U16 desc[UR8][R16.64], R3 ;  /* 0x0000000310007986 */ /* 0x0003e2000c101508 */
[----:B------:R-:W-:-:S03]  /*1f20*/  PRMT R4, R15, 0x7632, R4 ;  /* 0x000076320f047816 */ /* 0x000fc60000000004 */
[----:B------:R1:W-:Y:S04]  /*1f30*/  STG.E.U16 desc[UR8][R16.64+0x2], R8 ;  /* 0x0000020810007986 */ /* 0x0003e8000c101508 */
[----:B------:R1:W-:Y:S04]  /*1f40*/  STG.E.U16 desc[UR8][R16.64+0x4], R15 ;  /* 0x0000040f10007986 */ /* 0x0003e8000c101508 */
[----:B------:R1:W-:Y:S01]  /*1f50*/  STG.E.U16 desc[UR8][R16.64+0x6], R4 ;  /* 0x0000060410007986 */ /* 0x0003e2000c101508 */
[----:B------:R-:W-:Y:S05]  /*1f60*/  @!P0 BRA `(.L_x_1314) ;  /* 0xffffffe400688947 */ /* 0x000fea000383ffff */
.L_x_1302:
[C---:B------:R-:W-:Y:S01]  /*1f70*/  IMAD.SHL.U32 R0, R57.reuse, 0x20, RZ ;  /* 0x0000002039007824 */ /* 0x040fe200078e00ff */
[----:B------:R-:W-:-:S04]  /*1f80*/  LOP3.LUT R57, R57, 0x1, RZ, 0xc0, !PT ;  /* 0x0000000139397812 */ /* 0x000fc800078ec0ff */
[----:B01----:R-:W-:Y:S01]  /*1f90*/  LOP3.LUT R3, R0, 0x7ffffc0, RZ, 0xc0, !PT ;  /* 0x07ffffc000037812 */ /* 0x003fe200078ec0ff */
[----:B------:R-:W-:-:S03]  /*1fa0*/  IMAD R0, R57, 0x140, RZ ;  /* 0x0000014039007824 */ /* 0x000fc600078e02ff */
[----:B------:R-:W-:Y:S01]  /*1fb0*/  IADD3 R3, R3, R56, RZ ;  /* 0x0000003803037210 */ /* 0x000fe20007ffe0ff */
[----:B------:R-:W-:-:S03]  /*1fc0*/  VIADD R62, R0, 0x140 ;  /* 0x00000140003e7836 */ /* 0x000fc60000000000 */
        /* <DEDUP_REMOVED lines=11> */
[C---:B-1----:R-:W-:Y:S01]  /*2080*/  IMAD.SHL.U32 R13, R0.reuse, 0x2, RZ ;  /* 0x00000002000d7824 */ /* 0x042fe200078e00ff */
[----:B------:R-:W-:Y:S01]  /*2090*/  SHF.R.U32.HI R2, RZ, 0x5, R0 ;  /* 0x00000005ff027819 */ /* 0x000fe20000011600 */
[----:B------:R-:W-:Y:S01]  /*20a0*/  IMAD.SHL.U32 R14, R0, 0x80, RZ ;  /* 0x00000080000e7824 */ /* 0x000fe200078e00ff */
[----:B------:R-:W-:Y:S01]  /*20b0*/  SEL R4, R4, 0xfffffffe, P0 ;  /* 0xfffffffe04047807 */ /* 0x000fe20000000000 */
[----:B--2---:R-:W-:Y:S01]  /*20c0*/  ULEA UR4, UR5, UR4, 0x18 ;  /* 0x0000000405047291 */ /* 0x004fe2000f8ec03f */
        /* <DEDUP_REMOVED lines=8> */
[----:B------:R-:W-:Y:S02]  /*2150*/  IADD3 R12, R5, 0x14, RZ ;  /* 0x00000014050c7810 */ /* 0x000fe40007ffe0ff */
[----:B------:R-:W-:Y:S02]  /*2160*/  LOP3.LUT R17, RZ, R5, RZ, 0x33, !PT ;  /* 0x00000005ff117212 */ /* 0x000fe400078e33ff */
[C---:B------:R-:W-:Y:S01]  /*2170*/  LOP3.LUT R16, R12.reuse, 0x1e, R13, 0x78, !PT ;  /* 0x0000001e0c107812 */ /* 0x040fe200078e780d */
[----:B------:R-:W-:Y:S01]  /*2180*/  IMAD.WIDE.U32 R8, P0, R3, -0x33333334, R6 ;  /* 0xcccccccc03087825 */ /* 0x000fe20007800006 */
[----:B------:R-:W-:-:S03]  /*2190*/  VIMNMX.U32 R12, R12, 0x20, !PT ;  /* 0x000000200c0c7848 */ /* 0x000fc60007fe0000 */
[----:B------:R-:W-:Y:S01]  /*21a0*/  IMAD.WIDE.U32 R6, R3, -0x33333333, RZ ;  /* 0xcccccccd03067825 */ /* 0x000fe200078e00ff */
[----:B------:R-:W-:Y:S02]  /*21b0*/  IADD3 R6, R12, R17, RZ ;  /* 0x000000110c067210 */ /* 0x000fe40007ffe0ff */
[----:B------:R-:W-:Y:S01]  /*21c0*/  MOV R12, R9 ;  /* 0x00000009000c7202 */ /* 0x000fe20000000f00 */
[----:B------:R-:W-:Y:S01]  /*21d0*/  IMAD.X R13, RZ, RZ, RZ, P0 ;  /* 0x000000ffff0d7224 */ /* 0x000fe200000e06ff */
[----:B------:R-:W-:Y:S01]  /*21e0*/  IADD3 RZ, P1, R7, R8, RZ ;  /* 0x0000000807ff7210 */ /* 0x000fe20007f3e0ff */
[----:B------:R-:W-:Y:S01]  /*21f0*/  IMAD.SHL.U32 R7, R2, 0x2, RZ ;  /* 0x0000000202077824 */ /* 0x000fe200078e00ff */
[----:B------:R-:W-:Y:S02]  /*2200*/  LOP3.LUT R8, R14, 0x780, RZ, 0xc0, !PT ;  /* 0x000007800e087812 */ /* 0x000fe400078ec0ff */
[----:B------:R-:W-:Y:S01]  /*2210*/  ISETP.LT.U32.AND P0, PT, R10, 0x1, PT ;  /* 0x000000010a00780c */ /* 0x000fe20003f01070 */
[----:B------:R-:W-:Y:S01]  /*2220*/  IMAD.WIDE.U32.X R12, R4, -0x33333334, R12, P1 ;  /* 0xcccccccc040c7825 */ /* 0x000fe200008e040c */
[----:B------:R-:W-:-:S02]  /*2230*/  LEA R14, R2, UR4, 0x7 ;  /* 0x00000004020e7c11 */ /* 0x000fc4000f8e38ff */
[----:B------:R-:W-:Y:S02]  /*2240*/  LOP3.LUT R7, R7, 0x1f, R0, 0x78, !PT ;  /* 0x0000001f07077812 */ /* 0x000fe400078e7800 */
[----:B------:R-:W-:Y:S01]  /*2250*/  IADD3 R17, R8, UR4, RZ ;  /* 0x0000000408117c10 */ /* 0x000fe2000fffe0ff */
[----:B------:R-:W-:Y:S01]  /*2260*/  IMAD.WIDE.U32 R8, R6, -0x33333333, RZ ;  /* 0xcccccccd06087825 */ /* 0x000fe200078e00ff */
[----:B------:R-:W-:Y:S02]  /*2270*/  ISETP.LT.AND.EX P0, PT, R11, RZ, PT, P0 ;  /* 0x000000ff0b00720c */ /* 0x000fe40003f01300 */
[----:B------:R-:W-:Y:S01]  /*2280*/  SHF.R.U64 R54, R12, 0x3, R13 ;  /* 0x000000030c367819 */ /* 0x000fe2000000120d */
[----:B------:R-:W-:Y:S01]  /*2290*/  IMAD R7, R7, 0x4, R14 ;  /* 0x0000000407077824 */ /* 0x000fe200078e020e */
[----:B------:R-:W-:Y:S02]  /*22a0*/  SEL R53, R10, 0x1, P0 ;  /* 0x000000010a357807 */ /* 0x000fe40000000000 */
[----:B------:R-:W-:-:S02]  /*22b0*/  SEL R20, R11, RZ, P0 ;  /* 0x000000ff0b147207 */ /* 0x000fc40000000000 */
[C---:B------:R-:W-:Y:S02]  /*22c0*/  IADD3 R12, P0, R2.reuse, 0xa, RZ ;  /* 0x0000000a020c7810 */ /* 0x040fe40007f1e0ff */
[C---:B------:R-:W-:Y:S02]  /*22d0*/  IADD3 R14, P2, R2.reuse, 0x1e, RZ ;  /* 0x0000001e020e7810 */ /* 0x040fe40007f5e0ff */
[----:B------:R-:W-:Y:S01]  /*22e0*/  LEA.HI R52, R9, 0x1, RZ, 0x1c ;  /* 0x0000000109347811 */ /* 0x000fe200078fe0ff */
[----:B------:R-:W-:Y:S01]  /*22f0*/  IMAD.MOV.U32 R9, RZ, RZ, R15 ;  /* 0x000000ffff097224 */ /* 0x000fe200078e000f */
[----:B------:R-:W-:Y:S01]  /*2300*/  IADD3 R13, P1, R2, 0x14, RZ ;  /* 0x00000014020d7810 */ /* 0x000fe20007f3e0ff */
[----:B------:R-:W-:Y:S01]  /*2310*/  IMAD.X R18, RZ, RZ, RZ, P2 ;  /* 0x000000ffff127224 */ /* 0x000fe200010e06ff */
[----:B------:R-:W-:Y:S02]  /*2320*/  IADD3 R54, R54, 0x1, RZ ;  /* 0x0000000136367810 */ /* 0x000fe40007ffe0ff */
[----:B------:R-:W-:Y:S01]  /*2330*/  LEA R8, R16, R17, 0x2 ;  /* 0x0000001110087211 */ /* 0x000fe200078e10ff */
[----:B------:R-:W-:Y:S01]  /*2340*/  IMAD.X R16, RZ, RZ, RZ, P0 ;  /* 0x000000ffff107224 */ /* 0x000fe200000e06ff */
[C---:B------:R-:W-:Y:S01]  /*2350*/  SHF.L.U64.HI R19, R53.reuse, 0x6, R20 ;  /* 0x0000000635137819 */ /* 0x040fe20000010214 */
[----:B------:R-:W-:Y:S01]  /*2360*/  IMAD.SHL.U32 R53, R53, 0x40, RZ ;  /* 0x0000004035357824 */ /* 0x000fe200078e00ff */
[----:B------:R-:W-:-:S02]  /*2370*/  LOP3.LUT R10, R0, 0x1f, RZ, 0xc0, !PT ;  /* 0x0000001f000a7812 */ /* 0x000fc400078ec0ff */
[----:B------:R-:W-:Y:S02]  /*2380*/  LOP3.LUT R11, R0, 0xf, RZ, 0xc0, !PT ;  /* 0x0000000f000b7812 */ /* 0x000fe400078ec0ff */
[----:B------:R-:W-:Y:S02]  /*2390*/  IADD3 R15, R5, 0x3c, RZ ;  /* 0x0000003c050f7810 */ /* 0x000fe40007ffe0ff */
[----:B------:R-:W-:Y:S02]  /*23a0*/  IADD3.X R17, RZ, RZ, RZ, P1, !PT ;  /* 0x000000ffff117210 */ /* 0x000fe40000ffe4ff */
[----:B------:R-:W-:Y:S02]  /*23b0*/  LOP3.LUT R52, R52, 0x3, RZ, 0xc0, !PT ;  /* 0x0000000334347812 */ /* 0x000fe400078ec0ff */
[----:B------:R-:W-:-:S07]  /*23c0*/  LOP3.LUT R54, R54, 0x3, RZ, 0xc0, !PT ;  /* 0x0000000336367812 */ /* 0x000fce00078ec0ff */
.L_x_1331:
        /* <DEDUP_REMOVED lines=9> */
[----:B------:R-:W-:Y:S01]  /*2460*/  IMAD.MOV.U32 R58, RZ, RZ, R2 ;  /* 0x000000ffff3a7224 */ /* 0x000fe200078e0002 */
[----:B------:R-:W-:Y:S01]  /*2470*/  ISETP.NE.AND.EX P1, PT, RZ, RZ, PT, P1 ;  /* 0x000000ffff00720c */ /* 0x000fe20003f25310 */
[----:B------:R-:W-:Y:S01]  /*2480*/  IMAD.MOV.U32 R55, RZ, RZ, RZ ;  /* 0x000000ffff377224 */ /* 0x000fe200078e00ff */
[----:B------:R-:W-:Y:S02]  /*2490*/  IADD3 R20, P2, R10, R9, RZ ;  /* 0x000000090a147210 */ /* 0x000fe40007f5e0ff */
[----:B------:R-:W-:Y:S02]  /*24a0*/  ISETP.GE.U32.AND.EX P0, PT, R4, RZ, PT, P0 ;  /* 0x000000ff0400720c */ /* 0x000fe40003f06100 */
[----:B------:R-:W-:-:S02]  /*24b0*/  MOV R60, RZ ;  /* 0x000000ff003c7202 */ /* 0x000fc40000000f00 */
        /* <DEDUP_REMOVED lines=27> */
.L_x_1318:
[----:B------:R-:W-:Y:S05]  /*2670*/  BSYNC B1 ;  /* 0x0000000000017941 */ /* 0x000fea0003800000 */
.L_x_1317:
        /* <DEDUP_REMOVED lines=9> */
[----:B------:R-:W-:Y:S01]  /*2710*/  IADD3.X R22, ~R56, R19, RZ, P2, !PT ;  /* 0x0000001338167210 */ /* 0x000fe200017fe5ff */
[----:B------:R-:W-:Y:S01]  /*2720*/  IMAD.IADD R21, R21, 0x1, R23 ;  /* 0x0000000115157824 */ /* 0x000fe200078e0217 */
[----:B------:R-:W-:-:S04]  /*2730*/  LEA R64, P1, R20, UR6, 0x2 ;  /* 0x0000000614407c11 */ /* 0x000fc8000f8210ff */
[----:B------:R-:W-:Y:S02]  /*2740*/  LEA.HI.X R20, R20, UR7, R21, 0x2, P1 ;  /* 0x0000000714147c11 */ /* 0x000fe400088f1415 */
[----:B------:R-:W-:Y:S02]  /*2750*/  ISETP.GT.AND.EX P1, PT, R22, RZ, PT, P0 ;  /* 0x000000ff1600720c */ /* 0x000fe40003f24300 */
[----:B------:R-:W-:Y:S02]  /*2760*/  IADD3 R64, P2, R64, 0x1d000, RZ ;  /* 0x0001d00040407810 */ /* 0x000fe40007f5e0ff */
[----:B------:R-:W-:-:S03]  /*2770*/  PLOP3.LUT P0, PT, PT, PT, PT, 0x80, 0x0 ;  /* 0x000000000000781c */ /* 0x000fc60003f0f070 */
[----:B------:R-:W-:-:S06]  /*2780*/  IMAD.X R65, RZ, RZ, R20, P2 ;  /* 0x000000ffff417224 */ /* 0x000fcc00010e0614 */
[----:B------:R-:W-:Y:S05]  /*2790*/  @!P1 BRA `(.L_x_1320) ;  /* 0x0000000000e89947 */ /* 0x000fea0003800000 */
[----:B------:R-:W-:Y:S02]  /*27a0*/  IADD3 R59, P1, R53, -0x78, RZ ;  /* 0xffffff88353b7810 */ /* 0x000fe40007f3e0ff */
[----:B------:R-:W-:Y:S02]  /*27b0*/  PLOP3.LUT P0, PT, PT, PT, PT, 0x8, 0x0 ;  /* 0x000000000000781c */ /* 0x000fe40003f0e170 */
[----:B------:R-:W-:-:S11]  /*27c0*/  IADD3.X R57, R19, -0x1, RZ, P1, !PT ;  /* 0xffffffff13397810 */ /* 0x000fd60000ffe4ff */
.L_x_1321:
        /* <DEDUP_REMOVED lines=20> */
[----:B------:R-:W-:-:S03]  /*2910*/  ISETP.GE.AND.EX P1, PT, R56, R57, PT, P1 ;  /* 0x000000393800720c */ /* 0x000fc60003f26310 */
        /* <DEDUP_REMOVED lines=34> */
.L_x_1320:
[----:B------:R-:W-:Y:S05]  /*2b40*/  BSYNC B1 ;  /* 0x0000000000017941 */ /* 0x000fea0003800000 */
.L_x_1319:
        /* <DEDUP_REMOVED lines=35> */
.L_x_1323:
[----:B------:R-:W-:Y:S05]  /*2d80*/  BSYNC B1 ;  /* 0x0000000000017941 */ /* 0x000fea0003800000 */
.L_x_1322:
        /* <DEDUP_REMOVED lines=15> */
.L_x_1316:
[----:B------:R-:W-:Y:S05]  /*2e80*/  BSYNC B0 ;  /* 0x0000000000007941 */ /* 0x000fea0003800000 */
.L_x_1315:
[----:B------:R-:W-:Y:S01]  /*2e90*/  ISETP.GT.U32.AND P0, PT, R0, 0x1ff, PT ;  /* 0x000001ff0000780c */ /* 0x000fe20003f04070 */
[----:B------:R0:W-:Y:S04]  /*2ea0*/  STS [R7], R55 ;  /* 0x0000003707007388 */ /* 0x0001e80000000800 */
[----:B------:R0:W-:Y:S01]  /*2eb0*/  STS [R7+0x500], R60 ;  /* 0x0005003c07007388 */ /* 0x0001e20000000800 */
[----:B------:R-:W-:Y:S07]  /*2ec0*/  BAR.SYNC.DEFER_BLOCKING 0x0 ;  /* 0x0000000000007b1d */ /* 0x000fee0000010000 */
[----:B------:R-:W-:Y:S05]  /*2ed0*/  @P0 BRA `(.L_x_1324) ;  /* 0x0000001000780947 */ /* 0x000fea0003800000 */
[----:B------:R-:W-:Y:S01]  /*2ee0*/  ISETP.NE.AND P0, PT, R52, RZ, PT ;  /* 0x000000ff3400720c */ /* 0x000fe20003f05270 */
[----:B------:R-:W-:Y:S01]  /*2ef0*/  BSSY B0, `(.L_x_1325) ;  /* 0x000007d000007945 */ /* 0x000fe20003800000 */
[----:B------:R-:W-:-:S11]  /*2f00*/  IMAD.MOV.U32 R24, RZ, RZ, R5 ;  /* 0x000000ffff187224 */ /* 0x000fd600078e0005 */
        /* <DEDUP_REMOVED lines=9> */
[----:B------:R1:W2:Y:S04]  /*2fa0*/  @!P0 LDS R20, [R22] ;  /* 0x0000000016148984 */ /* 0x0002a80000000800 */
[----:B------:R1:W3:Y:S01]  /*2fb0*/  @!P0 LDS R21, [R22+0x500] ;  /* 0x0005000016158984 */ /* 0x0002e20000000800 */
[----:B------:R-:W-:Y:S05]  /*2fc0*/  BRA.DIV UR5, `(.L_x_1327) ;  /* 0x0000001205547947 */ /* 0x000fea000b800000 */
[----:B------:R-:W-:Y:S01]  /*2fd0*/  MOV R25, 0xffff ;  /* 0x0000ffff00197802 */ /* 0x000fe20000000f00 */
[----:B------:R-:W-:Y:S01]  /*2fe0*/  IMAD.MOV.U32 R26, RZ, RZ, 0xffff ;  /* 0x0000ffffff1a7424 */ /* 0x000fe200078e00ff */
[----:B------:R-:W-:Y:S01]  /*2ff0*/  MOV R28, 0xffff ;  /* 0x0000ffff001c7802 */ /* 0x000fe20000000f00 */
[----:B------:R-:W-:Y:S01]  /*3000*/  IMAD.MOV.U32 R27, RZ, RZ, 0xffff ;  /* 0x0000ffffff1b7424 */ /* 0x000fe200078e00ff */
[----:B------:R-:W-:Y:S01]  /*3010*/  MOV R35, 0xffff ;  /* 0x0000ffff00237802 */ /* 0x000fe20000000f00 */
[----:B--2---:R-:W2:Y:S01]  /*3020*/  SHFL.BFLY PT, R23, R20, 0x8, 0x101f ;  /* 0x0d101f0014177f89 */ /* 0x004ea200000e0000 */
[----:B------:R-:W-:-:S03]  /*3030*/  MOV R29, 0xffff ;  /* 0x0000ffff001d7802 */ /* 0x000fc60000000f00 */
[----:B-1-3--:R-:W1:Y:S01]  /*3040*/  SHFL.BFLY PT, R22, R21, 0x8, 0x101f ;  /* 0x0d101f0015167f89 */ /* 0x00ae6200000e0000 */
[----:B--2---:R-:W-:Y:S01]  /*3050*/  FADD.FTZ R23, R23, R20 ;  /* 0x0000001417177221 */ /* 0x004fe20000010000 */
[----:B------:R-:W-:Y:S02]  /*3060*/  IMAD.MOV.U32 R20, RZ, RZ, 0xffff ;  /* 0x0000ffffff147424 */ /* 0x000fe400078e00ff */
[----:B-1----:R-:W-:Y:S02]  /*3070*/  FADD.FTZ R22, R22, R21 ;  /* 0x0000001516167221 */ /* 0x002fe40000010000 */
        /* <DEDUP_REMOVED lines=11> */
.L_x_1340:
[----:B------:R-:W1:Y:S01]  /*3130*/  LDC.64 R20, c[0x0][0x218] ;  /* 0x00008600ff147b82 */ /* 0x000e620000000a00 */
[----:B------:R-:W-:Y:S01]  /*3140*/  ISETP.NE.AND P1, PT, R11, RZ, PT ;  /* 0x000000ff0b00720c */ /* 0x000fe20003f25270 */
[----:B---3--:R-:W-:Y:S01]  /*3150*/  FADD.FTZ R26, R30, R29 ;  /* 0x0000001d1e1a7221 */ /* 0x008fe20000010000 */
[----:B------:R-:W-:Y:S02]  /*3160*/  LEA.HI R25, R0, R9, RZ, 0x1c ;  /* 0x0000000900197211 */ /* 0x000fe400078fe0ff */
[----:B------:R-:W-:-:S03]  /*3170*/  ISETP.NE.AND P2, PT, R52, 0x1, PT ;  /* 0x000000013400780c */ /* 0x000fc60003f45270 */
[----:B------:R-:W2:Y:S06]  /*3180*/  LDC.64 R22, c[0x0][0x220] ;  /* 0x00008800ff167b82 */ /* 0x000eac0000000a00 */
[----:B------:R-:W-:Y:S02]  /*3190*/  @!P1 F2FP.F16.F32.PACK_AB R24, RZ, R32 ;  /* 0x00000020ff18923e */ /* 0x000fe400000000ff */
[----:B------:R-:W-:Y:S01]  /*31a0*/  @!P1 F2FP.F16.F32.PACK_AB R26, RZ, R26 ;  /* 0x0000001aff1a923e */ /* 0x000fe200000000ff */
        /* <DEDUP_REMOVED lines=10> */
[----:B------:R2:W3:Y:S04]  /*3250*/  @!P0 LDS R24, [R8] ;  /* 0x0000000008188984 */ /* 0x0004e80000000800 */
[----:B------:R2:W4:Y:S01]  /*3260*/  @!P0 LDS R30, [R8+0x500] ;  /* 0x00050000081e8984 */ /* 0x0005220000000800 */
[----:B------:R-:W-:Y:S05]  /*3270*/  BRA.DIV UR5, `(.L_x_1328) ;  /* 0x00000012057c7947 */ /* 0x000fea000b800000 */
[----:B-1----:R-:W-:Y:S01]  /*3280*/  IMAD.MOV.U32 R25, RZ, RZ, 0xffff ;  /* 0x0000ffffff197424 */ /* 0x002fe200078e00ff */
[----:B------:R-:W-:Y:S01]  /*3290*/  MOV R27, 0xffff ;  /* 0x0000ffff001b7802 */ /* 0x000fe20000000f00 */
[----:B------:R-:W-:Y:S01]  /*32a0*/  IMAD.MOV.U32 R26, RZ, RZ, 0xffff ;  /* 0x0000ffffff1a7424 */ /* 0x000fe200078e00ff */
[----:B------:R-:W-:Y:S01]  /*32b0*/  MOV R28, 0xffff ;  /* 0x0000ffff001c7802 */ /* 0x000fe20000000f00 */
[----:B------:R-:W-:Y:S01]  /*32c0*/  IMAD.MOV.U32 R39, RZ, RZ, 0xffff ;  /* 0x0000ffffff277424 */ /* 0x000fe200078e00ff */
[----:B---3--:R-:W1:Y:S04]  /*32d0*/  SHFL.BFLY PT, R31, R24, 0x8, 0x101f ;  /* 0x0d101f00181f7f89 */ /* 0x008e6800000e0000 */
[----:B----4-:R-:W3:Y:S01]  /*32e0*/  SHFL.BFLY PT, R33, R30, 0x8, 0x101f ;  /* 0x0d101f001e217f89 */ /* 0x010ee200000e0000 */
[----:B-1----:R-:W-:Y:S01]  /*32f0*/  FADD.FTZ R31, R31, R24 ;  /* 0x000000181f1f7221 */ /* 0x002fe20000010000 */
[----:B---3--:R-:W-:-:S04]  /*3300*/  FADD.FTZ R33, R33, R30 ;  /* 0x0000001e21217221 */ /* 0x008fc80000010000 */
[----:B------:R-:W1:Y:S01]  /*3310*/  SHFL.BFLY PT, R32, R31, 0x4, 0x101f ;  /* 0x0c901f001f207f89 */ /* 0x000e6200000e0000 */
[----:B------:R-:W-:-:S03]  /*3320*/  MOV R30, 0xffff ;  /* 0x0000ffff001e7802 */ /* 0x000fc60000000f00 */
        /* <DEDUP_REMOVED lines=10> */
.L_x_1350:
[----:B----4-:R-:W-:Y:S01]  /*33d0*/  FADD.FTZ R25, R37, R29 ;  /* 0x0000001d25197221 */ /* 0x010fe20000010000 */
        /* <DEDUP_REMOVED lines=8> */
[C---:B---3--:R-:W-:Y:S01]  /*3460*/  @!P0 IMAD.SHL.U32 R25, R11.reuse, 0x2, RZ ;  /* 0x000000020b198824 */ /* 0x048fe200078e00ff */
[----:B------:R-:W-:Y:S01]  /*3470*/  @!P0 LEA R26, R11, UR4, 0x7 ;  /* 0x000000040b1a8c11 */ /* 0x000fe2000f8e38ff */
[----:B------:R-:W-:Y:S01]  /*3480*/  IMAD.MOV.U32 R30, RZ, RZ, RZ ;  /* 0x000000ffff1e7224 */ /* 0x000fe200078e00ff */
[----:B------:R-:W-:Y:S02]  /*3490*/  UMOV UR5, 0xffff ;  /* 0x0000ffff00057882 */ /* 0x000fe40000000000 */
[----:B------:R-:W-:Y:S01]  /*34a0*/  @!P0 LOP3.LUT R25, R24, R25, RZ, 0x3c, !PT ;  /* 0x0000001918198212 */ /* 0x000fe200078e3cff */
[----:B------:R-:W-:-:S03]  /*34b0*/  HFMA2.MMA R24, -RZ, RZ, 0, 0 ;  /* 0x00000000ff187435 */ /* 0x000fc600000001ff */
[----:B------:R-:W-:-:S05]  /*34c0*/  @!P0 LEA R25, R25, R26, 0x2 ;  /* 0x0000001a19198211 */ /* 0x000fca00078e10ff */
[----:B------:R1:W3:Y:S04]  /*34d0*/  @!P0 LDS R30, [R25+0x500] ;  /* 0x00050000191e8984 */ /* 0x0002e80000000800 */
[----:B------:R1:W4:Y:S01]  /*34e0*/  @!P0 LDS R24, [R25] ;  /* 0x0000000019188984 */ /* 0x0003220000000800 */
[----:B------:R-:W-:Y:S05]  /*34f0*/  BRA.DIV UR5, `(.L_x_1329) ;  /* 0x0000001205c47947 */ /* 0x000fea000b800000 */
[----:B-1----:R-:W-:Y:S01]  /*3500*/  MOV R25, 0xffff ;  /* 0x0000ffff00197802 */ /* 0x002fe20000000f00 */
[----:B------:R-:W-:Y:S01]  /*3510*/  IMAD.MOV.U32 R26, RZ, RZ, 0xffff ;  /* 0x0000ffffff1a7424 */ /* 0x000fe200078e00ff */
[----:B------:R-:W-:Y:S02]  /*3520*/  MOV R27, 0xffff ;  /* 0x0000ffff001b7802 */ /* 0x000fe40000000f00 */
[----:B------:R-:W-:Y:S01]  /*3530*/  MOV R28, 0xffff ;  /* 0x0000ffff001c7802 */ /* 0x000fe20000000f00 */
[----:B----4-:R-:W1:Y:S01]  /*3540*/  SHFL.BFLY PT, R31, R24, 0x8, 0x101f ;  /* 0x0d101f00181f7f89 */ /* 0x010e6200000e0000 */
[----:B------:R-:W-:-:S03]  /*3550*/  MOV R39, 0xffff ;  /* 0x0000ffff00277802 */ /* 0x000fc60000000f00 */
        /* <DEDUP_REMOVED lines=15> */
.L_x_1360:
[----:B----4-:R-:W-:Y:S01]  /*3650*/  FADD.FTZ R25, R37, R29 ;  /* 0x0000001d25197221 */ /* 0x010fe20000010000 */
[----:B------:R-:W-:-:S04]  /*3660*/  @!P1 F2FP.F16.F32.PACK_AB R24, RZ, R24 ;  /* 0x00000018ff18923e */ /* 0x000fc800000000ff */
[----:B------:R-:W-:Y:S02]  /*3670*/  PRMT R26, R24, 0x7610, R26 ;  /* 0x00007610181a7816 */ /* 0x000fe4000000001a */
[----:B------:R-:W-:Y:S02]  /*3680*/  @!P1 F2FP.F16.F32.PACK_AB R25, RZ, R25 ;  /* 0x00000019ff19923e */ /* 0x000fe400000000ff */
[----:B------:R-:W-:Y:S01]  /*3690*/  MOV R24, R15 ;  /* 0x0000000f00187202 */ /* 0x000fe20000000f00 */
[----:B------:R4:W-:Y:S04]  /*36a0*/  @!P1 STG.E.U16 desc[UR8][R20.64+0x50], R26 ;  /* 0x0000501a14009986 */ /* 0x0009e8000c101508 */
[----:B------:R4:W-:Y:S02]  /*36b0*/  @!P1 STG.E.U16 desc[UR8][R22.64+0x50], R25 ;  /* 0x0000501916009986 */ /* 0x0009e4000c101508 */
.L_x_1326:
[----:B------:R-:W-:Y:S05]  /*36c0*/  BSYNC B0 ;  /* 0x0000000000007941 */ /* 0x000fea0003800000 */
.L_x_1325:
[----:B------:R-:W-:-:S13]  /*36d0*/  ISETP.GE.U32.AND P0, PT, R6, 0x3c, PT ;  /* 0x0000003c0600780c */ /* 0x000fda0003f06070 */
[----:B------:R-:W-:Y:S05]  /*36e0*/  @!P0 BRA `(.L_x_1324) ;  /* 0x0000000800748947 */ /* 0x000fea0003800000 */
[----:B------:R-:W-:Y:S01]  /*36f0*/  ISETP.GT.U32.AND P0, PT, R11, 0x9, PT ;  /* 0x000000090b00780c */ /* 0x000fe20003f04070 */
[----:B------:R-:W-:Y:S01]  /*3700*/  HFMA2.MMA R31, -RZ, RZ, 0, 0 ;  /* 0x00000000ff1f7435 */ /* 0x000fe200000001ff */
[----:B------:R-:W-:-:S11]  /*3710*/  UMOV UR5, 0xffff ;  /* 0x0000ffff00057882 */ /* 0x000fd60000000000 */
[C---:B-1-34-:R-:W-:Y:S02]  /*3720*/  @!P0 SHF.L.U32 R21, R11.reuse, 0x1, RZ ;  /* 0x000000010b158819 */ /* 0x05afe400000006ff */
[----:B------:R-:W-:Y:S02]  /*3730*/  @!P0 LEA R23, R11, UR4, 0x7 ;  /* 0x000000040b178c11 */ /* 0x000fe4000f8e38ff */
[----:B------:R-:W-:Y:S01]  /*3740*/  @!P0 LOP3.LUT R20, R24, R21, RZ, 0x3c, !PT ;  /* 0x0000001518148212 */ /* 0x000fe200078e3cff */
[----:B------:R-:W-:-:S03]  /*3750*/  IMAD.MOV.U32 R21, RZ, RZ, RZ ;  /* 0x000000ffff157224 */ /* 0x000fc600078e00ff */
[----:B------:R-:W-:-:S05]  /*3760*/  @!P0 LEA R20, R20, R23, 0x2 ;  /* 0x0000001714148211 */ /* 0x000fca00078e10ff */
[----:B------:R1:W3:Y:S04]  /*3770*/  @!P0 LDS R21, [R20] ;  /* 0x0000000014158984 */ /* 0x0002e80000000800 */
[----:B------:R1:W4:Y:S01]  /*3780*/  @!P0 LDS R31, [R20+0x500] ;  /* 0x00050000141f8984 */ /* 0x0003220000000800 */
[----:B------:R-:W-:Y:S05]  /*3790*/  BRA.DIV UR5, `(.L_x_1330) ;  /* 0x0000001605047947 */ /* 0x000fea000b800000 */
[C---:B------:R-:W-:Y:S01]  /*37a0*/  @!P0 IMAD.SHL.U32 R23, R11.reuse, 0x2, RZ ;  /* 0x000000020b178824 */ /* 0x040fe200078e00ff */
[C---:B-1----:R-:W-:Y:S01]  /*37b0*/  @!P0 IADD3 R20, R24.reuse, 0x14, RZ ;  /* 0x0000001418148810 */ /* 0x042fe20007ffe0ff */
[----:B------:R-:W-:Y:S01]  /*37c0*/  @!P0 VIADD R22, R24, 0x28 ;  /* 0x0000002818168836 */ /* 0x000fe20000000000 */
[C---:B------:R-:W-:Y:S01]  /*37d0*/  @!P0 SHF.L.U32 R33, R11.reuse, 0x1, RZ ;  /* 0x000000010b218819 */ /* 0x040fe200000006ff */
[----:B------:R-:W-:Y:S01]  /*37e0*/  IMAD.MOV.U32 R26, RZ, RZ, 0xffff ;  /* 0x0000ffffff1a7424 */ /* 0x000fe200078e00ff */
[----:B------:R-:W-:Y:S01]  /*37f0*/  @!P0 LOP3.LUT R20, R20, R23, RZ, 0x3c, !PT ;  /* 0x0000001714148212 */ /* 0x000fe200078e3cff */
[----:B------:R-:W-:Y:S01]  /*3800*/  IMAD.MOV.U32 R41, RZ, RZ, RZ ;  /* 0x000000ffff297224 */ /* 0x000fe200078e00ff */
[C---:B------:R-:W-:Y:S01]  /*3810*/  @!P0 LEA R35, R11.reuse, UR4, 0x7 ;  /* 0x000000040b238c11 */ /* 0x040fe2000f8e38ff */
[----:B------:R-:W-:Y:S01]  /*3820*/  IMAD.MOV.U32 R25, RZ, RZ, 0xffff ;  /* 0x0000ffffff197424 */ /* 0x000fe200078e00ff */
[----:B------:R-:W-:Y:S01]  /*3830*/  @!P0 LOP3.LUT R22, R22, R33, RZ, 0x3c, !PT ;  /* 0x0000002116168212 */ /* 0x000fe200078e3cff */
[----:B------:R-:W-:Y:S01]  /*3840*/  IMAD.MOV.U32 R48, RZ, RZ, 0xffff ;  /* 0x0000ffffff307424 */ /* 0x000fe200078e00ff */
[----:B------:R-:W-:-:S02]  /*3850*/  @!P0 LEA R29, R11, UR4, 0x7 ;  /* 0x000000040b1d8c11 */ /* 0x000fc4000f8e38ff */
[----:B------:R-:W-:Y:S01]  /*3860*/  @!P0 LEA R23, R20, R35, 0x2 ;  /* 0x0000002314178211 */ /* 0x000fe200078e10ff */
[----:B------:R-:W-:Y:S01]  /*3870*/  IMAD.MOV.U32 R35, RZ, RZ, 0xffff ;  /* 0x0000ffffff237424 */ /* 0x000fe200078e00ff */
[----:B------:R-:W-:Y:S01]  /*3880*/  @!P0 LEA R20, R22, R29, 0x2 ;  /* 0x0000001d16148211 */ /* 0x000fe200078e10ff */
[----:B------:R-:W-:Y:S01]  /*3890*/  @!P0 VIADD R22, R24, 0x3c ;  /* 0x0000003c18168836 */ /* 0x000fe20000000000 */
[C---:B------:R-:W-:Y:S01]  /*38a0*/  @!P0 SHF.L.U32 R29, R11.reuse, 0x1, RZ ;  /* 0x000000010b1d8819 */ /* 0x040fe200000006ff */
[----:B------:R-:W1:Y:S01]  /*38b0*/  @!P0 LDS R30, [R23] ;  /* 0x00000000171e8984 */ /* 0x000e620000000800 */
[----:B------:R-:W-:Y:S02]  /*38c0*/  @!P0 LEA R39, R11, UR4, 0x7 ;  /* 0x000000040b278c11 */ /* 0x000fe4000f8e38ff */
[----:B------:R-:W-:Y:S01]  /*38d0*/  @!P0 LOP3.LUT R22, R22, R29, RZ, 0x3c, !PT ;  /* 0x0000001d16168212 */ /* 0x000fe200078e3cff */
[----:B------:R-:W5:Y:S01]  /*38e0*/  @!P0 LDS R40, [R20+0x500] ;  /* 0x0005000014288984 */ /* 0x000f620000000800 */
[----:B------:R-:W-:-:S02]  /*38f0*/  MOV R28, 0xffff ;  /* 0x0000ffff001c7802 */ /* 0x000fc40000000f00 */
[----:B------:R-:W-:Y:S01]  /*3900*/  @!P0 LEA R44, R22, R39, 0x2 ;  /* 0x00000027162c8211 */ /* 0x000fe200078e10ff */
[----:B------:R-:W0:Y:S01]  /*3910*/  @!P0 LDS R32, [R23+0x500] ;  /* 0x0005000017208984 */ /* 0x000e220000000800 */
[----:B------:R-:W-:Y:S02]  /*3920*/  CS2R R38, SRZ ;  /* 0x0000000000267805 */ /* 0x000fe4000001ff00 */
[----:B------:R-:W-:Y:S01]  /*3930*/  MOV R36, 0xffff ;  /* 0x0000ffff00247802 */ /* 0x000fe20000000f00 */
[----:B------:R-:W-:Y:S01]  /*3940*/  @!P0 LDS R33, [R20] ;  /* 0x0000000014218984 */ /* 0x000fe20000000800 */
[----:B------:R-:W-:Y:S02]  /*3950*/  MOV R43, 0xffff ;  /* 0x0000ffff002b7802 */ /* 0x000fe40000000f00 */
[----:B------:R-:W-:Y:S01]  /*3960*/  MOV R42, RZ ;  /* 0x000000ff002a7202 */ /* 0x000fe20000000f00 */
[----:B------:R-:W-:Y:S01]  /*3970*/  @!P0 LDS R22, [R44] ;  /* 0x000000002c168984 */ /* 0x000fe20000000800 */
[----:B------:R-:W-:-:S02]  /*3980*/  MOV R46, 0xffff ;  /* 0x0000ffff002e7802 */ /* 0x000fc40000000f00 */
[----:B------:R-:W-:Y:S01]  /*3990*/  MOV R27, 0xffff ;  /* 0x0000ffff001b7802 */ /* 0x000fe20000000f00 */
[----:B------:R2:W-:Y:S01]  /*39a0*/  @!P0 LDS R23, [R44+0x500] ;  /* 0x000500002c178984 */ /* 0x0005e20000000800 */
[----:B------:R-:W-:-:S03]  /*39b0*/  MOV R37, 0xffff ;  /* 0x0000ffff00257802 */ /* 0x000fc60000000f00 */
[----:B----4-:R-:W4:Y:S04]  /*39c0*/  SHFL.BFLY PT, R29, R31, 0x8, 0x101f ;  /* 0x0d101f001f1d7f89 */ /* 0x010f2800000e0000 */
[----:B---3--:R-:W3:Y:S01]  /*39d0*/  SHFL.BFLY PT, R20, R21, 0x8, 0x101f ;  /* 0x0d101f0015147f89 */ /* 0x008ee200000e0000 */
[----:B--2---:R-:W-:Y:S02]  /*39e0*/  MOV R44, 0xffff ;  /* 0x0000ffff002c7802 */ /* 0x004fe40000000f00 */
[----:B-1----:R-:W-:Y:S02]  /*39f0*/  @!P0 MOV R41, R30 ;  /* 0x0000001e00298202 */ /* 0x002fe40000000f00 */
[----:B-----5:R-:W-:-:S03]  /*3a00*/  @!P0 MOV R38, R40 ;  /* 0x0000002800268202 */ /* 0x020fc60000000f00 */
[----:B------:R-:W1:Y:S01]  /*3a10*/  SHFL.BFLY PT, R30, R41, 0x8, 0x101f ;  /* 0x0d101f00291e7f89 */ /* 0x000e6200000e0000 */
[----:B0-----:R-:W-:-:S03]  /*3a20*/  @!P0 IMAD.MOV.U32 R42, RZ, RZ, R32 ;  /* 0x000000ffff2a8224 */ /* 0x001fc600078e0020 */
[----:B------:R-:W0:Y:S01]  /*3a30*/  SHFL.BFLY PT, R43, R38, 0x8, 0x101f ;  /* 0x0d101f00262b7f89 */ /* 0x000e2200000e0000 */
[----:B----4-:R-:W-:Y:S01]  /*3a40*/  FADD.FTZ R34, R29, R31 ;  /* 0x0000001f1d227221 */ /* 0x010fe20000010000 */
[----:B------:R-:W-:Y:S01]  /*3a50*/  MOV R29, 0xffff ;  /* 0x0000ffff001d7802 */ /* 0x000fe20000000f00 */
[----:B------:R-:W-:Y:S01]  /*3a60*/  IMAD.MOV.U32 R31, RZ, RZ, 0xffff ;  /* 0x0000ffffff1f7424 */ /* 0x000fe200078e00ff */
[----:B------:R-:W-:Y:S01]  /*3a70*/  @!P0 MOV R39, R33 ;  /* 0x0000002100278202 */ /* 0x000fe20000000f00 */
[----:B------:R-:W2:Y:S01]  /*3a80*/  SHFL.BFLY PT, R35, R42, 0x8, 0x101f ;  /* 0x0d101f002a237f89 */ /* 0x000ea200000e0000 */
[----:B---3--:R-:W-:Y:S01]  /*3a90*/  FADD.FTZ R33, R20, R21 ;  /* 0x0000001514217221 */ /* 0x008fe20000010000 */
[----:B------:R-:W-:Y:S02]  /*3aa0*/  CS2R R20, SRZ ;  /* 0x0000000000147805 */ /* 0x000fe4000001ff00 */
[----:B------:R-:W3:Y:S01]  /*3ab0*/  SHFL.BFLY PT, R40, R39, 0x8, 0x101f ;  /* 0x0d101f0027287f89 */ /* 0x000ee200000e0000 */
[----:B------:R-:W-:Y:S01]  /*3ac0*/  @!P0 IMAD.MOV.U32 R20, RZ, RZ, R22 ;  /* 0x000000ffff148224 */ /* 0x000fe200078e0016 */
[----:B------:R-:W-:-:S02]  /*3ad0*/  @!P0 MOV R21, R23 ;  /* 0x0000001700158202 */ /* 0x000fc40000000f00 */
[----:B------:R-:W4:Y:S01]  /*3ae0*/  SHFL.BFLY PT, R29, R34, 0x4, 0x101f ;  /* 0x0c901f00221d7f89 */ /* 0x000f2200000e0000 */
[----:B------:R-:W-:-:S03]  /*3af0*/  ISETP.NE.AND P0, PT, R11, RZ, PT ;  /* 0x000000ff0b00720c */ /* 0x000fc60003f05270 */
        /* <DEDUP_REMOVED lines=59> */
[----:B------:R-:W-:Y:S02]  /*3eb0*/  @!P0 F2FP.F16.F32.PACK_AB R24, RZ, R31 ;  /* 0x0000001fff18823e */ /* 0x000fe400000000ff */
[----:B------:R-:W5:Y:S01]  /*3ec0*/  SHFL.BFLY PT, R42, R43, 0x2, 0x101f ;  /* 0x0c501f002b2a7f89 */ /* 0x000f6200000e0000 */
[----:B------:R-:W-:Y:S02]  /*3ed0*/  MOV R31, 0xffff ;  /* 0x0000ffff001f7802 */ /* 0x000fe40000000f00 */
[----:B------:R-:W-:Y:S01]  /*3ee0*/  PRMT R27, R24, 0x7610, R27 ;  /* 0x00007610181b7816 */ /* 0x000fe2000000001b */
[----:B--2---:R-:W-:Y:S01]  /*3ef0*/  FADD.FTZ R44, R45, R44 ;  /* 0x0000002c2d2c7221 */ /* 0x004fe20000010000 */
[----:B------:R-:W-:-:S04]  /*3f00*/  @!P0 F2FP.F16.F32.PACK_AB R29, RZ, R29 ;  /* 0x0000001dff1d823e */ /* 0x000fc800000000ff */
[----:B------:R-:W2:Y:S01]  /*3f10*/  SHFL.BFLY PT, R31, R44, 0x1, 0x101f ;  /* 0x0c301f002c1f7f89 */ /* 0x000ea200000e0000 */
[----:B0-----:R-:W-:-:S04]  /*3f20*/  IMAD.WIDE R22, R25, 0x2, R22 ;  /* 0x0000000219167825 */ /* 0x001fc800078e0216 */
[----:B-1----:R-:W-:Y:S01]  /*3f30*/  FADD.FTZ R24, R30, R33 ;  /* 0x000000211e187221 */ /* 0x002fe20000010000 */
[----:B------:R-:W-:Y:S01]  /*3f40*/  FADD.FTZ R30, R39, R40 ;  /* 0x00000028271e7221 */ /* 0x000fe20000010000 */
[----:B------:R0:W-:Y:S01]  /*3f50*/  @!P0 STG.E.U16 desc[UR8][R22.64], R27 ;  /* 0x0000001b16008986 */ /* 0x0001e2000c101508 */
[----:B---3--:R-:W-:-:S04]  /*3f60*/  IMAD.WIDE R20, R25, 0x2, R20 ;  /* 0x0000000219147825 */ /* 0x008fc800078e0214 */
[----:B------:R-:W-:Y:S01]  /*3f70*/  FADD.FTZ R25, R35, R32 ;  /* 0x0000002023197221 */ /* 0x000fe20000010000 */
[----:B------:R-:W-:Y:S01]  /*3f80*/  @!P0 F2FP.F16.F32.PACK_AB R24, RZ, R24 ;  /* 0x00000018ff18823e */ /* 0x000fe200000000ff */
[----:B----4-:R-:W-:Y:S01]  /*3f90*/  FADD.FTZ R26, R38, R41 ;  /* 0x00000029261a7221 */ /* 0x010fe20000010000 */
[----:B------:R-:W-:Y:S01]  /*3fa0*/  @!P0 F2FP.F16.F32.PACK_AB R30, RZ, R30 ;  /* 0x0000001eff1e823e */ /* 0x000fe200000000ff */
[----:B------:R1:W-:Y:S01]  /*3fb0*/  @!P0 STG.E.U16 desc[UR8][R20.64], R29 ;  /* 0x0000001d14008986 */ /* 0x0003e2000c101508 */
[----:B------:R-:W-:Y:S01]  /*3fc0*/  @!P0 F2FP.F16.F32.PACK_AB R25, RZ, R25 ;  /* 0x00000019ff19823e */ /* 0x000fe200000000ff */
[----:B-----5:R-:W-:Y:S01]  /*3fd0*/  FADD.FTZ R42, R43, R42 ;  /* 0x0000002a2b2a7221 */ /* 0x020fe20000010000 */
[----:B------:R-:W-:Y:S02]  /*3fe0*/  @!P0 F2FP.F16.F32.PACK_AB R26, RZ, R26 ;  /* 0x0000001aff1a823e */ /* 0x000fe400000000ff */
        /* <DEDUP_REMOVED lines=8> */
.L_x_1394:
[----:B01----:R-:W-:Y:S01]  /*4070*/  FADD.FTZ R25, R42, R29 ;  /* 0x0000001d2a197221 */ /* 0x003fe20000010000 */
[----:B------:R-:W-:-:S04]  /*4080*/  @!P0 F2FP.F16.F32.PACK_AB R24, RZ, R24 ;  /* 0x00000018ff18823e */ /* 0x000fc800000000ff */
[----:B------:R-:W-:Y:S01]  /*4090*/  @!P0 F2FP.F16.F32.PACK_AB R25, RZ, R25 ;  /* 0x00000019ff19823e */ /* 0x000fe200000000ff */
[----:B------:R0:W-:Y:S04]  /*40a0*/  @!P0 STG.E.U16 desc[UR8][R22.64+0x78], R24 ;  /* 0x0000781816008986 */ /* 0x0001e8000c101508 */
[----:B------:R0:W-:Y:S02]  /*40b0*/  @!P0 STG.E.U16 desc[UR8][R20.64+0x78], R25 ;  /* 0x0000781914008986 */ /* 0x0001e4000c101508 */
.L_x_1324:
[----:B------:R-:W-:Y:S05]  /*40c0*/  WARPSYNC.ALL ;  /* 0x0000000000007948 */ /* 0x000fea0003800000 */
[----:B------:R-:W-:Y:S01]  /*40d0*/  VIADD R9, R9, 0x800 ;  /* 0x0000080009097836 */ /* 0x000fe20000000000 */
[----:B------:R-:W-:Y:S04]  /*40e0*/  BAR.SYNC.DEFER_BLOCKING 0x0 ;  /* 0x0000000000007b1d */ /* 0x000fe80000010000 */
[----:B------:R-:W-:-:S13]  /*40f0*/  ISETP.GE.AND P0, PT, R9, R62, PT ;  /* 0x0000003e0900720c */ /* 0x000fda0003f06270 */
[----:B------:R-:W-:Y:S05]  /*4100*/  @!P0 BRA `(.L_x_1331) ;  /* 0xffffffe000b08947 */ /* 0x000fea000383ffff */
[----:B------:R-:W-:Y:S05]  /*4110*/  EXIT ;  /* 0x000000000000794d */ /* 0x000fea0003800000 */
.L_x_1327:
[----:B------:R-:W-:Y:S01]  /*4120*/  HFMA2.MMA R27, -RZ, RZ, 0, 4.76837158203125e-07 ;  /* 0x00000008ff1b7435 */ /* 0x000fe200000001ff */
[----:B--2---:R-:W-:Y:S01]  /*4130*/  MOV R28, R20 ;  /* 0x00000014001c7202 */ /* 0x004fe20000000f00 */
[----:B------:R-:W-:Y:S01]  /*4140*/  IMAD.MOV.U32 R26, RZ, RZ, 0x101f ;  /* 0x0000101fff1a7424 */ /* 0x000fe200078e00ff */
[----:B------:R-:W-:-:S08]  /*4150*/  MOV R25, 0xffff ;  /* 0x0000ffff00197802 */ /* 0x000fd00000000f00 */
[----:B01-3--:R-:W-:Y:S05]  /*4160*/  WARPSYNC.COLLECTIVE R25, `(.L_x_1332) ;  /* 0x0000000019087348 */ /* 0x00bfea0003c00000 */
[----:B------:R2:W4:Y:S02]  /*4170*/  SHFL.BFLY P2, R29, R28, R27, R26 ;  /* 0x0c00001b1c1d7389 */ /* 0x000524000004001a */
[----:B01234-:R-:W-:Y:S01]  /*4180*/  ENDCOLLECTIVE ;  /* 0x000000000000791b */ /* 0x01ffe20003800000 */
.L_x_1332:
[----:B------:R-:W-:Y:S01]  /*4190*/  IMAD.MOV.U32 R28, RZ, RZ, R21 ;  /* 0x000000ffff1c7224 */ /* 0x000fe200078e0015 */
[----:B------:R-:W-:-:S07]  /*41a0*/  MOV R23, R29 ;  /* 0x0000001d00177202 */ /* 0x000fce0000000f00 */
[----:B------:R-:W-:Y:S05]  /*41b0*/  WARPSYNC.COLLECTIVE R25, `(.L_x_1333) ;  /* 0x0000000019087348 */ /* 0x000fea0003c00000 */
[----:B------:R0:W1:Y:S02]  /*41c0*/  SHFL.BFLY P2, R29, R28, R27, R26 ;  /* 0x0c00001b1c1d7389 */ /* 0x000064000004001a */
[----:B01----:R-:W-:Y:S01]  /*41d0*/  ENDCOLLECTIVE ;  /* 0x000000000000791b */ /* 0x003fe20003800000 */
.L_x_1333:
[----:B------:R-:W-:-:S05]  /*41e0*/  FADD.FTZ R23, R23, R20 ;  /* 0x0000001417177221 */ /* 0x000fca0000010000 */
[----:B------:R-:W-:Y:S01]  /*41f0*/  MOV R28, R23 ;  /* 0x00000017001c7202 */ /* 0x000fe20000000f00 */
[----:B------:R-:W-:Y:S01]  /*4200*/  IMAD.MOV.U32 R27, RZ, RZ, 0x4 ;  /* 0x00000004ff1b7424 */ /* 0x000fe200078e00ff */
[----:B------:R-:W-:-:S07]  /*4210*/  MOV R22, R29 ;  /* 0x0000001d00167202 */ /* 0x000fce0000000f00 */
[----:B------:R-:W-:Y:S05]  /*4220*/  WARPSYNC.COLLECTIVE R25, `(.L_x_1334) ;  /* 0x0000000019087348 */ /* 0x000fea0003c00000 */
[----:B------:R0:W1:Y:S02]  /*4230*/  SHFL.BFLY P2, R29, R28, R27, R26 ;  /* 0x0c00001b1c1d7389 */ /* 0x000064000004001a */
[----:B01----:R-:W-:Y:S01]  /*4240*/  ENDCOLLECTIVE ;  /* 0x000000000000791b */ /* 0x003fe20003800000 */
.L_x_1334:
[----:B------:R-:W-:-:S05]  /*4250*/  FADD.FTZ R22, R22, R21 ;  /* 0x0000001516167221 */ /* 0x000fca0000010000 */
[----:B------:R-:W-:Y:S02]  /*4260*/  MOV R28, R22 ;  /* 0x00000016001c7202 */ /* 0x000fe40000000f00 */
[----:B------:R-:W-:-:S07]  /*4270*/  MOV R24, R29 ;  /* 0x0000001d00187202 */ /* 0x000fce0000000f00 */
[----:B------:R-:W-:Y:S05]  /*4280*/  WARPSYNC.COLLECTIVE R25, `(.L_x_1335) ;  /* 0x0000000019087348 */ /* 0x000fea0003c00000 */
[----:B------:R0:W1:Y:S02]  /*4290*/  SHFL.BFLY P2, R29, R28, R27, R26 ;  /* 0x0c00001b1c1d7389 */ /* 0x000064000004001a */
[----:B01----:R-:W-:Y:S01]  /*42a0*/  ENDCOLLECTIVE ;  /* 0x000000000000791b */ /* 0x003fe20003800000 */
.L_x_1335:
[----:B------:R-:W-:Y:S01]  /*42b0*/  FADD.FTZ R24, R23, R24 ;  /* 0x0000001817187221 */ /* 0x000fe20000010000 */
[----:B------:R-:W-:-:S04]  /*42c0*/  HFMA2.MMA R27, -RZ, RZ, 0, 1.1920928955078125e-07 ;  /* 0x00000002ff1b7435 */ /* 0x000fc800000001ff */
[----:B------:R-:W-:Y:S01]  /*42d0*/  MOV R28, R24 ;  /* 0x00000018001c7202 */ /* 0x000fe20000000f00 */
[----:B------:R-:W-:-:S07]  /*42e0*/  IMAD.MOV.U32 R31, RZ, RZ, R29 ;  /* 0x000000ffff1f7224 */ /* 0x000fce00078e001d */
[----:B------:R-:W-:Y:S05]  /*42f0*/  WARPSYNC.COLLECTIVE R25, `(.L_x_1336) ;  /* 0x0000000019087348 */ /* 0x000fea0003c00000 */
[----:B------:R0:W1:Y:S02]  /*4300*/  SHFL.BFLY P2, R29, R28, R27, R26 ;  /* 0x0c00001b1c1d7389 */ /* 0x000064000004001a */
[----:B01----:R-:W-:Y:S01]  /*4310*/  ENDCOLLECTIVE ;  /* 0x000000000000791b */ /* 0x003fe20003800000 */
.L_x_1336:
[----:B------:R-:W-:-:S05]  /*4320*/  FADD.FTZ R31, R22, R31 ;  /* 0x0000001f161f7221 */ /* 0x000fca0000010000 */
[----:B------:R-:W-:Y:S01]  /*4330*/  MOV R28, R31 ;  /* 0x0000001f001c7202 */ /* 0x000fe20000000f00 */
[----:B------:R-:W-:-:S07]  /*4340*/  IMAD.MOV.U32 R33, RZ, RZ, R29 ;  /* 0x000000ffff217224 */ /* 0x000fce00078e001d */
[----:B------:R-:W-:Y:S05]  /*4350*/  WARPSYNC.COLLECTIVE R25, `(.L_x_1337) ;  /* 0x0000000019087348 */ /* 0x000fea0003c00000 */
[----:B------:R0:W1:Y:S02]  /*4360*/  SHFL.BFLY P2, R29, R28, R27, R26 ;  /* 0x0c00001b1c1d7389 */ /* 0x000064000004001a */
[----:B01----:R-:W-:Y:S01]  /*4370*/  ENDCOLLECTIVE ;  /* 0x000000000000791b */ /* 0x003fe20003800000 */
.L_x_1337:
[----:B------:R-:W-:Y:S01]  /*4380*/  FADD.FTZ R33, R24, R33 ;  /* 0x0000002118217221 */ /* 0x000fe20000010000 */
[----:B------:R-:W-:-:S03]  /*4390*/  HFMA2.MMA R27, -RZ, RZ, 0, 5.9604644775390625e-08 ;  /* 0x00000001ff1b7435 */ /* 0x000fc600000001ff */
[----:B------:R-:W-:Y:S01]  /*43a0*/  IMAD.MOV.U32 R28, RZ, RZ, R33 ;  /* 0x000000ffff1c7224 */ /* 0x000fe200078e0021 */
[----:B------:R-:W-:-:S07]  /*43b0*/  MOV R20, R29 ;  /* 0x0000001d00147202 */ /* 0x000fce0000000f00 */
[----:B------:R-:W-:Y:S05]  /*43c0*/  WARPSYNC.COLLECTIVE R25, `(.L_x_1338) ;  /* 0x0000000019087348 */ /* 0x000fea0003c00000 */
[----:B------:R0:W1:Y:S02]  /*43d0*/  SHFL.BFLY P2, R29, R28, R27, R26 ;  /* 0x0c00001b1c1d7389 */ /* 0x000064000004001a */
[----:B01----:R-:W-:Y:S01]  /*43e0*/  ENDCOLLECTIVE ;  /* 0x000000000000791b */ /* 0x003fe20003800000 */
.L_x_1338:
[----:B------:R-:W-:-:S04]  /*43f0*/  FADD.FTZ R30, R31, R20 ;  /* 0x000000141f1e7221 */ /* 0x000fc80000010000 */
[----:B------:R-:W-:Y:S01]  /*4400*/  IMAD.MOV.U32 R28, RZ, RZ, R30 ;  /* 0x000000ffff1c7224 */ /* 0x000fe200078e001e */
[----:B------:R-:W-:-:S07]  /*4410*/  MOV R32, R29 ;  /* 0x0000001d00207202 */ /* 0x000fce0000000f00 */
[----:B------:R-:W-:Y:S05]  /*4420*/  WARPSYNC.COLLECTIVE R25, `(.L_x_1339) ;  /* 0x0000000019087348 */ /* 0x000fea0003c00000 */
[----:B------:R0:W1:Y:S02]  /*4430*/  SHFL.BFLY P2, R29, R28, R27, R26 ;  /* 0x0c00001b1c1d7389 */ /* 0x000064000004001a */
[----:B01----:R-:W-:Y:S01]  /*4440*/  ENDCOLLECTIVE ;  /* 0x000000000000791b */ /* 0x003fe20003800000 */
.L_x_1339:
[----:B------:R-:W-:Y:S01]  /*4450*/  FADD.FTZ R32, R33, R32 ;  /* 0x0000002021207221 */ /* 0x000fe20000010000 */
[----:B------:R-:W-:Y:S06]  /*4460*/  BRA `(.L_x_1340) ;  /* 0xffffffec00307947 */ /* 0x000fec000383ffff */
.L_x_1328:
[----:B------:R-:W-:Y:S01]  /*4470*/  BSSY B1, `(.L_x_1341) ;  /* 0x0000008000017945 */ /* 0x000fe20003800000 */
[----:B---3--:R-:W-:Y:S01]  /*4480*/  MOV R28, R24 ;  /* 0x00000018001c7202 */ /* 0x008fe20000000f00 */
[----:B-1----:R-:W-:Y:S01]  /*4490*/  IMAD.MOV.U32 R26, RZ, RZ, 0x101f ;  /* 0x0000101fff1a7424 */ /* 0x002fe200078e00ff */
[----:B------:R-:W-:Y:S02]  /*44a0*/  MOV R27, 0x8 ;  /* 0x00000008001b7802 */ /* 0x000fe40000000f00 */
[----:B------:R-:W-:-:S07]  /*44b0*/  MOV R25, 0xffff ;  /* 0x0000ffff00197802 */ /* 0x000fce0000000f00 */
[----:B0-2-4-:R-:W-:Y:S05]  /*44c0*/  WARPSYNC.COLLECTIVE R25, `(.L_x_1342) ;  /* 0x0000000019087348 */ /* 0x015fea0003c00000 */
[----:B------:R1:W3:Y:S02]  /*44d0*/  SHFL.BFLY P2, R29, R28, R27, R26 ;  /* 0x0c00001b1c1d7389 */ /* 0x0002e4000004001a */
[----:B01234-:R-:W-:Y:S01]  /*44e0*/  ENDCOLLECTIVE ;  /* 0x000000000000791b */ /* 0x01ffe20003800000 */
.L_x_1342:
[----:B------:R-:W-:Y:S05]  /*44f0*/  BSYNC B1 ;  /* 0x0000000000017941 */ /* 0x000fea0003800000 */
.L_x_1341:
        /* <DEDUP_REMOVED lines=8> */
.L_x_1343:
[----:B------:R-:W-:-:S05]  /*4580*/  FADD.FTZ R31, R31, R24 ;  /* 0x000000181f1f7221 */ /* 0x000fca0000010000 */
[----:B------:R-:W-:Y:S01]  /*4590*/  MOV R28, R31 ;  /* 0x0000001f001c7202 */ /* 0x000fe20000000f00 */
[----:B------:R-:W-:Y:S01]  /*45a0*/  IMAD.MOV.U32 R27, RZ, RZ, 0x4 ;  /* 0x00000004ff1b7424 */ /* 0x000fe200078e00ff */
[----:B------:R-:W-:-:S07]  /*45b0*/  MOV R33, R29 ;  /* 0x0000001d00217202 */ /* 0x000fce0000000f00 */
[----:B------:R-:W-:Y:S05]  /*45c0*/  WARPSYNC.COLLECTIVE R25, `(.L_x_1344) ;  /* 0x0000000019087348 */ /* 0x000fea0003c00000 */
[----:B------:R0:W1:Y:S02]  /*45d0*/  SHFL.BFLY P2, R29, R28, R27, R26 ;  /* 0x0c00001b1c1d7389 */ /* 0x000064000004001a */
[----:B01----:R-:W-:Y:S01]  /*45e0*/  ENDCOLLECTIVE ;  /* 0x000000000000791b */ /* 0x003fe20003800000 */
.L_x_1344:
[----:B------:R-:W-:-:S05]  /*45f0*/  FADD.FTZ R33, R33, R30 ;  /* 0x0000001e21217221 */ /* 0x000fca0000010000 */
[----:B------:R-:W-:Y:S02]  /*4600*/  MOV R28, R33 ;  /* 0x00000021001c7202 */ /* 0x000fe40000000f00 */
[----:B------:R-:W-:-:S07]  /*4610*/  MOV R32, R29 ;  /* 0x0000001d00207202 */ /* 0x000fce0000000f00 */
[----:B------:R-:W-:Y:S05]  /*4620*/  WARPSYNC.COLLECTIVE R25, `(.L_x_1345) ;  /* 0x0000000019087348 */ /* 0x000fea0003c00000 */
[----:B------:R0:W1:Y:S02]  /*4630*/  SHFL.BFLY P2, R29, R28, R27, R26 ;  /* 0x0c00001b1c1d7389 */ /* 0x000064000004001a */
[----:B01----:R-:W-:Y:S01]  /*4640*/  ENDCOLLECTIVE ;  /* 0x000000000000791b */ /* 0x003fe20003800000 */
.L_x_1345:
[----:B------:R-:W-:Y:S01]  /*4650*/  FADD.FTZ R32, R31, R32 ;  /* 0x000000201f207221 */ /* 0x000fe20000010000 */
[----:B------:R-:W-:-:S04]  /*4660*/  HFMA2.MMA R27, -RZ, RZ, 0, 1.1920928955078125e-07 ;  /* 0x00000002ff1b7435 */ /* 0x000fc800000001ff */
[----:B------:R-:W-:Y:S01]  /*4670*/  MOV R28, R32 ;  /* 0x00000020001c7202 */ /* 0x000fe20000000f00 */
[----:B------:R-:W-:-:S07]  /*4680*/  IMAD.MOV.U32 R34, RZ, RZ, R29 ;  /* 0x000000ffff227224 */ /* 0x000fce00078e001d */
[----:B------:R-:W-:Y:S05]  /*4690*/  WARPSYNC.COLLECTIVE R25, `(.L_x_1346) ;  /* 0x0000000019087348 */ /* 0x000fea0003c00000 */
[----:B------:R0:W1:Y:S02]  /*46a0*/  SHFL.BFLY P2, R29, R28, R27, R26 ;  /* 0x0c00001b1c1d7389 */ /* 0x000064000004001a */
[----:B01----:R-:W-:Y:S01]  /*46b0*/  ENDCOLLECTIVE ;  /* 0x000000000000791b */ /* 0x003fe20003800000 */
.L_x_1346:
[----:B------:R-:W-:-:S05]  /*46c0*/  FADD.FTZ R34, R33, R34 ;  /* 0x0000002221227221 */ /* 0x000fca0000010000 */
[----:B------:R-:W-:Y:S01]  /*46d0*/  MOV R28, R34 ;  /* 0x00000022001c7202 */ /* 0x000fe20000000f00 */
[----:B------:R-:W-:-:S07]  /*46e0*/  IMAD.MOV.U32 R35, RZ, RZ, R29 ;  /* 0x000000ffff237224 */ /* 0x000fce00078e001d */
[----:B------:R-:W-:Y:S05]  /*46f0*/  WARPSYNC.COLLECTIVE R25, `(.L_x_1347) ;  /* 0x0000000019087348 */ /* 0x000fea0003c00000 */
[----:B------:R0:W1:Y:S02]  /*4700*/  SHFL.BFLY P2, R29, R28, R27, R26 ;  /* 0x0c00001b1c1d7389 */ /* 0x000064000004001a */
[----:B01----:R-:W-:Y:S01]  /*4710*/  ENDCOLLECTIVE ;  /* 0x000000000000791b */ /* 0x003fe20003800000 */
.L_x_1347:
[----:B------:R-:W-:Y:S01]  /*4720*/  FADD.FTZ R35, R32, R35 ;  /* 0x0000002320237221 */ /* 0x000fe20000010000 */
[----:B------:R-:W-:-:S03]  /*4730*/  HFMA2.MMA R27, -RZ, RZ, 0, 5.9604644775390625e-08 ;  /* 0x00000001ff1b7435 */ /* 0x000fc600000001ff */
[----:B------:R-:W-:Y:S01]  /*4740*/  IMAD.MOV.U32 R28, RZ, RZ, R35 ;  /* 0x000000ffff1c7224 */ /* 0x000fe200078e0023 */
[----:B------:R-:W-:-:S07]  /*4750*/  MOV R37, R29 ;  /* 0x0000001d00257202 */ /* 0x000fce0000000f00 */
[----:B------:R-:W-:Y:S05]  /*4760*/  WARPSYNC.COLLECTIVE R25, `(.L_x_1348) ;  /* 0x0000000019087348 */ /* 0x000fea0003c00000 */
[----:B------:R0:W1:Y:S02]  /*4770*/  SHFL.BFLY P2, R29, R28, R27, R26 ;  /* 0x0c00001b1c1d7389 */ /* 0x000064000004001a */
[----:B01----:R-:W-:Y:S01]  /*4780*/  ENDCOLLECTIVE ;  /* 0x000000000000791b */ /* 0x003fe20003800000 */
.L_x_1348:
[----:B------:R-:W-:-:S04]  /*4790*/  FADD.FTZ R37, R34, R37 ;  /* 0x0000002522257221 */ /* 0x000fc80000010000 */
[----:B------:R-:W-:Y:S01]  /*47a0*/  IMAD.MOV.U32 R28, RZ, RZ, R37 ;  /* 0x000000ffff1c7224 */ /* 0x000fe200078e0025 */
[----:B------:R-:W-:-:S07]  /*47b0*/  MOV R24, R29 ;  /* 0x0000001d00187202 */ /* 0x000fce0000000f00 */
[----:B------:R-:W-:Y:S05]  /*47c0*/  WARPSYNC.COLLECTIVE R25, `(.L_x_1349) ;  /* 0x0000000019087348 */ /* 0x000fea0003c00000 */
[----:B------:R0:W1:Y:S02]  /*47d0*/  SHFL.BFLY P2, R29, R28, R27, R26 ;  /* 0x0c00001b1c1d7389 */ /* 0x000064000004001a */
[----:B01----:R-:W-:Y:S01]  /*47e0*/  ENDCOLLECTIVE ;  /* 0x000000000000791b */ /* 0x003fe20003800000 */
.L_x_1349:
[----:B------:R-:W-:Y:S01]  /*47f0*/  FADD.FTZ R24, R35, R24 ;  /* 0x0000001823187221 */ /* 0x000fe20000010000 */
[----:B------:R-:W-:Y:S06]  /*4800*/  BRA `(.L_x_1350) ;  /* 0xffffffe800f07947 */ /* 0x000fec000383ffff */
.L_x_1329:
[----:B------:R-:W-:Y:S01]  /*4810*/  BSSY B1, `(.L_x_1351) ;  /* 0x0000008000017945 */ /* 0x000fe20003800000 */
[----:B----4-:R-:W-:Y:S01]  /*4820*/  MOV R28, R24 ;  /* 0x00000018001c7202 */ /* 0x010fe20000000f00 */
[----:B------:R-:W-:Y:S01]  /*4830*/  IMAD.MOV.U32 R26, RZ, RZ, 0x101f ;  /* 0x0000101fff1a7424 */ /* 0x000fe200078e00ff */
[----:B------:R-:W-:Y:S02]  /*4840*/  MOV R27, 0x8 ;  /* 0x00000008001b7802 */ /* 0x000fe40000000f00 */
[----:B-1----:R-:W-:-:S07]  /*4850*/  MOV R25, 0xffff ;  /* 0x0000ffff00197802 */ /* 0x002fce0000000f00 */
[----:B0-23--:R-:W-:Y:S05]  /*4860*/  WARPSYNC.COLLECTIVE R25, `(.L_x_1352) ;  /* 0x0000000019087348 */ /* 0x00dfea0003c00000 */
[----:B------:R1:W4:Y:S02]  /*4870*/  SHFL.BFLY P2, R29, R28, R27, R26 ;  /* 0x0c00001b1c1d7389 */ /* 0x000324000004001a */
[----:B01234-:R-:W-:Y:S01]  /*4880*/  ENDCOLLECTIVE ;  /* 0x000000000000791b */ /* 0x01ffe20003800000 */
.L_x_1352:
[----:B------:R-:W-:Y:S05]  /*4890*/  BSYNC B1 ;  /* 0x0000000000017941 */ /* 0x000fea0003800000 */
.L_x_1351:
        /* <DEDUP_REMOVED lines=8> */
.L_x_1353:
[----:B------:R-:W-:-:S05]  /*4920*/  FADD.FTZ R31, R31, R24 ;  /* 0x000000181f1f7221 */ /* 0x000fca0000010000 */
[----:B------:R-:W-:Y:S01]  /*4930*/  MOV R28, R31 ;  /* 0x0000001f001c7202 */ /* 0x000fe20000000f00 */
[----:B------:R-:W-:Y:S01]  /*4940*/  IMAD.MOV.U32 R27, RZ, RZ, 0x4 ;  /* 0x00000004ff1b7424 */ /* 0x000fe200078e00ff */
[----:B------:R-:W-:-:S07]  /*4950*/  MOV R33, R29 ;  /* 0x0000001d00217202 */ /* 0x000fce0000000f00 */
[----:B------:R-:W-:Y:S05]  /*4960*/  WARPSYNC.COLLECTIVE R25, `(.L_x_1354) ;  /* 0x0000000019087348 */ /* 0x000fea0003c00000 */
[----:B------:R0:W1:Y:S02]  /*4970*/  SHFL.BFLY P2, R29, R28, R27, R26 ;  /* 0x0c00001b1c1d7389 */ /* 0x000064000004001a */
[----:B01----:R-:W-:Y:S01]  /*4980*/  ENDCOLLECTIVE ;  /* 0x000000000000791b */ /* 0x003fe20003800000 */
.L_x_1354:
[----:B------:R-:W-:-:S05]  /*4990*/  FADD.FTZ R33, R33, R30 ;  /* 0x0000001e21217221 */ /* 0x000fca0000010000 */
[----:B------:R-:W-:Y:S02]  /*49a0*/  MOV R28, R33 ;  /* 0x00000021001c7202 */ /* 0x000fe40000000f00 */
[----:B------:R-:W-:-:S07]  /*49b0*/  MOV R32, R29 ;  /* 0x0000001d00207202 */ /* 0x000fce0000000f00 */
[----:B------:R-:W-:Y:S05]  /*49c0*/  WARPSYNC.COLLECTIVE R25, `(.L_x_1355) ;  /* 0x0000000019087348 */ /* 0x000fea0003c00000 */
[----:B------:R0:W1:Y:S02]  /*49d0*/  SHFL.BFLY P2, R29, R28, R27, R26 ;  /* 0x0c00001b1c1d7389 */ /* 0x000064000004001a */
[----:B01----:R-:W-:Y:S01]  /*49e0*/  ENDCOLLECTIVE ;  /* 0x000000000000791b */ /* 0x003fe20003800000 */
.L_x_1355:
[----:B------:R-:W-:Y:S01]  /*49f0*/  FADD.FTZ R32, R31, R32 ;  /* 0x000000201f207221 */ /* 0x000fe20000010000 */
[----:B------:R-:W-:-:S04]  /*4a00*/  HFMA2.MMA R27, -RZ, RZ, 0, 1.1920928955078125e-07 ;  /* 0x00000002ff1b7435 */ /* 0x000fc800000001ff */
[----:B------:R-:W-:Y:S01]  /*4a10*/  MOV R28, R32 ;  /* 0x00000020001c7202 */ /* 0x000fe20000000f00 */
[----:B------:R-:W-:-:S07]  /*4a20*/  IMAD.MOV.U32 R34, RZ, RZ, R29 ;  /* 0x000000ffff227224 */ /* 0x000fce00078e001d */
[----:B------:R-:W-:Y:S05]  /*4a30*/  WARPSYNC.COLLECTIVE R25, `(.L_x_1356) ;  /* 0x0000000019087348 */ /* 0x000fea0003c00000 */
[----:B------:R0:W1:Y:S02]  /*4a40*/  SHFL.BFLY P2, R29, R28, R27, R26 ;  /* 0x0c00001b1c1d7389 */ /* 0x000064000004001a */
[----:B01----:R-:W-:Y:S01]  /*4a50*/  ENDCOLLECTIVE ;  /* 0x000000000000791b */ /* 0x003fe20003800000 */
.L_x_1356:
[----:B------:R-:W-:-:S05]  /*4a60*/  FADD.FTZ R34, R33, R34 ;  /* 0x0000002221227221 */ /* 0x000fca0000010000 */
[----:B------:R-:W-:Y:S01]  /*4a70*/  MOV R28, R34 ;  /* 0x00000022001c7202 */ /* 0x000fe20000000f00 */
[----:B------:R-:W-:-:S07]  /*4a80*/  IMAD.MOV.U32 R35, RZ, RZ, R29 ;  /* 0x000000ffff237224 */ /* 0x000fce00078e001d */
[----:B------:R-:W-:Y:S05]  /*4a90*/  WARPSYNC.COLLECTIVE R25, `(.L_x_1357) ;  /* 0x0000000019087348 */ /* 0x000fea0003c00000 */
[----:B------:R0:W1:Y:S02]  /*4aa0*/  SHFL.BFLY P2, R29, R28, R27, R26 ;  /* 0x0c00001b1c1d7389 */ /* 0x000064000004001a */
[----:B01----:R-:W-:Y:S01]  /*4ab0*/  ENDCOLLECTIVE ;  /* 0x000000000000791b */ /* 0x003fe20003800000 */
.L_x_1357:
[----:B------:R-:W-:Y:S01]  /*4ac0*/  FADD.FTZ R35, R32, R35 ;  /* 0x0000002320237221 */ /* 0x000fe20000010000 */
[----:B------:R-:W-:-:S03]  /*4ad0*/  HFMA2.MMA R27, -RZ, RZ, 0, 5.9604644775390625e-08 ;  /* 0x00000001ff1b7435 */ /* 0x000fc600000001ff */
[----:B------:R-:W-:Y:S01]  /*4ae0*/  IMAD.MOV.U32 R28, RZ, RZ, R35 ;  /* 0x000000ffff1c7224 */ /* 0x000fe200078e0023 */
[----:B------:R-:W-:-:S07]  /*4af0*/  MOV R37, R29 ;  /* 0x0000001d00257202 */ /* 0x000fce0000000f00 */
[----:B------:R-:W-:Y:S05]  /*4b00*/  WARPSYNC.COLLECTIVE R25, `(.L_x_1358) ;  /* 0x0000000019087348 */ /* 0x000fea0003c00000 */
[----:B------:R0:W1:Y:S02]  /*4b10*/  SHFL.BFLY P2, R29, R28, R27, R26 ;  /* 0x0c00001b1c1d7389 */ /* 0x000064000004001a */
[----:B01----:R-:W-:Y:S01]  /*4b20*/  ENDCOLLECTIVE ;  /* 0x000000000000791b */ /* 0x003fe20003800000 */
.L_x_1358:
[----:B------:R-:W-:-:S04]  /*4b30*/  FADD.FTZ R37, R34, R37 ;  /* 0x0000002522257221 */ /* 0x000fc80000010000 */
[----:B------:R-:W-:Y:S01]  /*4b40*/  IMAD.MOV.U32 R28, RZ, RZ, R37 ;  /* 0x000000ffff1c7224 */ /* 0x000fe200078e0025 */
[----:B------:R-:W-:-:S07]  /*4b50*/  MOV R24, R29 ;  /* 0x0000001d00187202 */ /* 0x000fce0000000f00 */
[----:B------:R-:W-:Y:S05]  /*4b60*/  WARPSYNC.COLLECTIVE R25, `(.L_x_1359) ;  /* 0x0000000019087348 */ /* 0x000fea0003c00000 */
[----:B------:R0:W1:Y:S02]  /*4b70*/  SHFL.BFLY P2, R29, R28, R27, R26 ;  /* 0x0c00001b1c1d7389 */ /* 0x000064000004001a */
[----:B01----:R-:W-:Y:S01]  /*4b80*/  ENDCOLLECTIVE ;  /* 0x000000000000791b */ /* 0x003fe20003800000 */
.L_x_1359:
[----:B------:R-:W-:Y:S01]  /*4b90*/  FADD.FTZ R24, R35, R24 ;  /* 0x0000001823187221 */ /* 0x000fe20000010000 */
[----:B------:R-:W-:Y:S06]  /*4ba0*/  BRA `(.L_x_1360) ;  /* 0xffffffe800a87947 */ /* 0x000fec000383ffff */
.L_x_1330:
[----:B------:R-:W-:Y:S01]  /*4bb0*/  BSSY B0, `(.L_x_1361) ;  /* 0x0000008000007945 */ /* 0x000fe20003800000 */
[----:B---3--:R-:W-:Y:S01]  /*4bc0*/  MOV R28, R21 ;  /* 0x00000015001c7202 */ /* 0x008fe20000000f00 */
[----:B------:R-:W-:Y:S01]  /*4bd0*/  IMAD.MOV.U32 R26, RZ, RZ, 0x101f ;  /* 0x0000101fff1a7424 */ /* 0x000fe200078e00ff */
[----:B------:R-:W-:Y:S02]  /*4be0*/  MOV R27, 0x8 ;  /* 0x00000008001b7802 */ /* 0x000fe40000000f00 */
[----:B------:R-:W-:-:S07]  /*4bf0*/  MOV R25, 0xffff ;  /* 0x0000ffff00197802 */ /* 0x000fce0000000f00 */
[----:B012-4-:R-:W-:Y:S05]  /*4c00*/  WARPSYNC.COLLECTIVE R25, `(.L_x_1362) ;  /* 0x0000000019087348 */ /* 0x017fea0003c00000 */
[----:B------:R3:W0:Y:S02]  /*4c10*/  SHFL.BFLY P2, R29, R28, R27, R26 ;  /* 0x0c00001b1c1d7389 */ /* 0x000624000004001a */
[----:B01234-:R-:W-:Y:S01]  /*4c20*/  ENDCOLLECTIVE ;  /* 0x000000000000791b */ /* 0x01ffe20003800000 */
.L_x_1362:
[----:B------:R-:W-:Y:S05]  /*4c30*/  BSYNC B0 ;  /* 0x0000000000007941 */ /* 0x000fea0003800000 */
.L_x_1361:
        /* <DEDUP_REMOVED lines=11> */
.L_x_1363:
        /* <DEDUP_REMOVED lines=13> */
.L_x_1364:
[----:B------:R-:W-:Y:S02]  /*4dc0*/  MOV R28, R34 ;  /* 0x00000022001c7202 */ /* 0x000fe40000000f00 */
[----:B------:R-:W-:-:S07]  /*4dd0*/  MOV R22, R29 ;  /* 0x0000001d00167202 */ /* 0x000fce0000000f00 */
[----:B------:R-:W-:Y:S05]  /*4de0*/  WARPSYNC.COLLECTIVE R25, `(.L_x_1365) ;  /* 0x0000000019087348 */ /* 0x000fea0003c00000 */
[----:B------:R0:W1:Y:S02]  /*4df0*/  SHFL.BFLY P2, R29, R28, R27, R26 ;  /* 0x0c00001b1c1d7389 */ /* 0x000064000004001a */
[----:B01----:R-:W-:Y:S01]  /*4e00*/  ENDCOLLECTIVE ;  /* 0x000000000000791b */ /* 0x003fe20003800000 */
.L_x_1365:
        /* <DEDUP_REMOVED lines=12> */
.L_x_1366:
[----:B------:R-:W-:Y:S02]  /*4ed0*/  MOV R28, R36 ;  /* 0x00000024001c7202 */ /* 0x000fe40000000f00 */
[----:B------:R-:W-:-:S07]  /*4ee0*/  MOV R20, R29 ;  /* 0x0000001d00147202 */ /* 0x000fce0000000f00 */
[----:B------:R-:W-:Y:S05]  /*4ef0*/  WARPSYNC.COLLECTIVE R25, `(.L_x_1367) ;  /* 0x0000000019087348 */ /* 0x000fea0003c00000 */
[----:B------:R0:W1:Y:S02]  /*4f00*/  SHFL.BFLY P2, R29, R28, R27, R26 ;  /* 0x0c00001b1c1d7389 */ /* 0x000064000004001a */
[----:B01----:R-:W-:Y:S01]  /*4f10*/  ENDCOLLECTIVE ;  /* 0x000000000000791b */ /* 0x003fe20003800000 */
.L_x_1367:
[----:B------:R-:W-:Y:S01]  /*4f20*/  FADD.FTZ R31, R35, R20 ;  /* 0x00000014231f7221 */ /* 0x000fe20000010000 */
[----:B------:R-:W-:-:S04]  /*4f30*/  HFMA2.MMA R27, -RZ, RZ, 0, 5.9604644775390625e-08 ;  /* 0x00000001ff1b7435 */ /* 0x000fc800000001ff */
[----:B------:R-:W-:Y:S01]  /*4f40*/  MOV R28, R31 ;  /* 0x0000001f001c7202 */ /* 0x000fe20000000f00 */
[----:B------:R-:W-:-:S07]  /*4f50*/  FADD.FTZ R34, R36, R29 ;  /* 0x0000001d24227221 */ /* 0x000fce0000010000 */
[----:B------:R-:W-:Y:S05]  /*4f60*/  WARPSYNC.COLLECTIVE R25, `(.L_x_1368) ;  /* 0x0000000019087348 */ /* 0x000fea0003c00000 */
[----:B------:R0:W1:Y:S02]  /*4f70*/  SHFL.BFLY P2, R29, R28, R27, R26 ;  /* 0x0c00001b1c1d7389 */ /* 0x000064000004001a */
[----:B01----:R-:W-:Y:S01]  /*4f80*/  ENDCOLLECTIVE ;  /* 0x000000000000791b */ /* 0x003fe20003800000 */
.L_x_1368:
[----:B------:R-:W-:Y:S01]  /*4f90*/  MOV R28, R34 ;  /* 0x00000022001c7202 */ /* 0x000fe20000000f00 */
[----:B------:R-:W-:-:S07]  /*4fa0*/  IMAD.MOV.U32 R36, RZ, RZ, R29 ;  /* 0x000000ffff247224 */ /* 0x000fce00078e001d */
[----:B------:R-:W-:Y:S05]  /*4fb0*/  WARPSYNC.COLLECTIVE R25, `(.L_x_1369) ;  /* 0x0000000019087348 */ /* 0x000fea0003c00000 */
[----:B------:R0:W1:Y:S02]  /*4fc0*/  SHFL.BFLY P2, R29, R28, R27, R26 ;  /* 0x0c00001b1c1d7389 */ /* 0x000064000004001a */
[----:B01----:R-:W-:Y:S01]  /*4fd0*/  ENDCOLLECTIVE ;  /* 0x000000000000791b */ /* 0x003fe20003800000 */
.L_x_1369:
[----:B------:R-:W-:Y:S01]  /*4fe0*/  FADD.FTZ R31, R31, R36 ;  /* 0x000000241f1f7221 */ /* 0x000fe20000010000 */
[----:B------:R-:W-:Y:S01]  /*4ff0*/  HFMA2.MMA R27, -RZ, RZ, 0, 4.76837158203125e-07 ;  /* 0x00000008ff1b7435 */ /* 0x000fe200000001ff */
[----:B------:R-:W-:Y:S01]  /*5000*/  IMAD.MOV.U32 R28, RZ, RZ, R41 ;  /* 0x000000ffff1c7224 */ /* 0x000fe200078e0029 */
[----:B------:R-:W-:-:S09]  /*5010*/  MOV R37, R29 ;  /* 0x0000001d00257202 */ /* 0x000fd20000000f00 */
[----:B------:R-:W-:Y:S05]  /*5020*/  WARPSYNC.COLLECTIVE R25, `(.L_x_1370) ;  /* 0x0000000019087348 */ /* 0x000fea0003c00000 */
[----:B------:R0:W1:Y:S02]  /*5030*/  SHFL.BFLY P2, R29, R28, R27, R26 ;  /* 0x0c00001b1c1d7389 */ /* 0x000064000004001a */
[----:B01----:R-:W-:Y:S01]  /*5040*/  ENDCOLLECTIVE ;  /* 0x000000000000791b */ /* 0x003fe20003800000 */
.L_x_1370:
[----:B------:R-:W-:Y:S01]  /*5050*/  FADD.FTZ R34, R34, R37 ;  /* 0x0000002522227221 */ /* 0x000fe20000010000 */
[----:B------:R-:W-:Y:S02]  /*5060*/  IMAD.IADD R37, R24, 0x1, R9 ;  /* 0x0000000118257824 */ /* 0x000fe400078e0209 */
[----:B------:R-:W-:Y:S01]  /*5070*/  IMAD.MOV.U32 R28, RZ, RZ, R42 ;  /* 0x000000ffff1c7224 */ /* 0x000fe200078e002a */
[----:B------:R-:W-:-:S07]  /*5080*/  MOV R30, R29 ;  /* 0x0000001d001e7202 */ /* 0x000fce0000000f00 */
[----:B------:R-:W-:Y:S05]  /*5090*/  WARPSYNC.COLLECTIVE R25, `(.L_x_1371) ;  /* 0x0000000019087348 */ /* 0x000fea0003c00000 */
[----:B------:R0:W1:Y:S02]  /*50a0*/  SHFL.BFLY P2, R29, R28, R27, R26 ;  /* 0x0c00001b1c1d7389 */ /* 0x000064000004001a */
[----:B01----:R-:W-:Y:S01]  /*50b0*/  ENDCOLLECTIVE ;  /* 0x000000000000791b */ /* 0x003fe20003800000 */
.L_x_1371:
[----:B------:R-:W-:Y:S01]  /*50c0*/  FADD.FTZ R30, R30, R41 ;  /* 0x000000291e1e7221 */ /* 0x000fe20000010000 */
[----:B------:R-:W-:-:S03]  /*50d0*/  HFMA2.MMA R27, -RZ, RZ, 0, 2.384185791015625e-07 ;  /* 0x00000004ff1b7435 */ /* 0x000fc600000001ff */
[----:B------:R-:W-:Y:S01]  /*50e0*/  IMAD.MOV.U32 R28, RZ, RZ, R30 ;  /* 0x000000ffff1c7224 */ /* 0x000fe200078e001e */
[----:B------:R-:W-:-:S07]  /*50f0*/  MOV R35, R29 ;  /* 0x0000001d00237202 */ /* 0x000fce0000000f00 */
[----:B------:R-:W-:Y:S05]  /*5100*/  WARPSYNC.COLLECTIVE R25, `(.L_x_1372) ;  /* 0x0000000019087348 */ /* 0x000fea0003c00000 */
[----:B------:R0:W1:Y:S02]  /*5110*/  SHFL.BFLY P2, R29, R28, R27, R26 ;  /* 0x0c00001b1c1d7389 */ /* 0x000064000004001a */
[----:B01----:R-:W-:Y:S01]  /*5120*/  ENDCOLLECTIVE ;  /* 0x000000000000791b */ /* 0x003fe20003800000 */
.L_x_1372:
[----:B------:R-:W-:-:S04]  /*5130*/  FADD.FTZ R32, R35, R42 ;  /* 0x0000002a23207221 */ /* 0x000fc80000010000 */
[----:B------:R-:W-:Y:S01]  /*5140*/  IMAD.MOV.U32 R28, RZ, RZ, R32 ;  /* 0x000000ffff1c7224 */ /* 0x000fe200078e0020 */
[----:B------:R-:W-:-:S07]  /*5150*/  MOV R23, R29 ;  /* 0x0000001d00177202 */ /* 0x000fce0000000f00 */
[----:B------:R-:W-:Y:S05]  /*5160*/  WARPSYNC.COLLECTIVE R25, `(.L_x_1373) ;  /* 0x0000000019087348 */ /* 0x000fea0003c00000 */
[----:B------:R0:W1:Y:S02]  /*5170*/  SHFL.BFLY P2, R29, R28, R27, R26 ;  /* 0x0c00001b1c1d7389 */ /* 0x000064000004001a */
[----:B01----:R-:W-:Y:S01]  /*5180*/  ENDCOLLECTIVE ;  /* 0x000000000000791b */ /* 0x003fe20003800000 */
.L_x_1373:
        /* <DEDUP_REMOVED lines=13> */
.L_x_1374:
[----:B------:R-:W-:Y:S01]  /*5260*/  MOV R28, R23 ;  /* 0x00000017001c7202 */ /* 0x000fe20000000f00 */
[----:B------:R-:W-:-:S07]  /*5270*/  IMAD.MOV.U32 R21, RZ, RZ, R29 ;  /* 0x000000ffff157224 */ /* 0x000fce00078e001d */
[----:B------:R-:W-:Y:S05]  /*5280*/  WARPSYNC.COLLECTIVE R25, `(.L_x_1375) ;  /* 0x0000000019087348 */ /* 0x000fea0003c00000 */
[----:B------:R0:W1:Y:S02]  /*5290*/  SHFL.BFLY P2, R29, R28, R27, R26 ;  /* 0x0c00001b1c1d7389 */ /* 0x000064000004001a */
[----:B01----:R-:W-:Y:S01]  /*52a0*/  ENDCOLLECTIVE ;  /* 0x000000000000791b */ /* 0x003fe20003800000 */
.L_x_1375:
        /* <DEDUP_REMOVED lines=11> */
.L_x_1376:
[----:B------:R-:W-:-:S05]  /*5360*/  FADD.FTZ R35, R23, R32 ;  /* 0x0000002017237221 */ /* 0x000fca0000010000 */
[----:B------:R-:W-:Y:S02]  /*5370*/  MOV R28, R35 ;  /* 0x00000023001c7202 */ /* 0x000fe40000000f00 */
[----:B------:R-:W-:-:S07]  /*5380*/  MOV R33, R29 ;  /* 0x0000001d00217202 */ /* 0x000fce0000000f00 */
[----:B------:R-:W-:Y:S05]  /*5390*/  WARPSYNC.COLLECTIVE R25, `(.L_x_1377) ;  /* 0x0000000019087348 */ /* 0x000fea0003c00000 */
[----:B------:R0:W1:Y:S02]  /*53a0*/  SHFL.BFLY P2, R29, R28, R27, R26 ;  /* 0x0c00001b1c1d7389 */ /* 0x000064000004001a */
[----:B01----:R-:W-:Y:S01]  /*53b0*/  ENDCOLLECTIVE ;  /* 0x000000000000791b */ /* 0x003fe20003800000 */
.L_x_1377:
[----:B------:R-:W-:Y:S01]  /*53c0*/  HFMA2.MMA R27, -RZ, RZ, 0, 4.76837158203125e-07 ;  /* 0x00000008ff1b7435 */ /* 0x000fe200000001ff */
[----:B------:R-:W-:Y:S01]  /*53d0*/  MOV R28, R39 ;  /* 0x00000027001c7202 */ /* 0x000fe20000000f00 */
[----:B------:R-:W-:-:S09]  /*53e0*/  IMAD.MOV.U32 R32, RZ, RZ, R29 ;  /* 0x000000ffff207224 */ /* 0x000fd200078e001d */
[----:B------:R-:W-:Y:S05]  /*53f0*/  WARPSYNC.COLLECTIVE R25, `(.L_x_1378) ;  /* 0x0000000019087348 */ /* 0x000fea0003c00000 */
[----:B------:R0:W1:Y:S02]  /*5400*/  SHFL.BFLY P2, R29, R28, R27, R26 ;  /* 0x0c00001b1c1d7389 */ /* 0x000064000004001a */
[----:B01----:R-:W-:Y:S01]  /*5410*/  ENDCOLLECTIVE ;  /* 0x000000000000791b */ /* 0x003fe20003800000 */
.L_x_1378:
[----:B------:R-:W-:Y:S01]  /*5420*/  FADD.FTZ R32, R35, R32 ;  /* 0x0000002023207221 */ /* 0x000fe20000010000 */
[----:B------:R-:W-:Y:S01]  /*5430*/  MOV R28, R38 ;  /* 0x00000026001c7202 */ /* 0x000fe20000000f00 */
[----:B------:R-:W-:-:S07]  /*5440*/  IMAD.MOV.U32 R40, RZ, RZ, R29 ;  /* 0x000000ffff287224 */ /* 0x000fce00078e001d */
[----:B------:R-:W-:Y:S05]  /*5450*/  WARPSYNC.COLLECTIVE R25, `(.L_x_1379) ;  /* 0x0000000019087348 */ /* 0x000fea0003c00000 */
[----:B------:R0:W1:Y:S02]  /*5460*/  SHFL.BFLY P2, R29, R28, R27, R26 ;  /* 0x0c00001b1c1d7389 */ /* 0x000064000004001a */
[----:B01----:R-:W-:Y:S01]  /*5470*/  ENDCOLLECTIVE ;  /* 0x000000000000791b */ /* 0x003fe20003800000 */
.L_x_1379:
        /* <DEDUP_REMOVED lines=8> */
.L_x_1380:
[----:B------:R-:W-:-:S04]  /*5500*/  FADD.FTZ R41, R43, R38 ;  /* 0x000000262b297221 */ /* 0x000fc80000010000 */
[----:B------:R-:W-:Y:S01]  /*5510*/  IMAD.MOV.U32 R28, RZ, RZ, R41 ;  /* 0x000000ffff1c7224 */ /* 0x000fe200078e0029 */
[----:B------:R-:W-:-:S07]  /*5520*/  MOV R43, R29 ;  /* 0x0000001d002b7202 */ /* 0x000fce0000000f00 */
[----:B------:R-:W-:Y:S05]  /*5530*/  WARPSYNC.COLLECTIVE R25, `(.L_x_1381) ;  /* 0x0000000019087348 */ /* 0x000fea0003c00000 */
[----:B------:R0:W1:Y:S02]  /*5540*/  SHFL.BFLY P2, R29, R28, R27, R26 ;  /* 0x0c00001b1c1d7389 */ /* 0x000064000004001a */
[----:B01----:R-:W-:Y:S01]  /*5550*/  ENDCOLLECTIVE ;  /* 0x000000000000791b */ /* 0x003fe20003800000 */
.L_x_1381:
        /* <DEDUP_REMOVED lines=13> */
.L_x_1382:
[----:B------:R-:W-:Y:S02]  /*5630*/  MOV R28, R42 ;  /* 0x0000002a001c7202 */ /* 0x000fe40000000f00 */
[----:B------:R-:W-:-:S07]  /*5640*/  MOV R38, R29 ;  /* 0x0000001d00267202 */ /* 0x000fce0000000f00 */
[----:B------:R-:W-:Y:S05]  /*5650*/  WARPSYNC.COLLECTIVE R25, `(.L_x_1383) ;  /* 0x0000000019087348 */ /* 0x000fea0003c00000 */
[----:B------:R0:W1:Y:S02]  /*5660*/  SHFL.BFLY P2, R29, R28, R27, R26 ;  /* 0x0c00001b1c1d7389 */ /* 0x000064000004001a */
[----:B01----:R-:W-:Y:S01]  /*5670*/  ENDCOLLECTIVE ;  /* 0x000000000000791b */ /* 0x003fe20003800000 */
.L_x_1383:
        /* <DEDUP_REMOVED lines=11> */
.L_x_1384:
[----:B------:R-:W-:Y:S01]  /*5730*/  @!P0 F2FP.F16.F32.PACK_AB R24, RZ, R31 ;  /* 0x0000001fff18823e */ /* 0x000fe200000000ff */
[----:B------:R-:W-:-:S03]  /*5740*/  FADD.FTZ R39, R42, R41 ;  /* 0x000000292a277221 */ /* 0x000fc60000010000 */
[----:B------:R-:W-:Y:S01]  /*5750*/  PRMT R31, R24, 0x7610, R31 ;  /* 0x00007610181f7816 */ /* 0x000fe2000000001f */
[----:B------:R-:W-:Y:S01]  /*5760*/  FADD.FTZ R24, R30, R33 ;  /* 0x000000211e187221 */ /* 0x000fe20000010000 */
[----:B------:R-:W-:-:S04]  /*5770*/  IMAD.WIDE R22, R37, 0x2, R22 ;  /* 0x0000000225167825 */ /* 0x000fc800078e0216 */
[----:B------:R-:W-:Y:S02]  /*5780*/  @!P0 F2FP.F16.F32.PACK_AB R24, RZ, R24 ;  /* 0x00000018ff18823e */ /* 0x000fe400000000ff */
[----:B------:R-:W-:Y:S01]  /*5790*/  MOV R28, R39 ;  /* 0x00000027001c7202 */ /* 0x000fe20000000f00 */
[----:B------:R0:W-:Y:S01]  /*57a0*/  @!P0 STG.E.U16 desc[UR8][R22.64], R31 ;  /* 0x0000001f16008986 */ /* 0x0001e2000c101508 */
[----:B------:R-:W-:-:S07]  /*57b0*/  MOV R41, R29 ;  /* 0x0000001d00297202 */ /* 0x000fce0000000f00 */
[----:B0-----:R-:W-:Y:S05]  /*57c0*/  WARPSYNC.COLLECTIVE R25, `(.L_x_1385) ;  /* 0x0000000019087348 */ /* 0x001fea0003c00000 */
[----:B------:R1:W2:Y:S02]  /*57d0*/  SHFL.BFLY P2, R29, R28, R27, R26 ;  /* 0x0c00001b1c1d7389 */ /* 0x0002a4000004001a */
[----:B012---:R-:W-:Y:S01]  /*57e0*/  ENDCOLLECTIVE ;  /* 0x000000000000791b */ /* 0x007fe20003800000 */
.L_x_1385:
[----:B------:R-:W-:Y:S01]  /*57f0*/  HFMA2.MMA R27, -RZ, RZ, 0, 4.76837158203125e-07 ;  /* 0x00000008ff1b7435 */ /* 0x000fe200000001ff */
[----:B------:R-:W-:Y:S01]  /*5800*/  MOV R28, R20 ;  /* 0x00000014001c7202 */ /* 0x000fe20000000f00 */
[----:B------:R-:W-:-:S09]  /*5810*/  IMAD.MOV.U32 R40, RZ, RZ, R29 ;  /* 0x000000ffff287224 */ /* 0x000fd200078e001d */
[----:B------:R-:W-:Y:S05]  /*5820*/  WARPSYNC.COLLECTIVE R25, `(.L_x_1386) ;  /* 0x0000000019087348 */ /* 0x000fea0003c00000 */
[----:B------:R0:W1:Y:S02]  /*5830*/  SHFL.BFLY P2, R29, R28, R27, R26 ;  /* 0x0c00001b1c1d7389 */ /* 0x000064000004001a */
[----:B01----:R-:W-:Y:S01]  /*5840*/  ENDCOLLECTIVE ;  /* 0x000000000000791b */ /* 0x003fe20003800000 */
.L_x_1386:
[----:B------:R-:W-:-:S05]  /*5850*/  FADD.FTZ R30, R39, R40 ;  /* 0x00000028271e7221 */ /* 0x000fca0000010000 */
[----:B------:R-:W-:Y:S02]  /*5860*/  @!P0 F2FP.F16.F32.PACK_AB R30, RZ, R30 ;  /* 0x0000001eff1e823e */ /* 0x000fe400000000ff */
[----:B------:R-:W-:Y:S01]  /*5870*/  MOV R28, R21 ;  /* 0x00000015001c7202 */ /* 0x000fe20000000f00 */
[----:B------:R-:W-:-:S07]  /*5880*/  IMAD.MOV.U32 R45, RZ, RZ, R29 ;  /* 0x000000ffff2d7224 */ /* 0x000fce00078e001d */
[----:B------:R-:W-:Y:S05]  /*5890*/  WARPSYNC.COLLECTIVE R25, `(.L_x_1387) ;  /* 0x0000000019087348 */ /* 0x000fea0003c00000 */
[----:B------:R0:W1:Y:S02]  /*58a0*/  SHFL.BFLY P2, R29, R28, R27, R26 ;  /* 0x0c00001b1c1d7389 */ /* 0x000064000004001a */
[----:B01----:R-:W-:Y:S01]  /*58b0*/  ENDCOLLECTIVE ;  /* 0x000000000000791b */ /* 0x003fe20003800000 */
.L_x_1387:
[----:B------:R-:W-:Y:S01]  /*58c0*/  FADD.FTZ R45, R45, R20 ;  /* 0x000000142d2d7221 */ /* 0x000fe20000010000 */
[----:B------:R-:W-:-:S04]  /*58d0*/  HFMA2.MMA R27, -RZ, RZ, 0, 2.384185791015625e-07 ;  /* 0x00000004ff1b7435 */ /* 0x000fc800000001ff */
[----:B------:R-:W-:Y:S01]  /*58e0*/  MOV R28, R45 ;  /* 0x0000002d001c7202 */ /* 0x000fe20000000f00 */
[----:B------:R-:W-:-:S07]  /*58f0*/  IMAD.MOV.U32 R44, RZ, RZ, R29 ;  /* 0x000000ffff2c7224 */ /* 0x000fce00078e001d */
[----:B------:R-:W-:Y:S05]  /*5900*/  WARPSYNC.COLLECTIVE R25, `(.L_x_1388) ;  /* 0x0000000019087348 */ /* 0x000fea0003c00000 */
[----:B------:R0:W1:Y:S02]  /*5910*/  SHFL.BFLY P2, R29, R28, R27, R26 ;  /* 0x0c00001b1c1d7389 */ /* 0x000064000004001a */
[----:B01----:R-:W-:Y:S01]  /*5920*/  ENDCOLLECTIVE ;  /* 0x000000000000791b */ /* 0x003fe20003800000 */
.L_x_1388:
[----:B------:R-:W-:Y:S02]  /*5930*/  FADD.FTZ R43, R44, R21 ;  /* 0x000000152c2b7221 */ /* 0x000fe40000010000 */
[----:B------:R-:W0:Y:S03]  /*5940*/  LDC.64 R20, c[0x0][0x220] ;  /* 0x00008800ff147b82 */ /* 0x000e260000000a00 */
[----:B------:R-:W-:Y:S01]  /*5950*/  MOV R28, R43 ;  /* 0x0000002b001c7202 */ /* 0x000fe20000000f00 */
[----:B------:R-:W-:-:S07]  /*5960*/  IMAD.MOV.U32 R46, RZ, RZ, R29 ;  /* 0x000000ffff2e7224 */ /* 0x000fce00078e001d */
[----:B0-----:R-:W-:Y:S05]  /*5970*/  WARPSYNC.COLLECTIVE R25, `(.L_x_1389) ;  /* 0x0000000019087348 */ /* 0x001fea0003c00000 */
[----:B------:R1:W2:Y:S02]  /*5980*/  SHFL.BFLY P2, R29, R28, R27, R26 ;  /* 0x0c00001b1c1d7389 */ /* 0x0002a4000004001a */
[----:B012---:R-:W-:Y:S01]  /*5990*/  ENDCOLLECTIVE ;  /* 0x000000000000791b */ /* 0x007fe20003800000 */
.L_x_1389:
        /* <DEDUP_REMOVED lines=8> */
.L_x_1390:
[----:B------:R-:W-:-:S05]  /*5a20*/  FADD.FTZ R43, R43, R48 ;  /* 0x000000302b2b7221 */ /* 0x000fca0000010000 */
[----:B------:R-:W-:Y:S02]  /*5a30*/  MOV R28, R43 ;  /* 0x0000002b001c7202 */ /* 0x000fe40000000f00 */
[----:B------:R-:W-:-:S07]  /*5a40*/  MOV R44, R29 ;  /* 0x0000001d002c7202 */ /* 0x000fce0000000f00 */
[----:B------:R-:W-:Y:S05]  /*5a50*/  WARPSYNC.COLLECTIVE R25, `(.L_x_1391) ;  /* 0x0000000019087348 */ /* 0x000fea0003c00000 */
[----:B------:R0:W1:Y:S02]  /*5a60*/  SHFL.BFLY P2, R29, R28, R27, R26 ;  /* 0x0c00001b1c1d7389 */ /* 0x000064000004001a */
[----:B01----:R-:W-:Y:S01]  /*5a70*/  ENDCOLLECTIVE ;  /* 0x000000000000791b */ /* 0x003fe20003800000 */
.L_x_1391:
[----:B------:R-:W-:Y:S01]  /*5a80*/  FADD.FTZ R44, R45, R44 ;  /* 0x0000002c2d2c7221 */ /* 0x000fe20000010000 */
[----:B------:R-:W-:Y:S01]  /*5a90*/  FADD.FTZ R26, R38, R41 ;  /* 0x00000029261a7221 */ /* 0x000fe20000010000 */
[----:B------:R-:W-:Y:S01]  /*5aa0*/  @!P0 F2FP.F16.F32.PACK_AB R25, RZ, R32 ;  /* 0x00000020ff19823e */ /* 0x000fe200000000ff */
[----:B------:R-:W-:Y:S01]  /*5ab0*/  HFMA2.MMA R27, -RZ, RZ, 0, 5.9604644775390625e-08 ;  /* 0x00000001ff1b7435 */ /* 0x000fe200000001ff */
[----:B------:R-:W-:Y:S01]  /*5ac0*/  IMAD.MOV.U32 R28, RZ, RZ, R44 ;  /* 0x000000ffff1c7224 */ /* 0x000fe200078e002c */
[----:B------:R-:W-:Y:S02]  /*5ad0*/  PRMT R32, R24, 0x7610, R32 ;  /* 0x0000761018207816 */ /* 0x000fe40000000020 */
[----:B------:R-:W-:Y:S02]  /*5ae0*/  @!P0 F2FP.F16.F32.PACK_AB R26, RZ, R26 ;  /* 0x0000001aff1a823e */ /* 0x000fe400000000ff */
[----:B------:R-:W-:Y:S01]  /*5af0*/  PRMT R33, R25, 0x7610, R33 ;  /* 0x0000761019217816 */ /* 0x000fe20000000021 */
[----:B------:R-:W-:Y:S01]  /*5b00*/  IMAD.MOV.U32 R25, RZ, RZ, 0xffff ;  /* 0x0000ffffff197424 */ /* 0x000fe200078e00ff */
[----:B------:R-:W-:-:S02]  /*5b10*/  MOV R42, R29 ;  /* 0x0000001d002a7202 */ /* 0x000fc40000000f00 */
[----:B------:R-:W-:Y:S02]  /*5b20*/  @!P0 F2FP.F16.F32.PACK_AB R29, RZ, R34 ;  /* 0x00000022ff1d823e */ /* 0x000fe400000000ff */
[----:B------:R-:W-:Y:S01]  /*5b30*/  PRMT R34, R26, 0x7610, R34 ;  /* 0x000076101a227816 */ /* 0x000fe20000000022 */
[----:B------:R-:W-:Y:S01]  /*5b40*/  FADD.FTZ R42, R43, R42 ;  /* 0x0000002a2b2a7221 */ /* 0x000fe20000010000 */
[----:B------:R-:W-:Y:S01]  /*5b50*/  MOV R26, 0x101f ;  /* 0x0000101f001a7802 */ /* 0x000fe20000000f00 */
[----:B------:R0:W-:Y:S06]  /*5b60*/  @!P0 STG.E.U16 desc[UR8][R20.64], R29 ;  /* 0x0000001d14008986 */ /* 0x0001ec000c101508 */
[----:B0-----:R-:W-:Y:S05]  /*5b70*/  WARPSYNC.COLLECTIVE R25, `(.L_x_1392) ;  /* 0x0000000019087348 */ /* 0x001fea0003c00000 */
[----:B0-----:R0:W1:Y:S02]  /*5b80*/  SHFL.BFLY P2, R29, R28, R27, R26 ;  /* 0x0c00001b1c1d7389 */ /* 0x001064000004001a */
[----:B01----:R-:W-:Y:S01]  /*5b90*/  ENDCOLLECTIVE ;  /* 0x000000000000791b */ /* 0x003fe20003800000 */
.L_x_1392:
        /* <DEDUP_REMOVED lines=9> */
.L_x_1393:
[----:B------:R-:W-:Y:S01]  /*5c30*/  FADD.FTZ R24, R44, R31 ;  /* 0x0000001f2c187221 */ /* 0x000fe20000010000 */
[----:B------:R-:W-:Y:S06]  /*5c40*/  BRA `(.L_x_1394) ;  /* 0xffffffe400087947 */ /* 0x000fec000383ffff */
.L_x_1395:
        /* <DEDUP_REMOVED lines=11> */
.L_x_2243:


//--------------------- .text._ZN13group_norm_v218gn_bwd_cuda_kernelI6__halfLi320ELi3ELi16ELi40ELi256ELb1ELb1ELi4ELi320ELi320ELi4ELb1ELi4ELb0ELb0ELNS_15WgradSyncMethodE3ENS_16CompileConditionILi900EEEEEvPT_S6_S6_PKS5_S8_S8_S8_PKfflPfPj --------------------------
	.section	.text._ZN13group_norm_v218gn_bwd_cuda_kernelI6__halfLi320ELi3ELi16ELi40ELi256ELb1ELb1ELi4ELi320ELi320ELi4ELb1ELi4ELb0ELb0ELNS_15WgradSyncMethodE3ENS_16CompileConditionILi900EEEEEvPT_S6_S6_PKS5_S8_S8_S8_PKfflPfPj,"ax",@progbits
	.align	128
        .global         _ZN13group_norm_v218gn_bwd_cuda_kernelI6__halfLi320ELi3ELi16ELi40ELi256ELb1ELb1ELi4ELi320ELi320ELi4ELb1ELi4ELb0ELb0ELNS_15WgradSyncMethodE3ENS_16CompileConditionILi900EEEEEvPT_S6_S6_PKS5_S8_S8_S8_PKfflPfPj
        .type           _ZN13group_norm_v218gn_bwd_cuda_kernelI6__halfLi320ELi3ELi16ELi40ELi256ELb1ELb1ELi4ELi320ELi320ELi4ELb1ELi4ELb0ELb0ELNS_15WgradSyncMethodE3ENS_16CompileConditionILi900EEEEEvPT_S6_S6_PKS5_S8_S8_S8_PKfflPfPj,@function
        .size           _ZN13group_norm_v218gn_bwd_cuda_kernelI6__halfLi320ELi3ELi16ELi40ELi256ELb1ELb1ELi4ELi320ELi320ELi4ELb1ELi4ELb0ELb0ELNS_15WgradSyncMethodE3ENS_16CompileConditionILi900EEEEEvPT_S6_S6_PKS5_S8_S8_S8_PKfflPfPj,(.L_x_2244 - _ZN13group_norm_v218gn_bwd_cuda_kernelI6__halfLi320ELi3ELi16ELi40ELi256ELb1ELb1ELi4ELi320ELi320ELi4ELb1ELi4ELb0ELb0ELNS_15WgradSyncMethodE3ENS_16CompileConditionILi900EEEEEvPT_S6_S6_PKS5_S8_S8_S8_PKfflPfPj)
        .other          _ZN13group_norm_v218gn_bwd_cuda_kernelI6__halfLi320ELi3ELi16ELi40ELi256ELb1ELb1ELi4ELi320ELi320ELi4ELb1ELi4ELb0ELb0ELNS_15WgradSyncMethodE3ENS_16CompileConditionILi900EEEEEvPT_S6_S6_PKS5_S8_S8_S8_PKfflPfPj,@"STO_CUDA_ENTRY STV_DEFAULT"
_ZN13group_norm_v218gn_bwd_cuda_kernelI6__halfLi320ELi3ELi16ELi40ELi256ELb1ELb1ELi4ELi320ELi320ELi4ELb1ELi4ELb0ELb0ELNS_15WgradSyncMethodE3ENS_16CompileConditionILi900EEEEEvPT_S6_S6_PKS5_S8_S8_S8_PKfflPfPj:
.text._ZN13group_norm_v218gn_bwd_cuda_kernelI6__halfLi320ELi3ELi16ELi40ELi256ELb1ELb1ELi4ELi320ELi320ELi4ELb1ELi4ELb0ELb0ELNS_15WgradSyncMethodE3ENS_16CompileConditionILi900EEEEEvPT_S6_S6_PKS5_S8_S8_S8_PKfflPfPj:
        /* <DEDUP_REMOVED lines=30> */
.L_x_1398:
[----:B------:R-:W2:Y:S04]  /*01e0*/  LD.E.STRONG.GPU R6, desc[UR8][R4.64] ;  /* 0x0000000804067980 */ /* 0x000ea8000c10f900 */
[----:B--2---:R-:W-:Y:S01]  /*01f0*/  CCTL.IVALL ;  /* 0x00000000ff00798f */ /* 0x004fe20002000000 */
[----:B------:R-:W-:Y:S05]  /*0200*/  YIELD ;  /* 0x0000000000007946 */ /* 0x000fea0003800000 */
[----:B-----5:R-:W-:-:S04]  /*0210*/  LOP3.LUT R6, R6, R3, RZ, 0x3c, !PT ;  /* 0x0000000306067212 */ /* 0x020fc800078e3cff */
[----:B------:R-:W-:-:S13]  /*0220*/  ISETP.GT.AND P0, PT, R6, -0x1, PT ;  /* 0xffffffff0600780c */ /* 0x000fda0003f04270 */
[----:B------:R-:W-:Y:S05]  /*0230*/  @P0 BRA `(.L_x_1398) ;  /* 0xfffffffc00e80947 */ /* 0x000fea000383ffff */
.L_x_1397:
[----:B------:R-:W-:Y:S05]  /*0240*/  WARPSYNC.ALL ;  /* 0x0000000000007948 */ /* 0x000fea0003800000 */
[----:B------:R-:W-:Y:S06]  /*0250*/  BAR.SYNC.DEFER_BLOCKING 0x0 ;  /* 0x0000000000007b1d */ /* 0x000fec0000010000 */
[----:B------:R-:W-:Y:S05]  /*0260*/  BRA `(.L_x_1399) ;  /* 0x0000001c00447947 */ /* 0x000fea0003800000 */
.L_x_1396:
[----:B------:R-:W0:Y:S01]  /*0270*/  S2R R6, SR_TID.X ;  /* 0x0000000000067919 */ /* 0x000e220000002100 */
[----:B------:R-:W-:Y:S02]  /*0280*/  MOV R3, 0x400 ;  /* 0x0000040000037802 */ /* 0x000fe40000000f00 */
[----:B------:R-:W-:Y:S02]  /*0290*/  CS2R R26, SRZ ;  /* 0x00000000001a7805 */ /* 0x000fe4000001ff00 */
[----:B------:R-:W-:Y:S01]  /*02a0*/  CS2R R24, SRZ ;  /* 0x0000000000187805 */ /* 0x000fe2000001ff00 */
[----:B------:R-:W1:Y:S01]  /*02b0*/  S2R R8, SR_CgaCtaId ;  /* 0x0000000000087919 */ /* 0x000e620000008800 */
[----:B------:R-:W-:Y:S01]  /*02c0*/  CS2R R22, SRZ ;  /* 0x0000000000167805 */ /* 0x000fe2000001ff00 */
[----:B------:R-:W-:Y:S01]  /*02d0*/  VIADD R51, R3, 0x2800 ;  /* 0x0000280003337836 */ /* 0x000fe20000000000 */
[----:B------:R-:W-:Y:S02]  /*02e0*/  SHF.L.U32 R3, R2, 0x2, RZ ;  /* 0x0000000202037819 */ /* 0x000fe400000006ff */
[----:B------:R-:W-:Y:S01]  /*02f0*/  CS2R R20, SRZ ;  /* 0x0000000000147805 */ /* 0x000fe2000001ff00 */
[----:B------:R-:W-:Y:S01]  /*0300*/  UMOV UR4, URZ ;  /* 0x0000003f00047c82 */ /* 0x000fe20008000000 */
[----:B------:R-:W-:-:S02]  /*0310*/  LOP3.LUT R3, R3, 0xfc, RZ, 0xc0, !PT ;  /* 0x000000fc03037812 */ /* 0x000fc400078ec0ff */
[----:B0-----:R-:W-:Y:S01]  /*0320*/  SHF.R.S32.HI R7, RZ, 0x1f, R6 ;  /* 0x0000001fff077819 */ /* 0x001fe20000011406 */
[----:B------:R-:W-:-:S03]  /*0330*/  IMAD.WIDE.U32 R4, R6, -0x33333333, RZ ;  /* 0xcccccccd06047825 */ /* 0x000fc600078e00ff */
[-C--:B------:R-:W-:Y:S02]  /*0340*/  LEA.HI R4, R7, R6.reuse, RZ, 0x2 ;  /* 0x0000000607047211 */ /* 0x080fe400078f10ff */
[----:B------:R-:W-:Y:S02]  /*0350*/  SHF.R.U32.HI R13, RZ, 0x6, R5 ;  /* 0x00000006ff0d7819 */ /* 0x000fe40000011605 */
[----:B------:R-:W-:Y:S02]  /*0360*/  SHF.R.S32.HI R48, RZ, 0x2, R4 ;  /* 0x00000002ff307819 */ /* 0x000fe40000011404 */
[----:B-1----:R-:W-:Y:S01]  /*0370*/  LEA R51, R8, R51, 0x18 ;  /* 0x0000003308337211 */ /* 0x002fe200078ec0ff */
[----:B------:R-:W-:Y:S01]  /*0380*/  IMAD R54, R13, -0x50, R6 ;  /* 0xffffffb00d367824 */ /* 0x000fe200078e0206 */
[C---:B------:R-:W-:Y:S01]  /*0390*/  IADD3 R11, R48.reuse, 0xf0, RZ ;  /* 0x000000f0300b7810 */ /* 0x040fe20007ffe0ff */
[C---:B------:R-:W-:Y:S01]  /*03a0*/  VIADD R5, R48.reuse, 0x50 ;  /* 0x0000005030057836 */ /* 0x040fe20000000000 */
[----:B------:R-:W-:Y:S01]  /*03b0*/  LEA.HI R7, R7, R6, RZ, 0x4 ;  /* 0x0000000607077211 */ /* 0x000fe200078f20ff */
[----:B------:R-:W-:Y:S01]  /*03c0*/  VIADD R9, R48, 0xa0 ;  /* 0x000000a030097836 */ /* 0x000fe20000000000 */
[----:B------:R-:W-:Y:S01]  /*03d0*/  SHF.R.S32.HI R12, RZ, 0x1f, R11 ;  /* 0x0000001fff0c7819 */ /* 0x000fe2000001140b */
[----:B------:R-:W-:Y:S01]  /*03e0*/  IMAD R50, R54, 0x28, R51 ;  /* 0x0000002836327824 */ /* 0x000fe200078e0233 */
[----:B------:R-:W-:-:S02]  /*03f0*/  SHF.R.S32.HI R8, RZ, 0x1f, R5 ;  /* 0x0000001fff087819 */ /* 0x000fc40000011405 */
[----:B------:R-:W-:Y:S01]  /*0400*/  SHF.R.S32.HI R10, RZ, 0x1f, R9 ;  /* 0x0000001fff0a7819 */ /* 0x000fe20000011409 */
[----:B------:R-:W-:Y:S01]  /*0410*/  IMAD R50, R13, 0x8, R50 ;  /* 0x000000080d327824 */ /* 0x000fe200078e0232 */
[----:B------:R-:W-:Y:S02]  /*0420*/  LEA.HI R8, R8, R5, RZ, 0x2 ;  /* 0x0000000508087211 */ /* 0x000fe400078f10ff */
[----:B------:R-:W-:Y:S02]  /*0430*/  LOP3.LUT R5, R4, 0xfffffffc, RZ, 0xc0, !PT ;  /* 0xfffffffc04057812 */ /* 0x000fe400078ec0ff */
[----:B------:R-:W-:Y:S02]  /*0440*/  LEA.HI R10, R10, R9, RZ, 0x2 ;  /* 0x000000090a0a7211 */ /* 0x000fe400078f10ff */
[----:B------:R-:W-:Y:S02]  /*0450*/  LEA.HI R12, R12, R11, RZ, 0x2 ;  /* 0x0000000b0c0c7211 */ /* 0x000fe400078f10ff */
[----:B------:R-:W-:-:S02]  /*0460*/  IADD3 R3, R3, R13, RZ ;  /* 0x0000000d03037210 */ /* 0x000fc40007ffe0ff */
[----:B------:R-:W-:Y:S02]  /*0470*/  IADD3 R5, -R5, R6, RZ ;  /* 0x0000000605057210 */ /* 0x000fe40007ffe1ff */
[----:B------:R-:W-:Y:S01]  /*0480*/  SHF.R.U32.HI R10, RZ, 0x2, R10 ;  /* 0x00000002ff0a7819 */ /* 0x000fe2000001160a */
[----:B------:R-:W-:Y:S01]  /*0490*/  IMAD R52, R3, 0x280, RZ ;  /* 0x0000028003347824 */ /* 0x000fe200078e02ff */
[----:B------:R-:W-:Y:S02]  /*04a0*/  SHF.R.U32.HI R4, RZ, 0x4, R7 ;  /* 0x00000004ff047819 */ /* 0x000fe40000011607 */
[----:B------:R-:W-:Y:S02]  /*04b0*/  SHF.R.U32.HI R8, RZ, 0x2, R8 ;  /* 0x00000002ff087819 */ /* 0x000fe40000011608 */
[----:B------:R-:W-:Y:S02]  /*04c0*/  SHF.R.U32.HI R12, RZ, 0x2, R12 ;  /* 0x00000002ff0c7819 */ /* 0x000fe4000001160c */
[----:B------:R-:W-:-:S02]  /*04d0*/  LOP3.LUT R9, R5, 0x3, R10, 0x78, !PT ;  /* 0x0000000305097812 */ /* 0x000fc400078e780a */
[C---:B------:R-:W-:Y:S02]  /*04e0*/  LOP3.LUT R7, R5.reuse, 0x3, R4, 0x78, !PT ;  /* 0x0000000305077812 */ /* 0x040fe400078e7804 */
[C---:B------:R-:W-:Y:S02]  /*04f0*/  LOP3.LUT R8, R5.reuse, 0x3, R8, 0x78, !PT ;  /* 0x0000000305087812 */ /* 0x040fe400078e7808 */
[----:B------:R-:W-:-:S07]  /*0500*/  LOP3.LUT R10, R5, 0x3, R12, 0x78, !PT ;  /* 0x00000003050a7812 */ /* 0x000fce00078e780c */
.L_x_1411:
[C---:B------:R-:W-:Y:S01]  /*0510*/  LOP3.LUT R39, R55.reuse, 0x1, RZ, 0xc0, !PT ;  /* 0x0000000137277812 */ /* 0x040fe200078ec0ff */
[----:B------:R-:W-:Y:S01]  /*0520*/  ULDC.64 UR12, c[0x0][0x248] ;  /* 0x00009200000c7ab9 */ /* 0x000fe20000000a00 */
[--C-:B------:R-:W-:Y:S01]  /*0530*/  SHF.R.U64 R28, R55, 0x1, R34.reuse ;  /* 0x00000001371c7819 */ /* 0x100fe20000001222 */
[----:B------:R-:W0:Y:S01]  /*0540*/  LDC.64 R18, c[0x0][0x238] ;  /* 0x00008e00ff127b82 */ /* 0x000e220000000a00 */
[----:B------:R-:W-:Y:S01]  /*0550*/  SHF.R.U32.HI R11, RZ, 0x1, R34 ;  /* 0x00000001ff0b7819 */ /* 0x000fe20000011622 */
[----:B------:R-:W-:Y:S01]  /*0560*/  IMAD R39, R39, 0x140, RZ ;  /* 0x0000014027277824 */ /* 0x000fe200078e02ff */
[----:B------:R-:W-:-:S03]  /*0570*/  ULDC UR5, c[0x0][0x250] ;  /* 0x0000940000057ab9 */ /* 0x000fc60000000800 */
[----:B-1----:R-:W-:Y:S02]  /*0580*/  IMAD R3, R54, 0x4, R39 ;  /* 0x0000000436037824 */ /* 0x002fe400078e0227 */
[----:B------:R-:W1:Y:S01]  /*0590*/  LDC.64 R16, c[0x0][0x240] ;  /* 0x00009000ff107b82 */ /* 0x000e620000000a00 */
[----:B------:R-:W-:Y:S02]  /*05a0*/  IMAD R29, R11, 0x28000, RZ ;  /* 0x000280000b1d7824 */ /* 0x000fe400078e02ff */
[----:B------:R-:W-:Y:S01]  /*05b0*/  IMAD.WIDE.U32 R4, R3, -0x33333333, RZ ;  /* 0xcccccccd03047825 */ /* 0x000fe200078e00ff */
[----:B------:R-:W-:-:S04]  /*05c0*/  MOV R4, R52 ;  /* 0x0000003400047202 */ /* 0x000fc80000000f00 */
[----:B------:R-:W-:Y:S01]  /*05d0*/  SHF.R.U32.HI R53, RZ, 0x5, R5 ;  /* 0x00000005ff357819 */ /* 0x000fe20000011605 */
[----:B------:R-:W-:-:S03]  /*05e0*/  IMAD.MOV.U32 R5, RZ, RZ, RZ ;  /* 0x000000ffff057224 */ /* 0x000fc600078e00ff */
[C---:B------:R-:W-:Y:S01]  /*05f0*/  LEA R15, P0, R28.reuse, R53, 0x4 ;  /* 0x000000351c0f7211 */ /* 0x040fe200078020ff */
[----:B------:R-:W-:-:S03]  /*0600*/  IMAD.WIDE.U32 R12, R28, 0x28000, R4 ;  /* 0x000280001c0c7825 */ /* 0x000fc600078e0004 */
[----:B------:R-:W-:Y:S02]  /*0610*/  LEA.HI.X R28, R28, RZ, R11, 0x4, P0 ;  /* 0x000000ff1c1c7211 */ /* 0x000fe400000f240b */
        /* <DEDUP_REMOVED lines=26> */
[C---:B------:R-:W-:Y:S01]  /*07c0*/  FADD.FTZ R16, -R4.reuse, R3 ;  /* 0x0000000304107221 */ /* 0x040fe20000010100 */
[----:B----4-:R-:W-:Y:S02]  /*07d0*/  HADD2.F32 R3, -RZ, R30.H0_H0 ;  /* 0x2000001eff037230 */ /* 0x010fe40000004100 */
[----:B-----5:R-:W-:Y:S02]  /*07e0*/  HADD2.F32 R32, -RZ, R18.H0_H0 ;  /* 0x20000012ff207230 */ /* 0x020fe40000004100 */
[----:B0-----:R-:W-:Y:S01]  /*07f0*/  FMUL.FTZ R5, R17, R16 ;  /* 0x0000001011057220 */ /* 0x001fe20000410000 */
[--C-:B------:R-:W-:Y:S02]  /*0800*/  HADD2.F32 R13, -RZ, R33.reuse.H0_H0 ;  /* 0x20000021ff0d7230 */ /* 0x100fe40000004100 */
[----:B------:R-:W-:Y:S01]  /*0810*/  FADD.FTZ R16, -R4, R11 ;  /* 0x0000000b04107221 */ /* 0x000fe20000010100 */
[----:B------:R-:W-:Y:S02]  /*0820*/  HADD2.F32 R33, -RZ, R33.H1_H1 ;  /* 0x30000021ff217230 */ /* 0x000fe40000004100 */
[----:B------:R-:W-:-:S02]  /*0830*/  HADD2.F32 R46, -RZ, R30.H1_H1 ;  /* 0x3000001eff2e7230 */ /* 0x000fc40000004100 */
[----:B------:R-:W-:Y:S01]  /*0840*/  FMUL.FTZ R47, R17, R16 ;  /* 0x00000010112f7220 */ /* 0x000fe20000410000 */
[----:B------:R-:W-:Y:S02]  /*0850*/  HADD2.F32 R18, -RZ, R18.H1_H1 ;  /* 0x30000012ff127230 */ /* 0x000fe40000004100 */
[----:B------:R-:W-:Y:S01]  /*0860*/  FFMA.FTZ R11, R5, R3, R32 ;  /* 0x00000003050b7223 */ /* 0x000fe20000010020 */
[C---:B------:R-:W-:Y:S01]  /*0870*/  FADD.FTZ R32, -R4.reuse, R33 ;  /* 0x0000002104207221 */ /* 0x040fe20000010100 */
[----:B------:R-:W-:Y:S01]  /*0880*/  FADD.FTZ R30, -R4, R13 ;  /* 0x0000000d041e7221 */ /* 0x000fe20000010100 */
[----:B------:R-:W-:Y:S02]  /*0890*/  HADD2.F32 R49, -RZ, R31.H1_H1 ;  /* 0x3000001fff317230 */ /* 0x000fe40000004100 */
[----:B------:R-:W-:Y:S01]  /*08a0*/  FFMA.FTZ R4, R47, R46, R18 ;  /* 0x0000002e2f047223 */ /* 0x000fe20000010012 */
[----:B------:R-:W-:Y:S01]  /*08b0*/  FMUL.FTZ R15, R11, -1.4426950216293334961 ;  /* 0xbfb8aa3b0b0f7820 */ /* 0x000fe20000410000 */
[----:B------:R-:W-:-:S02]  /*08c0*/  HADD2.F32 R18, -RZ, R19.H0_H0 ;  /* 0x20000013ff127230 */ /* 0x000fc40000004100 */
[----:B------:R-:W-:Y:S02]  /*08d0*/  HADD2.F32 R36, -RZ, R19.H1_H1 ;  /* 0x30000013ff247230 */ /* 0x000fe40000004100 */
[C---:B------:R-:W-:Y:S01]  /*08e0*/  FMUL.FTZ R19, R17.reuse, R32 ;  /* 0x0000002011137220 */ /* 0x040fe20000410000 */
[----:B------:R-:W-:Y:S01]  /*08f0*/  HADD2.F32 R44, -RZ, R31.H0_H0 ;  /* 0x2000001fff2c7230 */ /* 0x000fe20000004100 */
[----:B------:R0:W1:Y:S01]  /*0900*/  MUFU.EX2 R16, R15 ;  /* 0x0000000f00107308 */ /* 0x0000620000000800 */
[----:B------:R-:W-:Y:S01]  /*0910*/  FMUL.FTZ R45, R17, R30 ;  /* 0x0000001e112d7220 */ /* 0x000fe20000410000 */
[----:B------:R-:W-:-:S03]  /*0920*/  FMUL.FTZ R30, R4, -1.4426950216293334961 ;  /* 0xbfb8aa3b041e7820 */ /* 0x000fc60000410000 */
[----:B------:R-:W-:Y:S01]  /*0930*/  FFMA.FTZ R13, R45, R44, R18 ;  /* 0x0000002c2d0d7223 */ /* 0x000fe20000010012 */
[----:B0-----:R-:W-:-:S03]  /*0940*/  FFMA.FTZ R15, R19, R49, R36 ;  /* 0x00000031130f7223 */ /* 0x001fc60000010024 */
[----:B------:R-:W-:Y:S01]  /*0950*/  FMUL.FTZ R32, R13, -1.4426950216293334961 ;  /* 0xbfb8aa3b0d207820 */ /* 0x000fe20000410000 */
[----:B------:R-:W-:Y:S01]  /*0960*/  FMUL.FTZ R36, R15, -1.4426950216293334961 ;  /* 0xbfb8aa3b0f247820 */ /* 0x000fe20000410000 */
[----:B------:R-:W0:Y:S08]  /*0970*/  MUFU.EX2 R30, R30 ;  /* 0x0000001e001e7308 */ /* 0x000e300000000800 */
[----:B------:R-:W2:Y:S08]  /*0980*/  MUFU.EX2 R36, R36 ;  /* 0x0000002400247308 */ /* 0x000eb00000000800 */
[----:B------:R-:W3:Y:S01]  /*0990*/  MUFU.EX2 R32, R32 ;  /* 0x0000002000207308 */ /* 0x000ee20000000800 */
[----:B-1----:R-:W-:Y:S01]  /*09a0*/  FADD.FTZ R16, R16, 1 ;  /* 0x3f80000010107421 */ /* 0x002fe20000010000 */
[----:B0-----:R-:W-:-:S06]  /*09b0*/  FADD.FTZ R31, R30, 1 ;  /* 0x3f8000001e1f7421 */ /* 0x001fcc0000010000 */
[----:B------:R-:W0:Y:S01]  /*09c0*/  MUFU.RCP R18, R16 ;  /* 0x0000001000127308 */ /* 0x000e220000001000 */
[----:B--2---:R-:W-:-:S07]  /*09d0*/  FADD.FTZ R37, R36, 1 ;  /* 0x3f80000024257421 */ /* 0x004fce0000010000 */
[----:B------:R-:W1:Y:S01]  /*09e0*/  MUFU.RCP R31, R31 ;  /* 0x0000001f001f7308 */ /* 0x000e620000001000 */
[----:B---3--:R-:W-:-:S07]  /*09f0*/  FADD.FTZ R35, R32, 1 ;  /* 0x3f80000020237421 */ /* 0x008fce0000010000 */
[----:B------:R-:W2:Y:S08]  /*0a00*/  MUFU.RCP R37, R37 ;  /* 0x0000002500257308 */ /* 0x000eb00000001000 */
[----:B------:R-:W3:Y:S01]  /*0a10*/  MUFU.RCP R35, R35 ;  /* 0x0000002300237308 */ /* 0x000ee20000001000 */
[----:B0-----:R-:W-:Y:S01]  /*0a20*/  FADD.FTZ R30, -R18, 1 ;  /* 0x3f800000121e7421 */ /* 0x001fe20000010100 */
[----:B-1----:R-:W-:-:S03]  /*0a30*/  FADD.FTZ R33, -R31, 1 ;  /* 0x3f8000001f217421 */ /* 0x002fc60000010100 */
[----:B------:R-:W-:Y:S01]  /*0a40*/  FFMA.FTZ R11, R11, R30, 1 ;  /* 0x3f8000000b0b7423 */ /* 0x000fe2000001001e */
[----:B------:R-:W-:Y:S01]  /*0a50*/  FFMA.FTZ R4, R4, R33, 1 ;  /* 0x3f80000004047423 */ /* 0x000fe20000010021 */
[--C-:B------:R-:W-:Y:S02]  /*0a60*/  HADD2.F32 R16, -RZ, R28.reuse.H0_H0 ;  /* 0x2000001cff107230 */ /* 0x100fe40000004100 */
[----:B--2---:R-:W-:Y:S01]  /*0a70*/  FADD.FTZ R30, -R37, 1 ;  /* 0x3f800000251e7421 */ /* 0x004fe20000010100 */
[----:B------:R-:W-:Y:S01]  /*0a80*/  FMUL.FTZ R11, R18, R11 ;  /* 0x0000000b120b7220 */ /* 0x000fe20000410000 */
[----:B------:R-:W-:Y:S02]  /*0a90*/  FMUL.FTZ R4, R31, R4 ;  /* 0x000000041f047220 */ /* 0x000fe40000410000 */
[----:B------:R-:W-:Y:S01]  /*0aa0*/  FFMA.FTZ R30, R15, R30, 1 ;  /* 0x3f8000000f1e7423 */ /* 0x000fe2000001001e */
[----:B------:R-:W-:Y:S02]  /*0ab0*/  HADD2.F32 R15, -RZ, R28.H1_H1 ;  /* 0x3000001cff0f7230 */ /* 0x000fe40000004100 */
[----:B---3--:R-:W-:Y:S01]  /*0ac0*/  FADD.FTZ R32, -R35, 1 ;  /* 0x3f80000023207421 */ /* 0x008fe20000010100 */
[----:B------:R-:W-:-:S03]  /*0ad0*/  FMUL.FTZ R16, R16, R11 ;  /* 0x0000000b10107220 */ /* 0x000fc60000410000 */
[----:B------:R-:W-:Y:S01]  /*0ae0*/  FFMA.FTZ R32, R13, R32, 1 ;  /* 0x3f8000000d207423 */ /* 0x000fe20000010020 */
[----:B------:R-:W-:Y:S01]  /*0af0*/  FMUL.FTZ R15, R15, R4 ;  /* 0x000000040f0f7220 */ /* 0x000fe20000410000 */
[--C-:B------:R-:W-:Y:S02]  /*0b00*/  HADD2.F32 R13, -RZ, R29.reuse.H0_H0 ;  /* 0x2000001dff0d7230 */ /* 0x100fe40000004100 */
[----:B------:R-:W-:Y:S01]  /*0b10*/  FMUL.FTZ R4, R3, R16 ;  /* 0x0000001003047220 */ /* 0x000fe20000410000 */
[----:B------:R-:W-:Y:S01]  /*0b20*/  FMUL.FTZ R32, R35, R32 ;  /* 0x0000002023207220 */ /* 0x000fe20000410000 */
[----:B------:R-:W-:Y:S02]  /*0b30*/  HADD2.F32 R18, -RZ, R29.H1_H1 ;  /* 0x3000001dff127230 */ /* 0x000fe40000004100 */
[----:B------:R-:W-:Y:S01]  /*0b40*/  FFMA.FTZ R11, R3, R16, RZ ;  /* 0x00000010030b7223 */ /* 0x000fe200000100ff */
[----:B------:R-:W-:Y:S01]  /*0b50*/  FMUL.FTZ R37, R37, R30 ;  /* 0x0000001e25257220 */ /* 0x000fe20000410000 */
[CC--:B------:R-:W-:Y:S01]  /*0b60*/  FMUL.FTZ R28, R46.reuse, R15.reuse ;  /* 0x0000000f2e1c7220 */ /* 0x0c0fe20000410000 */
[----:B------:R-:W-:Y:S01]  /*0b70*/  FFMA.FTZ R4, R5, R4, RZ ;  /* 0x0000000405047223 */ /* 0x000fe200000100ff */
[----:B------:R-:W-:Y:S01]  /*0b80*/  FMUL.FTZ R13, R13, R32 ;  /* 0x000000200d0d7220 */ /* 0x000fe20000410000 */
[----:B------:R-:W-:Y:S01]  /*0b90*/  FFMA.FTZ R11, R46, R15, R11 ;  /* 0x0000000f2e0b7223 */ /* 0x000fe2000001000b */
[----:B------:R-:W-:Y:S01]  /*0ba0*/  FMUL.FTZ R18, R18, R37 ;  /* 0x0000002512127220 */ /* 0x000fe20000410000 */
[----:B------:R-:W-:Y:S01]  /*0bb0*/  FFMA.FTZ R4, R47, R28, R4 ;  /* 0x0000001c2f047223 */ /* 0x000fe20000010004 */
[CC--:B------:R-:W-:Y:S01]  /*0bc0*/  FMUL.FTZ R29, R44.reuse, R13.reuse ;  /* 0x0000000d2c1d7220 */ /* 0x0c0fe20000410000 */
[----:B------:R-:W-:Y:S01]  /*0bd0*/  FFMA.FTZ R28, R44, R13, R11 ;  /* 0x0000000d2c1c7223 */ /* 0x000fe2000001000b */
[----:B------:R-:W-:Y:S01]  /*0be0*/  FMUL.FTZ R30, R49, R18 ;  /* 0x00000012311e7220 */ /* 0x000fe20000410000 */
[----:B------:R-:W-:Y:S01]  /*0bf0*/  IADD3 R11, P0, R55, 0x4, RZ ;  /* 0x00000004370b7810 */ /* 0x000fe20007f1e0ff */
[----:B------:R-:W-:-:S04]  /*0c00*/  FFMA.FTZ R4, R45, R29, R4 ;  /* 0x0000001d2d047223 */ /* 0x000fc80000010004 */
[----:B------:R-:W-:Y:S01]  /*0c10*/  FFMA.FTZ R29, R19, R30, R4 ;  /* 0x0000001e131d7223 */ /* 0x000fe20000010004 */
[----:B------:R-:W-:Y:S01]  /*0c20*/  IMAD.X R4, RZ, RZ, R34, P0 ;  /* 0x000000ffff047224 */ /* 0x000fe200000e0622 */
[----:B------:R-:W-:-:S04]  /*0c30*/  ISETP.GE.U32.AND P0, PT, R11, UR10, PT ;  /* 0x0000000a0b007c0c */ /* 0x000fc8000bf06070 */
[----:B------:R-:W-:Y:S01]  /*0c40*/  ISETP.GE.AND.EX P0, PT, R4, UR6, PT, P0 ;  /* 0x0000000604007c0c */ /* 0x000fe2000bf06300 */
        /* <DEDUP_REMOVED lines=20> */
[----:B------:R-:W-:Y:S02]  /*0d90*/  LOP3.LUT R35, R29, 0x18, RZ, 0x3c, !PT ;  /* 0x000000181d237812 */ /* 0x000fe400078e3cff */
[----:B------:R-:W-:-:S05]  /*0da0*/  LOP3.LUT R41, R41, 0xffffffc0, R2, 0xe2, !PT ;  /* 0xffffffc029297812 */ /* 0x000fca00078ee202 */
[----:B------:R-:W-:Y:S01]  /*0db0*/  IMAD R40, R41, 0x280, R6 ;  /* 0x0000028029287824 */ /* 0x000fe200078e0206 */
[----:B-1----:R-:W-:-:S04]  /*0dc0*/  ULEA UR5, UR7, UR5, 0x18 ;  /* 0x0000000507057291 */ /* 0x002fc8000f8ec03f */
[----:B------:R-:W-:Y:S02]  /*0dd0*/  IADD3 R40, R39, R40, RZ ;  /* 0x0000002827287210 */ /* 0x000fe40007ffe0ff */
        /* <DEDUP_REMOVED lines=13> */
[----:B------:R-:W-:Y:S01]  /*0eb0*/  STS.64 [R38], R20 ;  /* 0x0000001426007388 */ /* 0x000fe20000000a00 */
[----:B------:R-:W-:Y:S08]  /*0ec0*/  BAR.SYNC.DEFER_BLOCKING 0x0 ;  /* 0x0000000000007b1d */ /* 0x000ff00000010000 */
[----:B0-----:R-:W0:Y:S01]  /*0ed0*/  LDC.64 R36, c[0x0][0x260] ;  /* 0x00009800ff247b82 */ /* 0x001e220000000a00 */
        /* <DEDUP_REMOVED lines=15> */
.L_x_1400:
[----:B------:R-:W-:Y:S04]  /*0fd0*/  BSSY B0, `(.L_x_1401) ;  /* 0x0000061000007945 */ /* 0x000fe80003800000 */
[----:B------:R-:W-:Y:S05]  /*0fe0*/  @P1 BRA `(.L_x_1402) ;  /* 0x00000004007c1947 */ /* 0x000fea0003800000 */
[----:B0-----:R-:W-:Y:S02]  /*0ff0*/  SHF.L.U32 R28, R55, 0x3, RZ ;  /* 0x00000003371c7819 */ /* 0x001fe400000006ff */
[----:B------:R-:W-:Y:S02]  /*1000*/  SHF.L.U32 R42, R6, 0x3, RZ ;  /* 0x00000003062a7819 */ /* 0x000fe400000006ff */
        /* <DEDUP_REMOVED lines=14> */
[----:B------:R-:W-:Y:S02]  /*10f0*/  LEA.HI R30, R28, R39, RZ, 0x2 ;  /* 0x000000271c1e7211 */ /* 0x000fe400078f10ff */
[----:B------:R-:W-:Y:S02]  /*1100*/  LEA.HI R28, R29, R32, RZ, 0x2 ;  /* 0x000000201d1c7211 */ /* 0x000fe400078f10ff */
[----:B------:R-:W-:Y:S02]  /*1110*/  SHF.R.S32.HI R30, RZ, 0x2, R30 ;  /* 0x00000002ff1e7819 */ /* 0x000fe4000001141e */
[----:B------:R-:W-:Y:S02]  /*1120*/  SHF.R.S32.HI R32, RZ, 0x2, R31 ;  /* 0x00000002ff207819 */ /* 0x000fe4000001141f */
[----:B------:R-:W-:Y:S01]  /*1130*/  LEA.HI R29, R34, R33, RZ, 0x2 ;  /* 0x00000021221d7211 */ /* 0x000fe200078f10ff */
[----:B------:R-:W-:Y:S01]  /*1140*/  IMAD R31, R30, 0x28, R51 ;  /* 0x000000281e1f7824 */ /* 0x000fe200078e0233 */
[----:B------:R-:W-:Y:S01]  /*1150*/  SHF.R.S32.HI R38, RZ, 0x1f, R37 ;  /* 0x0000001fff267819 */ /* 0x000fe20000011425 */
[----:B------:R-:W-:Y:S01]  /*1160*/  VIADD R34, R39, 0x10 ;  /* 0x0000001027227836 */ /* 0x000fe20000000000 */
[----:B------:R-:W-:Y:S01]  /*1170*/  SHF.R.S32.HI R41, RZ, 0x1f, R40 ;  /* 0x0000001fff297819 */ /* 0x000fe20000011428 */
[----:B------:R-:W-:Y:S01]  /*1180*/  IMAD R33, R32, 0x28, R51 ;  /* 0x0000002820217824 */ /* 0x000fe200078e0233 */
[----:B------:R-:W-:-:S02]  /*1190*/  IADD3 R36, R31, R42, RZ ;  /* 0x0000002a1f247210 */ /* 0x000fc40007ffe0ff */
[----:B------:R-:W-:Y:S01]  /*11a0*/  SHF.R.S32.HI R35, RZ, 0x1f, R34 ;  /* 0x0000001fff237819 */ /* 0x000fe20000011422 */
[----:B------:R-:W-:Y:S01]  /*11b0*/  IMAD.IADD R33, R42, 0x1, R33 ;  /* 0x000000012a217824 */ /* 0x000fe200078e0221 */
[----:B------:R-:W-:Y:S02]  /*11c0*/  LEA.HI R31, R38, R37, RZ, 0x2 ;  /* 0x00000025261f7211 */ /* 0x000fe400078f10ff */
[----:B------:R-:W0:Y:S01]  /*11d0*/  LDS.64 R36, [R36] ;  /* 0x0000000024247984 */ /* 0x000e220000000a00 */
[----:B------:R-:W-:Y:S02]  /*11e0*/  LEA.HI R30, R35, R34, RZ, 0x2 ;  /* 0x00000022231e7211 */ /* 0x000fe400078f10ff */
[----:B------:R-:W-:Y:S01]  /*11f0*/  LEA.HI R32, R41, R40, RZ, 0x2 ;  /* 0x0000002829207211 */ /* 0x000fe200078f10ff */
[C---:B------:R-:W-:Y:S01]  /*1200*/  VIADD R40, R39.reuse, 0x20 ;  /* 0x0000002027287836 */ /* 0x040fe20000000000 */
[C---:B------:R-:W-:Y:S02]  /*1210*/  IADD3 R34, R39.reuse, 0x1c, RZ ;  /* 0x0000001c27227810 */ /* 0x040fe40007ffe0ff */
[----:B------:R-:W-:-:S02]  /*1220*/  IADD3 R43, R39, 0x24, RZ ;  /* 0x00000024272b7810 */ /* 0x000fc40007ffe0ff */
[----:B------:R1:W2:Y:S01]  /*1230*/  LDS.64 R38, [R33] ;  /* 0x0000000021267984 */ /* 0x0002a20000000a00 */
[----:B------:R-:W-:Y:S02]  /*1240*/  SHF.R.S32.HI R35, RZ, 0x1f, R34 ;  /* 0x0000001fff237819 */ /* 0x000fe40000011422 */
[----:B------:R-:W-:Y:S02]  /*1250*/  SHF.R.S32.HI R28, RZ, 0x2, R28 ;  /* 0x00000002ff1c7819 */ /* 0x000fe4000001141c */
[----:B------:R-:W-:Y:S02]  /*1260*/  SHF.R.S32.HI R41, RZ, 0x1f, R40 ;  /* 0x0000001fff297819 */ /* 0x000fe40000011428 */
[----:B------:R-:W-:Y:S02]  /*1270*/  LEA.HI R35, R35, R34, RZ, 0x2 ;  /* 0x0000002223237211 */ /* 0x000fe400078f10ff */
[----:B------:R-:W-:Y:S01]  /*1280*/  SHF.R.S32.HI R34, RZ, 0x2, R29 ;  /* 0x00000002ff227819 */ /* 0x000fe2000001141d */
[----:B------:R-:W-:Y:S01]  /*1290*/  IMAD R29, R28, 0x28, R51 ;  /* 0x000000281c1d7824 */ /* 0x000fe200078e0233 */
[----:B------:R-:W-:-:S02]  /*12a0*/  SHF.R.S32.HI R56, RZ, 0x1f, R43 ;  /* 0x0000001fff387819 */ /* 0x000fc4000001142b */
[----:B------:R-:W-:Y:S01]  /*12b0*/  LEA.HI R41, R41, R40, RZ, 0x2 ;  /* 0x0000002829297211 */ /* 0x000fe200078f10ff */
[----:B------:R-:W-:Y:S01]  /*12c0*/  IMAD.IADD R29, R42, 0x1, R29 ;  /* 0x000000012a1d7824 */ /* 0x000fe200078e021d */
[----:B------:R-:W-:Y:S01]  /*12d0*/  SHF.R.S32.HI R40, RZ, 0x2, R31 ;  /* 0x00000002ff287819 */ /* 0x000fe2000001141f */
[--C-:B------:R-:W-:Y:S01]  /*12e0*/  IMAD R31, R34, 0x28, R51.reuse ;  /* 0x00000028221f7824 */ /* 0x100fe200078e0233 */
[----:B------:R-:W-:Y:S02]  /*12f0*/  LEA.HI R43, R56, R43, RZ, 0x2 ;  /* 0x0000002b382b7211 */ /* 0x000fe400078f10ff */
[----:B------:R-:W-:Y:S01]  /*1300*/  SHF.R.S32.HI R30, RZ, 0x2, R30 ;  /* 0x00000002ff1e7819 */ /* 0x000fe2000001141e */
[----:B------:R-:W3:Y:S01]  /*1310*/  LDS.64 R28, [R29] ;  /* 0x000000001d1c7984 */ /* 0x000ee20000000a00 */
[----:B------:R-:W-:Y:S01]  /*1320*/  SHF.R.S32.HI R32, RZ, 0x2, R32 ;  /* 0x00000002ff207819 */ /* 0x000fe20000011420 */
[----:B------:R-:W-:Y:S01]  /*1330*/  IMAD R57, R40, 0x28, R51 ;  /* 0x0000002828397824 */ /* 0x000fe200078e0233 */
[----:B------:R-:W-:-:S02]  /*1340*/  SHF.R.S32.HI R56, RZ, 0x2, R35 ;  /* 0x00000002ff387819 */ /* 0x000fc40000011423 */
[----:B------:R-:W-:Y:S01]  /*1350*/  SHF.R.S32.HI R58, RZ, 0x2, R41 ;  /* 0x00000002ff3a7819 */ /* 0x000fe20000011429 */
[----:B------:R-:W-:Y:S01]  /*1360*/  IMAD R59, R32, 0x28, R51 ;  /* 0x00000028203b7824 */ /* 0x000fe200078e0233 */
[----:B------:R-:W-:Y:S01]  /*1370*/  SHF.R.S32.HI R60, RZ, 0x2, R43 ;  /* 0x00000002ff3c7819 */ /* 0x000fe2000001142b */
[--C-:B------:R-:W-:Y:S01]  /*1380*/  IMAD R43, R30, 0x28, R51.reuse ;  /* 0x000000281e2b7824 */ /* 0x100fe200078e0233 */
[----:B------:R-:W-:Y:S01]  /*1390*/  IADD3 R31, R42, R31, RZ ;  /* 0x0000001f2a1f7210 */ /* 0x000fe20007ffe0ff */
[--C-:B------:R-:W-:Y:S01]  /*13a0*/  IMAD R35, R56, 0x28, R51.reuse ;  /* 0x0000002838237824 */ /* 0x100fe200078e0233 */
[----:B------:R-:W-:Y:S01]  /*13b0*/  IADD3 R34, R42, R57, RZ ;  /* 0x000000392a227210 */ /* 0x000fe20007ffe0ff */
[--C-:B------:R-:W-:Y:S02]  /*13c0*/  IMAD R41, R58, 0x28, R51.reuse ;  /* 0x000000283a297824 */ /* 0x100fe400078e0233 */
[----:B0-----:R-:W-:Y:S01]  /*13d0*/  FADD.FTZ R57, RZ, R36 ;  /* 0x00000024ff397221 */ /* 0x001fe20000010000 */
[----:B-1----:R-:W-:Y:S01]  /*13e0*/  IMAD R33, R60, 0x28, R51 ;  /* 0x000000283c217824 */ /* 0x002fe200078e0233 */
[----:B------:R-:W0:Y:S01]  /*13f0*/  LDS.64 R30, [R31] ;  /* 0x000000001f1e7984 */ /* 0x000e220000000a00 */
[C---:B------:R-:W-:Y:S01]  /*1400*/  IMAD.IADD R32, R42.reuse, 0x1, R43 ;  /* 0x000000012a207824 */ /* 0x040fe200078e022b */
[C---:B------:R-:W-:Y:S01]  /*1410*/  IADD3 R56, R42.reuse, R35, RZ ;  /* 0x000000232a387210 */ /* 0x040fe20007ffe0ff */
[C---:B------:R-:W-:Y:S01]  /*1420*/  IMAD.IADD R58, R42.reuse, 0x1, R59 ;  /* 0x000000012a3a7824 */ /* 0x040fe200078e023b */
[----:B------:R-:W-:Y:S01]  /*1430*/  LDS.64 R34, [R34] ;  /* 0x0000000022227984 */ /* 0x000fe20000000a00 */
[C---:B------:R-:W-:Y:S01]  /*1440*/  IMAD.IADD R40, R42.reuse, 0x1, R41 ;  /* 0x000000012a287824 */ /* 0x040fe200078e0229 */
[----:B------:R-:W-:Y:S01]  /*1450*/  IADD3 R42, R42, R33, RZ ;  /* 0x000000212a2a7210 */ /* 0x000fe20007ffe0ff */
[----:B--2---:R-:W-:Y:S01]  /*1460*/  FADD.FTZ R57, R57, R38 ;  /* 0x0000002639397221 */ /* 0x004fe20000010000 */
[----:B------:R-:W1:Y:S01]  /*1470*/  LDS.64 R32, [R32] ;  /* 0x0000000020207984 */ /* 0x000e620000000a00 */
[----:B------:R-:W-:-:S03]  /*1480*/  FADD.FTZ R38, RZ, R37 ;  /* 0x00000025ff267221 */ /* 0x000fc60000010000 */
[----:B------:R-:W2:Y:S01]  /*1490*/  LDS.64 R36, [R58] ;  /* 0x000000003a247984 */ /* 0x000ea20000000a00 */
[----:B------:R-:W-:-:S03]  /*14a0*/  FADD.FTZ R60, R38, R39 ;  /* 0x00000027263c7221 */ /* 0x000fc60000010000 */
[----:B------:R-:W4:Y:S04]  /*14b0*/  LDS.64 R38, [R56] ;  /* 0x0000000038267984 */ /* 0x000f280000000a00 */
[----:B------:R-:W5:Y:S04]  /*14c0*/  LDS.64 R40, [R40] ;  /* 0x0000000028287984 */ /* 0x000f680000000a00 */
[----:B------:R-:W5:Y:S01]  /*14d0*/  LDS.64 R42, [R42] ;  /* 0x000000002a2a7984 */ /* 0x000f620000000a00 */
[----:B---3--:R-:W-:Y:S01]  /*14e0*/  FADD.FTZ R57, R57, R28 ;  /* 0x0000001c39397221 */ /* 0x008fe20000010000 */
[----:B------:R-:W-:-:S03]  /*14f0*/  FADD.FTZ R60, R60, R29 ;  /* 0x0000001d3c3c7221 */ /* 0x000fc60000010000 */
        /* <DEDUP_REMOVED lines=8> */
[----:B----4-:R-:W-:Y:S01]  /*1580*/  FADD.FTZ R57, R57, R38 ;  /* 0x0000002639397221 */ /* 0x010fe20000010000 */
[----:B------:R-:W-:-:S03]  /*1590*/  FADD.FTZ R60, R60, R39 ;  /* 0x000000273c3c7221 */ /* 0x000fc60000010000 */
[----:B-----5:R-:W-:Y:S01]  /*15a0*/  FADD.FTZ R57, R57, R40 ;  /* 0x0000002839397221 */ /* 0x020fe20000010000 */
[----:B------:R-:W-:-:S03]  /*15b0*/  FADD.FTZ R60, R60, R41 ;  /* 0x000000293c3c7221 */ /* 0x000fc60000010000 */
[----:B------:R-:W-:Y:S01]  /*15c0*/  FADD.FTZ R42, R57, R42 ;  /* 0x0000002a392a7221 */ /* 0x000fe20000010000 */
[----:B------:R-:W-:-:S07]  /*15d0*/  FADD.FTZ R43, R60, R43 ;  /* 0x0000002b3c2b7221 */ /* 0x000fce0000010000 */
.L_x_1402:
[----:B------:R-:W-:Y:S05]  /*15e0*/  BSYNC B0 ;  /* 0x0000000000007941 */ /* 0x000fea0003800000 */
.L_x_1401:
        /* <DEDUP_REMOVED lines=13> */
[----:B------:R-:W0:Y:S01]  /*16c0*/  LDC R33, c[0x0][0x10] ;  /* 0x00000400ff217b82 */ /* 0x000e220000000800 */
[----:B------:R-:W-:-:S05]  /*16d0*/  SHF.R.U32.HI R32, RZ, 0x2, R6 ;  /* 0x00000002ff207819 */ /* 0x000fca0000011606 */
[----:B-1----:R-:W-:Y:S02]  /*16e0*/  IMAD.SHL.U32 R35, R32, 0x40, RZ ;  /* 0x0000004020237824 */ /* 0x002fe400078e00ff */
[----:B------:R-:W1:Y:S01]  /*16f0*/  LDC.64 R30, c[0x0][0x260] ;  /* 0x00009800ff1e7b82 */ /* 0x000e620000000a00 */
[----:B0-----:R-:W-:Y:S02]  /*1700*/  IMAD R32, R33, UR4, R0 ;  /* 0x0000000421207c24 */ /* 0x001fe4000f8e0200 */
[----:B------:R-:W-:-:S04]  /*1710*/  LOP3.LUT R33, R35, 0xffffffc0, R2, 0xe2, !PT ;  /* 0xffffffc023217812 */ /* 0x000fc800078ee202 */
[----:B------:R-:W-:-:S05]  /*1720*/  LEA R32, R32, R33, 0x9 ;  /* 0x0000002120207211 */ /* 0x000fca00078e48ff */
[----:B------:R-:W-:-:S04]  /*1730*/  IMAD.SHL.U32 R33, R32, 0x2, RZ ;  /* 0x0000000220217824 */ /* 0x000fc800078e00ff */
[----:B-1----:R-:W-:-:S05]  /*1740*/  IMAD.WIDE.U32 R30, R33, 0x4, R30 ;  /* 0x00000004211e7825 */ /* 0x002fca00078e001e */
[----:B------:R0:W-:Y:S02]  /*1750*/  STG.E.64 desc[UR8][R30.64], R28 ;  /* 0x0000001c1e007986 */ /* 0x0001e4000c101b08 */
.L_x_1404:
[----:B------:R-:W-:Y:S05]  /*1760*/  BSYNC B0 ;  /* 0x0000000000007941 */ /* 0x000fea0003800000 */
.L_x_1403:
        /* <DEDUP_REMOVED lines=13> */
.L_x_1407:
[----:B------:R-:W2:Y:S04]  /*1840*/  LD.E.STRONG.GPU R30, desc[UR8][R28.64] ;  /* 0x000000081c1e7980 */ /* 0x000ea8000c10f900 */
[----:B--2---:R-:W-:Y:S01]  /*1850*/  CCTL.IVALL ;  /* 0x00000000ff00798f */ /* 0x004fe20002000000 */
[----:B------:R-:W-:Y:S05]  /*1860*/  YIELD ;  /* 0x0000000000007946 */ /* 0x000fea0003800000 */
[----:B-----5:R-:W-:-:S04]  /*1870*/  LOP3.LUT R30, R30, R31, RZ, 0x3c, !PT ;  /* 0x0000001f1e1e7212 */ /* 0x020fc800078e3cff */
[----:B------:R-:W-:-:S13]  /*1880*/  ISETP.GT.AND P1, PT, R30, -0x1, PT ;  /* 0xffffffff1e00780c */ /* 0x000fda0003f24270 */
[----:B------:R-:W-:Y:S05]  /*1890*/  @P1 BRA `(.L_x_1407) ;  /* 0xfffffffc00e81947 */ /* 0x000fea000383ffff */
.L_x_1406:
[----:B------:R-:W-:Y:S05]  /*18a0*/  WARPSYNC.ALL ;  /* 0x0000000000007948 */ /* 0x000fea0003800000 */
[----:B------:R-:W-:Y:S06]  /*18b0*/  BAR.SYNC.DEFER_BLOCKING 0x0 ;  /* 0x0000000000007b1d */ /* 0x000fec0000010000 */
[----:B------:R-:W-:Y:S05]  /*18c0*/  BRA `(.L_x_1408) ;  /* 0x0000000000607947 */ /* 0x000fea0003800000 */
.L_x_1405:
        /* <DEDUP_REMOVED lines=16> */
.L_x_1410:
[----:B------:R-:W2:Y:S04]  /*19d0*/  LD.E.STRONG.GPU R30, desc[UR8][R28.64] ;  /* 0x000000081c1e7980 */ /* 0x000ea8000c10f900 */
[----:B--2---:R-:W-:Y:S01]  /*19e0*/  CCTL.IVALL ;  /* 0x00000000ff00798f */ /* 0x004fe20002000000 */
[----:B------:R-:W-:Y:S05]  /*19f0*/  YIELD ;  /* 0x0000000000007946 */ /* 0x000fea0003800000 */
[----:B-----5:R-:W-:-:S04]  /*1a00*/  LOP3.LUT R30, R30, R31, RZ, 0x3c, !PT ;  /* 0x0000001f1e1e7212 */ /* 0x020fc800078e3cff */
[----:B------:R-:W-:-:S13]  /*1a10*/  ISETP.GT.AND P1, PT, R30, -0x1, PT ;  /* 0xffffffff1e00780c */ /* 0x000fda0003f24270 */
[----:B------:R-:W-:Y:S05]  /*1a20*/  @P1 BRA `(.L_x_1410) ;  /* 0xfffffffc00e81947 */ /* 0x000fea000383ffff */
.L_x_1409:
[----:B------:R-:W-:Y:S05]  /*1a30*/  WARPSYNC.ALL ;  /* 0x0000000000007948 */ /* 0x000fea0003800000 */
[----:B------:R-:W-:Y:S06]  /*1a40*/  BAR.SYNC.DEFER_BLOCKING 0x0 ;  /* 0x0000000000007b1d */ /* 0x000fec0000010000 */
.L_x_1408:
[----:B------:R-:W-:Y:S01]  /*1a50*/  ISETP.GT.U32.AND P1, PT, R6, 0xff, PT ;  /* 0x000000ff0600780c */ /* 0x000fe20003f24070 */
[----:B------:R-:W2:Y:S01]  /*1a60*/  S2UR UR7, SR_CgaCtaId ;  /* 0x00000000000779c3 */ /* 0x000ea20000008800 */
[----:B------:R-:W-:Y:S01]  /*1a70*/  UMOV UR5, 0x400 ;  /* 0x0000040000057882 */ /* 0x000fe20000000000 */
[----:B------:R-:W-:Y:S01]  /*1a80*/  SHF.L.U32 R55, R55, 0x3, RZ ;  /* 0x0000000337377819 */ /* 0x000fe200000006ff */
[----:B------:R-:W-:-:S09]  /*1a90*/  ULDC.64 UR12, c[0x0][0x210] ;  /* 0x00008400000c7ab9 */ /* 0x000fd20000000a00 */
[----:B0-----:R-:W0:Y:S01]  /*1aa0*/  @!P1 LDC R29, c[0x0][0x10] ;  /* 0x00000400ff1d9b82 */ /* 0x001e220000000800 */
[C---:B------:R-:W-:Y:S01]  /*1ab0*/  @!P1 IMAD.SHL.U32 R32, R6.reuse, 0x2, RZ ;  /* 0x0000000206209824 */ /* 0x040fe200078e00ff */
[----:B------:R-:W-:-:S06]  /*1ac0*/  @!P1 LOP3.LUT R33, R6, 0x1f, RZ, 0xc0, !PT ;  /* 0x0000001f06219812 */ /* 0x000fcc00078ec0ff */
[----:B------:R-:W3:Y:S01]  /*1ad0*/  @!P1 LDC.64 R30, c[0x0][0x260] ;  /* 0x00009800ff1e9b82 */ /* 0x000ee20000000a00 */
[----:B0-----:R-:W-:Y:S01]  /*1ae0*/  @!P1 IMAD R28, R29, UR4, R0 ;  /* 0x000000041d1c9c24 */ /* 0x001fe2000f8e0200 */
[----:B------:R-:W-:-:S04]  /*1af0*/  @!P1 LOP3.LUT R29, R32, 0x7fffffc0, RZ, 0xc0, !PT ;  /* 0x7fffffc0201d9812 */ /* 0x000fc800078ec0ff */
        /* <DEDUP_REMOVED lines=9> */
[----:B------:R-:W-:Y:S02]  /*1b90*/  UIADD3 UR5, UR5, 0x3480, URZ ;  /* 0x0000348005057890 */ /* 0x000fe4000fffe03f */
        /* <DEDUP_REMOVED lines=22> */
[----:B------:R-:W-:Y:S01]  /*1d00*/  @!P1 SHF.R.U32.HI R30, RZ, 0x2, R6 ;  /* 0x00000002ff1e9819 */ /* 0x000fe20000011606 */
[----:B-1----:R-:W-:-:S03]  /*1d10*/  FADD.FTZ R32, R31, R32 ;  /* 0x000000201f207221 */ /* 0x002fc60000010000 */
[----:B------:R-:W0:Y:S04]  /*1d20*/  SHFL.BFLY PT, R34, R33, 0x1, 0x1f ;  /* 0x0c201f0021227f89 */ /* 0x000e2800000e0000 */
[----:B------:R-:W1:Y:S01]  /*1d30*/  SHFL.BFLY PT, R35, R32, 0x1, 0x1f ;  /* 0x0c201f0020237f89 */ /* 0x000e6200000e0000 */
[----:B0-----:R-:W-:Y:S01]  /*1d40*/  FADD.FTZ R28, R33, R34 ;  /* 0x00000022211c7221 */ /* 0x001fe20000010000 */
[----:B------:R-:W-:Y:S02]  /*1d50*/  LOP3.LUT R34, R55, 0x8, RZ, 0xc0, !PT ;  /* 0x0000000837227812 */ /* 0x000fe400078ec0ff */
[----:B------:R-:W-:Y:S01]  /*1d60*/  MOV R55, R11 ;  /* 0x0000000b00377202 */ /* 0x000fe20000000f00 */
[----:B-1----:R-:W-:Y:S01]  /*1d70*/  FADD.FTZ R29, R32, R35 ;  /* 0x00000023201d7221 */ /* 0x002fe20000010000 */
[----:B------:R-:W-:Y:S01]  /*1d80*/  @!P1 LOP3.LUT R32, R30, 0x3ffffff8, RZ, 0xc0, !PT ;  /* 0x3ffffff81e209812 */ /* 0x000fe200078ec0ff */
[----:B------:R-:W-:Y:S01]  /*1d90*/  @!P1 FMUL.FTZ R28, R28, 9.7656251455191522837e-05 ;  /* 0x38cccccd1c1c9820 */ /* 0x000fe20000410000 */
[----:B------:R-:W-:-:S02]  /*1da0*/  IMAD.IADD R53, R53, 0x1, -R34 ;  /* 0x0000000135357824 */ /* 0x000fc400078e0a22 */
[----:B------:R-:W-:Y:S01]  /*1db0*/  @!P1 FMUL.FTZ R29, R29, 9.7656251455191522837e-05 ;  /* 0x38cccccd1d1d9820 */ /* 0x000fe20000410000 */
[----:B------:R-:W-:Y:S02]  /*1dc0*/  IMAD.MOV.U32 R34, RZ, RZ, R4 ;  /* 0x000000ffff227224 */ /* 0x000fe400078e0004 */
[----:B------:R-:W-:Y:S02]  /*1dd0*/  LEA R30, R53, UR5, 0x3 ;  /* 0x00000005351e7c11 */ /* 0x000fe4000f8e18ff */
        /* <DEDUP_REMOVED lines=26> */
.L_x_1399:
        /* <DEDUP_REMOVED lines=55> */
.L_x_1428:
        /* <DEDUP_REMOVED lines=45> */
.L_x_1415:
[----:B------:R-:W-:Y:S05]  /*25c0*/  BSYNC B1 ;  /* 0x0000000000017941 */ /* 0x000fea0003800000 */
.L_x_1414:
        /* <DEDUP_REMOVED lines=21> */
.L_x_1418:
        /* <DEDUP_REMOVED lines=55> */
.L_x_1417:
[----:B------:R-:W-:Y:S05]  /*2a90*/  BSYNC B1 ;  /* 0x0000000000017941 */ /* 0x000fea0003800000 */
.L_x_1416:
        /* <DEDUP_REMOVED lines=35> */
.L_x_1420:
[----:B------:R-:W-:Y:S05]  /*2cd0*/  BSYNC B1 ;  /* 0x0000000000017941 */ /* 0x000fea0003800000 */
.L_x_1419:
        /* <DEDUP_REMOVED lines=15> */
.L_x_1413:
[----:B------:R-:W-:Y:S05]  /*2dd0*/  BSYNC B0 ;  /* 0x0000000000007941 */ /* 0x000fea0003800000 */
.L_x_1412:
        /* <DEDUP_REMOVED lines=50> */
.L_x_1437:
        /* <DEDUP_REMOVED lines=47> */
.L_x_1447:
        /* <DEDUP_REMOVED lines=41> */
.L_x_1457:
[----:B--2---:R-:W-:Y:S01]  /*3680*/  FADD.FTZ R17, R16, R34 ;  /* 0x0000002210117221 */ /* 0x004fe20000010000 */
[----:B------:R-:W-:-:S04]  /*3690*/  @!P1 F2FP.F16.F32.PACK_AB R16, RZ, R26 ;  /* 0x0000001aff10923e */ /* 0x000fc800000000ff */
[----:B------:R-:W-:Y:S02]  /*36a0*/  PRMT R22, R16, 0x7610, R22 ;  /* 0x0000761010167816 */ /* 0x000fe40000000016 */
[----:B------:R-:W-:Y:S02]  /*36b0*/  @!P1 F2FP.F16.F32.PACK_AB R17, RZ, R17 ;  /* 0x00000011ff11923e */ /* 0x000fe400000000ff */
[----:B------:R-:W-:Y:S01]  /*36c0*/  LEA.HI R16, R2, 0x3c, RZ, 0x1c ;  /* 0x0000003c02107811 */ /* 0x000fe200078fe0ff */
[----:B------:R2:W-:Y:S04]  /*36d0*/  @!P1 STG.E.U16 desc[UR8][R18.64+0x50], R22 ;  /* 0x0000501612009986 */ /* 0x0005e8000c101508 */
[----:B------:R2:W-:Y:S02]  /*36e0*/  @!P1 STG.E.U16 desc[UR8][R20.64+0x50], R17 ;  /* 0x0000501114009986 */ /* 0x0005e4000c101508 */
.L_x_1423:
[----:B------:R-:W-:Y:S05]  /*36f0*/  BSYNC B0 ;  /* 0x0000000000007941 */ /* 0x000fea0003800000 */
.L_x_1422:
        /* <DEDUP_REMOVED lines=164> */
.L_x_1491:
        /* <DEDUP_REMOVED lines=9> */
.L_x_1421:
        /* <DEDUP_REMOVED lines=8> */
.L_x_1424:
[----:B------:R-:W-:Y:S01]  /*4250*/  HFMA2.MMA R32, -RZ, RZ, 0, 4.76837158203125e-07 ;  /* 0x00000008ff207435 */ /* 0x000fe200000001ff */
[----:B-1----:R-:W-:Y:S01]  /*4260*/  MOV R33, R16 ;  /* 0x0000001000217202 */ /* 0x002fe20000000f00 */
[----:B------:R-:W-:Y:S01]  /*4270*/  IMAD.MOV.U32 R31, RZ, RZ, 0x101f ;  /* 0x0000101fff1f7424 */ /* 0x000fe200078e00ff */
[----:B------:R-:W-:-:S08]  /*4280*/  MOV R30, 0xffff ;  /* 0x0000ffff001e7802 */ /* 0x000fd00000000f00 */
[----:B0-2---:R-:W-:Y:S05]  /*4290*/  WARPSYNC.COLLECTIVE R30, `(.L_x_1429) ;  /* 0x000000001e087348 */ /* 0x005fea0003c00000 */
[----:B------:R1:W3:Y:S02]  /*42a0*/  SHFL.BFLY P2, R34, R33, R32, R31 ;  /* 0x0c00002021227389 */ /* 0x0002e4000004001f */
[----:B0123--:R-:W-:Y:S01]  /*42b0*/  ENDCOLLECTIVE ;  /* 0x000000000000791b */ /* 0x00ffe20003800000 */
.L_x_1429:
[----:B------:R-:W-:Y:S01]  /*42c0*/  IMAD.MOV.U32 R33, RZ, RZ, R17 ;  /* 0x000000ffff217224 */ /* 0x000fe200078e0011 */
[----:B------:R-:W-:-:S07]  /*42d0*/  MOV R19, R34 ;  /* 0x0000002200137202 */ /* 0x000fce0000000f00 */
[----:B------:R-:W-:Y:S05]  /*42e0*/  WARPSYNC.COLLECTIVE R30, `(.L_x_1430) ;  /* 0x000000001e087348 */ /* 0x000fea0003c00000 */
[----:B------:R0:W1:Y:S02]  /*42f0*/  SHFL.BFLY P2, R34, R33, R32, R31 ;  /* 0x0c00002021227389 */ /* 0x000064000004001f */
[----:B01----:R-:W-:Y:S01]  /*4300*/  ENDCOLLECTIVE ;  /* 0x000000000000791b */ /* 0x003fe20003800000 */
.L_x_1430:
[----:B------:R-:W-:-:S05]  /*4310*/  FADD.FTZ R19, R19, R16 ;  /* 0x0000001013137221 */ /* 0x000fca0000010000 */
[----:B------:R-:W-:Y:S01]  /*4320*/  MOV R33, R19 ;  /* 0x0000001300217202 */ /* 0x000fe20000000f00 */
[----:B------:R-:W-:Y:S01]  /*4330*/  IMAD.MOV.U32 R32, RZ, RZ, 0x4 ;  /* 0x00000004ff207424 */ /* 0x000fe200078e00ff */
[----:B------:R-:W-:-:S07]  /*4340*/  MOV R18, R34 ;  /* 0x0000002200127202 */ /* 0x000fce0000000f00 */
[----:B------:R-:W-:Y:S05]  /*4350*/  WARPSYNC.COLLECTIVE R30, `(.L_x_1431) ;  /* 0x000000001e087348 */ /* 0x000fea0003c00000 */
[----:B------:R0:W1:Y:S02]  /*4360*/  SHFL.BFLY P2, R34, R33, R32, R31 ;  /* 0x0c00002021227389 */ /* 0x000064000004001f */
[----:B01----:R-:W-:Y:S01]  /*4370*/  ENDCOLLECTIVE ;  /* 0x000000000000791b */ /* 0x003fe20003800000 */
.L_x_1431:
[----:B------:R-:W-:-:S05]  /*4380*/  FADD.FTZ R18, R18, R17 ;  /* 0x0000001112127221 */ /* 0x000fca0000010000 */
[----:B------:R-:W-:Y:S02]  /*4390*/  MOV R33, R18 ;  /* 0x0000001200217202 */ /* 0x000fe40000000f00 */
[----:B------:R-:W-:-:S07]  /*43a0*/  MOV R20, R34 ;  /* 0x0000002200147202 */ /* 0x000fce0000000f00 */
[----:B------:R-:W-:Y:S05]  /*43b0*/  WARPSYNC.COLLECTIVE R30, `(.L_x_1432) ;  /* 0x000000001e087348 */ /* 0x000fea0003c00000 */
[----:B------:R0:W1:Y:S02]  /*43c0*/  SHFL.BFLY P2, R34, R33, R32, R31 ;  /* 0x0c00002021227389 */ /* 0x000064000004001f */
[----:B01----:R-:W-:Y:S01]  /*43d0*/  ENDCOLLECTIVE ;  /* 0x000000000000791b */ /* 0x003fe20003800000 */
.L_x_1432:
[----:B------:R-:W-:Y:S01]  /*43e0*/  FADD.FTZ R20, R19, R20 ;  /* 0x0000001413147221 */ /* 0x000fe20000010000 */
[----:B------:R-:W-:-:S04]  /*43f0*/  HFMA2.MMA R32, -RZ, RZ, 0, 1.1920928955078125e-07 ;  /* 0x00000002ff207435 */ /* 0x000fc800000001ff */
[----:B------:R-:W-:Y:S01]  /*4400*/  MOV R33, R20 ;  /* 0x0000001400217202 */ /* 0x000fe20000000f00 */
[----:B------:R-:W-:-:S07]  /*4410*/  IMAD.MOV.U32 R21, RZ, RZ, R34 ;  /* 0x000000ffff157224 */ /* 0x000fce00078e0022 */
[----:B------:R-:W-:Y:S05]  /*4420*/  WARPSYNC.COLLECTIVE R30, `(.L_x_1433) ;  /* 0x000000001e087348 */ /* 0x000fea0003c00000 */
[----:B------:R0:W1:Y:S02]  /*4430*/  SHFL.BFLY P2, R34, R33, R32, R31 ;  /* 0x0c00002021227389 */ /* 0x000064000004001f */
[----:B01----:R-:W-:Y:S01]  /*4440*/  ENDCOLLECTIVE ;  /* 0x000000000000791b */ /* 0x003fe20003800000 */
.L_x_1433:
[----:B------:R-:W-:-:S05]  /*4450*/  FADD.FTZ R21, R18, R21 ;  /* 0x0000001512157221 */ /* 0x000fca0000010000 */
[----:B------:R-:W-:Y:S01]  /*4460*/  MOV R33, R21 ;  /* 0x0000001500217202 */ /* 0x000fe20000000f00 */
[----:B------:R-:W-:-:S07]  /*4470*/  IMAD.MOV.U32 R23, RZ, RZ, R34 ;  /* 0x000000ffff177224 */ /* 0x000fce00078e0022 */
[----:B------:R-:W-:Y:S05]  /*4480*/  WARPSYNC.COLLECTIVE R30, `(.L_x_1434) ;  /* 0x000000001e087348 */ /* 0x000fea0003c00000 */
[----:B------:R0:W1:Y:S02]  /*4490*/  SHFL.BFLY P2, R34, R33, R32, R31 ;  /* 0x0c00002021227389 */ /* 0x000064000004001f */
[----:B01----:R-:W-:Y:S01]  /*44a0*/  ENDCOLLECTIVE ;  /* 0x000000000000791b */ /* 0x003fe20003800000 */
.L_x_1434:
[----:B------:R-:W-:Y:S01]  /*44b0*/  FADD.FTZ R23, R20, R23 ;  /* 0x0000001714177221 */ /* 0x000fe20000010000 */
[----:B------:R-:W-:-:S03]  /*44c0*/  HFMA2.MMA R32, -RZ, RZ, 0, 5.9604644775390625e-08 ;  /* 0x00000001ff207435 */ /* 0x000fc600000001ff */
[----:B------:R-:W-:Y:S01]  /*44d0*/  IMAD.MOV.U32 R33, RZ, RZ, R23 ;  /* 0x000000ffff217224 */ /* 0x000fe200078e0017 */
[----:B------:R-:W-:-:S07]  /*44e0*/  MOV R16, R34 ;  /* 0x0000002200107202 */ /* 0x000fce0000000f00 */
[----:B------:R-:W-:Y:S05]  /*44f0*/  WARPSYNC.COLLECTIVE R30, `(.L_x_1435) ;  /* 0x000000001e087348 */ /* 0x000fea0003c00000 */
[----:B------:R0:W1:Y:S02]  /*4500*/  SHFL.BFLY P2, R34, R33, R32, R31 ;  /* 0x0c00002021227389 */ /* 0x000064000004001f */
[----:B01----:R-:W-:Y:S01]  /*4510*/  ENDCOLLECTIVE ;  /* 0x000000000000791b */ /* 0x003fe20003800000 */
.L_x_1435:
[----:B------:R-:W-:-:S04]  /*4520*/  FADD.FTZ R16, R21, R16 ;  /* 0x0000001015107221 */ /* 0x000fc80000010000 */
[----:B------:R-:W-:Y:S01]  /*4530*/  IMAD.MOV.U32 R33, RZ, RZ, R16 ;  /* 0x000000ffff217224 */ /* 0x000fe200078e0010 */
[----:B------:R-:W-:-:S07]  /*4540*/  MOV R22, R34 ;  /* 0x0000002200167202 */ /* 0x000fce0000000f00 */
[----:B------:R-:W-:Y:S05]  /*4550*/  WARPSYNC.COLLECTIVE R30, `(.L_x_1436) ;  /* 0x000000001e087348 */ /* 0x000fea0003c00000 */
[----:B------:R0:W1:Y:S02]  /*4560*/  SHFL.BFLY P2, R34, R33, R32, R31 ;  /* 0x0c00002021227389 */ /* 0x000064000004001f */
[----:B01----:R-:W-:Y:S01]  /*4570*/  ENDCOLLECTIVE ;  /* 0x000000000000791b */ /* 0x003fe20003800000 */
.L_x_1436:
[----:B------:R-:W-:Y:S01]  /*4580*/  FADD.FTZ R22, R23, R22 ;  /* 0x0000001617167221 */ /* 0x000fe20000010000 */
[----:B------:R-:W-:Y:S06]  /*4590*/  BRA `(.L_x_1437) ;  /* 0xffffffe800d87947 */ /* 0x000fec000383ffff */
.L_x_1425:
        /* <DEDUP_REMOVED lines=8> */
.L_x_1439:
[----:B------:R-:W-:Y:S05]  /*4620*/  BSYNC B1 ;  /* 0x0000000000017941 */ /* 0x000fea0003800000 */
.L_x_1438:
        /* <DEDUP_REMOVED lines=8> */
.L_x_1440:
[----:B------:R-:W-:-:S05]  /*46b0*/  FADD.FTZ R23, R23, R16 ;  /* 0x0000001017177221 */ /* 0x000fca0000010000 */
[----:B------:R-:W-:Y:S01]  /*46c0*/  MOV R33, R23 ;  /* 0x0000001700217202 */ /* 0x000fe20000000f00 */
[----:B------:R-:W-:Y:S01]  /*46d0*/  IMAD.MOV.U32 R32, RZ, RZ, 0x4 ;  /* 0x00000004ff207424 */ /* 0x000fe200078e00ff */
[----:B------:R-:W-:-:S07]  /*46e0*/  MOV R22, R34 ;  /* 0x0000002200167202 */ /* 0x000fce0000000f00 */
[----:B------:R-:W-:Y:S05]  /*46f0*/  WARPSYNC.COLLECTIVE R30, `(.L_x_1441) ;  /* 0x000000001e087348 */ /* 0x000fea0003c00000 */
[----:B------:R0:W1:Y:S02]  /*4700*/  SHFL.BFLY P2, R34, R33, R32, R31 ;  /* 0x0c00002021227389 */ /* 0x000064000004001f */
[----:B01----:R-:W-:Y:S01]  /*4710*/  ENDCOLLECTIVE ;  /* 0x000000000000791b */ /* 0x003fe20003800000 */
.L_x_1441:
[----:B------:R-:W-:-:S05]  /*4720*/  FADD.FTZ R22, R22, R17 ;  /* 0x0000001116167221 */ /* 0x000fca0000010000 */
[----:B------:R-:W-:Y:S02]  /*4730*/  MOV R33, R22 ;  /* 0x0000001600217202 */ /* 0x000fe40000000f00 */
[----:B------:R-:W-:-:S07]  /*4740*/  MOV R24, R34 ;  /* 0x0000002200187202 */ /* 0x000fce0000000f00 */
[----:B------:R-:W-:Y:S05]  /*4750*/  WARPSYNC.COLLECTIVE R30, `(.L_x_1442) ;  /* 0x000000001e087348 */ /* 0x000fea0003c00000 */
[----:B------:R0:W1:Y:S02]  /*4760*/  SHFL.BFLY P2, R34, R33, R32, R31 ;  /* 0x0c00002021227389 */ /* 0x000064000004001f */
[----:B01----:R-:W-:Y:S01]  /*4770*/  ENDCOLLECTIVE ;  /* 0x000000000000791b */ /* 0x003fe20003800000 */
.L_x_1442:
[----:B------:R-:W-:Y:S01]  /*4780*/  FADD.FTZ R24, R23, R24 ;  /* 0x0000001817187221 */ /* 0x000fe20000010000 */
[----:B------:R-:W-:-:S04]  /*4790*/  HFMA2.MMA R32, -RZ, RZ, 0, 1.1920928955078125e-07 ;  /* 0x00000002ff207435 */ /* 0x000fc800000001ff */
[----:B------:R-:W-:Y:S01]  /*47a0*/  MOV R33, R24 ;  /* 0x0000001800217202 */ /* 0x000fe20000000f00 */
[----:B------:R-:W-:-:S07]  /*47b0*/  IMAD.MOV.U32 R25, RZ, RZ, R34 ;  /* 0x000000ffff197224 */ /* 0x000fce00078e0022 */
[----:B------:R-:W-:Y:S05]  /*47c0*/  WARPSYNC.COLLECTIVE R30, `(.L_x_1443) ;  /* 0x000000001e087348 */ /* 0x000fea0003c00000 */
[----:B------:R0:W1:Y:S02]  /*47d0*/  SHFL.BFLY P2, R34, R33, R32, R31 ;  /* 0x0c00002021227389 */ /* 0x000064000004001f */
[----:B01----:R-:W-:Y:S01]  /*47e0*/  ENDCOLLECTIVE ;  /* 0x000000000000791b */ /* 0x003fe20003800000 */
.L_x_1443:
[----:B------:R-:W-:-:S05]  /*47f0*/  FADD.FTZ R25, R22, R25 ;  /* 0x0000001916197221 */ /* 0x000fca0000010000 */
[----:B------:R-:W-:Y:S01]  /*4800*/  MOV R33, R25 ;  /* 0x0000001900217202 */ /* 0x000fe20000000f00 */
[----:B------:R-:W-:-:S07]  /*4810*/  IMAD.MOV.U32 R27, RZ, RZ, R34 ;  /* 0x000000ffff1b7224 */ /* 0x000fce00078e0022 */
[----:B------:R-:W-:Y:S05]  /*4820*/  WARPSYNC.COLLECTIVE R30, `(.L_x_1444) ;  /* 0x000000001e087348 */ /* 0x000fea0003c00000 */
[----:B------:R0:W1:Y:S02]  /*4830*/  SHFL.BFLY P2, R34, R33, R32, R31 ;  /* 0x0c00002021227389 */ /* 0x000064000004001f */
[----:B01----:R-:W-:Y:S01]  /*4840*/  ENDCOLLECTIVE ;  /* 0x000000000000791b */ /* 0x003fe20003800000 */
.L_x_1444:
[----:B------:R-:W-:Y:S01]  /*4850*/  FADD.FTZ R27, R24, R27 ;  /* 0x0000001b181b7221 */ /* 0x000fe20000010000 */
[----:B------:R-:W-:-:S03]  /*4860*/  HFMA2.MMA R32, -RZ, RZ, 0, 5.9604644775390625e-08 ;  /* 0x00000001ff207435 */ /* 0x000fc600000001ff */
[----:B------:R-:W-:Y:S01]  /*4870*/  IMAD.MOV.U32 R33, RZ, RZ, R27 ;  /* 0x000000ffff217224 */ /* 0x000fe200078e001b */
[----:B------:R-:W-:-:S07]  /*4880*/  MOV R16, R34 ;  /* 0x0000002200107202 */ /* 0x000fce0000000f00 */
[----:B------:R-:W-:Y:S05]  /*4890*/  WARPSYNC.COLLECTIVE R30, `(.L_x_1445) ;  /* 0x000000001e087348 */ /* 0x000fea0003c00000 */
[----:B------:R0:W1:Y:S02]  /*48a0*/  SHFL.BFLY P2, R34, R33, R32, R31 ;  /* 0x0c00002021227389 */ /* 0x000064000004001f */
[----:B01----:R-:W-:Y:S01]  /*48b0*/  ENDCOLLECTIVE ;  /* 0x000000000000791b */ /* 0x003fe20003800000 */
.L_x_1445:
[----:B------:R-:W-:-:S04]  /*48c0*/  FADD.FTZ R16, R25, R16 ;  /* 0x0000001019107221 */ /* 0x000fc80000010000 */
[----:B------:R-:W-:Y:S01]  /*48d0*/  IMAD.MOV.U32 R33, RZ, RZ, R16 ;  /* 0x000000ffff217224 */ /* 0x000fe200078e0010 */
[----:B------:R-:W-:-:S07]  /*48e0*/  MOV R26, R34 ;  /* 0x00000022001a7202 */ /* 0x000fce0000000f00 */
[----:B------:R-:W-:Y:S05]  /*48f0*/  WARPSYNC.COLLECTIVE R30, `(.L_x_1446) ;  /* 0x000000001e087348 */ /* 0x000fea0003c00000 */
[----:B------:R0:W1:Y:S02]  /*4900*/  SHFL.BFLY P2, R34, R33, R32, R31 ;  /* 0x0c00002021227389 */ /* 0x000064000004001f */
[----:B01----:R-:W-:Y:S01]  /*4910*/  ENDCOLLECTIVE ;  /* 0x000000000000791b */ /* 0x003fe20003800000 */
.L_x_1446:
[----:B------:R-:W-:Y:S01]  /*4920*/  FADD.FTZ R26, R27, R26 ;  /* 0x0000001a1b1a7221 */ /* 0x000fe20000010000 */
[----:B------:R-:W-:Y:S06]  /*4930*/  BRA `(.L_x_1447) ;  /* 0xffffffe800ac7947 */ /* 0x000fec000383ffff */
.L_x_1426:
        /* <DEDUP_REMOVED lines=8> */
.L_x_1449:
[----:B------:R-:W-:Y:S05]  /*49c0*/  BSYNC B1 ;  /* 0x0000000000017941 */ /* 0x000fea0003800000 */
.L_x_1448:
        /* <DEDUP_REMOVED lines=8> */
.L_x_1450:
[----:B------:R-:W-:-:S05]  /*4a50*/  FADD.FTZ R23, R23, R16 ;  /* 0x0000001017177221 */ /* 0x000fca0000010000 */
[----:B------:R-:W-:Y:S01]  /*4a60*/  MOV R33, R23 ;  /* 0x0000001700217202 */ /* 0x000fe20000000f00 */
[----:B------:R-:W-:Y:S01]  /*4a70*/  IMAD.MOV.U32 R32, RZ, RZ, 0x4 ;  /* 0x00000004ff207424 */ /* 0x000fe200078e00ff */
[----:B------:R-:W-:-:S07]  /*4a80*/  MOV R22, R34 ;  /* 0x0000002200167202 */ /* 0x000fce0000000f00 */
[----:B------:R-:W-:Y:S05]  /*4a90*/  WARPSYNC.COLLECTIVE R30, `(.L_x_1451) ;  /* 0x000000001e087348 */ /* 0x000fea0003c00000 */
[----:B------:R0:W1:Y:S02]  /*4aa0*/  SHFL.BFLY P2, R34, R33, R32, R31 ;  /* 0x0c00002021227389 */ /* 0x000064000004001f */
[----:B01----:R-:W-:Y:S01]  /*4ab0*/  ENDCOLLECTIVE ;  /* 0x000000000000791b */ /* 0x003fe20003800000 */
.L_x_1451:
[----:B------:R-:W-:-:S05]  /*4ac0*/  FADD.FTZ R22, R22, R17 ;  /* 0x0000001116167221 */ /* 0x000fca0000010000 */
[----:B------:R-:W-:Y:S02]  /*4ad0*/  MOV R33, R22 ;  /* 0x0000001600217202 */ /* 0x000fe40000000f00 */
[----:B------:R-:W-:-:S07]  /*4ae0*/  MOV R24, R34 ;  /* 0x0000002200187202 */ /* 0x000fce0000000f00 */
[----:B------:R-:W-:Y:S05]  /*4af0*/  WARPSYNC.COLLECTIVE R30, `(.L_x_1452) ;  /* 0x000000001e087348 */ /* 0x000fea0003c00000 */
[----:B------:R0:W1:Y:S02]  /*4b00*/  SHFL.BFLY P2, R34, R33, R32, R31 ;  /* 0x0c00002021227389 */ /* 0x000064000004001f */
[----:B01----:R-:W-:Y:S01]  /*4b10*/  ENDCOLLECTIVE ;  /* 0x000000000000791b */ /* 0x003fe20003800000 */
.L_x_1452:
[----:B------:R-:W-:Y:S01]  /*4b20*/  FADD.FTZ R24, R23, R24 ;  /* 0x0000001817187221 */ /* 0x000fe20000010000 */
[----:B------:R-:W-:-:S04]  /*4b30*/  HFMA2.MMA R32, -RZ, RZ, 0, 1.1920928955078125e-07 ;  /* 0x00000002ff207435 */ /* 0x000fc800000001ff */
[----:B------:R-:W-:Y:S01]  /*4b40*/  MOV R33, R24 ;  /* 0x0000001800217202 */ /* 0x000fe20000000f00 */
[----:B------:R-:W-:-:S07]  /*4b50*/  IMAD.MOV.U32 R25, RZ, RZ, R34 ;  /* 0x000000ffff197224 */ /* 0x000fce00078e0022 */
[----:B------:R-:W-:Y:S05]  /*4b60*/  WARPSYNC.COLLECTIVE R30, `(.L_x_1453) ;  /* 0x000000001e087348 */ /* 0x000fea0003c00000 */
[----:B------:R0:W1:Y:S02]  /*4b70*/  SHFL.BFLY P2, R34, R33, R32, R31 ;  /* 0x0c00002021227389 */ /* 0x000064000004001f */
[----:B01----:R-:W-:Y:S01]  /*4b80*/  ENDCOLLECTIVE ;  /* 0x000000000000791b */ /* 0x003fe20003800000 */
.L_x_1453:
[----:B------:R-:W-:-:S05]  /*4b90*/  FADD.FTZ R25, R22, R25 ;  /* 0x0000001916197221 */ /* 0x000fca0000010000 */
[----:B------:R-:W-:Y:S01]  /*4ba0*/  MOV R33, R25 ;  /* 0x0000001900217202 */ /* 0x000fe20000000f00 */
[----:B------:R-:W-:-:S07]  /*4bb0*/  IMAD.MOV.U32 R27, RZ, RZ, R34 ;  /* 0x000000ffff1b7224 */ /* 0x000fce00078e0022 */
[----:B------:R-:W-:Y:S05]  /*4bc0*/  WARPSYNC.COLLECTIVE R30, `(.L_x_1454) ;  /* 0x000000001e087348 */ /* 0x000fea0003c00000 */
[----:B------:R0:W1:Y:S02]  /*4bd0*/  SHFL.BFLY P2, R34, R33, R32, R31 ;  /* 0x0c00002021227389 */ /* 0x000064000004001f */
[----:B01----:R-:W-:Y:S01]  /*4be0*/  ENDCOLLECTIVE ;  /* 0x000000000000791b */ /* 0x003fe20003800000 */
.L_x_1454:
[----:B------:R-:W-:Y:S01]  /*4bf0*/  FADD.FTZ R27, R24, R27 ;  /* 0x0000001b181b7221 */ /* 0x000fe20000010000 */
[----:B------:R-:W-:-:S03]  /*4c00*/  HFMA2.MMA R32, -RZ, RZ, 0, 5.9604644775390625e-08 ;  /* 0x00000001ff207435 */ /* 0x000fc600000001ff */
[----:B------:R-:W-:Y:S01]  /*4c10*/  IMAD.MOV.U32 R33, RZ, RZ, R27 ;  /* 0x000000ffff217224 */ /* 0x000fe200078e001b */
[----:B------:R-:W-:-:S07]  /*4c20*/  MOV R16, R34 ;  /* 0x0000002200107202 */ /* 0x000fce0000000f00 */
[----:B------:R-:W-:Y:S05]  /*4c30*/  WARPSYNC.COLLECTIVE R30, `(.L_x_1455) ;  /* 0x000000001e087348 */ /* 0x000fea0003c00000 */
[----:B------:R0:W1:Y:S02]  /*4c40*/  SHFL.BFLY P2, R34, R33, R32, R31 ;  /* 0x0c00002021227389 */ /* 0x000064000004001f */
[----:B01----:R-:W-:Y:S01]  /*4c50*/  ENDCOLLECTIVE ;  /* 0x000000000000791b */ /* 0x003fe20003800000 */
.L_x_1455:
[----:B------:R-:W-:-:S04]  /*4c60*/  FADD.FTZ R16, R25, R16 ;  /* 0x0000001019107221 */ /* 0x000fc80000010000 */
[----:B------:R-:W-:Y:S01]  /*4c70*/  IMAD.MOV.U32 R33, RZ, RZ, R16 ;  /* 0x000000ffff217224 */ /* 0x000fe200078e0010 */
[----:B------:R-:W-:-:S07]  /*4c80*/  MOV R26, R34 ;  /* 0x00000022001a7202 */ /* 0x000fce0000000f00 */
[----:B------:R-:W-:Y:S05]  /*4c90*/  WARPSYNC.COLLECTIVE R30, `(.L_x_1456) ;  /* 0x000000001e087348 */ /* 0x000fea0003c00000 */
[----:B------:R0:W1:Y:S02]  /*4ca0*/  SHFL.BFLY P2, R34, R33, R32, R31 ;  /* 0x0c00002021227389 */ /* 0x000064000004001f */
[----:B01----:R-:W-:Y:S01]  /*4cb0*/  ENDCOLLECTIVE ;  /* 0x000000000000791b */ /* 0x003fe20003800000 */
.L_x_1456:
[----:B------:R-:W-:Y:S01]  /*4cc0*/  FADD.FTZ R26, R27, R26 ;  /* 0x0000001a1b1a7221 */ /* 0x000fe20000010000 */
[----:B------:R-:W-:Y:S06]  /*4cd0*/  BRA `(.L_x_1457) ;  /* 0xffffffe800687947 */ /* 0x000fec000383ffff */
.L_x_1427:
        /* <DEDUP_REMOVED lines=8> */
.L_x_1459:
[----:B------:R-:W-:Y:S05]  /*4d60*/  BSYNC B0 ;  /* 0x0000000000007941 */ /* 0x000fea0003800000 */
.L_x_1458:
        /* <DEDUP_REMOVED lines=11> */
.L_x_1460:
        /* <DEDUP_REMOVED lines=16> */
.L_x_1461:
[----:B------:R-:W-:Y:S02]  /*4f20*/  MOV R33, R18 ;  /* 0x0000001200217202 */ /* 0x000fe40000000f00 */
[----:B------:R-:W-:-:S07]  /*4f30*/  MOV R20, R34 ;  /* 0x0000002200147202 */ /* 0x000fce0000000f00 */
[----:B------:R-:W-:Y:S05]  /*4f40*/  WARPSYNC.COLLECTIVE R30, `(.L_x_1462) ;  /* 0x000000001e087348 */ /* 0x000fea0003c00000 */
[----:B------:R0:W1:Y:S02]  /*4f50*/  SHFL.BFLY P2, R34, R33, R32, R31 ;  /* 0x0c00002021227389 */ /* 0x000064000004001f */
[----:B01----:R-:W-:Y:S01]  /*4f60*/  ENDCOLLECTIVE ;  /* 0x000000000000791b */ /* 0x003fe20003800000 */
.L_x_1462:
        /* <DEDUP_REMOVED lines=14> */
.L_x_1463:
[----:B------:R-:W-:Y:S01]  /*5050*/  HFMA2.MMA R22, -RZ, RZ, 0, 0 ;  /* 0x00000000ff167435 */ /* 0x000fe200000001ff */
[----:B------:R-:W-:Y:S02]  /*5060*/  MOV R33, R17 ;  /* 0x0000001100217202 */ /* 0x000fe40000000f00 */
[----:B------:R-:W-:-:S08]  /*5070*/  MOV R19, R34 ;  /* 0x0000002200137202 */ /* 0x000fd00000000f00 */
[----:B------:R-:W-:Y:S05]  /*5080*/  WARPSYNC.COLLECTIVE R30, `(.L_x_1464) ;  /* 0x000000001e087348 */ /* 0x000fea0003c00000 */
[----:B------:R0:W1:Y:S02]  /*5090*/  SHFL.BFLY P2, R34, R33, R32, R31 ;  /* 0x0c00002021227389 */ /* 0x000064000004001f */
[----:B01----:R-:W-:Y:S01]  /*50a0*/  ENDCOLLECTIVE ;  /* 0x000000000000791b */ /* 0x003fe20003800000 */
.L_x_1464:
        /* <DEDUP_REMOVED lines=8> */
.L_x_1465:
[----:B------:R-:W-:Y:S01]  /*5130*/  MOV R33, R18 ;  /* 0x0000001200217202 */ /* 0x000fe20000000f00 */
[----:B------:R-:W-:-:S07]  /*5140*/  IMAD.MOV.U32 R20, RZ, RZ, R34 ;  /* 0x000000ffff147224 */ /* 0x000fce00078e0022 */
[----:B------:R-:W-:Y:S05]  /*5150*/  WARPSYNC.COLLECTIVE R30, `(.L_x_1466) ;  /* 0x000000001e087348 */ /* 0x000fea0003c00000 */
[----:B------:R0:W1:Y:S02]  /*5160*/  SHFL.BFLY P2, R34, R33, R32, R31 ;  /* 0x0c00002021227389 */ /* 0x000064000004001f */
[----:B01----:R-:W-:Y:S01]  /*5170*/  ENDCOLLECTIVE ;  /* 0x000000000000791b */ /* 0x003fe20003800000 */
.L_x_1466:
[----:B------:R-:W-:Y:S01]  /*5180*/  FADD.FTZ R19, R19, R20 ;  /* 0x0000001413137221 */ /* 0x000fe20000010000 */
[----:B------:R-:W-:Y:S01]  /*5190*/  HFMA2.MMA R32, -RZ, RZ, 0, 4.76837158203125e-07 ;  /* 0x00000008ff207435 */ /* 0x000fe200000001ff */
[----:B------:R-:W-:Y:S01]  /*51a0*/  IMAD.MOV.U32 R33, RZ, RZ, R35 ;  /* 0x000000ffff217224 */ /* 0x000fe200078e0023 */
[----:B------:R-:W-:-:S09]  /*51b0*/  MOV R17, R34 ;  /* 0x0000002200117202 */ /* 0x000fd20000000f00 */
[----:B------:R-:W-:Y:S05]  /*51c0*/  WARPSYNC.COLLECTIVE R30, `(.L_x_1467) ;  /* 0x000000001e087348 */ /* 0x000fea0003c00000 */
[----:B------:R0:W1:Y:S02]  /*51d0*/  SHFL.BFLY P2, R34, R33, R32, R31 ;  /* 0x0c00002021227389 */ /* 0x000064000004001f */
[----:B01----:R-:W-:Y:S01]  /*51e0*/  ENDCOLLECTIVE ;  /* 0x000000000000791b */ /* 0x003fe20003800000 */
.L_x_1467:
[----:B------:R-:W-:Y:S01]  /*51f0*/  FADD.FTZ R46, R18, R17 ;  /* 0x00000011122e7221 */ /* 0x000fe20000010000 */
[----:B------:R-:W-:Y:S01]  /*5200*/  IMAD.MOV.U32 R33, RZ, RZ, R36 ;  /* 0x000000ffff217224 */ /* 0x000fe200078e0024 */
[----:B------:R-:W-:-:S07]  /*5210*/  MOV R24, R34 ;  /* 0x0000002200187202 */ /* 0x000fce0000000f00 */
[----:B------:R-:W-:Y:S05]  /*5220*/  WARPSYNC.COLLECTIVE R30, `(.L_x_1468) ;  /* 0x000000001e087348 */ /* 0x000fea0003c00000 */
[----:B------:R0:W1:Y:S02]  /*5230*/  SHFL.BFLY P2, R34, R33, R32, R31 ;  /* 0x0c00002021227389 */ /* 0x000064000004001f */
[----:B01----:R-:W-:Y:S01]  /*5240*/  ENDCOLLECTIVE ;  /* 0x000000000000791b */ /* 0x003fe20003800000 */
.L_x_1468:
[----:B------:R-:W-:Y:S01]  /*5250*/  FADD.FTZ R27, R24, R35 ;  /* 0x00000023181b7221 */ /* 0x000fe20000010000 */
[----:B------:R-:W-:-:S03]  /*5260*/  HFMA2.MMA R32, -RZ, RZ, 0, 2.384185791015625e-07 ;  /* 0x00000004ff207435 */ /* 0x000fc600000001ff */
[----:B------:R-:W-:Y:S01]  /*5270*/  IMAD.MOV.U32 R33, RZ, RZ, R27 ;  /* 0x000000ffff217224 */ /* 0x000fe200078e001b */
[----:B------:R-:W-:-:S07]  /*5280*/  MOV R29, R34 ;  /* 0x00000022001d7202 */ /* 0x000fce0000000f00 */
[----:B------:R-:W-:Y:S05]  /*5290*/  WARPSYNC.COLLECTIVE R30, `(.L_x_1469) ;  /* 0x000000001e087348 */ /* 0x000fea0003c00000 */
[----:B------:R0:W1:Y:S02]  /*52a0*/  SHFL.BFLY P2, R34, R33, R32, R31 ;  /* 0x0c00002021227389 */ /* 0x000064000004001f */
[----:B01----:R-:W-:Y:S01]  /*52b0*/  ENDCOLLECTIVE ;  /* 0x000000000000791b */ /* 0x003fe20003800000 */
.L_x_1469:
[----:B------:R-:W-:-:S04]  /*52c0*/  FADD.FTZ R29, R29, R36 ;  /* 0x000000241d1d7221 */ /* 0x000fc80000010000 */
[----:B------:R-:W-:Y:S01]  /*52d0*/  IMAD.MOV.U32 R33, RZ, RZ, R29 ;  /* 0x000000ffff217224 */ /* 0x000fe200078e001d */
[----:B------:R-:W-:-:S07]  /*52e0*/  MOV R26, R34 ;  /* 0x00000022001a7202 */ /* 0x000fce0000000f00 */
[----:B------:R-:W-:Y:S05]  /*52f0*/  WARPSYNC.COLLECTIVE R30, `(.L_x_1470) ;  /* 0x000000001e087348 */ /* 0x000fea0003c00000 */
[----:B------:R0:W1:Y:S02]  /*5300*/  SHFL.BFLY P2, R34, R33, R32, R31 ;  /* 0x0c00002021227389 */ /* 0x000064000004001f */
[----:B01----:R-:W-:Y:S01]  /*5310*/  ENDCOLLECTIVE ;  /* 0x000000000000791b */ /* 0x003fe20003800000 */
.L_x_1470:
        /* <DEDUP_REMOVED lines=10> */
.L_x_1471:
[----:B------:R-:W-:-:S05]  /*53c0*/  FADD.FTZ R38, R29, R38 ;  /* 0x000000261d267221 */ /* 0x000fca0000010000 */
[----:B------:R-:W-:Y:S01]  /*53d0*/  MOV R33, R38 ;  /* 0x0000002600217202 */ /* 0x000fe20000000f00 */
[----:B------:R-:W-:-:S07]  /*53e0*/  IMAD.MOV.U32 R24, RZ, RZ, R34 ;  /* 0x000000ffff187224 */ /* 0x000fce00078e0022 */
[----:B------:R-:W-:Y:S05]  /*53f0*/  WARPSYNC.COLLECTIVE R30, `(.L_x_1472) ;  /* 0x000000001e087348 */ /* 0x000fea0003c00000 */
[----:B------:R0:W1:Y:S02]  /*5400*/  SHFL.BFLY P2, R34, R33, R32, R31 ;  /* 0x0c00002021227389 */ /* 0x000064000004001f */
[----:B01----:R-:W-:Y:S01]  /*5410*/  ENDCOLLECTIVE ;  /* 0x000000000000791b */ /* 0x003fe20003800000 */
.L_x_1472:
        /* <DEDUP_REMOVED lines=8> */
.L_x_1473:
[----:B------:R-:W-:Y:S01]  /*54a0*/  FADD.FTZ R38, R38, R21 ;  /* 0x0000001526267221 */ /* 0x000fe20000010000 */
[----:B------:R-:W-:-:S04]  /*54b0*/  HFMA2.MMA R21, -RZ, RZ, 0, 0 ;  /* 0x00000000ff157435 */ /* 0x000fc800000001ff */
[----:B------:R-:W-:Y:S01]  /*54c0*/  MOV R33, R38 ;  /* 0x0000002600217202 */ /* 0x000fe20000000f00 */
[----:B------:R-:W-:-:S07]  /*54d0*/  IMAD.MOV.U32 R36, RZ, RZ, R34 ;  /* 0x000000ffff247224 */ /* 0x000fce00078e0022 */
[----:B------:R-:W-:Y:S05]  /*54e0*/  WARPSYNC.COLLECTIVE R30, `(.L_x_1474) ;  /* 0x000000001e087348 */ /* 0x000fea0003c00000 */
[----:B------:R0:W1:Y:S02]  /*54f0*/  SHFL.BFLY P2, R34, R33, R32, R31 ;  /* 0x0c00002021227389 */ /* 0x000064000004001f */
[----:B01----:R-:W-:Y:S01]  /*5500*/  ENDCOLLECTIVE ;  /* 0x000000000000791b */ /* 0x003fe20003800000 */
.L_x_1474:
[----:B------:R-:W-:Y:S01]  /*5510*/  FADD.FTZ R36, R37, R36 ;  /* 0x0000002425247221 */ /* 0x000fe20000010000 */
[----:B------:R-:W-:Y:S01]  /*5520*/  HFMA2.MMA R32, -RZ, RZ, 0, 4.76837158203125e-07 ;  /* 0x00000008ff207435 */ /* 0x000fe200000001ff */
[----:B------:R-:W-:Y:S01]  /*5530*/  IMAD.MOV.U32 R33, RZ, RZ, R26 ;  /* 0x000000ffff217224 */ /* 0x000fe200078e001a */
[----:B------:R-:W-:-:S09]  /*5540*/  MOV R35, R34 ;  /* 0x0000002200237202 */ /* 0x000fd20000000f00 */
[----:B------:R-:W-:Y:S05]  /*5550*/  WARPSYNC.COLLECTIVE R30, `(.L_x_1475) ;  /* 0x000000001e087348 */ /* 0x000fea0003c00000 */
[----:B------:R0:W1:Y:S02]  /*5560*/  SHFL.BFLY P2, R34, R33, R32, R31 ;  /* 0x0c00002021227389 */ /* 0x000064000004001f */
[----:B01----:R-:W-:Y:S01]  /*5570*/  ENDCOLLECTIVE ;  /* 0x000000000000791b */ /* 0x003fe20003800000 */
.L_x_1475:
[----:B------:R-:W-:Y:S01]  /*5580*/  FADD.FTZ R35, R38, R35 ;  /* 0x0000002326237221 */ /* 0x000fe20000010000 */
[----:B------:R-:W-:Y:S01]  /*5590*/  IMAD.MOV.U32 R33, RZ, RZ, R22 ;  /* 0x000000ffff217224 */ /* 0x000fe200078e0016 */
[----:B------:R-:W-:-:S07]  /*55a0*/  MOV R39, R34 ;  /* 0x0000002200277202 */ /* 0x000fce0000000f00 */
[----:B------:R-:W-:Y:S05]  /*55b0*/  WARPSYNC.COLLECTIVE R30, `(.L_x_1476) ;  /* 0x000000001e087348 */ /* 0x000fea0003c00000 */
[----:B------:R0:W1:Y:S02]  /*55c0*/  SHFL.BFLY P2, R34, R33, R32, R31 ;  /* 0x0c00002021227389 */ /* 0x000064000004001f */
[----:B01----:R-:W-:Y:S01]  /*55d0*/  ENDCOLLECTIVE ;  /* 0x000000000000791b */ /* 0x003fe20003800000 */
.L_x_1476:
        /* <DEDUP_REMOVED lines=12> */
.L_x_1477:
[----:B------:R-:W-:Y:S01]  /*56a0*/  FADD.FTZ R39, R41, R22 ;  /* 0x0000001629277221 */ /* 0x000fe20000010000 */
[----:B------:R-:W-:-:S03]  /*56b0*/  IADD3 R43, R16, R9, RZ ;  /* 0x00000009102b7210 */ /* 0x000fc60007ffe0ff */
[----:B------:R-:W-:Y:S01]  /*56c0*/  IMAD.MOV.U32 R33, RZ, RZ, R39 ;  /* 0x000000ffff217224 */ /* 0x000fe200078e0027 */
[----:B------:R-:W-:-:S07]  /*56d0*/  MOV R41, R34 ;  /* 0x0000002200297202 */ /* 0x000fce0000000f00 */
[----:B------:R-:W-:Y:S05]  /*56e0*/  WARPSYNC.COLLECTIVE R30, `(.L_x_1478) ;  /* 0x000000001e087348 */ /* 0x000fea0003c00000 */
[----:B------:R0:W1:Y:S02]  /*56f0*/  SHFL.BFLY P2, R34, R33, R32, R31 ;  /* 0x0c00002021227389 */ /* 0x000064000004001f */
[----:B01----:R-:W-:Y:S01]  /*5700*/  ENDCOLLECTIVE ;  /* 0x000000000000791b */ /* 0x003fe20003800000 */
.L_x_1478:
        /* <DEDUP_REMOVED lines=11> */
.L_x_1479:
        /* <DEDUP_REMOVED lines=8> */
.L_x_1480:
[----:B------:R-:W-:-:S04]  /*5840*/  FADD.FTZ R40, R40, R27 ;  /* 0x0000001b28287221 */ /* 0x000fc80000010000 */
[----:B------:R-:W-:Y:S01]  /*5850*/  IMAD.MOV.U32 R33, RZ, RZ, R40 ;  /* 0x000000ffff217224 */ /* 0x000fe200078e0028 */
[----:B------:R-:W-:Y:S02]  /*5860*/  MOV R32, 0x1 ;  /* 0x0000000100207802 */ /* 0x000fe40000000f00 */
[----:B------:R-:W-:-:S07]  /*5870*/  MOV R39, R34 ;  /* 0x0000002200277202 */ /* 0x000fce0000000f00 */
[----:B------:R-:W-:Y:S05]  /*5880*/  WARPSYNC.COLLECTIVE R30, `(.L_x_1481) ;  /* 0x000000001e087348 */ /* 0x000fea0003c00000 */
[----:B------:R0:W1:Y:S02]  /*5890*/  SHFL.BFLY P2, R34, R33, R32, R31 ;  /* 0x0c00002021227389 */ /* 0x000064000004001f */
[----:B01----:R-:W-:Y:S01]  /*58a0*/  ENDCOLLECTIVE ;  /* 0x000000000000791b */ /* 0x003fe20003800000 */
.L_x_1481:
[----:B------:R-:W-:Y:S02]  /*58b0*/  FADD.FTZ R39, R26, R39 ;  /* 0x000000271a277221 */ /* 0x000fe40000010000 */
[----:B------:R-:W0:Y:S02]  /*58c0*/  @!P0 LDC.64 R26, c[0x0][0x218] ;  /* 0x00008600ff1a8b82 */ /* 0x000e240000000a00 */
[----:B------:R-:W-:Y:S01]  /*58d0*/  IMAD.MOV.U32 R33, RZ, RZ, R39 ;  /* 0x000000ffff217224 */ /* 0x000fe200078e0027 */
[----:B------:R-:W-:-:S07]  /*58e0*/  MOV R41, R34 ;  /* 0x0000002200297202 */ /* 0x000fce0000000f00 */
[----:B0-----:R-:W-:Y:S05]  /*58f0*/  WARPSYNC.COLLECTIVE R30, `(.L_x_1482) ;  /* 0x000000001e087348 */ /* 0x001fea0003c00000 */
[----:B------:R1:W2:Y:S02]  /*5900*/  SHFL.BFLY P2, R34, R33, R32, R31 ;  /* 0x0c00002021227389 */ /* 0x0002a4000004001f */
[----:B012---:R-:W-:Y:S01]  /*5910*/  ENDCOLLECTIVE ;  /* 0x000000000000791b */ /* 0x007fe20003800000 */
.L_x_1482:
        /* <DEDUP_REMOVED lines=8> */
.L_x_1483:
[----:B------:R-:W-:Y:S01]  /*59a0*/  FADD.FTZ R39, R39, R42 ;  /* 0x0000002a27277221 */ /* 0x000fe20000010000 */
[----:B------:R-:W-:Y:S01]  /*59b0*/  IMAD.MOV.U32 R33, RZ, RZ, R21 ;  /* 0x000000ffff217224 */ /* 0x000fe200078e0015 */
[----:B------:R-:W-:-:S07]  /*59c0*/  MOV R25, R34 ;  /* 0x0000002200197202 */ /* 0x000fce0000000f00 */
[----:B------:R-:W-:Y:S05]  /*59d0*/  WARPSYNC.COLLECTIVE R30, `(.L_x_1484) ;  /* 0x000000001e087348 */ /* 0x000fea0003c00000 */
[----:B------:R0:W1:Y:S02]  /*59e0*/  SHFL.BFLY P2, R34, R33, R32, R31 ;  /* 0x0c00002021227389 */ /* 0x000064000004001f */
[----:B01----:R-:W-:Y:S01]  /*59f0*/  ENDCOLLECTIVE ;  /* 0x000000000000791b */ /* 0x003fe20003800000 */
.L_x_1484:
        /* <DEDUP_REMOVED lines=8> */
.L_x_1485:
        /* <DEDUP_REMOVED lines=8> */
.L_x_1486:
        /* <DEDUP_REMOVED lines=8> */
.L_x_1487:
        /* <DEDUP_REMOVED lines=12> */
.L_x_1488:
        /* <DEDUP_REMOVED lines=17> */
.L_x_1489:
        /* <DEDUP_REMOVED lines=8> */
.L_x_1490:
[----:B------:R-:W-:Y:S01]  /*5dd0*/  FADD.FTZ R37, R44, R37 ;  /* 0x000000252c257221 */ /* 0x000fe20000010000 */
[----:B------:R-:W-:Y:S06]  /*5de0*/  BRA `(.L_x_1491) ;  /* 0xffffffe000d47947 */ /* 0x000fec000383ffff */
.L_x_1492:
        /* <DEDUP_REMOVED lines=9> */
.L_x_2244:


//--------------------- .text._ZN13group_norm_v218gn_bwd_cuda_kernelI6__halfLi320ELi1ELi16ELi40ELi256ELb1ELb1ELi8ELi320ELi320ELi4ELb1ELi4ELb0ELb0ELNS_15WgradSyncMethodE3ENS_16CompileConditionILi900EEEEEvPT_S6_S6_PKS5_S8_S8_S8_PKfflPfPj --------------------------
	.section	.text._ZN13group_norm_v218gn_bwd_cuda_kernelI6__halfLi320ELi1ELi16ELi40ELi256ELb1ELb1ELi8ELi320ELi320ELi4ELb1ELi4ELb0ELb0ELNS_15WgradSyncMethodE3ENS_16CompileConditionILi900EEEEEvPT_S6_S6_PKS5_S8_S8_S8_PKfflPfPj,"ax",@progbits
	.align	128
        .global         _ZN13group_norm_v218gn_bwd_cuda_kernelI6__halfLi320ELi1ELi16ELi40ELi256ELb1ELb1ELi8ELi320ELi320ELi4ELb1ELi4ELb0ELb0ELNS_15WgradSyncMethodE3ENS_16CompileConditionILi900EEEEEvPT_S6_S6_PKS5_S8_S8_S8_PKfflPfPj
        .type           _ZN13group_norm_v218gn_bwd_cuda_kernelI6__halfLi320ELi1ELi16ELi40ELi256ELb1ELb1ELi8ELi320ELi320ELi4ELb1ELi4ELb0ELb0ELNS_15WgradSyncMethodE3ENS_16CompileConditionILi900EEEEEvPT_S6_S6_PKS5_S8_S8_S8_PKfflPfPj,@function
        .size           _ZN13group_norm_v218gn_bwd_cuda_kernelI6__halfLi320ELi1ELi16ELi40ELi256ELb1ELb1ELi8ELi320ELi320ELi4ELb1ELi4ELb0ELb0ELNS_15WgradSyncMethodE3ENS_16CompileConditionILi900EEEEEvPT_S6_S6_PKS5_S8_S8_S8_PKfflPfPj,(.L_x_2245 - _ZN13group_norm_v218gn_bwd_cuda_kernelI6__halfLi320ELi1ELi16ELi40ELi256ELb1ELb1ELi8ELi320ELi320ELi4ELb1ELi4ELb0ELb0ELNS_15WgradSyncMethodE3ENS_16CompileConditionILi900EEEEEvPT_S6_S6_PKS5_S8_S8_S8_PKfflPfPj)
        .other          _ZN13group_norm_v218gn_bwd_cuda_kernelI6__halfLi320ELi1ELi16ELi40ELi256ELb1ELb1ELi8ELi320ELi320ELi4ELb1ELi4ELb0ELb0ELNS_15WgradSyncMethodE3ENS_16CompileConditionILi900EEEEEvPT_S6_S6_PKS5_S8_S8_S8_PKfflPfPj,@"STO_CUDA_ENTRY STV_DEFAULT"
_ZN13group_norm_v218gn_bwd_cuda_kernelI6__halfLi320ELi1ELi16ELi40ELi256ELb1ELb1ELi8ELi320ELi320ELi4ELb1ELi4ELb0ELb0ELNS_15WgradSyncMethodE3ENS_16CompileConditionILi900EEEEEvPT_S6_S6_PKS5_S8_S8_S8_PKfflPfPj:
.text._ZN13group_norm_v218gn_bwd_cuda_kernelI6__halfLi320ELi1ELi16ELi40ELi256ELb1ELb1ELi8ELi320ELi320ELi4ELb1ELi4ELb0ELb0ELNS_15WgradSyncMethodE3ENS_16CompileConditionILi900EEEEEvPT_S6_S6_PKS5_S8_S8_S8_PKfflPfPj:
        /* <DEDUP_REMOVED lines=9> */
[----:B0-----:R-:W-:Y:S01]  /*0090*/  ISETP.LT.U32.AND P0, PT, R0, UR10, PT ;  /* 0x0000000a00007c0c */ /* 0x001fe2000bf01070 */
[----:B------:R-:W-:-:S03]  /*00a0*/  IMAD.MOV.U32 R4, RZ, RZ, R0 ;  /* 0x000000ffff047224 */ /* 0x000fc600078e0000 */
        /* <DEDUP_REMOVED lines=19> */
.L_x_1495:
[----:B------:R-:W2:Y:S04]  /*01e0*/  LD.E.STRONG.GPU R6, desc[UR8][R4.64] ;  /* 0x0000000804067980 */ /* 0x000ea8000c10f900 */
[----:B--2---:R-:W-:Y:S01]  /*01f0*/  CCTL.IVALL ;  /* 0x00000000ff00798f */ /* 0x004fe20002000000 */
[----:B------:R-:W-:Y:S05]  /*0200*/  YIELD ;  /* 0x0000000000007946 */ /* 0x000fea0003800000 */
[----:B-----5:R-:W-:-:S04]  /*0210*/  LOP3.LUT R6, R6, R3, RZ, 0x3c, !PT ;  /* 0x0000000306067212 */ /* 0x020fc800078e3cff */
[----:B------:R-:W-:-:S13]  /*0220*/  ISETP.GT.AND P0, PT, R6, -0x1, PT ;  /* 0xffffffff0600780c */ /* 0x000fda0003f04270 */
[----:B------:R-:W-:Y:S05]  /*0230*/  @P0 BRA `(.L_x_1495) ;  /* 0xfffffffc00e80947 */ /* 0x000fea000383ffff */
.L_x_1494:
[----:B------:R-:W-:Y:S05]  /*0240*/  WARPSYNC.ALL ;  /* 0x0000000000007948 */ /* 0x000fea0003800000 */
[----:B------:R-:W-:Y:S06]  /*0250*/  BAR.SYNC.DEFER_BLOCKING 0x0 ;  /* 0x0000000000007b1d */ /* 0x000fec0000010000 */
[----:B------:R-:W-:Y:S05]  /*0260*/  BRA `(.L_x_1496) ;  /* 0x0000002000c87947 */ /* 0x000fea0003800000 */
.L_x_1493:
[----:B------:R-:W0:Y:S01]  /*0270*/  S2R R6, SR_TID.X ;  /* 0x0000000000067919 */ /* 0x000e220000002100 */
[----:B------:R-:W-:Y:S02]  /*0280*/  MOV R3, 0x400 ;  /* 0x0000040000037802 */ /* 0x000fe40000000f00 */
[----:B------:R-:W-:Y:S02]  /*0290*/  CS2R R28, SRZ ;  /* 0x00000000001c7805 */ /* 0x000fe4000001ff00 */
[----:B------:R-:W-:Y:S01]  /*02a0*/  CS2R R26, SRZ ;  /* 0x00000000001a7805 */ /* 0x000fe2000001ff00 */
[----:B------:R-:W1:Y:S01]  /*02b0*/  S2R R13, SR_CgaCtaId ;  /* 0x00000000000d7919 */ /* 0x000e620000008800 */
[----:B------:R-:W-:Y:S02]  /*02c0*/  CS2R R24, SRZ ;  /* 0x0000000000187805 */ /* 0x000fe4000001ff00 */
[----:B------:R-:W-:Y:S01]  /*02d0*/  CS2R R22, SRZ ;  /* 0x0000000000167805 */ /* 0x000fe2000001ff00 */
[----:B------:R-:W-:Y:S01]  /*02e0*/  UMOV UR4, URZ ;  /* 0x0000003f00047c82 */ /* 0x000fe20008000000 */
[----:B0-----:R-:W-:Y:S01]  /*02f0*/  IMAD.WIDE.U32 R8, R6, -0x33333333, RZ ;  /* 0xcccccccd06087825 */ /* 0x001fe200078e00ff */
[----:B------:R-:W-:-:S03]  /*0300*/  SHF.R.S32.HI R5, RZ, 0x1f, R6 ;  /* 0x0000001fff057819 */ /* 0x000fc60000011406 */
[----:B------:R-:W-:Y:S01]  /*0310*/  VIADD R8, R3, 0x2800 ;  /* 0x0000280003087836 */ /* 0x000fe20000000000 */
[----:B------:R-:W-:Y:S02]  /*0320*/  SHF.R.U32.HI R15, RZ, 0x6, R9 ;  /* 0x00000006ff0f7819 */ /* 0x000fe40000011609 */
[----:B------:R-:W-:Y:S02]  /*0330*/  LEA.HI R11, R5, R6, RZ, 0x2 ;  /* 0x00000006050b7211 */ /* 0x000fe400078f10ff */
[----:B------:R-:W-:Y:S01]  /*0340*/  SHF.L.U32 R3, R2, 0x3, RZ ;  /* 0x0000000302037819 */ /* 0x000fe200000006ff */
[----:B------:R-:W-:Y:S01]  /*0350*/  IMAD R9, R15, -0x50, R6 ;  /* 0xffffffb00f097824 */ /* 0x000fe200078e0206 */
[----:B-1----:R-:W-:Y:S02]  /*0360*/  LEA R8, R13, R8, 0x18 ;  /* 0x000000080d087211 */ /* 0x002fe400078ec0ff */
[----:B------:R-:W-:Y:S02]  /*0370*/  SHF.R.S32.HI R7, RZ, 0x2, R11 ;  /* 0x00000002ff077819 */ /* 0x000fe4000001140b */
[----:B------:R-:W-:Y:S01]  /*0380*/  LOP3.LUT R3, R3, 0xf8, RZ, 0xc0, !PT ;  /* 0x000000f803037812 */ /* 0x000fe200078ec0ff */
[----:B------:R-:W-:Y:S01]  /*0390*/  IMAD R10, R9, 0x28, R8 ;  /* 0x00000028090a7824 */ /* 0x000fe200078e0208 */
[----:B------:R-:W-:-:S02]  /*03a0*/  IADD3 R12, R7, 0x50, RZ ;  /* 0x00000050070c7810 */ /* 0x000fc40007ffe0ff */
[----:B------:R-:W-:Y:S01]  /*03b0*/  IADD3 R14, R7, 0xa0, RZ ;  /* 0x000000a0070e7810 */ /* 0x000fe20007ffe0ff */
[----:B------:R-:W-:Y:S01]  /*03c0*/  IMAD.IADD R3, R3, 0x1, R15 ;  /* 0x0000000103037824 */ /* 0x000fe200078e020f */
[----:B------:R-:W-:Y:S01]  /*03d0*/  IADD3 R16, R7, 0xf0, RZ ;  /* 0x000000f007107810 */ /* 0x000fe20007ffe0ff */
[----:B------:R-:W-:Y:S01]  /*03e0*/  IMAD R10, R15, 0x8, R10 ;  /* 0x000000080f0a7824 */ /* 0x000fe200078e020a */
[----:B------:R-:W-:Y:S02]  /*03f0*/  SHF.R.S32.HI R13, RZ, 0x1f, R12 ;  /* 0x0000001fff0d7819 */ /* 0x000fe4000001140c */
[----:B------:R-:W-:Y:S02]  /*0400*/  SHF.R.S32.HI R15, RZ, 0x1f, R14 ;  /* 0x0000001fff0f7819 */ /* 0x000fe4000001140e */
[----:B------:R-:W-:Y:S02]  /*0410*/  SHF.R.S32.HI R17, RZ, 0x1f, R16 ;  /* 0x0000001fff117819 */ /* 0x000fe40000011410 */
[----:B------:R-:W-:-:S02]  /*0420*/  LEA.HI R13, R13, R12, RZ, 0x2 ;  /* 0x0000000c0d0d7211 */ /* 0x000fc400078f10ff */
[----:B------:R-:W-:Y:S02]  /*0430*/  LOP3.LUT R11, R11, 0xfffffffc, RZ, 0xc0, !PT ;  /* 0xfffffffc0b0b7812 */ /* 0x000fe400078ec0ff */
[----:B------:R-:W-:Y:S02]  /*0440*/  LEA.HI R5, R5, R6, RZ, 0x4 ;  /* 0x0000000605057211 */ /* 0x000fe400078f20ff */
[----:B------:R-:W-:Y:S02]  /*0450*/  LEA.HI R15, R15, R14, RZ, 0x2 ;  /* 0x0000000e0f0f7211 */ /* 0x000fe400078f10ff */
[----:B------:R-:W-:Y:S02]  /*0460*/  LEA.HI R17, R17, R16, RZ, 0x2 ;  /* 0x0000001011117211 */ /* 0x000fe400078f10ff */
[----:B------:R-:W-:Y:S02]  /*0470*/  IADD3 R14, -R11, R6, RZ ;  /* 0x000000060b0e7210 */ /* 0x000fe40007ffe1ff */
[----:B------:R-:W-:-:S02]  /*0480*/  SHF.R.U32.HI R13, RZ, 0x2, R13 ;  /* 0x00000002ff0d7819 */ /* 0x000fc4000001160d */
[----:B------:R-:W-:Y:S02]  /*0490*/  SHF.R.U32.HI R5, RZ, 0x4, R5 ;  /* 0x00000004ff057819 */ /* 0x000fe40000011605 */
[----:B------:R-:W-:Y:S02]  /*04a0*/  SHF.R.U32.HI R15, RZ, 0x2, R15 ;  /* 0x00000002ff0f7819 */ /* 0x000fe4000001160f */
[----:B------:R-:W-:Y:S02]  /*04b0*/  SHF.R.U32.HI R17, RZ, 0x2, R17 ;  /* 0x00000002ff117819 */ /* 0x000fe40000011611 */
[C---:B------:R-:W-:Y:S02]  /*04c0*/  LOP3.LUT R12, R14.reuse, 0x3, R13, 0x78, !PT ;  /* 0x000000030e0c7812 */ /* 0x040fe400078e780d */
[C---:B------:R-:W-:Y:S02]  /*04d0*/  LOP3.LUT R11, R14.reuse, 0x3, R5, 0x78, !PT ;  /* 0x000000030e0b7812 */ /* 0x040fe400078e7805 */
[C---:B------:R-:W-:Y:S01]  /*04e0*/  LOP3.LUT R13, R14.reuse, 0x3, R15, 0x78, !PT ;  /* 0x000000030e0d7812 */ /* 0x040fe200078e780f */
[----:B------:R-:W-:Y:S01]  /*04f0*/  IMAD R15, R3, 0x280, RZ ;  /* 0x00000280030f7824 */ /* 0x000fe200078e02ff */
[----:B------:R-:W-:-:S07]  /*0500*/  LOP3.LUT R14, R14, 0x3, R17, 0x78, !PT ;  /* 0x000000030e0e7812 */ /* 0x000fce00078e7811 */
.L_x_1508:
[C---:B------:R-:W-:Y:S01]  /*0510*/  LOP3.LUT R44, R4.reuse, 0x1, RZ, 0xc0, !PT ;  /* 0x00000001042c7812 */ /* 0x040fe200078ec0ff */
[----:B------:R-:W-:Y:S01]  /*0520*/  ULDC.64 UR12, c[0x0][0x248] ;  /* 0x00009200000c7ab9 */ /* 0x000fe20000000a00 */
[--C-:B--2---:R-:W-:Y:S01]  /*0530*/  SHF.R.U64 R5, R4, 0x1, R66.reuse ;  /* 0x0000000104057819 */ /* 0x104fe20000001242 */
[----:B------:R-:W0:Y:S01]  /*0540*/  LDC.64 R34, c[0x0][0x240] ;  /* 0x00009000ff227b82 */ /* 0x000e220000000a00 */
[----:B------:R-:W-:Y:S01]  /*0550*/  SHF.R.U32.HI R18, RZ, 0x1, R66 ;  /* 0x00000001ff127819 */ /* 0x000fe20000011642 */
[----:B------:R-:W-:Y:S01]  /*0560*/  IMAD R44, R44, 0x140, RZ ;  /* 0x000001402c2c7824 */ /* 0x000fe200078e02ff */
[----:B------:R-:W-:-:S04]  /*0570*/  ULDC UR5, c[0x0][0x250] ;  /* 0x0000940000057ab9 */ /* 0x000fc80000000800 */
[----:B------:R-:W-:Y:S01]  /*0580*/  LEA R32, R9, R44, 0x2 ;  /* 0x0000002c09207211 */ /* 0x000fe200078e10ff */
[----:B------:R-:W1:Y:S03]  /*0590*/  LDC.64 R36, c[0x0][0x238] ;  /* 0x00008e00ff247b82 */ /* 0x000e660000000a00 */
[----:B------:R-:W-:Y:S01]  /*05a0*/  SHF.R.S32.HI R33, RZ, 0x1f, R32 ;  /* 0x0000001fff217819 */ /* 0x000fe20000011420 */
[----:B------:R-:W-:-:S04]  /*05b0*/  IMAD.WIDE.U32 R16, R32, -0x33333333, RZ ;  /* 0xcccccccd20107825 */ /* 0x000fc800078e00ff */
[----:B------:R-:W-:Y:S01]  /*05c0*/  IMAD.WIDE.U32 R20, R5, 0x28000, R32 ;  /* 0x0002800005147825 */ /* 0x000fe200078e0020 */
[----:B------:R-:W-:-:S04]  /*05d0*/  SHF.R.U32.HI R16, RZ, 0x5, R17 ;  /* 0x00000005ff107819 */ /* 0x000fc80000011611 */
[----:B------:R-:W-:-:S04]  /*05e0*/  LEA R3, P0, R5, R16, 0x4 ;  /* 0x0000001005037211 */ /* 0x000fc800078020ff */
[----:B------:R-:W-:Y:S01]  /*05f0*/  LEA.HI.X R38, R5, RZ, R18, 0x4, P0 ;  /* 0x000000ff05267211 */ /* 0x000fe200000f2412 */
[----:B------:R-:W-:Y:S01]  /*0600*/  IMAD R5, R18, 0x28000, RZ ;  /* 0x0002800012057824 */ /* 0x000fe200078e02ff */
[----:B------:R-:W-:Y:S02]  /*0610*/  LEA R30, P0, R3, UR12, 0x3 ;  /* 0x0000000c031e7c11 */ /* 0x000fe4000f8018ff */
[----:B------:R-:W-:Y:S01]  /*0620*/  IADD3 R18, P1, R15, R20, RZ ;  /* 0x000000140f127210 */ /* 0x000fe20007f3e0ff */
[----:B------:R-:W-:Y:S01]  /*0630*/  IMAD.IADD R5, R21, 0x1, R5 ;  /* 0x0000000115057824 */ /* 0x000fe200078e0205 */
[----:B------:R-:W-:Y:S01]  /*0640*/  LEA.HI.X R31, R3, UR13, R38, 0x3, P0 ;  /* 0x0000000d031f7c11 */ /* 0x000fe200080f1c26 */
[----:B------:R-:W-:Y:S01]  /*0650*/  ULDC.64 UR12, c[0x0][0x230] ;  /* 0x00008c00000c7ab9 */ /* 0x000fe20000000a00 */
[----:B------:R-:W-:Y:S02]  /*0660*/  SHF.L.U32 R17, R18, 0x1, RZ ;  /* 0x0000000112117819 */ /* 0x000fe400000006ff */
[----:B------:R-:W-:-:S02]  /*0670*/  IADD3.X R3, RZ, R5, RZ, P1, !PT ;  /* 0x00000005ff037210 */ /* 0x000fc40000ffe4ff */
[----:B------:R-:W2:Y:S01]  /*0680*/  LDG.E.64.CONSTANT R30, desc[UR8][R30.64] ;  /* 0x000000081e1e7981 */ /* 0x000ea2000c1e9b00 */
[----:B------:R-:W-:Y:S02]  /*0690*/  IADD3 R42, P0, R17, UR12, RZ ;  /* 0x0000000c112a7c10 */ /* 0x000fe4000ff1e0ff */
[----:B------:R-:W-:-:S04]  /*06a0*/  SHF.L.U64.HI R18, R18, 0x1, R3 ;  /* 0x0000000112127819 */ /* 0x000fc80000010203 */
[----:B------:R-:W-:Y:S01]  /*06b0*/  IADD3.X R43, R18, UR13, RZ, P0, !PT ;  /* 0x0000000d122b7c10 */ /* 0x000fe200087fe4ff */
[----:B0-----:R-:W-:-:S05]  /*06c0*/  IMAD.WIDE R34, R32, 0x2, R34 ;  /* 0x0000000220227825 */ /* 0x001fca00078e0222 */
[----:B------:R-:W3:Y:S01]  /*06d0*/  LDG.E.64.CONSTANT R42, desc[UR8][R42.64] ;  /* 0x000000082a2a7981 */ /* 0x000ee2000c1e9b00 */
[----:B-1----:R-:W-:-:S03]  /*06e0*/  IMAD.WIDE R38, R32, 0x2, R36 ;  /* 0x0000000220267825 */ /* 0x002fc600078e0224 */
[----:B------:R-:W4:Y:S01]  /*06f0*/  LDG.E.64.CONSTANT R34, desc[UR8][R34.64] ;  /* 0x0000000822227981 */ /* 0x000f22000c1e9b00 */
[----:B------:R-:W-:-:S03]  /*0700*/  VIADD R3, R15, 0xa00 ;  /* 0x00000a000f037836 */ /* 0x000fc60000000000 */
[----:B------:R-:W5:Y:S02]  /*0710*/  LDG.E.64.CONSTANT R32, desc[UR8][R38.64] ;  /* 0x0000000826207981 */ /* 0x000f64000c1e9b00 */
[----:B------:R-:W-:-:S04]  /*0720*/  IADD3 R3, P0, R3, R20, RZ ;  /* 0x0000001403037210 */ /* 0x000fc80007f1e0ff */
[----:B------:R-:W-:Y:S02]  /*0730*/  IADD3.X R20, RZ, R5, RZ, P0, !PT ;  /* 0x00000005ff147210 */ /* 0x000fe400007fe4ff */
[C---:B------:R-:W-:Y:S02]  /*0740*/  SHF.L.U32 R19, R3.reuse, 0x1, RZ ;  /* 0x0000000103137819 */ /* 0x040fe400000006ff */
[----:B------:R-:W-:Y:S02]  /*0750*/  SHF.L.U64.HI R20, R3, 0x1, R20 ;  /* 0x0000000103147819 */ /* 0x000fe40000010214 */
[----:B------:R-:W-:-:S04]  /*0760*/  IADD3 R36, P0, R19, UR12, RZ ;  /* 0x0000000c13247c10 */ /* 0x000fc8000ff1e0ff */
[----:B------:R-:W-:Y:S01]  /*0770*/  IADD3.X R37, R20, UR13, RZ, P0, !PT ;  /* 0x0000000d14257c10 */ /* 0x000fe200087fe4ff */
[----:B------:R-:W-:-:S05]  /*0780*/  ULDC.64 UR12, c[0x0][0x228] ;  /* 0x00008a00000c7ab9 */ /* 0x000fca0000000a00 */
[----:B------:R-:W4:Y:S01]  /*0790*/  LDG.E.64.CONSTANT R36, desc[UR8][R36.64] ;  /* 0x0000000824247981 */ /* 0x000f22000c1e9b00 */
[----:B------:R-:W-:-:S04]  /*07a0*/  IADD3 R46, P0, R17, UR12, RZ ;  /* 0x0000000c112e7c10 */ /* 0x000fc8000ff1e0ff */
[----:B------:R-:W-:-:S05]  /*07b0*/  IADD3.X R47, R18, UR13, RZ, P0, !PT ;  /* 0x0000000d122f7c10 */ /* 0x000fca00087fe4ff */
[----:B------:R0:W4:Y:S01]  /*07c0*/  LDG.E.64.CONSTANT R38, desc[UR8][R46.64] ;  /* 0x000000082e267981 */ /* 0x000122000c1e9b00 */
[----:B------:R-:W-:-:S04]  /*07d0*/  IADD3 R40, P0, R19, UR12, RZ ;  /* 0x0000000c13287c10 */ /* 0x000fc8000ff1e0ff */
[----:B------:R-:W-:-:S06]  /*07e0*/  IADD3.X R41, R20, UR13, RZ, P0, !PT ;  /* 0x0000000d14297c10 */ /* 0x000fcc00087fe4ff */
[----:B------:R-:W4:Y:S01]  /*07f0*/  LDG.E.64.CONSTANT R40, desc[UR8][R40.64] ;  /* 0x0000000828287981 */ /* 0x000f22000c1e9b00 */
[----:B------:R-:W-:-:S05]  /*0800*/  IADD3 R68, P0, R4, 0x4, RZ ;  /* 0x0000000404447810 */ /* 0x000fca0007f1e0ff */
[----:B------:R-:W-:Y:S01]  /*0810*/  IMAD.X R66, RZ, RZ, R66, P0 ;  /* 0x000000ffff427224 */ /* 0x000fe200000e0642 */
[----:B------:R-:W-:-:S04]  /*0820*/  ISETP.GE.U32.AND P0, PT, R68, UR10, PT ;  /* 0x0000000a44007c0c */ /* 0x000fc8000bf06070 */
[----:B------:R-:W-:Y:S02]  /*0830*/  ISETP.GE.AND.EX P0, PT, R66, UR6, PT, P0 ;  /* 0x0000000642007c0c */ /* 0x000fe4000bf06300 */
[----:B------:R-:W-:Y:S01]  /*0840*/  ISETP.GT.U32.AND P1, PT, R6, 0x1f, PT ;  /* 0x0000001f0600780c */ /* 0x000fe20003f24070 */
[----:B--2---:R-:W-:-:S06]  /*0850*/  FADD.FTZ R21, R31, UR5 ;  /* 0x000000051f157e21 */ /* 0x004fcc0008010000 */
[----:B------:R-:W1:Y:S01]  /*0860*/  MUFU.RSQ R21, R21 ;  /* 0x0000001500157308 */ /* 0x000e620000001400 */
[--C-:B---3--:R-:W-:Y:S02]  /*0870*/  HADD2.F32 R31, -RZ, R42.reuse.H1_H1 ;  /* 0x3000002aff1f7230 */ /* 0x108fe40000004100 */
[----:B------:R-:W-:-:S03]  /*0880*/  HADD2.F32 R3, -RZ, R42.H0_H0 ;  /* 0x2000002aff037230 */ /* 0x000fc60000004100 */
[C---:B0-----:R-:W-:Y:S01]  /*0890*/  FADD.FTZ R46, -R30.reuse, R31 ;  /* 0x0000001f1e2e7221 */ /* 0x041fe20000010100 */
[----:B------:R-:W-:Y:S02]  /*08a0*/  HADD2.F32 R31, -RZ, R43.H0_H0 ;  /* 0x2000002bff1f7230 */ /* 0x000fe40000004100 */
[----:B------:R-:W-:Y:S01]  /*08b0*/  FADD.FTZ R50, -R30, R3 ;  /* 0x000000031e327221 */ /* 0x000fe20000010100 */
[----:B-----5:R-:W-:Y:S02]  /*08c0*/  HADD2.F32 R3, -RZ, R32.H0_H0 ;  /* 0x20000020ff037230 */ /* 0x020fe40000004100 */
[----:B----4-:R-:W-:Y:S02]  /*08d0*/  HADD2.F32 R48, -RZ, R34.H0_H0 ;  /* 0x20000022ff307230 */ /* 0x010fe40000004100 */
[----:B-1----:R-:W-:Y:S01]  /*08e0*/  FMUL.FTZ R5, R21, R50 ;  /* 0x0000003215057220 */ /* 0x002fe20000410000 */
[----:B------:R-:W-:Y:S02]  /*08f0*/  HADD2.F32 R51, -RZ, R32.H1_H1 ;  /* 0x30000020ff337230 */ /* 0x000fe40000004100 */
[----:B------:R-:W-:-:S02]  /*0900*/  HADD2.F32 R32, -RZ, R34.H1_H1 ;  /* 0x30000022ff207230 */ /* 0x000fc40000004100 */
[----:B------:R-:W-:Y:S01]  /*0910*/  FADD.FTZ R34, -R30, R31 ;  /* 0x0000001f1e227221 */ /* 0x000fe20000010100 */
[----:B------:R-:W-:Y:S01]  /*0920*/  FMUL.FTZ R53, R21, R46 ;  /* 0x0000002e15357220 */ /* 0x000fe20000410000 */
[----:B------:R-:W-:Y:S01]  /*0930*/  FFMA.FTZ R42, R5, R3, R48 ;  /* 0x00000003052a7223 */ /* 0x000fe20000010030 */
[----:B------:R-:W-:Y:S02]  /*0940*/  HADD2.F32 R55, -RZ, R33.H0_H0 ;  /* 0x20000021ff377230 */ /* 0x000fe40000004100 */
[----:B------:R-:W-:Y:S01]  /*0950*/  FMUL.FTZ R57, R21, R34 ;  /* 0x0000002215397220 */ /* 0x000fe20000410000 */
[----:B------:R-:W-:Y:S02]  /*0960*/  HADD2.F32 R56, -RZ, R35.H0_H0 ;  /* 0x20000023ff387230 */ /* 0x000fe40000004100 */
[----:B------:R-:W-:Y:S02]  /*0970*/  HADD2.F32 R47, -RZ, R43.H1_H1 ;  /* 0x3000002bff2f7230 */ /* 0x000fe40000004100 */
[----:B------:R-:W-:Y:S01]  /*0980*/  FFMA.FTZ R43, R53, R51, R32 ;  /* 0x00000033352b7223 */ /* 0x000fe20000010020 */
[----:B------:R-:W-:Y:S01]  /*0990*/  FMUL.FTZ R45, R42, -1.4426950216293334961 ;  /* 0xbfb8aa3b2a2d7820 */ /* 0x000fe20000410000 */
[----:B------:R-:W-:-:S02]  /*09a0*/  FFMA.FTZ R34, R57, R55, R56 ;  /* 0x0000003739227223 */ /* 0x000fc40000010038 */
[----:B------:R-:W-:Y:S02]  /*09b0*/  FMUL.FTZ R49, R43, -1.4426950216293334961 ;  /* 0xbfb8aa3b2b317820 */ /* 0x000fe40000410000 */
[----:B------:R-:W-:Y:S01]  /*09c0*/  FMUL.FTZ R58, R34, -1.4426950216293334961 ;  /* 0xbfb8aa3b223a7820 */ /* 0x000fe20000410000 */
[----:B------:R-:W0:Y:S01]  /*09d0*/  MUFU.EX2 R45, R45 ;  /* 0x0000002d002d7308 */ /* 0x000e220000000800 */
[----:B------:R-:W-:Y:S01]  /*09e0*/  FADD.FTZ R50, -R30, R47 ;  /* 0x0000002f1e327221 */ /* 0x000fe20000010100 */
[----:B------:R-:W-:Y:S02]  /*09f0*/  HADD2.F32 R31, -RZ, R36.H0_H0 ;  /* 0x20000024ff1f7230 */ /* 0x000fe40000004100 */
[----:B------:R-:W-:-:S04]  /*0a00*/  HADD2.F32 R59, -RZ, R33.H1_H1 ;  /* 0x30000021ff3b7230 */ /* 0x000fc80000004100 */
[----:B------:R-:W1:Y:S01]  /*0a10*/  MUFU.EX2 R49, R49 ;  /* 0x0000003100317308 */ /* 0x000e620000000800 */
[----:B------:R-:W-:Y:S02]  /*0a20*/  HADD2.F32 R46, -RZ, R35.H1_H1 ;  /* 0x30000023ff2e7230 */ /* 0x000fe40000004100 */
[----:B------:R-:W-:Y:S01]  /*0a30*/  FMUL.FTZ R61, R21, R50 ;  /* 0x00000032153d7220 */ /* 0x000fe20000410000 */
[----:B------:R-:W-:Y:S01]  /*0a40*/  FADD.FTZ R54, -R30, R31 ;  /* 0x0000001f1e367221 */ /* 0x000fe20000010100 */
[----:B------:R-:W-:-:S03]  /*0a50*/  HADD2.F32 R31, -RZ, R36.H1_H1 ;  /* 0x30000024ff1f7230 */ /* 0x000fc60000004100 */
[----:B------:R-:W2:Y:S01]  /*0a60*/  MUFU.EX2 R58, R58 ;  /* 0x0000003a003a7308 */ /* 0x000ea20000000800 */
[----:B------:R-:W-:Y:S01]  /*0a70*/  FFMA.FTZ R36, R61, R59, R46 ;  /* 0x0000003b3d247223 */ /* 0x000fe2000001002e */
[--C-:B------:R-:W-:Y:S02]  /*0a80*/  HADD2.F32 R35, -RZ, R37.reuse.H0_H0 ;  /* 0x20000025ff237230 */ /* 0x100fe40000004100 */
[----:B------:R-:W-:Y:S01]  /*0a90*/  FMUL.FTZ R54, R21, R54 ;  /* 0x0000003615367220 */ /* 0x000fe20000410000 */
[----:B------:R-:W-:Y:S01]  /*0aa0*/  FADD.FTZ R52, -R30, R31 ;  /* 0x0000001f1e347221 */ /* 0x000fe20000010100 */
[----:B------:R-:W-:Y:S01]  /*0ab0*/  FMUL.FTZ R60, R36, -1.4426950216293334961 ;  /* 0xbfb8aa3b243c7820 */ /* 0x000fe20000410000 */
[----:B0-----:R-:W-:Y:S01]  /*0ac0*/  FADD.FTZ R45, R45, 1 ;  /* 0x3f8000002d2d7421 */ /* 0x001fe20000010000 */
[----:B------:R-:W-:Y:S01]  /*0ad0*/  FFMA.FTZ R33, R3, R54, R48 ;  /* 0x0000003603217223 */ /* 0x000fe20000010030 */
[----:B------:R-:W-:Y:S01]  /*0ae0*/  FADD.FTZ R50, -R30, R35 ;  /* 0x000000231e327221 */ /* 0x000fe20000010100 */
[----:B------:R-:W-:Y:S01]  /*0af0*/  FMUL.FTZ R52, R21, R52 ;  /* 0x0000003415347220 */ /* 0x000fe20000410000 */
[----:B-1----:R-:W-:Y:S01]  /*0b00*/  FADD.FTZ R49, R49, 1 ;  /* 0x3f80000031317421 */ /* 0x002fe20000010000 */
[----:B------:R-:W0:Y:S01]  /*0b10*/  MUFU.EX2 R60, R60 ;  /* 0x0000003c003c7308 */ /* 0x000e220000000800 */
[----:B------:R-:W-:Y:S01]  /*0b20*/  FMUL.FTZ R48, R33, -1.4426950216293334961 ;  /* 0xbfb8aa3b21307820 */ /* 0x000fe20000410000 */
[----:B------:R-:W-:Y:S01]  /*0b30*/  FMUL.FTZ R50, R21, R50 ;  /* 0x0000003215327220 */ /* 0x000fe20000410000 */
[----:B------:R-:W-:-:S02]  /*0b40*/  HADD2.F32 R37, -RZ, R37.H1_H1 ;  /* 0x30000025ff257230 */ /* 0x000fc40000004100 */
[----:B------:R-:W-:Y:S01]  /*0b50*/  FFMA.FTZ R31, R51, R52, R32 ;  /* 0x00000034331f7223 */ /* 0x000fe20000010020 */
[----:B--2---:R-:W-:Y:S01]  /*0b60*/  FADD.FTZ R58, R58, 1 ;  /* 0x3f8000003a3a7421 */ /* 0x004fe20000010000 */
[----:B------:R-:W-:Y:S01]  /*0b70*/  FFMA.FTZ R32, R55, R50, R56 ;  /* 0x0000003237207223 */ /* 0x000fe20000010038 */
[----:B------:R-:W1:Y:S01]  /*0b80*/  MUFU.RCP R45, R45 ;  /* 0x0000002d002d7308 */ /* 0x000e620000001000 */
[----:B------:R-:W-:-:S07]  /*0b90*/  FADD.FTZ R56, -R30, R37 ;  /* 0x000000251e387221 */ /* 0x000fce0000010100 */
[----:B------:R-:W2:Y:S01]  /*0ba0*/  MUFU.RCP R49, R49 ;  /* 0x0000003100317308 */ /* 0x000ea20000001000 */
[----:B------:R-:W-:-:S07]  /*0bb0*/  FMUL.FTZ R56, R21, R56 ;  /* 0x0000003815387220 */ /* 0x000fce0000410000 */
[----:B------:R-:W3:Y:S01]  /*0bc0*/  MUFU.EX2 R48, R48 ;  /* 0x0000003000307308 */ /* 0x000ee20000000800 */
[----:B------:R-:W-:-:S07]  /*0bd0*/  FFMA.FTZ R30, R59, R56, R46 ;  /* 0x000000383b1e7223 */ /* 0x000fce000001002e */
[----:B------:R-:W4:Y:S01]  /*0be0*/  MUFU.RCP R58, R58 ;  /* 0x0000003a003a7308 */ /* 0x000f220000001000 */
[----:B0-----:R-:W-:Y:S01]  /*0bf0*/  FADD.FTZ R37, R60, 1 ;  /* 0x3f8000003c257421 */ /* 0x001fe20000010000 */
[----:B------:R-:W-:Y:S01]  /*0c00*/  FMUL.FTZ R46, R30, -1.4426950216293334961 ;  /* 0xbfb8aa3b1e2e7820 */ /* 0x000fe20000410000 */
[----:B-1----:R-:W-:Y:S01]  /*0c10*/  FADD.FTZ R63, -R45, 1 ;  /* 0x3f8000002d3f7421 */ /* 0x002fe20000010100 */
[----:B------:R-:W-:Y:S01]  /*0c20*/  FMUL.FTZ R47, R31, -1.4426950216293334961 ;  /* 0xbfb8aa3b1f2f7820 */ /* 0x000fe20000410000 */
[----:B--2---:R-:W-:Y:S01]  /*0c30*/  FADD.FTZ R60, -R49, 1 ;  /* 0x3f800000313c7421 */ /* 0x004fe20000010100 */
[----:B------:R-:W-:Y:S02]  /*0c40*/  FMUL.FTZ R35, R32, -1.4426950216293334961 ;  /* 0xbfb8aa3b20237820 */ /* 0x000fe40000410000 */
[----:B------:R-:W0:Y:S01]  /*0c50*/  MUFU.RCP R37, R37 ;  /* 0x0000002500257308 */ /* 0x000e220000001000 */
[----:B---3--:R-:W-:Y:S01]  /*0c60*/  FADD.FTZ R64, R48, 1 ;  /* 0x3f80000030407421 */ /* 0x008fe20000010000 */
[----:B------:R-:W-:Y:S01]  /*0c70*/  FFMA.FTZ R48, R42, R63, 1 ;  /* 0x3f8000002a307423 */ /* 0x000fe2000001003f */
[----:B------:R-:W-:-:S05]  /*0c80*/  FFMA.FTZ R60, R43, R60, 1 ;  /* 0x3f8000002b3c7423 */ /* 0x000fca000001003c */
[----:B------:R-:W1:Y:S01]  /*0c90*/  MUFU.EX2 R46, R46 ;  /* 0x0000002e002e7308 */ /* 0x000e620000000800 */
[----:B----4-:R-:W-:Y:S01]  /*0ca0*/  FADD.FTZ R63, -R58, 1 ;  /* 0x3f8000003a3f7421 */ /* 0x010fe20000010100 */
[--C-:B------:R-:W-:Y:S02]  /*0cb0*/  HADD2.F32 R62, -RZ, R38.reuse.H0_H0 ;  /* 0x20000026ff3e7230 */ /* 0x100fe40000004100 */
[----:B------:R-:W-:Y:S01]  /*0cc0*/  FMUL.FTZ R45, R45, R48 ;  /* 0x000000302d2d7220 */ /* 0x000fe20000410000 */
[----:B------:R-:W-:Y:S01]  /*0cd0*/  FMUL.FTZ R49, R49, R60 ;  /* 0x0000003c31317220 */ /* 0x000fe20000410000 */
[----:B------:R-:W-:Y:S02]  /*0ce0*/  FFMA.FTZ R43, R34, R63, 1 ;  /* 0x3f800000222b7423 */ /* 0x000fe4000001003f */
[----:B------:R-:W2:Y:S01]  /*0cf0*/  MUFU.EX2 R47, R47 ;  /* 0x0000002f002f7308 */ /* 0x000ea20000000800 */
[----:B------:R-:W-:Y:S02]  /*0d00*/  HADD2.F32 R60, -RZ, R38.H1_H1 ;  /* 0x30000026ff3c7230 */ /* 0x000fe40000004100 */
[----:B------:R-:W-:Y:S01]  /*0d10*/  FMUL.FTZ R43, R58, R43 ;  /* 0x0000002b3a2b7220 */ /* 0x000fe20000410000 */
[----:B------:R-:W-:-:S02]  /*0d20*/  HADD2.F32 R38, -RZ, R39.H0_H0 ;  /* 0x20000027ff267230 */ /* 0x000fc40000004100 */
[----:B------:R-:W-:Y:S02]  /*0d30*/  FMUL.FTZ R62, R62, R45 ;  /* 0x0000002d3e3e7220 */ /* 0x000fe40000410000 */
[----:B------:R-:W3:Y:S01]  /*0d40*/  MUFU.EX2 R35, R35 ;  /* 0x0000002300237308 */ /* 0x000ee20000000800 */
[----:B------:R-:W-:Y:S01]  /*0d50*/  FMUL.FTZ R58, R38, R43 ;  /* 0x0000002b263a7220 */ /* 0x000fe20000410000 */
[----:B------:R-:W-:Y:S01]  /*0d60*/  FMUL.FTZ R38, R3, R62 ;  /* 0x0000003e03267220 */ /* 0x000fe20000410000 */
[----:B0-----:R-:W-:Y:S01]  /*0d70*/  FADD.FTZ R65, -R37, 1 ;  /* 0x3f80000025417421 */ /* 0x001fe20000010100 */
[----:B-1----:R-:W-:Y:S01]  /*0d80*/  FADD.FTZ R43, R46, 1 ;  /* 0x3f8000002e2b7421 */ /* 0x002fe20000010000 */
[----:B------:R-:W-:Y:S01]  /*0d90*/  FMUL.FTZ R60, R60, R49 ;  /* 0x000000313c3c7220 */ /* 0x000fe20000410000 */
[----:B------:R-:W-:Y:S01]  /*0da0*/  FFMA.FTZ R46, R5, R38, RZ ;  /* 0x00000026052e7223 */ /* 0x000fe200000100ff */
[----:B------:R-:W-:Y:S01]  /*0db0*/  FFMA.FTZ R36, R36, R65, 1 ;  /* 0x3f80000024247423 */ /* 0x000fe20000010041 */
[----:B------:R0:W-:Y:S01]  /*0dc0*/  MUFU.RCP R42, R64 ;  /* 0x00000040002a7308 */ /* 0x0001e20000001000 */
[----:B--2---:R-:W-:-:S02]  /*0dd0*/  FADD.FTZ R47, R47, 1 ;  /* 0x3f8000002f2f7421 */ /* 0x004fc40000010000 */
[----:B------:R-:W-:-:S05]  /*0de0*/  FMUL.FTZ R37, R37, R36 ;  /* 0x0000002425257220 */ /* 0x000fca0000410000 */
[----:B------:R-:W1:Y:S01]  /*0df0*/  MUFU.RCP R38, R43 ;  /* 0x0000002b00267308 */ /* 0x000e620000001000 */
[----:B---3--:R-:W-:Y:S01]  /*0e00*/  FADD.FTZ R35, R35, 1 ;  /* 0x3f80000023237421 */ /* 0x008fe20000010000 */
[----:B0-----:R-:W-:Y:S02]  /*0e10*/  HADD2.F32 R64, -RZ, R39.H1_H1 ;  /* 0x30000027ff407230 */ /* 0x001fe40000004100 */
[----:B------:R-:W-:Y:S01]  /*0e20*/  FMUL.FTZ R39, R51, R60 ;  /* 0x0000003c33277220 */ /* 0x000fe20000410000 */
[----:B------:R-:W-:-:S03]  /*0e30*/  FMUL.FTZ R36, R55, R58 ;  /* 0x0000003a37247220 */ /* 0x000fc60000410000 */
[----:B------:R-:W0:Y:S01]  /*0e40*/  MUFU.RCP R34, R47 ;  /* 0x0000002f00227308 */ /* 0x000e220000001000 */
[----:B------:R-:W-:Y:S01]  /*0e50*/  FFMA.FTZ R46, R53, R39, R46 ;  /* 0x00000027352e7223 */ /* 0x000fe2000001002e */
[----:B------:R-:W-:-:S03]  /*0e60*/  FMUL.FTZ R64, R64, R37 ;  /* 0x0000002540407220 */ /* 0x000fc60000410000 */
[----:B------:R-:W-:-:S03]  /*0e70*/  FFMA.FTZ R36, R57, R36, R46 ;  /* 0x0000002439247223 */ /* 0x000fc6000001002e */
[----:B------:R-:W2:Y:S01]  /*0e80*/  MUFU.RCP R35, R35 ;  /* 0x0000002300237308 */ /* 0x000ea20000001000 */
[----:B------:R-:W-:Y:S01]  /*0e90*/  FMUL.FTZ R37, R59, R64 ;  /* 0x000000403b257220 */ /* 0x000fe20000410000 */
[----:B-1----:R-:W-:-:S03]  /*0ea0*/  FADD.FTZ R43, -R38, 1 ;  /* 0x3f800000262b7421 */ /* 0x002fc60000010100 */
[----:B------:R-:W-:Y:S01]  /*0eb0*/  FFMA.FTZ R37, R61, R37, R36 ;  /* 0x000000253d257223 */ /* 0x000fe20000010024 */
[----:B------:R-:W-:Y:S01]  /*0ec0*/  FADD.FTZ R36, -R42, 1 ;  /* 0x3f8000002a247421 */ /* 0x000fe20000010100 */
[----:B------:R-:W-:Y:S01]  /*0ed0*/  FFMA.FTZ R43, R30, R43, 1 ;  /* 0x3f8000001e2b7423 */ /* 0x000fe2000001002b */
[----:B------:R-:W-:Y:S01]  /*0ee0*/  FFMA.FTZ R30, R3, R62, RZ ;  /* 0x0000003e031e7223 */ /* 0x000fe200000100ff */
[----:B0-----:R-:W-:Y:S01]  /*0ef0*/  FADD.FTZ R46, -R34, 1 ;  /* 0x3f800000222e7421 */ /* 0x001fe20000010100 */
[----:B------:R-:W-:Y:S01]  /*0f00*/  FFMA.FTZ R33, R33, R36, 1 ;  /* 0x3f80000021217423 */ /* 0x000fe20000010024 */
[--C-:B------:R-:W-:Y:S02]  /*0f10*/  HADD2.F32 R65, -RZ, R40.reuse.H0_H0 ;  /* 0x20000028ff417230 */ /* 0x100fe40000004100 */
[----:B------:R-:W-:Y:S01]  /*0f20*/  FFMA.FTZ R30, R51, R60, R30 ;  /* 0x0000003c331e7223 */ /* 0x000fe2000001001e */
[----:B------:R-:W-:Y:S01]  /*0f30*/  FFMA.FTZ R31, R31, R46, 1 ;  /* 0x3f8000001f1f7423 */ /* 0x000fe2000001002e */
[----:B------:R-:W-:Y:S01]  /*0f40*/  FMUL.FTZ R42, R42, R33 ;  /* 0x000000212a2a7220 */ /* 0x000fe20000410000 */
[----:B------:R-:W-:-:S02]  /*0f50*/  HADD2.F32 R63, -RZ, R40.H1_H1 ;  /* 0x30000028ff3f7230 */ /* 0x000fc40000004100 */
[----:B--2---:R-:W-:Y:S01]  /*0f60*/  FADD.FTZ R39, -R35, 1 ;  /* 0x3f80000023277421 */ /* 0x004fe20000010100 */
[----:B------:R-:W-:Y:S01]  /*0f70*/  FMUL.FTZ R34, R34, R31 ;  /* 0x0000001f22227220 */ /* 0x000fe20000410000 */
[----:B------:R-:W-:Y:S01]  /*0f80*/  FMUL.FTZ R65, R65, R42 ;  /* 0x0000002a41417220 */ /* 0x000fe20000410000 */
[----:B------:R-:W-:Y:S01]  /*0f90*/  FFMA.FTZ R30, R55, R58, R30 ;  /* 0x0000003a371e7223 */ /* 0x000fe2000001001e */
[----:B------:R-:W-:Y:S01]  /*0fa0*/  FFMA.FTZ R32, R32, R39, 1 ;  /* 0x3f80000020207423 */ /* 0x000fe20000010027 */
[----:B------:R-:W-:Y:S01]  /*0fb0*/  FMUL.FTZ R63, R63, R34 ;  /* 0x000000223f3f7220 */ /* 0x000fe20000410000 */
[----:B------:R-:W-:Y:S01]  /*0fc0*/  FMUL.FTZ R31, R3, R65 ;  /* 0x00000041031f7220 */ /* 0x000fe20000410000 */
[--C-:B------:R-:W-:Y:S02]  /*0fd0*/  HADD2.F32 R69, -RZ, R41.reuse.H0_H0 ;  /* 0x20000029ff457230 */ /* 0x100fe40000004100 */
[----:B------:R-:W-:Y:S01]  /*0fe0*/  FMUL.FTZ R36, R35, R32 ;  /* 0x0000002023247220 */ /* 0x000fe20000410000 */
[----:B------:R-:W-:Y:S01]  /*0ff0*/  FFMA.FTZ R30, R59, R64, R30 ;  /* 0x000000403b1e7223 */ /* 0x000fe2000001001e */
[----:B------:R-:W-:-:S02]  /*1000*/  HADD2.F32 R67, -RZ, R41.H1_H1 ;  /* 0x30000029ff437230 */ /* 0x000fc40000004100 */
[----:B------:R-:W-:Y:S01]  /*1010*/  FFMA.FTZ R31, R54, R31, R37 ;  /* 0x0000001f361f7223 */ /* 0x000fe20000010025 */
[----:B------:R-:W-:Y:S01]  /*1020*/  FMUL.FTZ R32, R51, R63 ;  /* 0x0000003f33207220 */ /* 0x000fe20000410000 */
[----:B------:R-:W-:Y:S01]  /*1030*/  FMUL.FTZ R38, R38, R43 ;  /* 0x0000002b26267220 */ /* 0x000fe20000410000 */
[----:B------:R-:W-:Y:S01]  /*1040*/  FFMA.FTZ R30, R3, R65, R30 ;  /* 0x00000041031e7223 */ /* 0x000fe2000001001e */
[----:B------:R-:W-:Y:S01]  /*1050*/  FMUL.FTZ R69, R69, R36 ;  /* 0x0000002445457220 */ /* 0x000fe20000410000 */
[----:B------:R-:W-:Y:S01]  /*1060*/  FFMA.FTZ R31, R52, R32, R31 ;  /* 0x00000020341f7223 */ /* 0x000fe2000001001f */
[----:B------:R-:W-:Y:S01]  /*1070*/  FMUL.FTZ R67, R67, R38 ;  /* 0x0000002643437220 */ /* 0x000fe20000410000 */
[----:B------:R-:W-:Y:S01]  /*1080*/  FFMA.FTZ R30, R51, R63, R30 ;  /* 0x0000003f331e7223 */ /* 0x000fe2000001001e */
[----:B------:R-:W-:Y:S02]  /*1090*/  FMUL.FTZ R32, R55, R69 ;  /* 0x0000004537207220 */ /* 0x000fe40000410000 */
[----:B------:R-:W-:Y:S01]  /*10a0*/  FMUL.FTZ R33, R59, R67 ;  /* 0x000000433b217220 */ /* 0x000fe20000410000 */
[----:B------:R-:W-:Y:S01]  /*10b0*/  FFMA.FTZ R30, R55, R69, R30 ;  /* 0x00000045371e7223 */ /* 0x000fe2000001001e */
[----:B------:R-:W-:-:S03]  /*10c0*/  FFMA.FTZ R31, R50, R32, R31 ;  /* 0x00000020321f7223 */ /* 0x000fc6000001001f */
[----:B------:R-:W-:Y:S01]  /*10d0*/  FFMA.FTZ R30, R59, R67, R30 ;  /* 0x000000433b1e7223 */ /* 0x000fe2000001001e */
[----:B------:R-:W-:Y:S01]  /*10e0*/  FFMA.FTZ R31, R56, R33, R31 ;  /* 0x00000021381f7223 */ /* 0x000fe2000001001f */
[----:B------:R-:W-:Y:S01]  /*10f0*/  FFMA.FTZ R33, R5, R62, R28 ;  /* 0x0000003e05217223 */ /* 0x000fe2000001001c */
[----:B------:R-:W-:Y:S01]  /*1100*/  FADD.FTZ R32, R62, R29 ;  /* 0x0000001d3e207221 */ /* 0x000fe20000010000 */
[----:B------:R-:W-:Y:S01]  /*1110*/  FFMA.FTZ R35, R53, R60, R26 ;  /* 0x0000003c35237223 */ /* 0x000fe2000001001a */
[----:B------:R-:W-:Y:S01]  /*1120*/  FADD.FTZ R34, R60, R27 ;  /* 0x0000001b3c227221 */ /* 0x000fe20000010000 */
[----:B------:R0:W-:Y:S01]  /*1130*/  STS.64 [R10], R30 ;  /* 0x0000001e0a007388 */ /* 0x0001e20000000a00 */
        /* <DEDUP_REMOVED lines=24> */
[----:B------:R-:W-:-:S05]  /*12c0*/  LOP3.LUT R41, R41, 0xffffffe0, R2, 0xe2, !PT ;  /* 0xffffffe029297812 */ /* 0x000fca00078ee202 */
[----:B------:R-:W-:Y:S01]  /*12d0*/  IMAD R41, R41, 0x280, R6 ;  /* 0x0000028029297824 */ /* 0x000fe200078e0206 */
[----:B0-----:R-:W-:-:S04]  /*12e0*/  ULEA UR5, UR7, UR5, 0x18 ;  /* 0x0000000507057291 */ /* 0x001fc8000f8ec03f */
[----:B------:R-:W-:Y:S02]  /*12f0*/  IADD3 R41, R44, R41, RZ ;  /* 0x000000292c297210 */ /* 0x000fe40007ffe0ff */
[----:B------:R-:W-:-:S03]  /*1300*/  LEA R30, R6, UR5, 0x5 ;  /* 0x00000005061e7c11 */ /* 0x000fc6000f8e28ff */
[----:B------:R-:W-:Y:S01]  /*1310*/  IMAD.SHL.U32 R41, R41, 0x2, RZ ;  /* 0x0000000229297824 */ /* 0x000fe200078e00ff */
        /* <DEDUP_REMOVED lines=12> */
[----:B------:R-:W-:Y:S01]  /*13e0*/  STS.64 [R40], R22 ;  /* 0x0000001628007388 */ /* 0x000fe20000000a00 */
[----:B------:R-:W-:Y:S08]  /*13f0*/  BAR.SYNC.DEFER_BLOCKING 0x0 ;  /* 0x0000000000007b1d */ /* 0x000ff00000010000 */
[----:B0-----:R-:W0:Y:S01]  /*1400*/  LDC.64 R38, c[0x0][0x260] ;  /* 0x00009800ff267b82 */ /* 0x001e220000000a00 */
        /* <DEDUP_REMOVED lines=14> */
.L_x_1497:
        /* <DEDUP_REMOVED lines=12> */
[----:B------:R-:W-:Y:S01]  /*15b0*/  VIADD R40, R44, 0x20 ;  /* 0x000000202c287836 */ /* 0x000fe20000000000 */
[----:B------:R-:W-:Y:S02]  /*15c0*/  SHF.R.S32.HI R30, RZ, 0x1f, R33 ;  /* 0x0000001fff1e7819 */ /* 0x000fe40000011421 */
[----:B------:R-:W-:Y:S02]  /*15d0*/  SHF.R.S32.HI R35, RZ, 0x1f, R32 ;  /* 0x0000001fff237819 */ /* 0x000fe40000011420 */
[----:B------:R-:W-:Y:S02]  /*15e0*/  LEA.HI R33, R30, R33, RZ, 0x2 ;  /* 0x000000211e217211 */ /* 0x000fe400078f10ff */
[----:B------:R-:W-:-:S02]  /*15f0*/  SHF.R.S32.HI R30, RZ, 0x1f, R31 ;  /* 0x0000001fff1e7819 */ /* 0x000fc4000001141f */
[----:B------:R-:W-:Y:S02]  /*1600*/  IADD3 R34, R44, 0x10, RZ ;  /* 0x000000102c227810 */ /* 0x000fe40007ffe0ff */
[----:B------:R-:W-:Y:S02]  /*1610*/  LEA.HI R31, R30, R31, RZ, 0x2 ;  /* 0x0000001f1e1f7211 */ /* 0x000fe400078f10ff */
[----:B------:R-:W-:Y:S02]  /*1620*/  LEA.HI R30, R35, R32, RZ, 0x2 ;  /* 0x00000020231e7211 */ /* 0x000fe400078f10ff */
[----:B------:R-:W-:Y:S02]  /*1630*/  SHF.R.S32.HI R35, RZ, 0x1f, R44 ;  /* 0x0000001fff237819 */ /* 0x000fe4000001142c */
[----:B------:R-:W-:Y:S02]  /*1640*/  SHF.R.S32.HI R37, RZ, 0x1f, R34 ;  /* 0x0000001fff257819 */ /* 0x000fe40000011422 */
[----:B------:R-:W-:-:S02]  /*1650*/  SHF.R.S32.HI R39, RZ, 0x1f, R36 ;  /* 0x0000001fff277819 */ /* 0x000fc40000011424 */
[----:B------:R-:W-:Y:S02]  /*1660*/  LEA.HI R35, R35, R44, RZ, 0x2 ;  /* 0x0000002c23237211 */ /* 0x000fe400078f10ff */
[----:B------:R-:W-:Y:S02]  /*1670*/  LEA.HI R32, R37, R34, RZ, 0x2 ;  /* 0x0000002225207211 */ /* 0x000fe400078f10ff */
[----:B------:R-:W-:Y:S02]  /*1680*/  LEA.HI R34, R39, R36, RZ, 0x2 ;  /* 0x0000002427227211 */ /* 0x000fe400078f10ff */
[C---:B------:R-:W-:Y:S02]  /*1690*/  IADD3 R36, R44.reuse, 0x18, RZ ;  /* 0x000000182c247810 */ /* 0x040fe40007ffe0ff */
[----:B------:R-:W-:Y:S02]  /*16a0*/  SHF.R.S32.HI R35, RZ, 0x2, R35 ;  /* 0x00000002ff237819 */ /* 0x000fe40000011423 */
[----:B------:R-:W-:-:S02]  /*16b0*/  IADD3 R38, R44, 0x1c, RZ ;  /* 0x0000001c2c267810 */ /* 0x000fc40007ffe0ff */
[----:B------:R-:W-:Y:S01]  /*16c0*/  SHF.R.S32.HI R37, RZ, 0x1f, R36 ;  /* 0x0000001fff257819 */ /* 0x000fe20000011424 */
[----:B------:R-:W-:Y:S01]  /*16d0*/  IMAD R35, R35, 0x28, R8 ;  /* 0x0000002823237824 */ /* 0x000fe200078e0208 */
[----:B------:R-:W-:Y:S02]  /*16e0*/  SHF.R.S32.HI R33, RZ, 0x2, R33 ;  /* 0x00000002ff217819 */ /* 0x000fe40000011421 */
[----:B------:R-:W-:Y:S02]  /*16f0*/  SHF.R.S32.HI R39, RZ, 0x1f, R38 ;  /* 0x0000001fff277819 */ /* 0x000fe40000011426 */
[----:B------:R-:W-:Y:S01]  /*1700*/  LEA.HI R36, R37, R36, RZ, 0x2 ;  /* 0x0000002425247211 */ /* 0x000fe200078f10ff */
[----:B------:R-:W-:Y:S01]  /*1710*/  IMAD R33, R33, 0x28, R8 ;  /* 0x0000002821217824 */ /* 0x000fe200078e0208 */
[----:B------:R-:W-:Y:S02]  /*1720*/  IADD3 R42, R44, 0x24, RZ ;  /* 0x000000242c2a7810 */ /* 0x000fe40007ffe0ff */
[----:B------:R-:W-:Y:S01]  /*1730*/  SHF.R.S32.HI R37, RZ, 0x2, R31 ;  /* 0x00000002ff257819 */ /* 0x000fe2000001141f */
[----:B------:R-:W-:Y:S01]  /*1740*/  IMAD.IADD R31, R35, 0x1, R46 ;  /* 0x00000001231f7824 */ /* 0x000fe200078e022e */
[----:B------:R-:W-:-:S02]  /*1750*/  SHF.R.S32.HI R41, RZ, 0x1f, R40 ;  /* 0x0000001fff297819 */ /* 0x000fc40000011428 */
[----:B------:R-:W-:Y:S01]  /*1760*/  LEA.HI R38, R39, R38, RZ, 0x2 ;  /* 0x0000002627267211 */ /* 0x000fe200078f10ff */
[----:B------:R-:W-:Y:S01]  /*1770*/  IMAD R37, R37, 0x28, R8 ;  /* 0x0000002825257824 */ /* 0x000fe200078e0208 */
[----:B------:R-:W-:Y:S02]  /*1780*/  SHF.R.S32.HI R39, RZ, 0x1f, R42 ;  /* 0x0000001fff277819 */ /* 0x000fe4000001142a */
[----:B------:R-:W-:Y:S02]  /*1790*/  SHF.R.S32.HI R35, RZ, 0x2, R30 ;  /* 0x00000002ff237819 */ /* 0x000fe4000001141e */
[----:B------:R-:W-:Y:S01]  /*17a0*/  IADD3 R33, R46, R33, RZ ;  /* 0x000000212e217210 */ /* 0x000fe20007ffe0ff */
[----:B------:R-:W0:Y:S01]  /*17b0*/  LDS.64 R30, [R31] ;  /* 0x000000001f1e7984 */ /* 0x000e220000000a00 */
[----:B------:R-:W-:Y:S02]  /*17c0*/  LEA.HI R40, R41, R40, RZ, 0x2 ;  /* 0x0000002829287211 */ /* 0x000fe400078f10ff */
[----:B------:R-:W-:Y:S01]  /*17d0*/  LEA.HI R42, R39, R42, RZ, 0x2 ;  /* 0x0000002a272a7211 */ /* 0x000fe200078f10ff */
[----:B------:R-:W-:Y:S01]  /*17e0*/  IMAD R39, R35, 0x28, R8 ;  /* 0x0000002823277824 */ /* 0x000fe200078e0208 */
[----:B------:R-:W-:-:S02]  /*17f0*/  SHF.R.S32.HI R41, RZ, 0x2, R32 ;  /* 0x00000002ff297819 */ /* 0x000fc40000011420 */
        /* <DEDUP_REMOVED lines=26> */
[----:B------:R-:W5:Y:S01]  /*19a0*/  LDS.64 R46, [R48] ;  /* 0x00000000302e7984 */ /* 0x000f620000000a00 */
[----:B0-----:R-:W-:Y:S01]  /*19b0*/  FADD.FTZ R30, RZ, R30 ;  /* 0x0000001eff1e7221 */ /* 0x001fe20000010000 */
[----:B------:R-:W-:-:S02]  /*19c0*/  FADD.FTZ R31, RZ, R31 ;  /* 0x0000001fff1f7221 */ /* 0x000fc40000010000 */
        /* <DEDUP_REMOVED lines=19> */
.L_x_1499:
[----:B------:R-:W-:Y:S05]  /*1b00*/  BSYNC B0 ;  /* 0x0000000000007941 */ /* 0x000fea0003800000 */
.L_x_1498:
[----:B------:R-:W1:Y:S01]  /*1b10*/  SHFL.BFLY PT, R31, R48, 0x2, 0x1f ;  /* 0x0c401f00301f7f89 */ /* 0x000e6200000e0000 */
[----:B------:R-:W-:Y:S01]  /*1b20*/  LOP3.LUT P2, RZ, R6, 0xffffffe3, RZ, 0xc0, !PT ;  /* 0xffffffe306ff7812 */ /* 0x000fe2000784c0ff */
[----:B------:R-:W-:Y:S01]  /*1b30*/  BSSY B0, `(.L_x_1500) ;  /* 0x0000015000007945 */ /* 0x000fe20003800000 */
[----:B------:R-:W-:Y:S01]  /*1b40*/  ISETP.GE.U32.AND P1, PT, R68, UR10, PT ;  /* 0x0000000a44007c0c */ /* 0x000fe2000bf26070 */
[----:B------:R-:W2:Y:S03]  /*1b50*/  SHFL.BFLY PT, R30, R49, 0x2, 0x1f ;  /* 0x0c401f00311e7f89 */ /* 0x000ea600000e0000 */
[----:B------:R-:W-:Y:S01]  /*1b60*/  ISETP.GE.AND.EX P1, PT, R66, UR6, PT, P1 ;  /* 0x0000000642007c0c */ /* 0x000fe2000bf26310 */
        /* <DEDUP_REMOVED lines=17> */
.L_x_1501:
[----:B------:R-:W-:Y:S05]  /*1c80*/  BSYNC B0 ;  /* 0x0000000000007941 */ /* 0x000fea0003800000 */
.L_x_1500:
[----:B------:R-:W-:Y:S05]  /*1c90*/  @P1 BRA `(.L_x_1502) ;  /* 0x0000000000541947 */ /* 0x000fea0003800000 */
[----:B------:R-:W-:Y:S01]  /*1ca0*/  BAR.SYNC.DEFER_BLOCKING 0x0 ;  /* 0x0000000000007b1d */ /* 0x000fe20000010000 */
[----:B------:R-:W-:-:S13]  /*1cb0*/  ISETP.NE.AND P1, PT, R6, RZ, PT ;  /* 0x000000ff0600720c */ /* 0x000fda0003f25270 */
[----:B------:R-:W-:Y:S05]  /*1cc0*/  @P1 BRA `(.L_x_1503) ;  /* 0x00000000003c1947 */ /* 0x000fea0003800000 */
[----:B-1----:R-:W1:Y:S01]  /*1cd0*/  LDC.64 R30, c[0x0][0x268] ;  /* 0x00009a00ff1e7b82 */ /* 0x002e620000000a00 */
        /* <DEDUP_REMOVED lines=8> */
.L_x_1504:
[----:B------:R-:W2:Y:S04]  /*1d60*/  LD.E.STRONG.GPU R32, desc[UR8][R30.64] ;  /* 0x000000081e207980 */ /* 0x000ea8000c10f900 */
[----:B--2---:R-:W-:Y:S01]  /*1d70*/  CCTL.IVALL ;  /* 0x00000000ff00798f */ /* 0x004fe20002000000 */
[----:B------:R-:W-:Y:S05]  /*1d80*/  YIELD ;  /* 0x0000000000007946 */ /* 0x000fea0003800000 */
[----:B-----5:R-:W-:-:S04]  /*1d90*/  LOP3.LUT R32, R32, R33, RZ, 0x3c, !PT ;  /* 0x0000002120207212 */ /* 0x020fc800078e3cff */
[----:B------:R-:W-:-:S13]  /*1da0*/  ISETP.GT.AND P1, PT, R32, -0x1, PT ;  /* 0xffffffff2000780c */ /* 0x000fda0003f24270 */
[----:B------:R-:W-:Y:S05]  /*1db0*/  @P1 BRA `(.L_x_1504) ;  /* 0xfffffffc00e81947 */ /* 0x000fea000383ffff */
.L_x_1503:
[----:B------:R-:W-:Y:S05]  /*1dc0*/  WARPSYNC.ALL ;  /* 0x0000000000007948 */ /* 0x000fea0003800000 */
[----:B------:R-:W-:Y:S06]  /*1dd0*/  BAR.SYNC.DEFER_BLOCKING 0x0 ;  /* 0x0000000000007b1d */ /* 0x000fec0000010000 */
[----:B------:R-:W-:Y:S05]  /*1de0*/  BRA `(.L_x_1505) ;  /* 0x0000000000607947 */ /* 0x000fea0003800000 */
.L_x_1502:
[----:B------:R-:W-:Y:S01]  /*1df0*/  BAR.SYNC.DEFER_BLOCKING 0x0 ;  /* 0x0000000000007b1d */ /* 0x000fe20000010000 */
[----:B------:R-:W-:-:S13]  /*1e00*/  ISETP.NE.AND P1, PT, R6, RZ, PT ;  /* 0x000000ff0600720c */ /* 0x000fda0003f25270 */
[----:B------:R-:W-:Y:S05]  /*1e10*/  @P1 BRA `(.L_x_1506) ;  /* 0x00000000004c1947 */ /* 0x000fea0003800000 */
[----:B-1----:R-:W1:Y:S01]  /*1e20*/  LDC.64 R30, c[0x0][0x268] ;  /* 0x00009a00ff1e7b82 */ /* 0x002e620000000a00 */
        /* <DEDUP_REMOVED lines=12> */
.L_x_1507:
[----:B------:R-:W2:Y:S04]  /*1ef0*/  LD.E.STRONG.GPU R32, desc[UR8][R30.64] ;  /* 0x000000081e207980 */ /* 0x000ea8000c10f900 */
[----:B--2---:R-:W-:Y:S01]  /*1f00*/  CCTL.IVALL ;  /* 0x00000000ff00798f */ /* 0x004fe20002000000 */
[----:B------:R-:W-:Y:S05]  /*1f10*/  YIELD ;  /* 0x0000000000007946 */ /* 0x000fea0003800000 */
[----:B-----5:R-:W-:-:S04]  /*1f20*/  LOP3.LUT R32, R32, R33, RZ, 0x3c, !PT ;  /* 0x0000002120207212 */ /* 0x020fc800078e3cff */
[----:B------:R-:W-:-:S13]  /*1f30*/  ISETP.GT.AND P1, PT, R32, -0x1, PT ;  /* 0xffffffff2000780c */ /* 0x000fda0003f24270 */
[----:B------:R-:W-:Y:S05]  /*1f40*/  @P1 BRA `(.L_x_1507) ;  /* 0xfffffffc00e81947 */ /* 0x000fea000383ffff */
.L_x_1506:
[----:B------:R-:W-:Y:S05]  /*1f50*/  WARPSYNC.ALL ;  /* 0x0000000000007948 */ /* 0x000fea0003800000 */
[----:B------:R-:W-:Y:S06]  /*1f60*/  BAR.SYNC.DEFER_BLOCKING 0x0 ;  /* 0x0000000000007b1d */ /* 0x000fec0000010000 */
.L_x_1505:
[----:B------:R-:W-:Y:S01]  /*1f70*/  ISETP.GT.U32.AND P1, PT, R6, 0xff, PT ;  /* 0x000000ff0600780c */ /* 0x000fe20003f24070 */
[----:B------:R-:W2:Y:S01]  /*1f80*/  S2UR UR7, SR_CgaCtaId ;  /* 0x00000000000779c3 */ /* 0x000ea20000008800 */
[----:B------:R-:W-:Y:S01]  /*1f90*/  UMOV UR5, 0x400 ;  /* 0x0000040000057882 */ /* 0x000fe20000000000 */
[----:B------:R-:W-:Y:S01]  /*1fa0*/  SHF.L.U32 R4, R4, 0x3, RZ ;  /* 0x0000000304047819 */ /* 0x000fe200000006ff */
[----:B------:R-:W-:-:S09]  /*1fb0*/  ULDC.64 UR12, c[0x0][0x210] ;  /* 0x00008400000c7ab9 */ /* 0x000fd20000000a00 */
[----:B-1----:R-:W1:Y:S01]  /*1fc0*/  @!P1 LDC R33, c[0x0][0x10] ;  /* 0x00000400ff219b82 */ /* 0x002e620000000800 */
[----:B------:R-:W-:-:S07]  /*1fd0*/  @!P1 LOP3.LUT R35, R6, 0x1f, RZ, 0xc0, !PT ;  /* 0x0000001f06239812 */ /* 0x000fce00078ec0ff */
[----:B------:R-:W3:Y:S01]  /*1fe0*/  @!P1 LDC.64 R30, c[0x0][0x260] ;  /* 0x00009800ff1e9b82 */ /* 0x000ee20000000a00 */
[----:B-1----:R-:W-:Y:S01]  /*1ff0*/  @!P1 IMAD R32, R33, UR4, R0 ;  /* 0x0000000421209c24 */ /* 0x002fe2000f8e0200 */
[----:B------:R-:W-:-:S04]  /*2000*/  @!P1 LOP3.LUT R33, R6, 0x7fffffe0, RZ, 0xc0, !PT ;  /* 0x7fffffe006219812 */ /* 0x000fc800078ec0ff */
[----:B------:R-:W-:-:S04]  /*2010*/  @!P1 LEA R32, R32, R33, 0x8 ;  /* 0x0000002120209211 */ /* 0x000fc800078e40ff */
[----:B------:R-:W-:-:S05]  /*2020*/  @!P1 IADD3 R32, R32, R35, RZ ;  /* 0x0000002320209210 */ /* 0x000fca0007ffe0ff */
[----:B------:R-:W-:-:S04]  /*2030*/  @!P1 IMAD.SHL.U32 R33, R32, 0x2, RZ ;  /* 0x0000000220219824 */ /* 0x000fc800078e00ff */
[----:B---3--:R-:W-:-:S06]  /*2040*/  @!P1 IMAD.WIDE.U32 R30, R33, 0x4, R30 ;  /* 0x00000004211e9825 */ /* 0x008fcc00078e001e */
[----:B------:R-:W3:Y:S01]  /*2050*/  @!P1 LDG.E.64 R30, desc[UR8][R30.64] ;  /* 0x000000081e1e9981 */ /* 0x000ee2000c1e1b00 */
[----:B------:R-:W-:Y:S01]  /*2060*/  CS2R R32, SRZ ;  /* 0x0000000000207805 */ /* 0x000fe2000001ff00 */
[----:B------:R-:W-:Y:S02]  /*2070*/  UIADD3 UR5, UR5, 0x3480, URZ ;  /* 0x0000348005057890 */ /* 0x000fe4000fffe03f */
[----:B------:R-:W-:Y:S02]  /*2080*/  ULOP3.LUT UR4, UR4, 0x1, URZ, 0x3c, !UPT ;  /* 0x0000000104047892 */ /* 0x000fe4000f8e3c3f */
[----:B--2---:R-:W-:Y:S01]  /*2090*/  ULEA UR5, UR7, UR5, 0x18 ;  /* 0x0000000507057291 */ /* 0x004fe2000f8ec03f */
[----:B---3--:R-:W-:Y:S01]  /*20a0*/  @!P1 FADD.FTZ R33, RZ, R30 ;  /* 0x0000001eff219221 */ /* 0x008fe20000010000 */
[----:B------:R-:W-:Y:S01]  /*20b0*/  @!P1 FADD.FTZ R32, RZ, R31 ;  /* 0x0000001fff209221 */ /* 0x000fe20000010000 */
[----:B------:R-:W-:-:S03]  /*20c0*/  LOP3.LUT P1, RZ, R6, 0xffffff1f, RZ, 0xc0, !PT ;  /* 0xffffff1f06ff7812 */ /* 0x000fc6000782c0ff */
[----:B------:R-:W1:Y:S04]  /*20d0*/  SHFL.BFLY PT, R34, R33, 0x10, 0x1f ;  /* 0x0e001f0021227f89 */ /* 0x000e6800000e0000 */
[----:B------:R-:W2:Y:S01]  /*20e0*/  SHFL.BFLY PT, R35, R32, 0x10, 0x1f ;  /* 0x0e001f0020237f89 */ /* 0x000ea200000e0000 */
[----:B-1----:R-:W-:Y:S01]  /*20f0*/  FADD.FTZ R34, R34, R33 ;  /* 0x0000002122227221 */ /* 0x002fe20000010000 */
[----:B--2---:R-:W-:-:S04]  /*2100*/  FADD.FTZ R35, R35, R32 ;  /* 0x0000002023237221 */ /* 0x004fc80000010000 */
[----:B0-----:R-:W0:Y:S04]  /*2110*/  SHFL.BFLY PT, R37, R34, 0x8, 0x1f ;  /* 0x0d001f0022257f89 */ /* 0x001e2800000e0000 */
[----:B------:R-:W1:Y:S01]  /*2120*/  SHFL.BFLY PT, R36, R35, 0x8, 0x1f ;  /* 0x0d001f0023247f89 */ /* 0x000e6200000e0000 */
[----:B0-----:R-:W-:Y:S01]  /*2130*/  FADD.FTZ R37, R34, R37 ;  /* 0x0000002522257221 */ /* 0x001fe20000010000 */
[----:B-1----:R-:W-:-:S04]  /*2140*/  FADD.FTZ R36, R35, R36 ;  /* 0x0000002423247221 */ /* 0x002fc80000010000 */
[----:B------:R-:W0:Y:S04]  /*2150*/  SHFL.BFLY PT, R30, R37, 0x4, 0x1f ;  /* 0x0c801f00251e7f89 */ /* 0x000e2800000e0000 */
[----:B------:R-:W1:Y:S01]  /*2160*/  SHFL.BFLY PT, R31, R36, 0x4, 0x1f ;  /* 0x0c801f00241f7f89 */ /* 0x000e6200000e0000 */
[----:B0-----:R-:W-:Y:S01]  /*2170*/  FADD.FTZ R30, R37, R30 ;  /* 0x0000001e251e7221 */ /* 0x001fe20000010000 */
[----:B------:R-:W-:Y:S02]  /*2180*/  LOP3.LUT R37, R4, 0x8, RZ, 0xc0, !PT ;  /* 0x0000000804257812 */ /* 0x000fe400078ec0ff */
[----:B------:R-:W-:Y:S01]  /*2190*/  @!P1 SHF.R.U32.HI R4, RZ, 0x2, R6 ;  /* 0x00000002ff049819 */ /* 0x000fe20000011606 */
[----:B-1----:R-:W-:Y:S01]  /*21a0*/  FADD.FTZ R31, R36, R31 ;  /* 0x0000001f241f7221 */ /* 0x002fe20000010000 */
[----:B------:R-:W0:Y:S01]  /*21b0*/  SHFL.BFLY PT, R33, R30, 0x2, 0x1f ;  /* 0x0c401f001e217f89 */ /* 0x000e2200000e0000 */
[----:B------:R-:W-:-:S02]  /*21c0*/  IADD3 R16, -R37, R16, RZ ;  /* 0x0000001025107210 */ /* 0x000fc40007ffe1ff */
[----:B------:R-:W-:Y:S01]  /*21d0*/  @!P1 LOP3.LUT R4, R4, 0x3ffffff8, RZ, 0xc0, !PT ;  /* 0x3ffffff804049812 */ /* 0x000fe200078ec0ff */
[----:B------:R-:W1:Y:S01]  /*21e0*/  SHFL.BFLY PT, R32, R31, 0x2, 0x1f ;  /* 0x0c401f001f207f89 */ /* 0x000e6200000e0000 */
[----:B------:R-:W-:Y:S01]  /*21f0*/  LEA R16, R16, UR5, 0x3 ;  /* 0x0000000510107c11 */ /* 0x000fe2000f8e18ff */
[----:B0-----:R-:W-:Y:S01]  /*2200*/  FADD.FTZ R33, R30, R33 ;  /* 0x000000211e217221 */ /* 0x001fe20000010000 */
[----:B-1----:R-:W-:-:S04]  /*2210*/  FADD.FTZ R32, R31, R32 ;  /* 0x000000201f207221 */ /* 0x002fc80000010000 */
[----:B------:R-:W0:Y:S04]  /*2220*/  SHFL.BFLY PT, R34, R33, 0x1, 0x1f ;  /* 0x0c201f0021227f89 */ /* 0x000e2800000e0000 */
[----:B------:R-:W1:Y:S01]  /*2230*/  SHFL.BFLY PT, R35, R32, 0x1, 0x1f ;  /* 0x0c201f0020237f89 */ /* 0x000e6200000e0000 */
[----:B0-----:R-:W-:Y:S01]  /*2240*/  FADD.FTZ R34, R33, R34 ;  /* 0x0000002221227221 */ /* 0x001fe20000010000 */
[----:B-1----:R-:W-:-:S03]  /*2250*/  FADD.FTZ R31, R32, R35 ;  /* 0x00000023201f7221 */ /* 0x002fc60000010000 */
[----:B------:R-:W-:Y:S01]  /*2260*/  @!P1 FMUL.FTZ R30, R34, 9.7656251455191522837e-05 ;  /* 0x38cccccd221e9820 */ /* 0x000fe20000410000 */
[----:B------:R-:W-:-:S05]  /*2270*/  @!P1 FMUL.FTZ R31, R31, 9.7656251455191522837e-05 ;  /* 0x38cccccd1f1f9820 */ /* 0x000fca0000410000 */
[----:B------:R0:W-:Y:S01]  /*2280*/  @!P1 STS.64 [R4+UR5], R30 ;  /* 0x0000001e04009988 */ /* 0x0001e20008000a05 */
[----:B------:R-:W-:Y:S01]  /*2290*/  BAR.SYNC.DEFER_BLOCKING 0x0 ;  /* 0x0000000000007b1d */ /* 0x000fe20000010000 */
[----:B0-----:R-:W-:-:S05]  /*22a0*/  IADD3 R4, P1, R17, UR12, RZ ;  /* 0x0000000c11047c10 */ /* 0x001fca000ff3e0ff */
[----:B------:R-:W0:Y:S02]  /*22b0*/  LDS.64 R32, [R16] ;  /* 0x0000000010207984 */ /* 0x000e240000000a00 */
[--C-:B0-----:R-:W-:Y:S01]  /*22c0*/  FFMA.FTZ R62, R3, R62, -R32.reuse ;  /* 0x0000003e033e7223 */ /* 0x101fe20000010820 */
[--C-:B------:R-:W-:Y:S01]  /*22d0*/  FFMA.FTZ R60, R51, R60, -R32.reuse ;  /* 0x0000003c333c7223 */ /* 0x100fe20000010820 */
[--C-:B------:R-:W-:Y:S01]  /*22e0*/  FFMA.FTZ R58, R55, R58, -R32.reuse ;  /* 0x0000003a373a7223 */ /* 0x100fe20000010820 */
[--C-:B------:R-:W-:Y:S01]  /*22f0*/  FFMA.FTZ R64, R59, R64, -R32.reuse ;  /* 0x000000403b407223 */ /* 0x100fe20000010820 */
[----:B------:R-:W-:Y:S01]  /*2300*/  FFMA.FTZ R3, R3, R65, -R32 ;  /* 0x0000004103037223 */ /* 0x000fe20000010820 */
[-C--:B------:R-:W-:Y:S01]  /*2310*/  FFMA.FTZ R62, R5, -R33.reuse, R62 ;  /* 0x80000021053e7223 */ /* 0x080fe2000001003e */
[-C--:B------:R-:W-:Y:S01]  /*2320*/  FFMA.FTZ R60, R53, -R33.reuse, R60 ;  /* 0x80000021353c7223 */ /* 0x080fe2000001003c */
[-C--:B------:R-:W-:Y:S01]  /*2330*/  FFMA.FTZ R58, R57, -R33.reuse, R58 ;  /* 0x80000021393a7223 */ /* 0x080fe2000001003a */
[----:B------:R-:W-:Y:S01]  /*2340*/  FFMA.FTZ R64, R61, -R33, R64 ;  /* 0x800000213d407223 */ /* 0x000fe20000010040 */
[--C-:B------:R-:W-:Y:S01]  /*2350*/  FFMA.FTZ R51, R51, R63, -R32.reuse ;  /* 0x0000003f33337223 */ /* 0x100fe20000010820 */
[--C-:B------:R-:W-:Y:S01]  /*2360*/  FFMA.FTZ R55, R55, R69, -R32.reuse ;  /* 0x0000004537377223 */ /* 0x100fe20000010820 */
[----:B------:R-:W-:Y:S01]  /*2370*/  FFMA.FTZ R59, R59, R67, -R32 ;  /* 0x000000433b3b7223 */ /* 0x000fe20000010820 */
[-C--:B------:R-:W-:Y:S01]  /*2380*/  FFMA.FTZ R54, R54, -R33.reuse, R3 ;  /* 0x8000002136367223 */ /* 0x080fe20000010003 */
[C---:B------:R-:W-:Y:S01]  /*2390*/  FMUL.FTZ R62, R21.reuse, R62 ;  /* 0x0000003e153e7220 */ /* 0x040fe20000410000 */
[C---:B------:R-:W-:Y:S01]  /*23a0*/  FMUL.FTZ R3, R21.reuse, R60 ;  /* 0x0000003c15037220 */ /* 0x040fe20000410000 */
[C---:B------:R-:W-:Y:S01]  /*23b0*/  FMUL.FTZ R58, R21.reuse, R58 ;  /* 0x0000003a153a7220 */ /* 0x040fe20000410000 */
[----:B------:R-:W-:Y:S01]  /*23c0*/  FMUL.FTZ R5, R21, R64 ;  /* 0x0000004015057220 */ /* 0x000fe20000410000 */
[-C--:B------:R-:W-:Y:S01]  /*23d0*/  FFMA.FTZ R52, R52, -R33.reuse, R51 ;  /* 0x8000002134347223 */ /* 0x080fe20000010033 */
[-C--:B------:R-:W-:Y:S01]  /*23e0*/  FFMA.FTZ R50, R50, -R33.reuse, R55 ;  /* 0x8000002132327223 */ /* 0x080fe20000010037 */
[----:B------:R-:W-:Y:S01]  /*23f0*/  FFMA.FTZ R56, R56, -R33, R59 ;  /* 0x8000002138387223 */ /* 0x000fe2000001003b */
[----:B------:R-:W-:Y:S01]  /*2400*/  F2FP.F16.F32.PACK_AB R62, R3, R62 ;  /* 0x0000003e033e723e */ /* 0x000fe200000000ff */
[----:B------:R-:W-:Y:S01]  /*2410*/  FMUL.FTZ R54, R21, R54 ;  /* 0x0000003615367220 */ /* 0x000fe20000410000 */
[----:B------:R-:W-:Y:S01]  /*2420*/  F2FP.F16.F32.PACK_AB R58, R5, R58 ;  /* 0x0000003a053a723e */ /* 0x000fe200000000ff */
[C---:B------:R-:W-:Y:S01]  /*2430*/  FMUL.FTZ R3, R21.reuse, R52 ;  /* 0x0000003415037220 */ /* 0x040fe20000410000 */
[C---:B------:R-:W-:Y:S01]  /*2440*/  FMUL.FTZ R50, R21.reuse, R50 ;  /* 0x0000003215327220 */ /* 0x040fe20000410000 */
[----:B------:R-:W-:Y:S01]  /*2450*/  FMUL.FTZ R21, R21, R56 ;  /* 0x0000003815157220 */ /* 0x000fe20000410000 */
[----:B------:R-:W-:-:S02]  /*2460*/  IADD3.X R5, R18, UR13, RZ, P1, !PT ;  /* 0x0000000d12057c10 */ /* 0x000fc40008ffe4ff */
[----:B------:R-:W-:Y:S02]  /*2470*/  PRMT R17, R62, 0x7632, R17 ;  /* 0x000076323e117816 */ /* 0x000fe40000000011 */
[----:B------:R-:W-:Y:S01]  /*2480*/  PRMT R18, R58, 0x7632, R18 ;  /* 0x000076323a127816 */ /* 0x000fe20000000012 */
[----:B------:R-:W-:Y:S01]  /*2490*/  STG.E.U16 desc[UR8][R4.64], R62 ;  /* 0x0000003e04007986 */ /* 0x000fe2000c101508 */
[----:B------:R-:W-:Y:S02]  /*24a0*/  IADD3 R16, P1, R19, UR12, RZ ;  /* 0x0000000c13107c10 */ /* 0x000fe4000ff3e0ff */
[----:B------:R-:W-:Y:S01]  /*24b0*/  F2FP.F16.F32.PACK_AB R54, R3, R54 ;  /* 0x000000360336723e */ /* 0x000fe200000000ff */
[----:B------:R0:W-:Y:S01]  /*24c0*/  STG.E.U16 desc[UR8][R4.64+0x2], R17 ;  /* 0x0000021104007986 */ /* 0x0001e2000c101508 */
[----:B------:R-:W-:Y:S02]  /*24d0*/  F2FP.F16.F32.PACK_AB R50, R21, R50 ;  /* 0x000000321532723e */ /* 0x000fe400000000ff */
[----:B------:R-:W-:Y:S01]  /*24e0*/  PRMT R3, R54, 0x7632, R3 ;  /* 0x0000763236037816 */ /* 0x000fe20000000003 */
[----:B------:R-:W-:Y:S04]  /*24f0*/  STG.E.U16 desc[UR8][R4.64+0x4], R58 ;  /* 0x0000043a04007986 */ /* 0x000fe8000c101508 */
[----:B------:R1:W-:Y:S01]  /*2500*/  STG.E.U16 desc[UR8][R4.64+0x6], R18 ;  /* 0x0000061204007986 */ /* 0x0003e2000c101508 */
[----:B0-----:R-:W-:-:S05]  /*2510*/  IADD3.X R17, R20, UR13, RZ, P1, !PT ;  /* 0x0000000d14117c10 */ /* 0x001fca0008ffe4ff */
[----:B------:R2:W-:Y:S01]  /*2520*/  STG.E.U16 desc[UR8][R16.64], R54 ;  /* 0x0000003610007986 */ /* 0x0005e2000c101508 */
[----:B-1----:R-:W-:-:S03]  /*2530*/  PRMT R5, R50, 0x7632, R5 ;  /* 0x0000763232057816 */ /* 0x002fc60000000005 */
[----:B------:R2:W-:Y:S01]  /*2540*/  STG.E.U16 desc[UR8][R16.64+0x2], R3 ;  /* 0x0000020310007986 */ /* 0x0005e2000c101508 */
[----:B------:R-:W-:-:S03]  /*2550*/  IMAD.MOV.U32 R4, RZ, RZ, R68 ;  /* 0x000000ffff047224 */ /* 0x000fc600078e0044 */
[----:B------:R2:W-:Y:S04]  /*2560*/  STG.E.U16 desc[UR8][R16.64+0x4], R50 ;  /* 0x0000043210007986 */ /* 0x0005e8000c101508 */
[----:B------:R2:W-:Y:S01]  /*2570*/  STG.E.U16 desc[UR8][R16.64+0x6], R5 ;  /* 0x0000060510007986 */ /* 0x0005e2000c101508 */
[----:B------:R-:W-:Y:S05]  /*2580*/  @!P0 BRA `(.L_x_1508) ;  /* 0xffffffdc00e08947 */ /* 0x000fea000383ffff */
.L_x_1496:
[C---:B--2---:R-:W-:Y:S02]  /*2590*/  SHF.L.U32 R3, R0.reuse, 0x4, RZ ;  /* 0x0000000400037819 */ /* 0x044fe400000006ff */
[----:B------:R-:W-:Y:S02]  /*25a0*/  LOP3.LUT R0, R0, 0x1, RZ, 0xc0, !PT ;  /* 0x0000000100007812 */ /* 0x000fe400078ec0ff */
[----:B------:R-:W-:-:S03]  /*25b0*/  LOP3.LUT R3, R3, 0x7ffffe0, RZ, 0xc0, !PT ;  /* 0x07ffffe003037812 */ /* 0x000fc600078ec0ff */
[----:B0-----:R-:W-:Y:S01]  /*25c0*/  IMAD R4, R0, 0x140, RZ ;  /* 0x0000014000047824 */ /* 0x001fe200078e02ff */
[----:B------:R-:W-:-:S03]  /*25d0*/  IADD3 R3, R3, R2, RZ ;  /* 0x0000000203037210 */ /* 0x000fc60007ffe0ff */
[----:B------:R-:W-:Y:S01]  /*25e0*/  VIADD R5, R4, 0x140 ;  /* 0x0000014004057836 */ /* 0x000fe20000000000 */
[----:B------:R-:W-:-:S04]  /*25f0*/  LEA R44, R3, R4, 0x5 ;  /* 0x00000004032c7211 */ /* 0x000fc800078e28ff */
        /* <DEDUP_REMOVED lines=15> */
[----:B------:R-:W-:-:S02]  /*26f0*/  IADD3 R7, P0, P1, -R48, -0x21, -R49 ;  /* 0xffffffdf30077810 */ /* 0x000fc4000791e931 */
[----:B------:R-:W-:Y:S02]  /*2700*/  SHF.R.U32.HI R46, RZ, 0x4, R51 ;  /* 0x00000004ff2e7819 */ /* 0x000fe40000011633 */
[----:B------:R-:W-:Y:S02]  /*2710*/  IADD3.X R9, ~R47, -0x1, R2, P0, P1 ;  /* 0xffffffff2f097810 */ /* 0x000fe400007e2502 */
[----:B------:R-:W-:Y:S02]  /*2720*/  VIADDMNMX.U32 R45, R46, R45, 0x20, !PT ;  /* 0x000000202e2d7446 */ /* 0x000fe4000780002d */
[----:B------:R-:W-:Y:S01]  /*2730*/  LOP3.LUT R6, RZ, R46, RZ, 0x33, !PT ;  /* 0x0000002eff067212 */ /* 0x000fe200078e33ff */
[----:B------:R-:W-:Y:S01]  /*2740*/  IMAD.WIDE.U32 R2, R9, -0x33333333, RZ ;  /* 0xcccccccd09027825 */ /* 0x000fe200078e00ff */
[----:B------:R-:W-:Y:S02]  /*2750*/  IADD3 R55, P2, R49, 0x1e, RZ ;  /* 0x0000001e31377810 */ /* 0x000fe40007f5e0ff */
[----:B------:R-:W-:Y:S01]  /*2760*/  LOP3.LUT R54, R51, 0xf, RZ, 0xc0, !PT ;  /* 0x0000000f33367812 */ /* 0x000fe200078ec0ff */
[----:B------:R-:W-:Y:S01]  /*2770*/  IMAD.IADD R45, R45, 0x1, R6 ;  /* 0x000000012d2d7824 */ /* 0x000fe200078e0206 */
[----:B------:R-:W-:Y:S01]  /*2780*/  IADD3.X R52, RZ, RZ, RZ, P2, !PT ;  /* 0x000000ffff347210 */ /* 0x000fe200017fe4ff */
[----:B------:R-:W-:-:S04]  /*2790*/  IMAD.WIDE.U32 R4, P0, R7, -0x33333334, R2 ;  /* 0xcccccccc07047825 */ /* 0x000fc80007800002 */
[----:B------:R-:W-:Y:S01]  /*27a0*/  IMAD.WIDE.U32 R2, R7, -0x33333333, RZ ;  /* 0xcccccccd07027825 */ /* 0x000fe200078e00ff */
[----:B------:R-:W-:Y:S02]  /*27b0*/  IADD3.X R7, RZ, RZ, RZ, P0, !PT ;  /* 0x000000ffff077210 */ /* 0x000fe400007fe4ff */
[----:B------:R-:W-:Y:S02]  /*27c0*/  MOV R6, R5 ;  /* 0x0000000500067202 */ /* 0x000fe40000000f00 */
[----:B------:R-:W-:Y:S01]  /*27d0*/  IADD3 RZ, P1, R3, R4, RZ ;  /* 0x0000000403ff7210 */ /* 0x000fe20007f3e0ff */
[----:B------:R-:W-:Y:S01]  /*27e0*/  IMAD.WIDE.U32 R2, R45, -0x33333333, RZ ;  /* 0xcccccccd2d027825 */ /* 0x000fe200078e00ff */
[----:B------:R-:W-:-:S03]  /*27f0*/  ISETP.LT.U32.AND P0, PT, R38, 0x2, PT ;  /* 0x000000022600780c */ /* 0x000fc60003f01070 */
[----:B------:R-:W-:Y:S01]  /*2800*/  IMAD.WIDE.U32.X R4, R9, -0x33333334, R6, P1 ;  /* 0xcccccccc09047825 */ /* 0x000fe200008e0406 */
[----:B------:R-:W-:Y:S02]  /*2810*/  ISETP.LT.AND.EX P0, PT, R39, RZ, PT, P0 ;  /* 0x000000ff2700720c */ /* 0x000fe40003f01300 */
        /* <DEDUP_REMOVED lines=13> */
.L_x_1525:
[----:B------:R-:W-:Y:S01]  /*28f0*/  ISETP.GT.U32.AND P0, PT, R38, R49, PT ;  /* 0x000000312600720c */ /* 0x000fe20003f04070 */
[----:B------:R-:W-:Y:S01]  /*2900*/  BSSY B0, `(.L_x_1509) ;  /* 0x00000ae000007945 */ /* 0x000fe20003800000 */
[----:B0-----:R-:W-:Y:S02]  /*2910*/  MOV R53, RZ ;  /* 0x000000ff00357202 */ /* 0x001fe40000000f00 */
        /* <DEDUP_REMOVED lines=9> */
[----:B------:R-:W-:Y:S01]  /*29b0*/  ISETP.GE.U32.AND P0, PT, R3, 0x1e, PT ;  /* 0x0000001e0300780c */ /* 0x000fe20003f06070 */
[----:B------:R-:W-:Y:S01]  /*29c0*/  HFMA2.MMA R53, -RZ, RZ, 0, 0 ;  /* 0x00000000ff357435 */ /* 0x000fe200000001ff */
[----:B------:R-:W-:Y:S01]  /*29d0*/  IADD3.X R2, ~R47, -0x1, R2, P2, P3 ;  /* 0xffffffff2f027810 */ /* 0x000fe200017e6502 */
[----:B------:R-:W-:Y:S01]  /*29e0*/  IMAD.MOV.U32 R50, RZ, RZ, RZ ;  /* 0x000000ffff327224 */ /* 0x000fe200078e00ff */
[----:B------:R-:W-:-:S02]  /*29f0*/  LOP3.LUT R3, R51, 0x1f, RZ, 0xc0, !PT ;  /* 0x0000001f33037812 */ /* 0x000fc400078ec0ff */
        /* <DEDUP_REMOVED lines=22> */
[----:B------:R-:W-:Y:S01]  /*2b60*/  @P1 IMAD.MOV.U32 R57, RZ, RZ, R55 ;  /* 0x000000ffff391224 */ /* 0x000fe200078e0037 */
[----:B------:R-:W-:Y:S02]  /*2b70*/  MOV R50, R40 ;  /* 0x0000002800327202 */ /* 0x000fe40000000f00 */
[----:B------:R-:W-:Y:S01]  /*2b80*/  @P1 MOV R50, R52 ;  /* 0x0000003400321202 */ /* 0x000fe20000000f00 */
[----:B--2---:R-:W-:Y:S01]  /*2b90*/  FADD.FTZ R53, R53, R6 ;  /* 0x0000000635357221 */ /* 0x004fe20000010000 */
[----:B------:R-:W-:-:S03]  /*2ba0*/  FADD.FTZ R56, R56, R7 ;  /* 0x0000000738387221 */ /* 0x000fc60000010000 */
[----:B---3--:R-:W-:Y:S01]  /*2bb0*/  @P1 FADD.FTZ R53, R53, R8 ;  /* 0x0000000835351221 */ /* 0x008fe20000010000 */
[----:B------:R-:W-:-:S07]  /*2bc0*/  @P1 FADD.FTZ R56, R56, R9 ;  /* 0x0000000938381221 */ /* 0x000fce0000010000 */
.L_x_1512:
[----:B------:R-:W-:Y:S05]  /*2bd0*/  BSYNC B1 ;  /* 0x0000000000017941 */ /* 0x000fea0003800000 */
.L_x_1511:
[----:B------:R-:W-:Y:S05]  /*2be0*/  @!P0 BRA `(.L_x_1510) ;  /* 0x0000000400fc8947 */ /* 0x000fea0003800000 */
[C---:B------:R-:W-:Y:S01]  /*2bf0*/  IADD3 R4, P2, -R57.reuse, R38, RZ ;  /* 0x0000002639047210 */ /* 0x040fe20007f5e1ff */
[----:B------:R-:W-:Y:S01]  /*2c00*/  IMAD R5, R50, 0x500, RZ ;  /* 0x0000050032057824 */ /* 0x000fe200078e02ff */
        /* <DEDUP_REMOVED lines=18> */
.L_x_1515:
        /* <DEDUP_REMOVED lines=55> */
.L_x_1514:
[----:B------:R-:W-:Y:S05]  /*30a0*/  BSYNC B1 ;  /* 0x0000000000017941 */ /* 0x000fea0003800000 */
.L_x_1513:
        /* <DEDUP_REMOVED lines=35> */
.L_x_1517:
[----:B------:R-:W-:Y:S05]  /*32e0*/  BSYNC B1 ;  /* 0x0000000000017941 */ /* 0x000fea0003800000 */
.L_x_1516:
        /* <DEDUP_REMOVED lines=15> */
.L_x_1510:
[----:B------:R-:W-:Y:S05]  /*33e0*/  BSYNC B0 ;  /* 0x0000000000007941 */ /* 0x000fea0003800000 */
.L_x_1509:
        /* <DEDUP_REMOVED lines=23> */
[----:B0-----:R-:W-:-:S06]  /*3560*/  CS2R R2, SRZ ;  /* 0x0000000000027805 */ /* 0x001fcc000001ff00 */
        /* <DEDUP_REMOVED lines=11> */
[----:B-1----:R-:W-:Y:S01]  /*3620*/  FADD.FTZ R5, R5, R2 ;  /* 0x0000000205057221 */ /* 0x002fe20000010000 */
[----:B------:R-:W-:-:S02]  /*3630*/  IMAD.MOV.U32 R2, RZ, RZ, 0xffff ;  /* 0x0000ffffff027424 */ /* 0x000fc400078e00ff */
[----:B0-----:R-:W-:Y:S02]  /*3640*/  FADD.FTZ R4, R4, R3 ;  /* 0x0000000304047221 */ /* 0x001fe40000010000 */
        /* <DEDUP_REMOVED lines=12> */
.L_x_1534:
        /* <DEDUP_REMOVED lines=8> */
[----:B0-----:R-:W-:-:S05]  /*3790*/  IMAD.WIDE R2, R7, 0x2, R2 ;  /* 0x0000000207027825 */ /* 0x001fca00078e0202 */
[----:B------:R2:W-:Y:S01]  /*37a0*/  @!P1 STG.E.U16 desc[UR8][R2.64], R6 ;  /* 0x0000000602009986 */ /* 0x0005e2000c101508 */
[----:B-1----:R-:W-:Y:S01]  /*37b0*/  IMAD.WIDE R4, R7, 0x2, R4 ;  /* 0x0000000207047825 */ /* 0x002fe200078e0204 */
[----:B------:R-:W-:-:S04]  /*37c0*/  LEA.HI R7, R51, 0x14, RZ, 0x1c ;  /* 0x0000001433077811 */ /* 0x000fc800078fe0ff */
[----:B------:R2:W-:Y:S01]  /*37d0*/  @!P1 STG.E.U16 desc[UR8][R4.64], R8 ;  /* 0x0000000804009986 */ /* 0x0005e2000c101508 */
[----:B------:R-:W-:Y:S05]  /*37e0*/  @!P2 BRA `(.L_x_1520) ;  /* 0x000000040038a947 */ /* 0x000fea0003800000 */
[C---:B--2---:R-:W-:Y:S01]  /*37f0*/  @!P0 IMAD.SHL.U32 R6, R54.reuse, 0x2, RZ ;  /* 0x0000000236068824 */ /* 0x044fe200078e00ff */
        /* <DEDUP_REMOVED lines=30> */
.L_x_1544:
[----:B--2---:R-:W-:Y:S01]  /*39e0*/  FADD.FTZ R7, R6, R14 ;  /* 0x0000000e06077221 */ /* 0x004fe20000010000 */
[----:B------:R-:W-:Y:S02]  /*39f0*/  @!P1 F2FP.F16.F32.PACK_AB R6, RZ, R18 ;  /* 0x00000012ff06923e */ /* 0x000fe400000000ff */
[----:B------:R-:W-:Y:S02]  /*3a00*/  ISETP.NE.AND P2, PT, R37, 0x2, PT ;  /* 0x000000022500780c */ /* 0x000fe40003f45270 */
[----:B------:R-:W-:Y:S01]  /*3a10*/  @!P1 F2FP.F16.F32.PACK_AB R7, RZ, R7 ;  /* 0x00000007ff07923e */ /* 0x000fe200000000ff */
        /* <DEDUP_REMOVED lines=36> */
.L_x_1554:
[----:B--2---:R-:W-:Y:S01]  /*3c60*/  FADD.FTZ R7, R6, R14 ;  /* 0x0000000e06077221 */ /* 0x004fe20000010000 */
[----:B------:R-:W-:-:S04]  /*3c70*/  @!P1 F2FP.F16.F32.PACK_AB R6, RZ, R18 ;  /* 0x00000012ff06923e */ /* 0x000fc800000000ff */
[----:B------:R-:W-:Y:S01]  /*3c80*/  @!P1 F2FP.F16.F32.PACK_AB R7, RZ, R7 ;  /* 0x00000007ff07923e */ /* 0x000fe200000000ff */
[----:B------:R3:W-:Y:S03]  /*3c90*/  @!P1 STG.E.U16 desc[UR8][R2.64+0x50], R6 ;  /* 0x0000500602009986 */ /* 0x0007e6000c101508 */
[----:B------:R-:W-:Y:S02]  /*3ca0*/  PRMT R8, R7, 0x7610, R8 ;  /* 0x0000761007087816 */ /* 0x000fe40000000008 */
[----:B------:R-:W-:-:S03]  /*3cb0*/  LEA.HI R7, R51, 0x3c, RZ, 0x1c ;  /* 0x0000003c33077811 */ /* 0x000fc600078fe0ff */
[----:B------:R3:W-:Y:S04]  /*3cc0*/  @!P1 STG.E.U16 desc[UR8][R4.64+0x50], R8 ;  /* 0x0000500804009986 */ /* 0x0007e8000c101508 */
.L_x_1520:
[----:B------:R-:W-:Y:S05]  /*3cd0*/  BSYNC B0 ;  /* 0x0000000000007941 */ /* 0x000fea0003800000 */
.L_x_1519:
[----:B------:R-:W-:-:S13]  /*3ce0*/  ISETP.GE.U32.AND P0, PT, R45, 0x3c, PT ;  /* 0x0000003c2d00780c */ /* 0x000fda0003f06070 */
[----:B------:R-:W-:Y:S05]  /*3cf0*/  @!P0 BRA `(.L_x_1518) ;  /* 0x00000008008c8947 */ /* 0x000fea0003800000 */
[----:B------:R-:W-:Y:S01]  /*3d00*/  ISETP.GT.U32.AND P0, PT, R54, 0x9, PT ;  /* 0x000000093600780c */ /* 0x000fe20003f04070 */
[----:B-123--:R-:W-:Y:S01]  /*3d10*/  HFMA2.MMA R5, -RZ, RZ, 0, 0 ;  /* 0x00000000ff057435 */ /* 0x00efe200000001ff */
[----:B------:R-:W-:Y:S01]  /*3d20*/  IMAD.MOV.U32 R6, RZ, RZ, RZ ;  /* 0x000000ffff067224 */ /* 0x000fe200078e00ff */
[----:B------:R-:W-:-:S10]  /*3d30*/  UMOV UR5, 0xffff ;  /* 0x0000ffff00057882 */ /* 0x000fd40000000000 */
[C---:B0-----:R-:W-:Y:S01]  /*3d40*/  @!P0 IMAD.SHL.U32 R2, R54.reuse, 0x2, RZ ;  /* 0x0000000236028824 */ /* 0x041fe200078e00ff */
[----:B------:R-:W-:-:S04]  /*3d50*/  @!P0 LEA R3, R54, UR4, 0x7 ;  /* 0x0000000436038c11 */ /* 0x000fc8000f8e38ff */
[----:B------:R-:W-:-:S04]  /*3d60*/  @!P0 LOP3.LUT R2, R7, R2, RZ, 0x3c, !PT ;  /* 0x0000000207028212 */ /* 0x000fc800078e3cff */
[----:B------:R-:W-:-:S05]  /*3d70*/  @!P0 LEA R2, R2, R3, 0x2 ;  /* 0x0000000302028211 */ /* 0x000fca00078e10ff */
[----:B------:R0:W1:Y:S04]  /*3d80*/  @!P0 LDS R5, [R2] ;  /* 0x0000000002058984 */ /* 0x0000680000000800 */
[----:B------:R0:W2:Y:S01]  /*3d90*/  @!P0 LDS R6, [R2+0x500] ;  /* 0x0005000002068984 */ /* 0x0000a20000000800 */
[----:B------:R-:W-:Y:S05]  /*3da0*/  BRA.DIV UR5, `(.L_x_1524) ;  /* 0x0000001605247947 */ /* 0x000fea000b800000 */
[C---:B------:R-:W-:Y:S01]  /*3db0*/  @!P0 SHF.L.U32 R17, R54.reuse, 0x1, RZ ;  /* 0x0000000136118819 */ /* 0x040fe200000006ff */
[C---:B------:R-:W-:Y:S01]  /*3dc0*/  @!P0 IMAD.SHL.U32 R4, R54.reuse, 0x2, RZ ;  /* 0x0000000236048824 */ /* 0x040fe200078e00ff */
[C---:B0-----:R-:W-:Y:S01]  /*3dd0*/  @!P0 IADD3 R2, R7.reuse, 0x14, RZ ;  /* 0x0000001407028810 */ /* 0x041fe20007ffe0ff */
[----:B------:R-:W-:Y:S01]  /*3de0*/  IMAD.MOV.U32 R10, RZ, RZ, 0xffff ;  /* 0x0000ffffff0a7424 */ /* 0x000fe200078e00ff */
[----:B------:R-:W-:Y:S01]  /*3df0*/  @!P0 LEA R19, R54, UR4, 0x7 ;  /* 0x0000000436138c11 */ /* 0x000fe2000f8e38ff */
[----:B------:R-:W-:Y:S01]  /*3e00*/  IMAD.MOV.U32 R13, RZ, RZ, 0xffff ;  /* 0x0000ffffff0d7424 */ /* 0x000fe200078e00ff */
[----:B------:R-:W-:Y:S01]  /*3e10*/  @!P0 LOP3.LUT R2, R2, R17, RZ, 0x3c, !PT ;  /* 0x0000001102028212 */ /* 0x000fe200078e3cff */
[----:B------:R-:W-:Y:S01]  /*3e20*/  IMAD.MOV.U32 R17, RZ, RZ, RZ ;  /* 0x000000ffff117224 */ /* 0x000fe200078e00ff */
[----:B------:R-:W-:Y:S01]  /*3e30*/  @!P0 IADD3 R3, R7, 0x28, RZ ;  /* 0x0000002807038810 */ /* 0x000fe20007ffe0ff */
[----:B------:R-:W-:Y:S01]  /*3e40*/  IMAD.MOV.U32 R27, RZ, RZ, 0xffff ;  /* 0x0000ffffff1b7424 */ /* 0x000fe200078e00ff */
[----:B------:R-:W-:-:S02]  /*3e50*/  @!P0 LEA R2, R2, R19, 0x2 ;  /* 0x0000001302028211 */ /* 0x000fc400078e10ff */
[----:B------:R-:W-:Y:S02]  /*3e60*/  @!P0 LOP3.LUT R3, R3, R4, RZ, 0x3c, !PT ;  /* 0x0000000403038212 */ /* 0x000fe400078e3cff */
[C---:B------:R-:W-:Y:S01]  /*3e70*/  @!P0 LEA R14, R54.reuse, UR4, 0x7 ;  /* 0x00000004360e8c11 */ /* 0x040fe2000f8e38ff */
[----:B------:R-:W0:Y:S01]  /*3e80*/  @!P0 LDS R4, [R2] ;  /* 0x0000000002048984 */ /* 0x000e220000000800 */
[----:B------:R-:W-:Y:S02]  /*3e90*/  @!P0 IADD3 R21, R7, 0x3c, RZ ;  /* 0x0000003c07158810 */ /* 0x000fe40007ffe0ff */
[C---:B------:R-:W-:Y:S01]  /*3ea0*/  @!P0 LEA R24, R54.reuse, UR4, 0x7 ;  /* 0x0000000436188c11 */ /* 0x040fe2000f8e38ff */
[----:B------:R-:W-:Y:S01]  /*3eb0*/  @!P0 IMAD R3, R3, 0x4, R14 ;  /* 0x0000000403038824 */ /* 0x000fe200078e020e */
[----:B------:R-:W-:Y:S01]  /*3ec0*/  @!P0 LDS R16, [R2+0x500] ;  /* 0x0005000002108984 */ /* 0x000fe20000000800 */
[----:B------:R-:W-:Y:S02]  /*3ed0*/  @!P0 SHF.L.U32 R14, R54, 0x1, RZ ;  /* 0x00000001360e8819 */ /* 0x000fe400000006ff */
[----:B------:R-:W-:Y:S01]  /*3ee0*/  MOV R11, 0xffff ;  /* 0x0000ffff000b7802 */ /* 0x000fe20000000f00 */
[----:B------:R-:W-:Y:S01]  /*3ef0*/  @!P0 LDS R23, [R3+0x500] ;  /* 0x0005000003178984 */ /* 0x000fe20000000800 */
[----:B------:R-:W-:-:S02]  /*3f00*/  @!P0 LOP3.LUT R21, R21, R14, RZ, 0x3c, !PT ;  /* 0x0000000e15158212 */ /* 0x000fc400078e3cff */
[----:B------:R-:W-:Y:S01]  /*3f10*/  MOV R22, RZ ;  /* 0x000000ff00167202 */ /* 0x000fe20000000f00 */
[----:B------:R-:W-:Y:S01]  /*3f20*/  @!P0 LDS R20, [R3] ;  /* 0x0000000003148984 */ /* 0x000fe20000000800 */
[----:B------:R-:W-:Y:S02]  /*3f30*/  @!P0 LEA R24, R21, R24, 0x2 ;  /* 0x0000001815188211 */ /* 0x000fe400078e10ff */
[----:B------:R-:W-:Y:S01]  /*3f40*/  MOV R21, RZ ;  /* 0x000000ff00157202 */ /* 0x000fe20000000f00 */
[----:B--2---:R-:W2:Y:S01]  /*3f50*/  SHFL.BFLY PT, R14, R6, 0x8, 0x101f ;  /* 0x0d101f00060e7f89 */ /* 0x004ea200000e0000 */
[----:B------:R-:W-:Y:S02]  /*3f60*/  MOV R26, 0xffff ;  /* 0x0000ffff001a7802 */ /* 0x000fe40000000f00 */
[----:B------:R-:W-:Y:S01]  /*3f70*/  MOV R12, 0xffff ;  /* 0x0000ffff000c7802 */ /* 0x000fe20000000f00 */
[----:B------:R-:W-:Y:S01]  /*3f80*/  @!P0 LDS R3, [R24+0x500] ;  /* 0x0005000018038984 */ /* 0x000fe20000000800 */
[----:B------:R-:W-:-:S02]  /*3f90*/  MOV R18, RZ ;  /* 0x000000ff00127202 */ /* 0x000fc40000000f00 */
[----:B------:R-:W-:Y:S01]  /*3fa0*/  MOV R15, 0xffff ;  /* 0x0000ffff000f7802 */ /* 0x000fe20000000f00 */
[----:B-1----:R-:W1:Y:S01]  /*3fb0*/  SHFL.BFLY PT, R2, R5, 0x8, 0x101f ;  /* 0x0d101f0005027f89 */ /* 0x002e6200000e0000 */
[----:B------:R-:W-:Y:S02]  /*3fc0*/  MOV R29, 0xffff ;  /* 0x0000ffff001d7802 */ /* 0x000fe40000000f00 */
[----:B------:R-:W-:Y:S01]  /*3fd0*/  MOV R25, 0xffff ;  /* 0x0000ffff00197802 */ /* 0x000fe20000000f00 */
[----:B0-----:R-:W-:Y:S02]  /*3fe0*/  @!P0 IMAD.MOV.U32 R17, RZ, RZ, R4 ;  /* 0x000000ffff118224 */ /* 0x001fe400078e0004 */
[----:B--2---:R-:W-:Y:S01]  /*3ff0*/  FADD.FTZ R9, R14, R6 ;  /* 0x000000060e097221 */ /* 0x004fe20000010000 */
[----:B------:R0:W-:Y:S01]  /*4000*/  @!P0 LDS R4, [R24] ;  /* 0x0000000018048984 */ /* 0x0001e20000000800 */
[----:B------:R-:W-:Y:S02]  /*4010*/  IMAD.MOV.U32 R14, RZ, RZ, 0xffff ;  /* 0x0000ffffff0e7424 */ /* 0x000fe400078e00ff */
[----:B------:R-:W-:-:S02]  /*4020*/  @!P0 IMAD.MOV.U32 R18, RZ, RZ, R16 ;  /* 0x000000ffff128224 */ /* 0x000fc400078e0010 */
[----:B------:R-:W2:Y:S01]  /*4030*/  SHFL.BFLY PT, R16, R17, 0x8, 0x101f ;  /* 0x0d101f0011107f89 */ /* 0x000ea200000e0000 */
[----:B------:R-:W-:Y:S01]  /*4040*/  @!P0 MOV R22, R23 ;  /* 0x0000001700168202 */ /* 0x000fe20000000f00 */
[----:B-1----:R-:W-:Y:S01]  /*4050*/  FADD.FTZ R8, R2, R5 ;  /* 0x0000000502087221 */ /* 0x002fe20000010000 */
[----:B------:R-:W-:Y:S01]  /*4060*/  MOV R23, 0xffff ;  /* 0x0000ffff00177802 */ /* 0x000fe20000000f00 */
[----:B------:R-:W1:Y:S01]  /*4070*/  SHFL.BFLY PT, R19, R18, 0x8, 0x101f ;  /* 0x0d101f0012137f89 */ /* 0x000e6200000e0000 */
[----:B------:R-:W-:Y:S01]  /*4080*/  @!P0 MOV R21, R20 ;  /* 0x0000001400158202 */ /* 0x000fe20000000f00 */
[----:B------:R-:W-:Y:S01]  /*4090*/  IMAD.MOV.U32 R2, RZ, RZ, RZ ;  /* 0x000000ffff027224 */ /* 0x000fe200078e00ff */
[----:B0-----:R-:W-:Y:S01]  /*40a0*/  MOV R24, 0xffff ;  /* 0x0000ffff00187802 */ /* 0x001fe20000000f00 */
[----:B------:R-:W0:Y:S04]  /*40b0*/  SHFL.BFLY PT, R15, R8, 0x4, 0x101f ;  /* 0x0c901f00080f7f89 */ /* 0x000e2800000e0000 */
[----:B------:R-:W3:Y:S04]  /*40c0*/  SHFL.BFLY PT, R20, R21, 0x8, 0x101f ;  /* 0x0d101f0015147f89 */ /* 0x000ee800000e0000 */
[----:B------:R-:W4:Y:S04]  /*40d0*/  SHFL.BFLY PT, R23, R22, 0x8, 0x101f ;  /* 0x0d101f0016177f89 */ /* 0x000f2800000e0000 */
[----:B------:R-:W5:Y:S01]  /*40e0*/  SHFL.BFLY PT, R14, R9, 0x4, 0x101f ;  /* 0x0c901f00090e7f89 */ /* 0x000f6200000e0000 */
[----:B--2---:R-:W-:Y:S01]  /*40f0*/  FADD.FTZ R16, R16, R17 ;  /* 0x0000001110107221 */ /* 0x004fe20000010000 */
[----:B-1----:R-:W-:-:S04]  /*4100*/  FADD.FTZ R19, R19, R18 ;  /* 0x0000001213137221 */ /* 0x002fc80000010000 */
[----:B------:R-:W1:Y:S01]  /*4110*/  SHFL.BFLY PT, R17, R16, 0x4, 0x101f ;  /* 0x0c901f0010117f89 */ /* 0x000e6200000e0000 */
[----:B0-----:R-:W-:-:S03]  /*4120*/  FADD.FTZ R6, R8, R15 ;  /* 0x0000000f08067221 */ /* 0x001fc60000010000 */
[----:B------:R-:W0:Y:S01]  /*4130*/  SHFL.BFLY PT, R18, R19, 0x4, 0x101f ;  /* 0x0c901f0013127f89 */ /* 0x000e2200000e0000 */
[----:B------:R-:W-:Y:S01]  /*4140*/  @!P0 MOV R2, R4 ;  /* 0x0000000400028202 */ /* 0x000fe20000000f00 */
[----:B---3--:R-:W-:Y:S01]  /*4150*/  FADD.FTZ R5, R20, R21 ;  /* 0x0000001514057221 */ /* 0x008fe20000010000 */
[----:B------:R-:W-:Y:S02]  /*4160*/  MOV R4, RZ ;  /* 0x000000ff00047202 */ /* 0x000fe40000000f00 */
[----:B------:R-:W-:Y:S01]  /*4170*/  @!P0 MOV R4, R3 ;  /* 0x0000000300048202 */ /* 0x000fe20000000f00 */
[----:B----4-:R-:W-:Y:S01]  /*4180*/  FADD.FTZ R20, R23, R22 ;  /* 0x0000001617147221 */ /* 0x010fe20000010000 */
[----:B------:R-:W-:Y:S01]  /*4190*/  MOV R22, 0xffff ;  /* 0x0000ffff00167802 */ /* 0x000fe20000000f00 */
[----:B------:R-:W2:Y:S01]  /*41a0*/  SHFL.BFLY PT, R27, R2, 0x8, 0x101f ;  /* 0x0d101f00021b7f89 */ /* 0x000ea200000e0000 */
[----:B------:R-:W-:Y:S01]  /*41b0*/  MOV R15, 0xffff ;  /* 0x0000ffff000f7802 */ /* 0x000fe20000000f00 */
[----:B-----5:R-:W-:Y:S01]  /*41c0*/  FADD.FTZ R8, R9, R14 ;  /* 0x0000000e09087221 */ /* 0x020fe20000010000 */
[----:B------:R-:W-:Y:S01]  /*41d0*/  IMAD.MOV.U32 R9, RZ, RZ, 0xffff ;  /* 0x0000ffffff097424 */ /* 0x000fe200078e00ff */
[----:B------:R-:W3:Y:S01]  /*41e0*/  SHFL.BFLY PT, R3, R20, 0x4, 0x101f ;  /* 0x0c901f0014037f89 */ /* 0x000ee200000e0000 */
[----:B------:R-:W-:-:S03]  /*41f0*/  ISETP.NE.AND P0, PT, R54, RZ, PT ;  /* 0x000000ff3600720c */ /* 0x000fc60003f05270 */
[----:B------:R-:W4:Y:S01]  /*4200*/  SHFL.BFLY PT, R22, R5, 0x4, 0x101f ;  /* 0x0c901f0005167f89 */ /* 0x000f2200000e0000 */
[----:B-1----:R-:W-:-:S03]  /*4210*/  FADD.FTZ R17, R16, R17 ;  /* 0x0000001110117221 */ /* 0x002fc60000010000 */
[----:B------:R-:W1:Y:S01]  /*4220*/  SHFL.BFLY PT, R29, R4, 0x8, 0x101f ;  /* 0x0d101f00041d7f89 */ /* 0x000e6200000e0000 */
[----:B------:R-:W-:Y:S01]  /*4230*/  MOV R16, 0xffff ;  /* 0x0000ffff00107802 */ /* 0x000fe20000000f00 */
[----:B0-----:R-:W-:Y:S02]  /*4240*/  FADD.FTZ R18, R19, R18 ;  /* 0x0000001213127221 */ /* 0x001fe40000010000 */
[----:B------:R-:W0:Y:S01]  /*4250*/  SHFL.BFLY PT, R14, R8, 0x2, 0x101f ;  /* 0x0c501f00080e7f89 */ /* 0x000e2200000e0000 */
[----:B------:R-:W-:-:S03]  /*4260*/  MOV R19, 0xffff ;  /* 0x0000ffff00137802 */ /* 0x000fc60000000f00 */
[----:B------:R-:W5:Y:S01]  /*4270*/  SHFL.BFLY PT, R16, R17, 0x2, 0x101f ;  /* 0x0c501f0011107f89 */ /* 0x000f6200000e0000 */
[----:B--2---:R-:W-:Y:S01]  /*4280*/  FADD.FTZ R26, R27, R2 ;  /* 0x000000021b1a7221 */ /* 0x004fe20000010000 */
[----:B------:R-:W-:Y:S01]  /*4290*/  MOV R27, 0xffff ;  /* 0x0000ffff001b7802 */ /* 0x000fe20000000f00 */
[----:B---3--:R-:W-:Y:S01]  /*42a0*/  FADD.FTZ R23, R20, R3 ;  /* 0x0000000314177221 */ /* 0x008fe20000010000 */
[----:B------:R-:W-:Y:S01]  /*42b0*/  IMAD.MOV.U32 R20, RZ, RZ, 0xffff ;  /* 0x0000ffffff147424 */ /* 0x000fe200078e00ff */
[----:B------:R-:W2:Y:S01]  /*42c0*/  SHFL.BFLY PT, R3, R6, 0x2, 0x101f ;  /* 0x0c501f0006037f89 */ /* 0x000ea200000e0000 */
[----:B----4-:R-:W-:Y:S01]  /*42d0*/  FADD.FTZ R21, R5, R22 ;  /* 0x0000001605157221 */ /* 0x010fe20000010000 */
[----:B------:R-:W-:Y:S02]  /*42e0*/  MOV R5, 0xffff ;  /* 0x0000ffff00057802 */ /* 0x000fe40000000f00 */
[----:B------:R-:W3:Y:S01]  /*42f0*/  SHFL.BFLY PT, R24, R23, 0x2, 0x101f ;  /* 0x0c501f0017187f89 */ /* 0x000ee200000e0000 */
[----:B-1----:R-:W-:Y:S01]  /*4300*/  FADD.FTZ R22, R29, R4 ;  /* 0x000000041d167221 */ /* 0x002fe20000010000 */
[----:B------:R-:W-:-:S02]  /*4310*/  IMAD.MOV.U32 R29, RZ, RZ, 0xffff ;  /* 0x0000ffffff1d7424 */ /* 0x000fc400078e00ff */
[----:B------:R-:W1:Y:S01]  /*4320*/  SHFL.BFLY PT, R20, R21, 0x2, 0x101f ;  /* 0x0c501f0015147f89 */ /* 0x000e6200000e0000 */
[----:B0-----:R-:W-:Y:S01]  /*4330*/  FADD.FTZ R8, R8, R14 ;  /* 0x0000000e08087221 */ /* 0x001fe20000010000 */
[----:B------:R-:W-:Y:S02]  /*4340*/  MOV R14, 0xffff ;  /* 0x0000ffff000e7802 */ /* 0x000fe40000000f00 */
[----:B------:R-:W0:Y:S01]  /*4350*/  SHFL.BFLY PT, R5, R18, 0x2, 0x101f ;  /* 0x0c501f0012057f89 */ /* 0x000e2200000e0000 */
[----:B-----5:R-:W-:-:S03]  /*4360*/  FADD.FTZ R16, R17, R16 ;  /* 0x0000001011107221 */ /* 0x020fc60000010000 */
[----:B------:R-:W4:Y:S04]  /*4370*/  SHFL.BFLY PT, R27, R26, 0x4, 0x101f ;  /* 0x0c901f001a1b7f89 */ /* 0x000f2800000e0000 */
[----:B------:R-:W5:Y:S01]  /*4380*/  SHFL.BFLY PT, R29, R22, 0x4, 0x101f ;  /* 0x0c901f00161d7f89 */ /* 0x000f6200000e0000 */
[----:B--2---:R-:W-:-:S03]  /*4390*/  FADD.FTZ R6, R6, R3 ;  /* 0x0000000306067221 */ /* 0x004fc60000010000 */
[----:B------:R-:W2:Y:S01]  /*43a0*/  SHFL.BFLY PT, R9, R8, 0x1, 0x101f ;  /* 0x0c301f0008097f89 */ /* 0x000ea200000e0000 */
[----:B------:R-:W2:Y:S01]  /*43b0*/  @!P0 LDC.64 R2, c[0x0][0x218] ;  /* 0x00008600ff028b82 */ /* 0x000ea20000000a00 */
[----:B---3--:R-:W-:Y:S02]  /*43c0*/  FADD.FTZ R23, R23, R24 ;  /* 0x0000001817177221 */ /* 0x008fe40000010000 */
[----:B------:R-:W3:Y:S01]  /*43d0*/  SHFL.BFLY PT, R15, R6, 0x1, 0x101f ;  /* 0x0c301f00060f7f89 */ /* 0x000ee200000e0000 */
[----:B------:R-:W-:Y:S01]  /*43e0*/  MOV R24, 0xffff ;  /* 0x0000ffff00187802 */ /* 0x000fe20000000f00 */
[----:B-1----:R-:W-:Y:S02]  /*43f0*/  FADD.FTZ R20, R21, R20 ;  /* 0x0000001415147221 */ /* 0x002fe40000010000 */
[----:B------:R-:W1:Y:S01]  /*4400*/  SHFL.BFLY PT, R19, R16, 0x1, 0x101f ;  /* 0x0c301f0010137f89 */ /* 0x000e6200000e0000 */
[----:B------:R-:W-:Y:S01]  /*4410*/  MOV R21, 0xffff ;  /* 0x0000ffff00157802 */ /* 0x000fe20000000f00 */
[----:B0-----:R-:W-:Y:S01]  /*4420*/  FADD.FTZ R17, R18, R5 ;  /* 0x0000000512117221 */ /* 0x001fe20000010000 */
[----:B------:R-:W-:Y:S01]  /*4430*/  IMAD.MOV.U32 R18, RZ, RZ, 0xffff ;  /* 0x0000ffffff127424 */ /* 0x000fe200078e00ff */
[----:B------:R-:W0:Y:S01]  /*4440*/  SHFL.BFLY PT, R25, R20, 0x1, 0x101f ;  /* 0x0c301f0014197f89 */ /* 0x000e2200000e0000 */
[----:B------:R-:W0:Y:S01]  /*4450*/  LDC.64 R4, c[0x0][0x220] ;  /* 0x00008800ff047b82 */ /* 0x000e220000000a00 */
[----:B----4-:R-:W-:Y:S01]  /*4460*/  FADD.FTZ R26, R26, R27 ;  /* 0x0000001b1a1a7221 */ /* 0x010fe20000010000 */
[----:B------:R-:W-:Y:S01]  /*4470*/  IMAD.MOV.U32 R27, RZ, RZ, 0xffff ;  /* 0x0000ffffff1b7424 */ /* 0x000fe200078e00ff */
[----:B------:R-:W4:Y:S01]  /*4480*/  SHFL.BFLY PT, R24, R23, 0x1, 0x101f ;  /* 0x0c301f0017187f89 */ /* 0x000f2200000e0000 */
[----:B-----5:R-:W-:-:S03]  /*4490*/  FADD.FTZ R22, R22, R29 ;  /* 0x0000001d16167221 */ /* 0x020fc60000010000 */
[----:B------:R-:W5:Y:S01]  /*44a0*/  SHFL.BFLY PT, R18, R17, 0x1, 0x101f ;  /* 0x0c301f0011127f89 */ /* 0x000f6200000e0000 */
[----:B--2---:R-:W-:-:S03]  /*44b0*/  FADD.FTZ R29, R8, R9 ;  /* 0x00000009081d7221 */ /* 0x004fc60000010000 */
[----:B------:R-:W2:Y:S01]  /*44c0*/  SHFL.BFLY PT, R27, R26, 0x2, 0x101f ;  /* 0x0c501f001a1b7f89 */ /* 0x000ea200000e0000 */
[----:B------:R-:W2:Y:S01]  /*44d0*/  @!P0 LDC.64 R8, c[0x0][0x218] ;  /* 0x00008600ff088b82 */ /* 0x000ea20000000a00 */
[----:B---3--:R-:W-:Y:S01]  /*44e0*/  FADD.FTZ R28, R6, R15 ;  /* 0x0000000f061c7221 */ /* 0x008fe20000010000 */
[----:B------:R-:W-:Y:S01]  /*44f0*/  IADD3 R15, R7, R44, RZ ;  /* 0x0000002c070f7210 */ /* 0x000fe20007ffe0ff */
[----:B------:R-:W3:Y:S01]  /*4500*/  SHFL.BFLY PT, R21, R22, 0x2, 0x101f ;  /* 0x0c501f0016157f89 */ /* 0x000ee200000e0000 */
[----:B------:R-:W-:Y:S01]  /*4510*/  @!P0 F2FP.F16.F32.PACK_AB R29, RZ, R29 ;  /* 0x0000001dff1d823e */ /* 0x000fe200000000ff */
[----:B-1----:R-:W-:Y:S01]  /*4520*/  FADD.FTZ R16, R16, R19 ;  /* 0x0000001310107221 */ /* 0x002fe20000010000 */
[----:B------:R-:W-:Y:S02]  /*4530*/  @!P0 F2FP.F16.F32.PACK_AB R28, RZ, R28 ;  /* 0x0000001cff1c823e */ /* 0x000fe400000000ff */
[----:B------:R-:W1:Y:S01]  /*4540*/  @!P0 LDC.64 R6, c[0x0][0x218] ;  /* 0x00008600ff068b82 */ /* 0x000e620000000a00 */
[----:B------:R-:W-:-:S04]  /*4550*/  @!P0 IMAD.WIDE R2, R15, 0x2, R2 ;  /* 0x000000020f028825 */ /* 0x000fc800078e0202 */
[----:B0-----:R-:W-:Y:S01]  /*4560*/  FADD.FTZ R20, R20, R25 ;  /* 0x0000001914147221 */ /* 0x001fe20000010000 */
[----:B------:R-:W-:Y:S01]  /*4570*/  IMAD.WIDE R4, R15, 0x2, R4 ;  /* 0x000000020f047825 */ /* 0x000fe200078e0204 */
[----:B------:R0:W-:Y:S03]  /*4580*/  @!P0 STG.E.U16 desc[UR8][R2.64], R28 ;  /* 0x0000001c02008986 */ /* 0x0001e6000c101508 */
[----:B----4-:R-:W-:Y:S01]  /*4590*/  FADD.FTZ R23, R23, R24 ;  /* 0x0000001817177221 */ /* 0x010fe20000010000 */
[----:B------:R-:W-:Y:S01]  /*45a0*/  @!P0 F2FP.F16.F32.PACK_AB R11, RZ, R20 ;  /* 0x00000014ff0b823e */ /* 0x000fe200000000ff */
[----:B------:R-:W-:Y:S01]  /*45b0*/  @!P0 STG.E.U16 desc[UR8][R4.64], R29 ;  /* 0x0000001d04008986 */ /* 0x000fe2000c101508 */
[----:B-----5:R-:W-:Y:S01]  /*45c0*/  FADD.FTZ R10, R17, R18 ;  /* 0x00000012110a7221 */ /* 0x020fe20000010000 */
[----:B------:R-:W-:Y:S02]  /*45d0*/  IMAD.MOV.U32 R17, RZ, RZ, 0xffff ;  /* 0x0000ffffff117424 */ /* 0x000fe400078e00ff */
[----:B--2---:R-:W-:-:S02]  /*45e0*/  FADD.FTZ R26, R26, R27 ;  /* 0x0000001b1a1a7221 */ /* 0x004fc40000010000 */
[----:B------:R-:W-:Y:S01]  /*45f0*/  @!P0 F2FP.F16.F32.PACK_AB R10, RZ, R10 ;  /* 0x0000000aff0a823e */ /* 0x000fe200000000ff */
[----:B------:R-:W-:Y:S01]  /*4600*/  @!P0 IMAD.WIDE R8, R15, 0x2, R8 ;  /* 0x000000020f088825 */ /* 0x000fe200078e0208 */
[----:B0-----:R-:W-:-:S03]  /*4610*/  @!P0 F2FP.F16.F32.PACK_AB R3, RZ, R16 ;  /* 0x00000010ff03823e */ /* 0x001fc600000000ff */
[----:B---3--:R-:W-:Y:S01]  /*4620*/  FADD.FTZ R21, R22, R21 ;  /* 0x0000001516157221 */ /* 0x008fe20000010000 */
[----:B------:R-:W-:Y:S01]  /*4630*/  @!P0 F2FP.F16.F32.PACK_AB R16, RZ, R23 ;  /* 0x00000017ff10823e */ /* 0x000fe200000000ff */
[----:B------:R-:W0:Y:S01]  /*4640*/  SHFL.BFLY PT, R17, R26, 0x1, 0x101f ;  /* 0x0c301f001a117f89 */ /* 0x000e2200000e0000 */
[----:B-1----:R-:W-:-:S03]  /*4650*/  @!P0 IMAD.WIDE R6, R15, 0x2, R6 ;  /* 0x000000020f068825 */ /* 0x002fc600078e0206 */
[----:B------:R1:W2:Y:S04]  /*4660*/  SHFL.BFLY PT, R14, R21, 0x1, 0x101f ;  /* 0x0c301f00150e7f89 */ /* 0x0002a800000e0000 */
[----:B------:R1:W-:Y:S04]  /*4670*/  @!P0 STG.E.U16 desc[UR8][R6.64+0x28], R3 ;  /* 0x0000280306008986 */ /* 0x0003e8000c101508 */
[----:B------:R1:W-:Y:S04]  /*4680*/  @!P0 STG.E.U16 desc[UR8][R4.64+0x28], R10 ;  /* 0x0000280a04008986 */ /* 0x0003e8000c101508 */
[----:B------:R1:W-:Y:S04]  /*4690*/  @!P0 STG.E.U16 desc[UR8][R8.64+0x50], R11 ;  /* 0x0000500b08008986 */ /* 0x0003e8000c101508 */
[----:B------:R1:W-:Y:S01]  /*46a0*/  @!P0 STG.E.U16 desc[UR8][R4.64+0x50], R16 ;  /* 0x0000501004008986 */ /* 0x0003e2000c101508 */
[----:B0-----:R-:W-:-:S07]  /*46b0*/  FADD.FTZ R17, R26, R17 ;  /* 0x000000111a117221 */ /* 0x001fce0000010000 */
.L_x_1588:
[----:B-1----:R-:W0:Y:S01]  /*46c0*/  @!P0 LDC.64 R2, c[0x0][0x218] ;  /* 0x00008600ff028b82 */ /* 0x002e220000000a00 */
[----:B--2---:R-:W-:Y:S01]  /*46d0*/  FADD.FTZ R7, R21, R14 ;  /* 0x0000000e15077221 */ /* 0x004fe20000010000 */
[----:B------:R-:W-:-:S04]  /*46e0*/  @!P0 F2FP.F16.F32.PACK_AB R6, RZ, R17 ;  /* 0x00000011ff06823e */ /* 0x000fc800000000ff */
[----:B------:R-:W-:Y:S01]  /*46f0*/  @!P0 F2FP.F16.F32.PACK_AB R7, RZ, R7 ;  /* 0x00000007ff07823e */ /* 0x000fe200000000ff */
[----:B0-----:R-:W-:-:S05]  /*4700*/  @!P0 IMAD.WIDE R2, R15, 0x2, R2 ;  /* 0x000000020f028825 */ /* 0x001fca00078e0202 */
[----:B------:R4:W-:Y:S04]  /*4710*/  @!P0 STG.E.U16 desc[UR8][R2.64+0x78], R6 ;  /* 0x0000780602008986 */ /* 0x0009e8000c101508 */
[----:B------:R4:W-:Y:S02]  /*4720*/  @!P0 STG.E.U16 desc[UR8][R4.64+0x78], R7 ;  /* 0x0000780704008986 */ /* 0x0009e4000c101508 */
.L_x_1518:
[----:B------:R-:W-:Y:S05]  /*4730*/  WARPSYNC.ALL ;  /* 0x0000000000007948 */ /* 0x000fea0003800000 */
[----:B-1234-:R-:W-:Y:S01]  /*4740*/  HFMA2.MMA R3, -RZ, RZ, 0, 1.9073486328125e-05 ;  /* 0x00000140ff037435 */ /* 0x01efe200000001ff */
[----:B------:R-:W-:Y:S01]  /*4750*/  IADD3 R44, R44, 0x800, RZ ;  /* 0x000008002c2c7810 */ /* 0x000fe20007ffe0ff */
[----:B------:R-:W-:Y:S08]  /*4760*/  BAR.SYNC.DEFER_BLOCKING 0x0 ;  /* 0x0000000000007b1d */ /* 0x000ff00000010000 */
[----:B------:R-:W-:-:S05]  /*4770*/  IMAD R3, R0, R3, 0x140 ;  /* 0x0000014000037424 */ /* 0x000fca00078e0203 */
[----:B------:R-:W-:-:S13]  /*4780*/  ISETP.GE.AND P0, PT, R44, R3, PT ;  /* 0x000000032c00720c */ /* 0x000fda0003f06270 */
[----:B------:R-:W-:Y:S05]  /*4790*/  @!P0 BRA `(.L_x_1525) ;  /* 0xffffffe000548947 */ /* 0x000fea000383ffff */
[----:B------:R-:W-:Y:S05]  /*47a0*/  EXIT ;  /* 0x000000000000794d */ /* 0x000fea0003800000 */
.L_x_1521:
[----:B------:R-:W-:Y:S01]  /*47b0*/  HFMA2.MMA R12, -RZ, RZ, 0, 0.000503063201904296875 ;  /* 0x0000101fff0c7435 */ /* 0x000fe200000001ff */
[----:B-1----:R-:W-:Y:S01]  /*47c0*/  IMAD.MOV.U32 R10, RZ, RZ, R2 ;  /* 0x000000ffff0a7224 */ /* 0x002fe200078e0002 */
[----:B------:R-:W-:Y:S02]  /*47d0*/  MOV R11, 0x8 ;  /* 0x00000008000b7802 */ /* 0x000fe40000000f00 */
[----:B------:R-:W-:-:S07]  /*47e0*/  MOV R13, 0xffff ;  /* 0x0000ffff000d7802 */ /* 0x000fce0000000f00 */
[----:B0-2---:R-:W-:Y:S05]  /*47f0*/  WARPSYNC.COLLECTIVE R13, `(.L_x_1526) ;  /* 0x000000000d087348 */ /* 0x005fea0003c00000 */
[----:B------:R1:W3:Y:S02]  /*4800*/  SHFL.BFLY P2, R14, R10, R11, R12 ;  /* 0x0c00000b0a0e7389 */ /* 0x0002e4000004000c */
[----:B0123--:R-:W-:Y:S01]  /*4810*/  ENDCOLLECTIVE ;  /* 0x000000000000791b */ /* 0x00ffe20003800000 */
.L_x_1526:
[----:B------:R-:W-:Y:S01]  /*4820*/  MOV R10, R3 ;  /* 0x00000003000a7202 */ /* 0x000fe20000000f00 */
[----:B------:R-:W-:-:S07]  /*4830*/  IMAD.MOV.U32 R5, RZ, RZ, R14 ;  /* 0x000000ffff057224 */ /* 0x000fce00078e000e */
[----:B------:R-:W-:Y:S05]  /*4840*/  WARPSYNC.COLLECTIVE R13, `(.L_x_1527) ;  /* 0x000000000d087348 */ /* 0x000fea0003c00000 */
[----:B------:R0:W1:Y:S02]  /*4850*/  SHFL.BFLY P2, R14, R10, R11, R12 ;  /* 0x0c00000b0a0e7389 */ /* 0x000064000004000c */
[----:B01----:R-:W-:Y:S01]  /*4860*/  ENDCOLLECTIVE ;  /* 0x000000000000791b */ /* 0x003fe20003800000 */
.L_x_1527:
[----:B------:R-:W-:-:S05]  /*4870*/  FADD.FTZ R5, R5, R2 ;  /* 0x0000000205057221 */ /* 0x000fca0000010000 */
[----:B------:R-:W-:Y:S01]  /*4880*/  MOV R10, R5 ;  /* 0x00000005000a7202 */ /* 0x000fe20000000f00 */
[----:B------:R-:W-:Y:S01]  /*4890*/  IMAD.MOV.U32 R11, RZ, RZ, 0x4 ;  /* 0x00000004ff0b7424 */ /* 0x000fe200078e00ff */
[----:B------:R-:W-:-:S07]  /*48a0*/  MOV R4, R14 ;  /* 0x0000000e00047202 */ /* 0x000fce0000000f00 */
[----:B------:R-:W-:Y:S05]  /*48b0*/  WARPSYNC.COLLECTIVE R13, `(.L_x_1528) ;  /* 0x000000000d087348 */ /* 0x000fea0003c00000 */
[----:B------:R0:W1:Y:S02]  /*48c0*/  SHFL.BFLY P2, R14, R10, R11, R12 ;  /* 0x0c00000b0a0e7389 */ /* 0x000064000004000c */
[----:B01----:R-:W-:Y:S01]  /*48d0*/  ENDCOLLECTIVE ;  /* 0x000000000000791b */ /* 0x003fe20003800000 */
.L_x_1528:
[----:B------:R-:W-:-:S05]  /*48e0*/  FADD.FTZ R4, R4, R3 ;  /* 0x0000000304047221 */ /* 0x000fca0000010000 */
[----:B------:R-:W-:Y:S02]  /*48f0*/  MOV R10, R4 ;  /* 0x00000004000a7202 */ /* 0x000fe40000000f00 */
[----:B------:R-:W-:-:S07]  /*4900*/  MOV R6, R14 ;  /* 0x0000000e00067202 */ /* 0x000fce0000000f00 */
[----:B------:R-:W-:Y:S05]  /*4910*/  WARPSYNC.COLLECTIVE R13, `(.L_x_1529) ;  /* 0x000000000d087348 */ /* 0x000fea0003c00000 */
[----:B------:R0:W1:Y:S02]  /*4920*/  SHFL.BFLY P2, R14, R10, R11, R12 ;  /* 0x0c00000b0a0e7389 */ /* 0x000064000004000c */
[----:B01----:R-:W-:Y:S01]  /*4930*/  ENDCOLLECTIVE ;  /* 0x000000000000791b */ /* 0x003fe20003800000 */
.L_x_1529:
[----:B------:R-:W-:Y:S01]  /*4940*/  FADD.FTZ R6, R5, R6 ;  /* 0x0000000605067221 */ /* 0x000fe20000010000 */
[----:B------:R-:W-:-:S03]  /*4950*/  HFMA2.MMA R11, -RZ, RZ, 0, 1.1920928955078125e-07 ;  /* 0x00000002ff0b7435 */ /* 0x000fc600000001ff */
[----:B------:R-:W-:Y:S01]  /*4960*/  IMAD.MOV.U32 R10, RZ, RZ, R6 ;  /* 0x000000ffff0a7224 */ /* 0x000fe200078e0006 */
[----:B------:R-:W-:-:S07]  /*4970*/  MOV R7, R14 ;  /* 0x0000000e00077202 */ /* 0x000fce0000000f00 */
[----:B------:R-:W-:Y:S05]  /*4980*/  WARPSYNC.COLLECTIVE R13, `(.L_x_1530) ;  /* 0x000000000d087348 */ /* 0x000fea0003c00000 */
[----:B------:R0:W1:Y:S02]  /*4990*/  SHFL.BFLY P2, R14, R10, R11, R12 ;  /* 0x0c00000b0a0e7389 */ /* 0x000064000004000c */
[----:B01----:R-:W-:Y:S01]  /*49a0*/  ENDCOLLECTIVE ;  /* 0x000000000000791b */ /* 0x003fe20003800000 */
.L_x_1530:
[----:B------:R-:W-:-:S05]  /*49b0*/  FADD.FTZ R7, R4, R7 ;  /* 0x0000000704077221 */ /* 0x000fca0000010000 */
[----:B------:R-:W-:Y:S02]  /*49c0*/  MOV R10, R7 ;  /* 0x00000007000a7202 */ /* 0x000fe40000000f00 */
[----:B------:R-:W-:-:S07]  /*49d0*/  MOV R9, R14 ;  /* 0x0000000e00097202 */ /* 0x000fce0000000f00 */
[----:B------:R-:W-:Y:S05]  /*49e0*/  WARPSYNC.COLLECTIVE R13, `(.L_x_1531) ;  /* 0x000000000d087348 */ /* 0x000fea0003c00000 */
[----:B------:R0:W1:Y:S02]  /*49f0*/  SHFL.BFLY P2, R14, R10, R11, R12 ;  /* 0x0c00000b0a0e7389 */ /* 0x000064000004000c */
[----:B01----:R-:W-:Y:S01]  /*4a00*/  ENDCOLLECTIVE ;  /* 0x000000000000791b */ /* 0x003fe20003800000 */
.L_x_1531:
[----:B------:R-:W-:Y:S01]  /*4a10*/  FADD.FTZ R9, R6, R9 ;  /* 0x0000000906097221 */ /* 0x000fe20000010000 */
[----:B------:R-:W-:-:S04]  /*4a20*/  HFMA2.MMA R11, -RZ, RZ, 0, 5.9604644775390625e-08 ;  /* 0x00000001ff0b7435 */ /* 0x000fc800000001ff */
[----:B------:R-:W-:Y:S01]  /*4a30*/  MOV R10, R9 ;  /* 0x00000009000a7202 */ /* 0x000fe20000000f00 */
[----:B------:R-:W-:-:S07]  /*4a40*/  IMAD.MOV.U32 R2, RZ, RZ, R14 ;  /* 0x000000ffff027224 */ /* 0x000fce00078e000e */
[----:B------:R-:W-:Y:S05]  /*4a50*/  WARPSYNC.COLLECTIVE R13, `(.L_x_1532) ;  /* 0x000000000d087348 */ /* 0x000fea0003c00000 */
[----:B------:R0:W1:Y:S02]  /*4a60*/  SHFL.BFLY P2, R14, R10, R11, R12 ;  /* 0x0c00000b0a0e7389 */ /* 0x000064000004000c */
[----:B01----:R-:W-:Y:S01]  /*4a70*/  ENDCOLLECTIVE ;  /* 0x000000000000791b */ /* 0x003fe20003800000 */
.L_x_1532:
[----:B------:R-:W-:-:S04]  /*4a80*/  FADD.FTZ R8, R7, R2 ;  /* 0x0000000207087221 */ /* 0x000fc80000010000 */
[----:B------:R-:W-:Y:S01]  /*4a90*/  IMAD.MOV.U32 R10, RZ, RZ, R8 ;  /* 0x000000ffff0a7224 */ /* 0x000fe200078e0008 */
[----:B------:R-:W-:-:S07]  /*4aa0*/  MOV R16, R14 ;  /* 0x0000000e00107202 */ /* 0x000fce0000000f00 */
[----:B------:R-:W-:Y:S05]  /*4ab0*/  WARPSYNC.COLLECTIVE R13, `(.L_x_1533) ;  /* 0x000000000d087348 */ /* 0x000fea0003c00000 */
[----:B------:R0:W1:Y:S02]  /*4ac0*/  SHFL.BFLY P2, R14, R10, R11, R12 ;  /* 0x0c00000b0a0e7389 */ /* 0x000064000004000c */
[----:B01----:R-:W-:Y:S01]  /*4ad0*/  ENDCOLLECTIVE ;  /* 0x000000000000791b */ /* 0x003fe20003800000 */
.L_x_1533:
[----:B------:R-:W-:Y:S01]  /*4ae0*/  FADD.FTZ R16, R9, R16 ;  /* 0x0000001009107221 */ /* 0x000fe20000010000 */
[----:B------:R-:W-:Y:S06]  /*4af0*/  BRA `(.L_x_1534) ;  /* 0xffffffec00047947 */ /* 0x000fec000383ffff */
.L_x_1522:
        /* <DEDUP_REMOVED lines=8> */
.L_x_1536:
[----:B------:R-:W-:Y:S05]  /*4b80*/  BSYNC B1 ;  /* 0x0000000000017941 */ /* 0x000fea0003800000 */
.L_x_1535:
        /* <DEDUP_REMOVED lines=8> */
.L_x_1537:
[----:B------:R-:W-:-:S05]  /*4c10*/  FADD.FTZ R9, R9, R6 ;  /* 0x0000000609097221 */ /* 0x000fca0000010000 */
[----:B------:R-:W-:Y:S01]  /*4c20*/  MOV R10, R9 ;  /* 0x00000009000a7202 */ /* 0x000fe20000000f00 */
[----:B------:R-:W-:Y:S01]  /*4c30*/  IMAD.MOV.U32 R11, RZ, RZ, 0x4 ;  /* 0x00000004ff0b7424 */ /* 0x000fe200078e00ff */
[----:B------:R-:W-:-:S07]  /*4c40*/  MOV R8, R14 ;  /* 0x0000000e00087202 */ /* 0x000fce0000000f00 */
[----:B------:R-:W-:Y:S05]  /*4c50*/  WARPSYNC.COLLECTIVE R13, `(.L_x_1538) ;  /* 0x000000000d087348 */ /* 0x000fea0003c00000 */
[----:B------:R0:W1:Y:S02]  /*4c60*/  SHFL.BFLY P2, R14, R10, R11, R12 ;  /* 0x0c00000b0a0e7389 */ /* 0x000064000004000c */
[----:B01----:R-:W-:Y:S01]  /*4c70*/  ENDCOLLECTIVE ;  /* 0x000000000000791b */ /* 0x003fe20003800000 */
.L_x_1538:
[----:B------:R-:W-:-:S05]  /*4c80*/  FADD.FTZ R8, R8, R7 ;  /* 0x0000000708087221 */ /* 0x000fca0000010000 */
[----:B------:R-:W-:Y:S02]  /*4c90*/  MOV R10, R8 ;  /* 0x00000008000a7202 */ /* 0x000fe40000000f00 */
[----:B------:R-:W-:-:S07]  /*4ca0*/  MOV R16, R14 ;  /* 0x0000000e00107202 */ /* 0x000fce0000000f00 */
[----:B------:R-:W-:Y:S05]  /*4cb0*/  WARPSYNC.COLLECTIVE R13, `(.L_x_1539) ;  /* 0x000000000d087348 */ /* 0x000fea0003c00000 */
[----:B------:R0:W1:Y:S02]  /*4cc0*/  SHFL.BFLY P2, R14, R10, R11, R12 ;  /* 0x0c00000b0a0e7389 */ /* 0x000064000004000c */
[----:B01----:R-:W-:Y:S01]  /*4cd0*/  ENDCOLLECTIVE ;  /* 0x000000000000791b */ /* 0x003fe20003800000 */
.L_x_1539:
[----:B------:R-:W-:Y:S01]  /*4ce0*/  FADD.FTZ R16, R9, R16 ;  /* 0x0000001009107221 */ /* 0x000fe20000010000 */
[----:B------:R-:W-:-:S03]  /*4cf0*/  HFMA2.MMA R11, -RZ, RZ, 0, 1.1920928955078125e-07 ;  /* 0x00000002ff0b7435 */ /* 0x000fc600000001ff */
[----:B------:R-:W-:Y:S01]  /*4d00*/  IMAD.MOV.U32 R10, RZ, RZ, R16 ;  /* 0x000000ffff0a7224 */ /* 0x000fe200078e0010 */
[----:B------:R-:W-:-:S07]  /*4d10*/  MOV R15, R14 ;  /* 0x0000000e000f7202 */ /* 0x000fce0000000f00 */
[----:B------:R-:W-:Y:S05]  /*4d20*/  WARPSYNC.COLLECTIVE R13, `(.L_x_1540) ;  /* 0x000000000d087348 */ /* 0x000fea0003c00000 */
[----:B------:R0:W1:Y:S02]  /*4d30*/  SHFL.BFLY P2, R14, R10, R11, R12 ;  /* 0x0c00000b0a0e7389 */ /* 0x000064000004000c */
[----:B01----:R-:W-:Y:S01]  /*4d40*/  ENDCOLLECTIVE ;  /* 0x000000000000791b */ /* 0x003fe20003800000 */
.L_x_1540:
[----:B------:R-:W-:-:S05]  /*4d50*/  FADD.FTZ R15, R8, R15 ;  /* 0x0000000f080f7221 */ /* 0x000fca0000010000 */
[----:B------:R-:W-:Y:S02]  /*4d60*/  MOV R10, R15 ;  /* 0x0000000f000a7202 */ /* 0x000fe40000000f00 */
[----:B------:R-:W-:-:S07]  /*4d70*/  MOV R17, R14 ;  /* 0x0000000e00117202 */ /* 0x000fce0000000f00 */
[----:B------:R-:W-:Y:S05]  /*4d80*/  WARPSYNC.COLLECTIVE R13, `(.L_x_1541) ;  /* 0x000000000d087348 */ /* 0x000fea0003c00000 */
[----:B------:R0:W1:Y:S02]  /*4d90*/  SHFL.BFLY P2, R14, R10, R11, R12 ;  /* 0x0c00000b0a0e7389 */ /* 0x000064000004000c */
[----:B01----:R-:W-:Y:S01]  /*4da0*/  ENDCOLLECTIVE ;  /* 0x000000000000791b */ /* 0x003fe20003800000 */
.L_x_1541:
[----:B------:R-:W-:Y:S01]  /*4db0*/  FADD.FTZ R17, R16, R17 ;  /* 0x0000001110117221 */ /* 0x000fe20000010000 */
[----:B------:R-:W-:-:S04]  /*4dc0*/  HFMA2.MMA R11, -RZ, RZ, 0, 5.9604644775390625e-08 ;  /* 0x00000001ff0b7435 */ /* 0x000fc800000001ff */
[----:B------:R-:W-:Y:S01]  /*4dd0*/  MOV R10, R17 ;  /* 0x00000011000a7202 */ /* 0x000fe20000000f00 */
[----:B------:R-:W-:-:S07]  /*4de0*/  IMAD.MOV.U32 R6, RZ, RZ, R14 ;  /* 0x000000ffff067224 */ /* 0x000fce00078e000e */
[----:B------:R-:W-:Y:S05]  /*4df0*/  WARPSYNC.COLLECTIVE R13, `(.L_x_1542) ;  /* 0x000000000d087348 */ /* 0x000fea0003c00000 */
[----:B------:R0:W1:Y:S02]  /*4e00*/  SHFL.BFLY P2, R14, R10, R11, R12 ;  /* 0x0c00000b0a0e7389 */ /* 0x000064000004000c */
[----:B01----:R-:W-:Y:S01]  /*4e10*/  ENDCOLLECTIVE ;  /* 0x000000000000791b */ /* 0x003fe20003800000 */
.L_x_1542:
[----:B------:R-:W-:-:S04]  /*4e20*/  FADD.FTZ R6, R15, R6 ;  /* 0x000000060f067221 */ /* 0x000fc80000010000 */
[----:B------:R-:W-:Y:S01]  /*4e30*/  IMAD.MOV.U32 R10, RZ, RZ, R6 ;  /* 0x000000ffff0a7224 */ /* 0x000fe200078e0006 */
[----:B------:R-:W-:-:S07]  /*4e40*/  MOV R18, R14 ;  /* 0x0000000e00127202 */ /* 0x000fce0000000f00 */
[----:B------:R-:W-:Y:S05]  /*4e50*/  WARPSYNC.COLLECTIVE R13, `(.L_x_1543) ;  /* 0x000000000d087348 */ /* 0x000fea0003c00000 */
[----:B------:R0:W1:Y:S02]  /*4e60*/  SHFL.BFLY P2, R14, R10, R11, R12 ;  /* 0x0c00000b0a0e7389 */ /* 0x000064000004000c */
[----:B01----:R-:W-:Y:S01]  /*4e70*/  ENDCOLLECTIVE ;  /* 0x000000000000791b */ /* 0x003fe20003800000 */
.L_x_1543:
[----:B------:R-:W-:Y:S01]  /*4e80*/  FADD.FTZ R18, R17, R18 ;  /* 0x0000001211127221 */ /* 0x000fe20000010000 */
[----:B------:R-:W-:Y:S06]  /*4e90*/  BRA `(.L_x_1544) ;  /* 0xffffffe800d07947 */ /* 0x000fec000383ffff */
.L_x_1523:
        /* <DEDUP_REMOVED lines=8> */
.L_x_1546:
[----:B------:R-:W-:Y:S05]  /*4f20*/  BSYNC B1 ;  /* 0x0000000000017941 */ /* 0x000fea0003800000 */
.L_x_1545:
        /* <DEDUP_REMOVED lines=8> */
.L_x_1547:
[----:B------:R-:W-:-:S05]  /*4fb0*/  FADD.FTZ R9, R9, R6 ;  /* 0x0000000609097221 */ /* 0x000fca0000010000 */
[----:B------:R-:W-:Y:S01]  /*4fc0*/  MOV R10, R9 ;  /* 0x00000009000a7202 */ /* 0x000fe20000000f00 */
[----:B------:R-:W-:Y:S01]  /*4fd0*/  IMAD.MOV.U32 R11, RZ, RZ, 0x4 ;  /* 0x00000004ff0b7424 */ /* 0x000fe200078e00ff */
[----:B------:R-:W-:-:S07]  /*4fe0*/  MOV R8, R14 ;  /* 0x0000000e00087202 */ /* 0x000fce0000000f00 */
[----:B------:R-:W-:Y:S05]  /*4ff0*/  WARPSYNC.COLLECTIVE R13, `(.L_x_1548) ;  /* 0x000000000d087348 */ /* 0x000fea0003c00000 */
[----:B------:R0:W1:Y:S02]  /*5000*/  SHFL.BFLY P2, R14, R10, R11, R12 ;  /* 0x0c00000b0a0e7389 */ /* 0x000064000004000c */
[----:B01----:R-:W-:Y:S01]  /*5010*/  ENDCOLLECTIVE ;  /* 0x000000000000791b */ /* 0x003fe20003800000 */
.L_x_1548:
[----:B------:R-:W-:-:S05]  /*5020*/  FADD.FTZ R8, R8, R7 ;  /* 0x0000000708087221 */ /* 0x000fca0000010000 */
[----:B------:R-:W-:Y:S02]  /*5030*/  MOV R10, R8 ;  /* 0x00000008000a7202 */ /* 0x000fe40000000f00 */
[----:B------:R-:W-:-:S07]  /*5040*/  MOV R16, R14 ;  /* 0x0000000e00107202 */ /* 0x000fce0000000f00 */
[----:B------:R-:W-:Y:S05]  /*5050*/  WARPSYNC.COLLECTIVE R13, `(.L_x_1549) ;  /* 0x000000000d087348 */ /* 0x000fea0003c00000 */
[----:B------:R0:W1:Y:S02]  /*5060*/  SHFL.BFLY P2, R14, R10, R11, R12 ;  /* 0x0c00000b0a0e7389 */ /* 0x000064000004000c */
[----:B01----:R-:W-:Y:S01]  /*5070*/  ENDCOLLECTIVE ;  /* 0x000000000000791b */ /* 0x003fe20003800000 */
.L_x_1549:
[----:B------:R-:W-:Y:S01]  /*5080*/  FADD.FTZ R16, R9, R16 ;  /* 0x0000001009107221 */ /* 0x000fe20000010000 */
[----:B------:R-:W-:-:S03]  /*5090*/  HFMA2.MMA R11, -RZ, RZ, 0, 1.1920928955078125e-07 ;  /* 0x00000002ff0b7435 */ /* 0x000fc600000001ff */
[----:B------:R-:W-:Y:S01]  /*50a0*/  IMAD.MOV.U32 R10, RZ, RZ, R16 ;  /* 0x000000ffff0a7224 */ /* 0x000fe200078e0010 */
[----:B------:R-:W-:-:S07]  /*50b0*/  MOV R15, R14 ;  /* 0x0000000e000f7202 */ /* 0x000fce0000000f00 */
[----:B------:R-:W-:Y:S05]  /*50c0*/  WARPSYNC.COLLECTIVE R13, `(.L_x_1550) ;  /* 0x000000000d087348 */ /* 0x000fea0003c00000 */
[----:B------:R0:W1:Y:S02]  /*50d0*/  SHFL.BFLY P2, R14, R10, R11, R12 ;  /* 0x0c00000b0a0e7389 */ /* 0x000064000004000c */
[----:B01----:R-:W-:Y:S01]  /*50e0*/  ENDCOLLECTIVE ;  /* 0x000000000000791b */ /* 0x003fe20003800000 */
.L_x_1550:
[----:B------:R-:W-:-:S05]  /*50f0*/  FADD.FTZ R15, R8, R15 ;  /* 0x0000000f080f7221 */ /* 0x000fca0000010000 */
[----:B------:R-:W-:Y:S02]  /*5100*/  MOV R10, R15 ;  /* 0x0000000f000a7202 */ /* 0x000fe40000000f00 */
[----:B------:R-:W-:-:S07]  /*5110*/  MOV R17, R14 ;  /* 0x0000000e00117202 */ /* 0x000fce0000000f00 */
[----:B------:R-:W-:Y:S05]  /*5120*/  WARPSYNC.COLLECTIVE R13, `(.L_x_1551) ;  /* 0x000000000d087348 */ /* 0x000fea0003c00000 */
[----:B------:R0:W1:Y:S02]  /*5130*/  SHFL.BFLY P2, R14, R10, R11, R12 ;  /* 0x0c00000b0a0e7389 */ /* 0x000064000004000c */
[----:B01----:R-:W-:Y:S01]  /*5140*/  ENDCOLLECTIVE ;  /* 0x000000000000791b */ /* 0x003fe20003800000 */
.L_x_1551:
[----:B------:R-:W-:Y:S01]  /*5150*/  FADD.FTZ R17, R16, R17 ;  /* 0x0000001110117221 */ /* 0x000fe20000010000 */
[----:B------:R-:W-:-:S04]  /*5160*/  HFMA2.MMA R11, -RZ, RZ, 0, 5.9604644775390625e-08 ;  /* 0x00000001ff0b7435 */ /* 0x000fc800000001ff */
[----:B------:R-:W-:Y:S01]  /*5170*/  MOV R10, R17 ;  /* 0x00000011000a7202 */ /* 0x000fe20000000f00 */
[----:B------:R-:W-:-:S07]  /*5180*/  IMAD.MOV.U32 R6, RZ, RZ, R14 ;  /* 0x000000ffff067224 */ /* 0x000fce00078e000e */
[----:B------:R-:W-:Y:S05]  /*5190*/  WARPSYNC.COLLECTIVE R13, `(.L_x_1552) ;  /* 0x000000000d087348 */ /* 0x000fea0003c00000 */
[----:B------:R0:W1:Y:S02]  /*51a0*/  SHFL.BFLY P2, R14, R10, R11, R12 ;  /* 0x0c00000b0a0e7389 */ /* 0x000064000004000c */
[----:B01----:R-:W-:Y:S01]  /*51b0*/  ENDCOLLECTIVE ;  /* 0x000000000000791b */ /* 0x003fe20003800000 */
.L_x_1552:
[----:B------:R-:W-:-:S04]  /*51c0*/  FADD.FTZ R6, R15, R6 ;  /* 0x000000060f067221 */ /* 0x000fc80000010000 */
[----:B------:R-:W-:Y:S01]  /*51d0*/  IMAD.MOV.U32 R10, RZ, RZ, R6 ;  /* 0x000000ffff0a7224 */ /* 0x000fe200078e0006 */
[----:B------:R-:W-:-:S07]  /*51e0*/  MOV R18, R14 ;  /* 0x0000000e00127202 */ /* 0x000fce0000000f00 */
[----:B------:R-:W-:Y:S05]  /*51f0*/  WARPSYNC.COLLECTIVE R13, `(.L_x_1553) ;  /* 0x000000000d087348 */ /* 0x000fea0003c00000 */
[----:B------:R0:W1:Y:S02]  /*5200*/  SHFL.BFLY P2, R14, R10, R11, R12 ;  /* 0x0c00000b0a0e7389 */ /* 0x000064000004000c */
[----:B01----:R-:W-:Y:S01]  /*5210*/  ENDCOLLECTIVE ;  /* 0x000000000000791b */ /* 0x003fe20003800000 */
.L_x_1553:
[----:B------:R-:W-:Y:S01]  /*5220*/  FADD.FTZ R18, R17, R18 ;  /* 0x0000001211127221 */ /* 0x000fe20000010000 */
[----:B------:R-:W-:Y:S06]  /*5230*/  BRA `(.L_x_1554) ;  /* 0xffffffe800887947 */ /* 0x000fec000383ffff */
.L_x_1524:
        /* <DEDUP_REMOVED lines=8> */
.L_x_1556:
[----:B------:R-:W-:Y:S05]  /*52c0*/  BSYNC B0 ;  /* 0x0000000000007941 */ /* 0x000fea0003800000 */
.L_x_1555:
[----:B------:R-:W-:Y:S01]  /*52d0*/  HFMA2.MMA R11, -RZ, RZ, 0, 4.76837158203125e-07 ;  /* 0x00000008ff0b7435 */ /* 0x000fe200000001ff */
[----:B------:R-:W-:Y:S01]  /*52e0*/  MOV R10, R6 ;  /* 0x00000006000a7202 */ /* 0x000fe20000000f00 */
[----:B------:R-:W-:Y:S01]  /*52f0*/  IMAD.MOV.U32 R12, RZ, RZ, 0x101f ;  /* 0x0000101fff0c7424 */ /* 0x000fe200078e00ff */
[----:B------:R-:W-:Y:S01]  /*5300*/  MOV R13, 0xffff ;  /* 0x0000ffff000d7802 */ /* 0x000fe20000000f00 */
[----:B------:R-:W-:Y:S01]  /*5310*/  IMAD.MOV.U32 R21, RZ, RZ, RZ ;  /* 0x000000ffff157224 */ /* 0x000fe200078e00ff */
[----:B------:R-:W-:Y:S01]  /*5320*/  MOV R2, R14 ;  /* 0x0000000e00027202 */ /* 0x000fe20000000f00 */
[----:B------:R-:W-:Y:S01]  /*5330*/  HFMA2.MMA R22, -RZ, RZ, 0, 0 ;  /* 0x00000000ff167435 */ /* 0x000fe200000001ff */
[----:B------:R-:W-:-:S10]  /*5340*/  @!P0 SHF.L.U32 R17, R54, 0x1, RZ ;  /* 0x0000000136118819 */ /* 0x000fd400000006ff */
[----:B------:R-:W-:Y:S05]  /*5350*/  WARPSYNC.COLLECTIVE R13, `(.L_x_1557) ;  /* 0x000000000d087348 */ /* 0x000fea0003c00000 */
[----:B------:R0:W1:Y:S02]  /*5360*/  SHFL.BFLY P2, R14, R10, R11, R12 ;  /* 0x0c00000b0a0e7389 */ /* 0x000064000004000c */
[----:B01----:R-:W-:Y:S01]  /*5370*/  ENDCOLLECTIVE ;  /* 0x000000000000791b */ /* 0x003fe20003800000 */
.L_x_1557:
[----:B------:R-:W-:Y:S01]  /*5380*/  @!P0 LEA R19, R54, UR4, 0x7 ;  /* 0x0000000436138c11 */ /* 0x000fe2000f8e38ff */
[----:B------:R-:W-:Y:S01]  /*5390*/  FADD.FTZ R8, R2, R5 ;  /* 0x0000000502087221 */ /* 0x000fe20000010000 */
[----:B------:R-:W-:Y:S02]  /*53a0*/  @!P0 IADD3 R2, R7, 0x14, RZ ;  /* 0x0000001407028810 */ /* 0x000fe40007ffe0ff */
[----:B------:R-:W-:Y:S02]  /*53b0*/  MOV R18, RZ ;  /* 0x000000ff00127202 */ /* 0x000fe40000000f00 */
[----:B------:R-:W-:Y:S01]  /*53c0*/  @!P0 LOP3.LUT R2, R2, R17, RZ, 0x3c, !PT ;  /* 0x0000001102028212 */ /* 0x000fe200078e3cff */
[----:B------:R-:W-:Y:S01]  /*53d0*/  HFMA2.MMA R17, -RZ, RZ, 0, 0 ;  /* 0x00000000ff117435 */ /* 0x000fe200000001ff */
[----:B------:R-:W-:-:S03]  /*53e0*/  @!P0 LEA R24, R54, UR4, 0x7 ;  /* 0x0000000436188c11 */ /* 0x000fc6000f8e38ff */
        /* <DEDUP_REMOVED lines=9> */
.L_x_1558:
[----:B------:R-:W-:Y:S01]  /*5480*/  HFMA2.MMA R2, -RZ, RZ, 0, 0 ;  /* 0x00000000ff027435 */ /* 0x000fe200000001ff */
[----:B------:R-:W-:Y:S02]  /*5490*/  MOV R10, R9 ;  /* 0x00000009000a7202 */ /* 0x000fe40000000f00 */
[----:B------:R-:W-:-:S08]  /*54a0*/  MOV R15, R14 ;  /* 0x0000000e000f7202 */ /* 0x000fd00000000f00 */
[----:B------:R-:W-:Y:S05]  /*54b0*/  WARPSYNC.COLLECTIVE R13, `(.L_x_1559) ;  /* 0x000000000d087348 */ /* 0x000fea0003c00000 */
[----:B------:R0:W1:Y:S02]  /*54c0*/  SHFL.BFLY P2, R14, R10, R11, R12 ;  /* 0x0c00000b0a0e7389 */ /* 0x000064000004000c */
[----:B01----:R-:W-:Y:S01]  /*54d0*/  ENDCOLLECTIVE ;  /* 0x000000000000791b */ /* 0x003fe20003800000 */
.L_x_1559:
[----:B------:R-:W-:Y:S01]  /*54e0*/  FADD.FTZ R6, R8, R15 ;  /* 0x0000000f08067221 */ /* 0x000fe20000010000 */
[----:B------:R-:W-:Y:S02]  /*54f0*/  @!P0 MOV R17, R4 ;  /* 0x0000000400118202 */ /* 0x000fe40000000f00 */
[----:B------:R-:W-:Y:S01]  /*5500*/  @!P0 SHF.L.U32 R4, R54, 0x1, RZ ;  /* 0x0000000136048819 */ /* 0x000fe200000006ff */
[----:B------:R-:W-:Y:S01]  /*5510*/  @!P0 IMAD.MOV.U32 R18, RZ, RZ, R16 ;  /* 0x000000ffff128224 */ /* 0x000fe200078e0010 */
[----:B------:R-:W-:Y:S01]  /*5520*/  HFMA2.MMA R11, -RZ, RZ, 0, 1.1920928955078125e-07 ;  /* 0x00000002ff0b7435 */ /* 0x000fe200000001ff */
[----:B------:R-:W-:Y:S01]  /*5530*/  MOV R10, R6 ;  /* 0x00000006000a7202 */ /* 0x000fe20000000f00 */
[----:B------:R-:W-:-:S09]  /*5540*/  FADD.FTZ R8, R9, R14 ;  /* 0x0000000e09087221 */ /* 0x000fd20000010000 */
[----:B------:R-:W-:Y:S05]  /*5550*/  WARPSYNC.COLLECTIVE R13, `(.L_x_1560) ;  /* 0x000000000d087348 */ /* 0x000fea0003c00000 */
[----:B------:R0:W1:Y:S02]  /*5560*/  SHFL.BFLY P2, R14, R10, R11, R12 ;  /* 0x0c00000b0a0e7389 */ /* 0x000064000004000c */
[----:B01----:R-:W-:Y:S01]  /*5570*/  ENDCOLLECTIVE ;  /* 0x000000000000791b */ /* 0x003fe20003800000 */
.L_x_1560:
[----:B------:R-:W-:Y:S01]  /*5580*/  IMAD.MOV.U32 R10, RZ, RZ, R8 ;  /* 0x000000ffff0a7224 */ /* 0x000fe200078e0008 */
[----:B------:R-:W-:-:S07]  /*5590*/  MOV R3, R14 ;  /* 0x0000000e00037202 */ /* 0x000fce0000000f00 */
[----:B------:R-:W-:Y:S05]  /*55a0*/  WARPSYNC.COLLECTIVE R13, `(.L_x_1561) ;  /* 0x000000000d087348 */ /* 0x000fea0003c00000 */
[----:B------:R0:W1:Y:S02]  /*55b0*/  SHFL.BFLY P2, R14, R10, R11, R12 ;  /* 0x0c00000b0a0e7389 */ /* 0x000064000004000c */
[----:B01----:R-:W-:Y:S01]  /*55c0*/  ENDCOLLECTIVE ;  /* 0x000000000000791b */ /* 0x003fe20003800000 */
.L_x_1561:
[----:B------:R-:W-:Y:S01]  /*55d0*/  FADD.FTZ R6, R6, R3 ;  /* 0x0000000306067221 */ /* 0x000fe20000010000 */
[----:B------:R-:W-:-:S04]  /*55e0*/  @!P0 IADD3 R3, R7, 0x28, RZ ;  /* 0x0000002807038810 */ /* 0x000fc80007ffe0ff */
[----:B------:R-:W-:Y:S01]  /*55f0*/  @!P0 LOP3.LUT R3, R3, R4, RZ, 0x3c, !PT ;  /* 0x0000000403038212 */ /* 0x000fe200078e3cff */
[----:B------:R-:W-:Y:S01]  /*5600*/  HFMA2.MMA R11, -RZ, RZ, 0, 5.9604644775390625e-08 ;  /* 0x00000001ff0b7435 */ /* 0x000fe200000001ff */
[----:B------:R-:W-:Y:S01]  /*5610*/  MOV R10, R6 ;  /* 0x00000006000a7202 */ /* 0x000fe20000000f00 */
[----:B------:R-:W-:-:S09]  /*5620*/  FADD.FTZ R8, R8, R14 ;  /* 0x0000000e08087221 */ /* 0x000fd20000010000 */
[----:B------:R-:W-:Y:S05]  /*5630*/  WARPSYNC.COLLECTIVE R13, `(.L_x_1562) ;  /* 0x000000000d087348 */ /* 0x000fea0003c00000 */
[----:B------:R0:W1:Y:S02]  /*5640*/  SHFL.BFLY P2, R14, R10, R11, R12 ;  /* 0x0c00000b0a0e7389 */ /* 0x000064000004000c */
[----:B01----:R-:W-:Y:S01]  /*5650*/  ENDCOLLECTIVE ;  /* 0x000000000000791b */ /* 0x003fe20003800000 */
.L_x_1562:
[----:B------:R-:W-:Y:S01]  /*5660*/  IMAD.MOV.U32 R10, RZ, RZ, R8 ;  /* 0x000000ffff0a7224 */ /* 0x000fe200078e0008 */
[----:B------:R-:W-:-:S07]  /*5670*/  MOV R15, R14 ;  /* 0x0000000e000f7202 */ /* 0x000fce0000000f00 */
[----:B------:R-:W-:Y:S05]  /*5680*/  WARPSYNC.COLLECTIVE R13, `(.L_x_1563) ;  /* 0x000000000d087348 */ /* 0x000fea0003c00000 */
[----:B------:R0:W1:Y:S02]  /*5690*/  SHFL.BFLY P2, R14, R10, R11, R12 ;  /* 0x0c00000b0a0e7389 */ /* 0x000064000004000c */
[----:B01----:R-:W-:Y:S01]  /*56a0*/  ENDCOLLECTIVE ;  /* 0x000000000000791b */ /* 0x003fe20003800000 */
.L_x_1563:
[----:B------:R-:W-:Y:S01]  /*56b0*/  FADD.FTZ R28, R6, R15 ;  /* 0x0000000f061c7221 */ /* 0x000fe20000010000 */
[----:B------:R-:W-:Y:S01]  /*56c0*/  IADD3 R15, R7, R44, RZ ;  /* 0x0000002c070f7210 */ /* 0x000fe20007ffe0ff */
[----:B------:R-:W-:Y:S01]  /*56d0*/  HFMA2.MMA R11, -RZ, RZ, 0, 4.76837158203125e-07 ;  /* 0x00000008ff0b7435 */ /* 0x000fe200000001ff */
[----:B------:R-:W-:Y:S02]  /*56e0*/  MOV R10, R17 ;  /* 0x00000011000a7202 */ /* 0x000fe40000000f00 */
[----:B------:R-:W-:-:S08]  /*56f0*/  MOV R9, R14 ;  /* 0x0000000e00097202 */ /* 0x000fd00000000f00 */
[----:B------:R-:W-:Y:S05]  /*5700*/  WARPSYNC.COLLECTIVE R13, `(.L_x_1564) ;  /* 0x000000000d087348 */ /* 0x000fea0003c00000 */
[----:B------:R0:W1:Y:S02]  /*5710*/  SHFL.BFLY P2, R14, R10, R11, R12 ;  /* 0x0c00000b0a0e7389 */ /* 0x000064000004000c */
[----:B01----:R-:W-:Y:S01]  /*5720*/  ENDCOLLECTIVE ;  /* 0x000000000000791b */ /* 0x003fe20003800000 */
.L_x_1564:
[----:B------:R-:W-:Y:S01]  /*5730*/  MOV R10, R18 ;  /* 0x00000012000a7202 */ /* 0x000fe20000000f00 */
[----:B------:R-:W-:-:S07]  /*5740*/  IMAD.MOV.U32 R16, RZ, RZ, R14 ;  /* 0x000000ffff107224 */ /* 0x000fce00078e000e */
[----:B------:R-:W-:Y:S05]  /*5750*/  WARPSYNC.COLLECTIVE R13, `(.L_x_1565) ;  /* 0x000000000d087348 */ /* 0x000fea0003c00000 */
[----:B------:R0:W1:Y:S02]  /*5760*/  SHFL.BFLY P2, R14, R10, R11, R12 ;  /* 0x0c00000b0a0e7389 */ /* 0x000064000004000c */
[----:B01----:R-:W-:Y:S01]  /*5770*/  ENDCOLLECTIVE ;  /* 0x000000000000791b */ /* 0x003fe20003800000 */
.L_x_1565:
[----:B------:R-:W-:Y:S01]  /*5780*/  FADD.FTZ R16, R16, R17 ;  /* 0x0000001110107221 */ /* 0x000fe20000010000 */
[----:B------:R-:W-:-:S03]  /*5790*/  HFMA2.MMA R11, -RZ, RZ, 0, 2.384185791015625e-07 ;  /* 0x00000004ff0b7435 */ /* 0x000fc600000001ff */
[----:B------:R-:W-:Y:S01]  /*57a0*/  IMAD.MOV.U32 R10, RZ, RZ, R16 ;  /* 0x000000ffff0a7224 */ /* 0x000fe200078e0010 */
[----:B------:R-:W-:-:S07]  /*57b0*/  MOV R19, R14 ;  /* 0x0000000e00137202 */ /* 0x000fce0000000f00 */
[----:B------:R-:W-:Y:S05]  /*57c0*/  WARPSYNC.COLLECTIVE R13, `(.L_x_1566) ;  /* 0x000000000d087348 */ /* 0x000fea0003c00000 */
[----:B------:R0:W1:Y:S02]  /*57d0*/  SHFL.BFLY P2, R14, R10, R11, R12 ;  /* 0x0c00000b0a0e7389 */ /* 0x000064000004000c */
[----:B01----:R-:W-:Y:S01]  /*57e0*/  ENDCOLLECTIVE ;  /* 0x000000000000791b */ /* 0x003fe20003800000 */
.L_x_1566:
[----:B------:R-:W-:-:S05]  /*57f0*/  FADD.FTZ R19, R19, R18 ;  /* 0x0000001213137221 */ /* 0x000fca0000010000 */
[----:B------:R-:W-:Y:S02]  /*5800*/  MOV R10, R19 ;  /* 0x00000013000a7202 */ /* 0x000fe40000000f00 */
[----:B------:R-:W-:-:S07]  /*5810*/  MOV R17, R14 ;  /* 0x0000000e00117202 */ /* 0x000fce0000000f00 */
[----:B------:R-:W-:Y:S05]  /*5820*/  WARPSYNC.COLLECTIVE R13, `(.L_x_1567) ;  /* 0x000000000d087348 */ /* 0x000fea0003c00000 */
[----:B------:R0:W1:Y:S02]  /*5830*/  SHFL.BFLY P2, R14, R10, R11, R12 ;  /* 0x0c00000b0a0e7389 */ /* 0x000064000004000c */
[----:B01----:R-:W-:Y:S01]  /*5840*/  ENDCOLLECTIVE ;  /* 0x000000000000791b */ /* 0x003fe20003800000 */
.L_x_1567:
[----:B------:R-:W-:-:S05]  /*5850*/  FADD.FTZ R17, R16, R17 ;  /* 0x0000001110117221 */ /* 0x000fca0000010000 */
[----:B------:R-:W-:Y:S01]  /*5860*/  MOV R10, R17 ;  /* 0x00000011000a7202 */ /* 0x000fe20000000f00 */
[----:B------:R-:W-:Y:S02]  /*5870*/  IMAD.MOV.U32 R11, RZ, RZ, 0x2 ;  /* 0x00000002ff0b7424 */ /* 0x000fe400078e00ff */
[----:B------:R-:W-:Y:S01]  /*5880*/  IMAD.MOV.U32 R18, RZ, RZ, R14 ;  /* 0x000000ffff127224 */ /* 0x000fe200078e000e */
[----:B------:R-:W-:-:S03]  /*5890*/  @!P0 LEA R14, R54, UR4, 0x7 ;  /* 0x00000004360e8c11 */ /* 0x000fc6000f8e38ff */
[----:B------:R-:W-:Y:S01]  /*58a0*/  FADD.FTZ R18, R19, R18 ;  /* 0x0000001213127221 */ /* 0x000fe20000010000 */
[----:B------:R-:W-:-:S07]  /*58b0*/  @!P0 LEA R3, R3, R14, 0x2 ;  /* 0x0000000e03038211 */ /* 0x000fce00078e10ff */
[----:B------:R-:W-:Y:S05]  /*58c0*/  WARPSYNC.COLLECTIVE R13, `(.L_x_1568) ;  /* 0x000000000d087348 */ /* 0x000fea0003c00000 */
[----:B------:R0:W1:Y:S02]  /*58d0*/  SHFL.BFLY P2, R14, R10, R11, R12 ;  /* 0x0c00000b0a0e7389 */ /* 0x000064000004000c */
[----:B01----:R-:W-:Y:S01]  /*58e0*/  ENDCOLLECTIVE ;  /* 0x000000000000791b */ /* 0x003fe20003800000 */
.L_x_1568:
[----:B------:R0:W1:Y:S04]  /*58f0*/  @!P0 LDS R20, [R3] ;  /* 0x0000000003148984 */ /* 0x0000680000000800 */
[----:B------:R0:W2:Y:S01]  /*5900*/  @!P0 LDS R23, [R3+0x500] ;  /* 0x0005000003178984 */ /* 0x0000a20000000800 */
[----:B------:R-:W-:Y:S02]  /*5910*/  MOV R10, R18 ;  /* 0x00000012000a7202 */ /* 0x000fe40000000f00 */
[----:B------:R-:W-:-:S07]  /*5920*/  MOV R16, R14 ;  /* 0x0000000e00107202 */ /* 0x000fce0000000f00 */
[----:B012---:R-:W-:Y:S05]  /*5930*/  WARPSYNC.COLLECTIVE R13, `(.L_x_1569) ;  /* 0x000000000d087348 */ /* 0x007fea0003c00000 */
[----:B------:R3:W4:Y:S02]  /*5940*/  SHFL.BFLY P2, R14, R10, R11, R12 ;  /* 0x0c00000b0a0e7389 */ /* 0x000724000004000c */
[----:B01234-:R-:W-:Y:S01]  /*5950*/  ENDCOLLECTIVE ;  /* 0x000000000000791b */ /* 0x01ffe20003800000 */
.L_x_1569:
[----:B------:R-:W-:Y:S01]  /*5960*/  FADD.FTZ R16, R17, R16 ;  /* 0x0000001011107221 */ /* 0x000fe20000010000 */
[----:B------:R-:W-:-:S03]  /*5970*/  HFMA2.MMA R11, -RZ, RZ, 0, 5.9604644775390625e-08 ;  /* 0x00000001ff0b7435 */ /* 0x000fc600000001ff */
[----:B------:R-:W-:Y:S01]  /*5980*/  IMAD.MOV.U32 R10, RZ, RZ, R16 ;  /* 0x000000ffff0a7224 */ /* 0x000fe200078e0010 */
[----:B------:R-:W-:Y:S02]  /*5990*/  @!P0 MOV R21, R20 ;  /* 0x0000001400158202 */ /* 0x000fe40000000f00 */
[----:B------:R-:W-:Y:S02]  /*59a0*/  @!P0 MOV R22, R23 ;  /* 0x0000001700168202 */ /* 0x000fe40000000f00 */
[----:B------:R-:W-:-:S07]  /*59b0*/  MOV R5, R14 ;  /* 0x0000000e00057202 */ /* 0x000fce0000000f00 */
[----:B------:R-:W-:Y:S05]  /*59c0*/  WARPSYNC.COLLECTIVE R13, `(.L_x_1570) ;  /* 0x000000000d087348 */ /* 0x000fea0003c00000 */
[----:B------:R0:W1:Y:S02]  /*59d0*/  SHFL.BFLY P2, R14, R10, R11, R12 ;  /* 0x0c00000b0a0e7389 */ /* 0x000064000004000c */
[----:B01----:R-:W-:Y:S01]  /*59e0*/  ENDCOLLECTIVE ;  /* 0x000000000000791b */ /* 0x003fe20003800000 */
.L_x_1570:
[----:B------:R-:W-:-:S05]  /*59f0*/  FADD.FTZ R17, R18, R5 ;  /* 0x0000000512117221 */ /* 0x000fca0000010000 */
[----:B------:R-:W-:Y:S02]  /*5a00*/  MOV R10, R17 ;  /* 0x00000011000a7202 */ /* 0x000fe40000000f00 */
[----:B------:R-:W-:-:S07]  /*5a10*/  MOV R19, R14 ;  /* 0x0000000e00137202 */ /* 0x000fce0000000f00 */
[----:B------:R-:W-:Y:S05]  /*5a20*/  WARPSYNC.COLLECTIVE R13, `(.L_x_1571) ;  /* 0x000000000d087348 */ /* 0x000fea0003c00000 */
[----:B------:R0:W1:Y:S02]  /*5a30*/  SHFL.BFLY P2, R14, R10, R11, R12 ;  /* 0x0c00000b0a0e7389 */ /* 0x000064000004000c */
[----:B01----:R-:W-:Y:S01]  /*5a40*/  ENDCOLLECTIVE ;  /* 0x000000000000791b */ /* 0x003fe20003800000 */
.L_x_1571:
[----:B------:R-:W-:Y:S01]  /*5a50*/  FADD.FTZ R16, R16, R19 ;  /* 0x0000001310107221 */ /* 0x000fe20000010000 */
[----:B------:R-:W-:Y:S01]  /*5a60*/  HFMA2.MMA R11, -RZ, RZ, 0, 4.76837158203125e-07 ;  /* 0x00000008ff0b7435 */ /* 0x000fe200000001ff */
[----:B------:R-:W-:Y:S01]  /*5a70*/  MOV R10, R21 ;  /* 0x00000015000a7202 */ /* 0x000fe20000000f00 */
[----:B------:R-:W-:-:S09]  /*5a80*/  IMAD.MOV.U32 R18, RZ, RZ, R14 ;  /* 0x000000ffff127224 */ /* 0x000fd200078e000e */
[----:B------:R-:W-:Y:S05]  /*5a90*/  WARPSYNC.COLLECTIVE R13, `(.L_x_1572) ;  /* 0x000000000d087348 */ /* 0x000fea0003c00000 */
[----:B------:R0:W1:Y:S02]  /*5aa0*/  SHFL.BFLY P2, R14, R10, R11, R12 ;  /* 0x0c00000b0a0e7389 */ /* 0x000064000004000c */
[----:B01----:R-:W-:Y:S01]  /*5ab0*/  ENDCOLLECTIVE ;  /* 0x000000000000791b */ /* 0x003fe20003800000 */
.L_x_1572:
[----:B------:R-:W-:Y:S01]  /*5ac0*/  FADD.FTZ R17, R17, R18 ;  /* 0x0000001211117221 */ /* 0x000fe20000010000 */
[----:B------:R-:W-:Y:S01]  /*5ad0*/  IMAD.MOV.U32 R10, RZ, RZ, R22 ;  /* 0x000000ffff0a7224 */ /* 0x000fe200078e0016 */
[----:B------:R-:W-:-:S07]  /*5ae0*/  MOV R20, R14 ;  /* 0x0000000e00147202 */ /* 0x000fce0000000f00 */
[----:B------:R-:W-:Y:S05]  /*5af0*/  WARPSYNC.COLLECTIVE R13, `(.L_x_1573) ;  /* 0x000000000d087348 */ /* 0x000fea0003c00000 */
[----:B------:R0:W1:Y:S02]  /*5b00*/  SHFL.BFLY P2, R14, R10, R11, R12 ;  /* 0x0c00000b0a0e7389 */ /* 0x000064000004000c */
[----:B01----:R-:W-:Y:S01]  /*5b10*/  ENDCOLLECTIVE ;  /* 0x000000000000791b */ /* 0x003fe20003800000 */
.L_x_1573:
[----:B------:R-:W-:Y:S01]  /*5b20*/  FADD.FTZ R5, R20, R21 ;  /* 0x0000001514057221 */ /* 0x000fe20000010000 */
[----:B------:R-:W-:-:S04]  /*5b30*/  @!P0 IADD3 R21, R7, 0x3c, RZ ;  /* 0x0000003c07158810 */ /* 0x000fc80007ffe0ff */
[----:B------:R-:W-:Y:S01]  /*5b40*/  MOV R10, R5 ;  /* 0x00000005000a7202 */ /* 0x000fe20000000f00 */
[----:B------:R-:W-:Y:S01]  /*5b50*/  IMAD.MOV.U32 R11, RZ, RZ, 0x4 ;  /* 0x00000004ff0b7424 */ /* 0x000fe200078e00ff */
[----:B------:R-:W-:-:S07]  /*5b60*/  MOV R23, R14 ;  /* 0x0000000e00177202 */ /* 0x000fce0000000f00 */
[----:B------:R-:W-:Y:S05]  /*5b70*/  WARPSYNC.COLLECTIVE R13, `(.L_x_1574) ;  /* 0x000000000d087348 */ /* 0x000fea0003c00000 */
[----:B------:R0:W1:Y:S02]  /*5b80*/  SHFL.BFLY P2, R14, R10, R11, R12 ;  /* 0x0c00000b0a0e7389 */ /* 0x000064000004000c */
[----:B01----:R-:W-:Y:S01]  /*5b90*/  ENDCOLLECTIVE ;  /* 0x000000000000791b */ /* 0x003fe20003800000 */
.L_x_1574:
[----:B------:R-:W-:-:S05]  /*5ba0*/  FADD.FTZ R20, R23, R22 ;  /* 0x0000001617147221 */ /* 0x000fca0000010000 */
[----:B------:R-:W-:Y:S02]  /*5bb0*/  MOV R10, R20 ;  /* 0x00000014000a7202 */ /* 0x000fe40000000f00 */
[----:B------:R-:W-:-:S07]  /*5bc0*/  MOV R22, R14 ;  /* 0x0000000e00167202 */ /* 0x000fce0000000f00 */
[----:B------:R-:W-:Y:S05]  /*5bd0*/  WARPSYNC.COLLECTIVE R13, `(.L_x_1575) ;  /* 0x000000000d087348 */ /* 0x000fea0003c00000 */
[----:B------:R0:W1:Y:S02]  /*5be0*/  SHFL.BFLY P2, R14, R10, R11, R12 ;  /* 0x0c00000b0a0e7389 */ /* 0x000064000004000c */
[----:B01----:R-:W-:Y:S01]  /*5bf0*/  ENDCOLLECTIVE ;  /* 0x000000000000791b */ /* 0x003fe20003800000 */
.L_x_1575:
[----:B------:R-:W-:Y:S01]  /*5c00*/  HFMA2.MMA R11, -RZ, RZ, 0, 1.1920928955078125e-07 ;  /* 0x00000002ff0b7435 */ /* 0x000fe200000001ff */
        /* <DEDUP_REMOVED lines=12> */
.L_x_1576:
[----:B------:R-:W-:Y:S01]  /*5cd0*/  MOV R10, R23 ;  /* 0x00000017000a7202 */ /* 0x000fe20000000f00 */
[----:B------:R-:W-:-:S07]  /*5ce0*/  IMAD.MOV.U32 R20, RZ, RZ, R14 ;  /* 0x000000ffff147224 */ /* 0x000fce00078e000e */
[----:B------:R-:W-:Y:S05]  /*5cf0*/  WARPSYNC.COLLECTIVE R13, `(.L_x_1577) ;  /* 0x000000000d087348 */ /* 0x000fea0003c00000 */
[----:B------:R0:W1:Y:S02]  /*5d00*/  SHFL.BFLY P2, R14, R10, R11, R12 ;  /* 0x0c00000b0a0e7389 */ /* 0x000064000004000c */
[----:B01----:R-:W-:Y:S01]  /*5d10*/  ENDCOLLECTIVE ;  /* 0x000000000000791b */ /* 0x003fe20003800000 */
.L_x_1577:
[----:B------:R-:W-:Y:S01]  /*5d20*/  FADD.FTZ R20, R21, R20 ;  /* 0x0000001415147221 */ /* 0x000fe20000010000 */
[----:B------:R-:W-:Y:S01]  /*5d30*/  @!P0 IMAD.MOV.U32 R2, RZ, RZ, R4 ;  /* 0x000000ffff028224 */ /* 0x000fe200078e0004 */
[----:B------:R-:W-:Y:S02]  /*5d40*/  MOV R4, RZ ;  /* 0x000000ff00047202 */ /* 0x000fe40000000f00 */
[----:B------:R-:W-:Y:S02]  /*5d50*/  @!P0 MOV R4, R3 ;  /* 0x0000000300048202 */ /* 0x000fe40000000f00 */
[----:B------:R-:W-:Y:S01]  /*5d60*/  ISETP.NE.AND P0, PT, R54, RZ, PT ;  /* 0x000000ff3600720c */ /* 0x000fe20003f05270 */
[----:B------:R-:W-:Y:S01]  /*5d70*/  HFMA2.MMA R11, -RZ, RZ, 0, 5.9604644775390625e-08 ;  /* 0x00000001ff0b7435 */ /* 0x000fe200000001ff */
[----:B------:R-:W-:Y:S02]  /*5d80*/  MOV R10, R20 ;  /* 0x00000014000a7202 */ /* 0x000fe40000000f00 */
[----:B------:R-:W-:-:S09]  /*5d90*/  MOV R24, R14 ;  /* 0x0000000e00187202 */ /* 0x000fd20000000f00 */
[----:B------:R-:W0:Y:S02]  /*5da0*/  @!P0 LDC.64 R6, c[0x0][0x218] ;  /* 0x00008600ff068b82 */ /* 0x000e240000000a00 */
[----:B0-----:R-:W-:Y:S05]  /*5db0*/  WARPSYNC.COLLECTIVE R13, `(.L_x_1578) ;  /* 0x000000000d087348 */ /* 0x001fea0003c00000 */
[----:B------:R1:W2:Y:S02]  /*5dc0*/  SHFL.BFLY P2, R14, R10, R11, R12 ;  /* 0x0c00000b0a0e7389 */ /* 0x0002a4000004000c */
[----:B012---:R-:W-:Y:S01]  /*5dd0*/  ENDCOLLECTIVE ;  /* 0x000000000000791b */ /* 0x007fe20003800000 */
.L_x_1578:
[----:B------:R-:W-:Y:S01]  /*5de0*/  @!P0 F2FP.F16.F32.PACK_AB R28, RZ, R28 ;  /* 0x0000001cff1c823e */ /* 0x000fe200000000ff */
[----:B------:R-:W-:-:S04]  /*5df0*/  FADD.FTZ R23, R23, R24 ;  /* 0x0000001817177221 */ /* 0x000fc80000010000 */
[----:B------:R-:W-:Y:S02]  /*5e00*/  IMAD.MOV.U32 R10, RZ, RZ, R23 ;  /* 0x000000ffff0a7224 */ /* 0x000fe400078e0017 */
[----:B------:R-:W-:Y:S01]  /*5e10*/  @!P0 IMAD.WIDE R6, R15, 0x2, R6 ;  /* 0x000000020f068825 */ /* 0x000fe200078e0206 */
[----:B------:R-:W-:-:S07]  /*5e20*/  MOV R25, R14 ;  /* 0x0000000e00197202 */ /* 0x000fce0000000f00 */
[----:B------:R-:W-:Y:S05]  /*5e30*/  WARPSYNC.COLLECTIVE R13, `(.L_x_1579) ;  /* 0x000000000d087348 */ /* 0x000fea0003c00000 */
[----:B------:R0:W1:Y:S02]  /*5e40*/  SHFL.BFLY P2, R14, R10, R11, R12 ;  /* 0x0c00000b0a0e7389 */ /* 0x000064000004000c */
[----:B01----:R-:W-:Y:S01]  /*5e50*/  ENDCOLLECTIVE ;  /* 0x000000000000791b */ /* 0x003fe20003800000 */
.L_x_1579:
[----:B------:R-:W-:Y:S01]  /*5e60*/  FADD.FTZ R20, R20, R25 ;  /* 0x0000001914147221 */ /* 0x000fe20000010000 */
[----:B------:R-:W-:Y:S01]  /*5e70*/  HFMA2.MMA R11, -RZ, RZ, 0, 4.76837158203125e-07 ;  /* 0x00000008ff0b7435 */ /* 0x000fe200000001ff */
[----:B------:R-:W-:Y:S02]  /*5e80*/  MOV R10, R2 ;  /* 0x00000002000a7202 */ /* 0x000fe40000000f00 */
[----:B------:R-:W-:-:S08]  /*5e90*/  MOV R24, R14 ;  /* 0x0000000e00187202 */ /* 0x000fd00000000f00 */
[----:B------:R-:W-:Y:S05]  /*5ea0*/  WARPSYNC.COLLECTIVE R13, `(.L_x_1580) ;  /* 0x000000000d087348 */ /* 0x000fea0003c00000 */
[----:B------:R0:W1:Y:S02]  /*5eb0*/  SHFL.BFLY P2, R14, R10, R11, R12 ;  /* 0x0c00000b0a0e7389 */ /* 0x000064000004000c */
[----:B01----:R-:W-:Y:S01]  /*5ec0*/  ENDCOLLECTIVE ;  /* 0x000000000000791b */ /* 0x003fe20003800000 */
.L_x_1580:
[----:B------:R-:W-:Y:S01]  /*5ed0*/  FADD.FTZ R23, R23, R24 ;  /* 0x0000001817177221 */ /* 0x000fe20000010000 */
[----:B------:R-:W-:Y:S01]  /*5ee0*/  MOV R10, R4 ;  /* 0x00000004000a7202 */ /* 0x000fe20000000f00 */
[----:B------:R-:W-:-:S07]  /*5ef0*/  IMAD.MOV.U32 R27, RZ, RZ, R14 ;  /* 0x000000ffff1b7224 */ /* 0x000fce00078e000e */
[----:B------:R-:W-:Y:S05]  /*5f00*/  WARPSYNC.COLLECTIVE R13, `(.L_x_1581) ;  /* 0x000000000d087348 */ /* 0x000fea0003c00000 */
[----:B------:R0:W1:Y:S02]  /*5f10*/  SHFL.BFLY P2, R14, R10, R11, R12 ;  /* 0x0c00000b0a0e7389 */ /* 0x000064000004000c */
[----:B01----:R-:W-:Y:S01]  /*5f20*/  ENDCOLLECTIVE ;  /* 0x000000000000791b */ /* 0x003fe20003800000 */
.L_x_1581:
[----:B------:R-:W-:Y:S02]  /*5f30*/  FADD.FTZ R26, R27, R2 ;  /* 0x000000021b1a7221 */ /* 0x000fe40000010000 */
[----:B------:R-:W0:Y:S01]  /*5f40*/  @!P0 LDC.64 R2, c[0x0][0x218] ;  /* 0x00008600ff028b82 */ /* 0x000e220000000a00 */
[----:B------:R-:W-:Y:S02]  /*5f50*/  HFMA2.MMA R11, -RZ, RZ, 0, 2.384185791015625e-07 ;  /* 0x00000004ff0b7435 */ /* 0x000fe400000001ff */
[----:B------:R-:W-:Y:S01]  /*5f60*/  MOV R10, R26 ;  /* 0x0000001a000a7202 */ /* 0x000fe20000000f00 */
[----:B------:R-:W-:-:S08]  /*5f70*/  IMAD.MOV.U32 R29, RZ, RZ, R14 ;  /* 0x000000ffff1d7224 */ /* 0x000fd000078e000e */
[----:B0-----:R-:W-:Y:S05]  /*5f80*/  WARPSYNC.COLLECTIVE R13, `(.L_x_1582) ;  /* 0x000000000d087348 */ /* 0x001fea0003c00000 */
[----:B------:R1:W2:Y:S02]  /*5f90*/  SHFL.BFLY P2, R14, R10, R11, R12 ;  /* 0x0c00000b0a0e7389 */ /* 0x0002a4000004000c */
[----:B012---:R-:W-:Y:S01]  /*5fa0*/  ENDCOLLECTIVE ;  /* 0x000000000000791b */ /* 0x007fe20003800000 */
.L_x_1582:
[----:B------:R-:W-:Y:S01]  /*5fb0*/  FADD.FTZ R22, R29, R4 ;  /* 0x000000041d167221 */ /* 0x000fe20000010000 */
[----:B------:R-:W-:Y:S01]  /*5fc0*/  @!P0 IMAD.WIDE R2, R15, 0x2, R2 ;  /* 0x000000020f028825 */ /* 0x000fe200078e0202 */
[----:B------:R-:W0:Y:S04]  /*5fd0*/  LDC.64 R4, c[0x0][0x220] ;  /* 0x00008800ff047b82 */ /* 0x000e280000000a00 */
[----:B------:R1:W-:Y:S01]  /*5fe0*/  @!P0 STG.E.U16 desc[UR8][R2.64], R28 ;  /* 0x0000001c02008986 */ /* 0x0003e2000c101508 */
[----:B------:R-:W-:Y:S01]  /*5ff0*/  IMAD.MOV.U32 R10, RZ, RZ, R22 ;  /* 0x000000ffff0a7224 */ /* 0x000fe200078e0016 */
[----:B-1----:R-:W-:Y:S02]  /*6000*/  @!P0 F2FP.F16.F32.PACK_AB R3, RZ, R16 ;  /* 0x00000010ff03823e */ /* 0x002fe400000000ff */
[----:B------:R-:W-:-:S02]  /*6010*/  @!P0 F2FP.F16.F32.PACK_AB R16, RZ, R23 ;  /* 0x00000017ff10823e */ /* 0x000fc400000000ff */
[----:B------:R-:W-:-:S07]  /*6020*/  MOV R27, R14 ;  /* 0x0000000e001b7202 */ /* 0x000fce0000000f00 */
[----:B0-----:R-:W-:Y:S05]  /*6030*/  WARPSYNC.COLLECTIVE R13, `(.L_x_1583) ;  /* 0x000000000d087348 */ /* 0x001fea0003c00000 */
[----:B------:R1:W2:Y:S02]  /*6040*/  SHFL.BFLY P2, R14, R10, R11, R12 ;  /* 0x0c00000b0a0e7389 */ /* 0x0002a4000004000c */
[----:B012---:R-:W-:Y:S01]  /*6050*/  ENDCOLLECTIVE ;  /* 0x000000000000791b */ /* 0x007fe20003800000 */
.L_x_1583:
[----:B------:R-:W-:-:S04]  /*6060*/  IMAD.WIDE R4, R15, 0x2, R4 ;  /* 0x000000020f047825 */ /* 0x000fc800078e0204 */
[----:B------:R-:W-:Y:S01]  /*6070*/  FADD.FTZ R26, R26, R27 ;  /* 0x0000001b1a1a7221 */ /* 0x000fe20000010000 */
[----:B------:R-:W-:-:S04]  /*6080*/  HFMA2.MMA R11, -RZ, RZ, 0, 1.1920928955078125e-07 ;  /* 0x00000002ff0b7435 */ /* 0x000fc800000001ff */
[----:B------:R-:W-:Y:S02]  /*6090*/  MOV R10, R26 ;  /* 0x0000001a000a7202 */ /* 0x000fe40000000f00 */
[----:B------:R-:W-:-:S07]  /*60a0*/  MOV R29, R14 ;  /* 0x0000000e001d7202 */ /* 0x000fce0000000f00 */
[----:B------:R-:W-:Y:S05]  /*60b0*/  WARPSYNC.COLLECTIVE R13, `(.L_x_1584) ;  /* 0x000000000d087348 */ /* 0x000fea0003c00000 */
[----:B------:R0:W1:Y:S02]  /*60c0*/  SHFL.BFLY P2, R14, R10, R11, R12 ;  /* 0x0c00000b0a0e7389 */ /* 0x000064000004000c */
[----:B01----:R-:W-:Y:S01]  /*60d0*/  ENDCOLLECTIVE ;  /* 0x000000000000791b */ /* 0x003fe20003800000 */
.L_x_1584:
[----:B------:R-:W-:-:S05]  /*60e0*/  FADD.FTZ R22, R22, R29 ;  /* 0x0000001d16167221 */ /* 0x000fca0000010000 */
[----:B------:R-:W-:Y:S01]  /*60f0*/  MOV R10, R22 ;  /* 0x00000016000a7202 */ /* 0x000fe20000000f00 */
[----:B------:R-:W-:Y:S02]  /*6100*/  IMAD.MOV.U32 R27, RZ, RZ, R14 ;  /* 0x000000ffff1b7224 */ /* 0x000fe400078e000e */
[----:B------:R-:W-:Y:S02]  /*6110*/  FADD.FTZ R14, R8, R9 ;  /* 0x00000009080e7221 */ /* 0x000fe40000010000 */
[----:B------:R-:W0:Y:S01]  /*6120*/  @!P0 LDC.64 R8, c[0x0][0x218] ;  /* 0x00008600ff088b82 */ /* 0x000e220000000a00 */
[----:B------:R-:W-:Y:S02]  /*6130*/  FADD.FTZ R26, R26, R27 ;  /* 0x0000001b1a1a7221 */ /* 0x000fe40000010000 */
[----:B------:R-:W-:-:S07]  /*6140*/  @!P0 F2FP.F16.F32.PACK_AB R29, RZ, R14 ;  /* 0x0000000eff1d823e */ /* 0x000fce00000000ff */
[----:B0-----:R-:W-:Y:S05]  /*6150*/  WARPSYNC.COLLECTIVE R13, `(.L_x_1585) ;  /* 0x000000000d087348 */ /* 0x001fea0003c00000 */
[----:B------:R1:W2:Y:S02]  /*6160*/  SHFL.BFLY P2, R14, R10, R11, R12 ;  /* 0x0c00000b0a0e7389 */ /* 0x0002a4000004000c */
[----:B012---:R-:W-:Y:S01]  /*6170*/  ENDCOLLECTIVE ;  /* 0x000000000000791b */ /* 0x007fe20003800000 */
.L_x_1585:
[----:B------:R0:W-:Y:S04]  /*6180*/  @!P0 STG.E.U16 desc[UR8][R4.64], R29 ;  /* 0x0000001d04008986 */ /* 0x0001e8000c101508 */
[----:B------:R0:W-:Y:S01]  /*6190*/  @!P0 STG.E.U16 desc[UR8][R6.64+0x28], R3 ;  /* 0x0000280306008986 */ /* 0x0001e2000c101508 */
[----:B------:R-:W-:Y:S02]  /*61a0*/  @!P0 F2FP.F16.F32.PACK_AB R11, RZ, R20 ;  /* 0x00000014ff0b823e */ /* 0x000fe400000000ff */
[----:B------:R-:W-:Y:S02]  /*61b0*/  @!P0 F2FP.F16.F32.PACK_AB R10, RZ, R17 ;  /* 0x00000011ff0a823e */ /* 0x000fe400000000ff */
[----:B------:R-:W-:Y:S01]  /*61c0*/  PRMT R18, R11, 0x7610, R18 ;  /* 0x000076100b127816 */ /* 0x000fe20000000012 */
[----:B------:R-:W-:Y:S01]  /*61d0*/  HFMA2.MMA R11, -RZ, RZ, 0, 5.9604644775390625e-08 ;  /* 0x00000001ff0b7435 */ /* 0x000fe200000001ff */
[----:B------:R-:W-:Y:S01]  /*61e0*/  PRMT R2, R10, 0x7610, R2 ;  /* 0x000076100a027816 */ /* 0x000fe20000000002 */
[----:B------:R-:W-:-:S02]  /*61f0*/  IMAD.MOV.U32 R10, RZ, RZ, R26 ;  /* 0x000000ffff0a7224 */ /* 0x000fc400078e001a */
[----:B------:R-:W-:Y:S01]  /*6200*/  @!P0 IMAD.WIDE R8, R15, 0x2, R8 ;  /* 0x000000020f088825 */ /* 0x000fe200078e0208 */
[----:B------:R-:W-:Y:S01]  /*6210*/  MOV R21, R14 ;  /* 0x0000000e00157202 */ /* 0x000fe20000000f00 */
[----:B------:R0:W-:Y:S06]  /*6220*/  @!P0 STG.E.U16 desc[UR8][R4.64+0x28], R2 ;  /* 0x0000280204008986 */ /* 0x0001ec000c101508 */
[----:B0-----:R-:W-:Y:S05]  /*6230*/  WARPSYNC.COLLECTIVE R13, `(.L_x_1586) ;  /* 0x000000000d087348 */ /* 0x001fea0003c00000 */
[----:B------:R1:W2:Y:S02]  /*6240*/  SHFL.BFLY P2, R14, R10, R11, R12 ;  /* 0x0c00000b0a0e7389 */ /* 0x0002a4000004000c */
[----:B012---:R-:W-:Y:S01]  /*6250*/  ENDCOLLECTIVE ;  /* 0x000000000000791b */ /* 0x007fe20003800000 */
.L_x_1586:
[----:B------:R-:W-:Y:S01]  /*6260*/  FADD.FTZ R21, R22, R21 ;  /* 0x0000001516157221 */ /* 0x000fe20000010000 */
[----:B------:R0:W-:Y:S04]  /*6270*/  @!P0 STG.E.U16 desc[UR8][R8.64+0x50], R18 ;  /* 0x0000501208008986 */ /* 0x0001e8000c101508 */
[----:B------:R0:W-:Y:S01]  /*6280*/  @!P0 STG.E.U16 desc[UR8][R4.64+0x50], R16 ;  /* 0x0000501004008986 */ /* 0x0001e2000c101508 */
[----:B------:R-:W-:Y:S02]  /*6290*/  MOV R10, R21 ;  /* 0x00000015000a7202 */ /* 0x000fe40000000f00 */
[----:B------:R-:W-:-:S07]  /*62a0*/  MOV R17, R14 ;  /* 0x0000000e00117202 */ /* 0x000fce0000000f00 */
[----:B0-----:R-:W-:Y:S05]  /*62b0*/  WARPSYNC.COLLECTIVE R13, `(.L_x_1587) ;  /* 0x000000000d087348 */ /* 0x001fea0003c00000 */
[----:B------:R1:W2:Y:S02]  /*62c0*/  SHFL.BFLY P2, R14, R10, R11, R12 ;  /* 0x0c00000b0a0e7389 */ /* 0x0002a4000004000c */
[----:B012---:R-:W-:Y:S01]  /*62d0*/  ENDCOLLECTIVE ;  /* 0x000000000000791b */ /* 0x007fe20003800000 */
.L_x_1587:
[----:B------:R-:W-:Y:S01]  /*62e0*/  FADD.FTZ R17, R26, R17 ;  /* 0x000000111a117221 */ /* 0x000fe20000010000 */
[----:B------:R-:W-:Y:S06]  /*62f0*/  BRA `(.L_x_1588) ;  /* 0xffffffe000f07947 */ /* 0x000fec000383ffff */
.L_x_1589:
        /* <DEDUP_REMOVED lines=16> */
.L_x_2245:


//--------------------- .text._ZN13group_norm_v218gn_bwd_cuda_kernelI6__halfLi320ELi3ELi16ELi40ELi256ELb1ELb1ELi8ELi320ELi320ELi4ELb1ELi10ELb0ELb0ELNS_15WgradSyncMethodE3ENS_16CompileConditionILi900EEEEEvPT_S6_S6_PKS5_S8_S8_S8_PKfflPfPj --------------------------
	.section	.text._ZN13group_norm_v218gn_bwd_cuda_kernelI6__halfLi320ELi3ELi16ELi40ELi256ELb1ELb1ELi8ELi320ELi320ELi4ELb1ELi10ELb0ELb0ELNS_15WgradSyncMethodE3ENS_16CompileConditionILi900EEEEEvPT_S6_S6_PKS5_S8_S8_S8_PKfflPfPj,"ax",@progbits
	.align	128
        .global         _ZN13group_norm_v218gn_bwd_cuda_kernelI6__halfLi320ELi3ELi16ELi40ELi256ELb1ELb1ELi8ELi320ELi320ELi4ELb1ELi10ELb0ELb0ELNS_15WgradSyncMethodE3ENS_16CompileConditionILi900EEEEEvPT_S6_S6_PKS5_S8_S8_S8_PKfflPfPj
        .type           _ZN13group_norm_v218gn_bwd_cuda_kernelI6__halfLi320ELi3ELi16ELi40ELi256ELb1ELb1ELi8ELi320ELi320ELi4ELb1ELi10ELb0ELb0ELNS_15WgradSyncMethodE3ENS_16CompileConditionILi900EEEEEvPT_S6_S6_PKS5_S8_S8_S8_PKfflPfPj,@function
        .size           _ZN13group_norm_v218gn_bwd_cuda_kernelI6__halfLi320ELi3ELi16ELi40ELi256ELb1ELb1ELi8ELi320ELi320ELi4ELb1ELi10ELb0ELb0ELNS_15WgradSyncMethodE3ENS_16CompileConditionILi900EEEEEvPT_S6_S6_PKS5_S8_S8_S8_PKfflPfPj,(.L_x_2246 - _ZN13group_norm_v218gn_bwd_cuda_kernelI6__halfLi320ELi3ELi16ELi40ELi256ELb1ELb1ELi8ELi320ELi320ELi4ELb1ELi10ELb0ELb0ELNS_15WgradSyncMethodE3ENS_16CompileConditionILi900EEEEEvPT_S6_S6_PKS5_S8_S8_S8_PKfflPfPj)
        .other          _ZN13group_norm_v218gn_bwd_cuda_kernelI6__halfLi320ELi3ELi16ELi40ELi256ELb1ELb1ELi8ELi320ELi320ELi4ELb1ELi10ELb0ELb0ELNS_15WgradSyncMethodE3ENS_16CompileConditionILi900EEEEEvPT_S6_S6_PKS5_S8_S8_S8_PKfflPfPj,@"STO_CUDA_ENTRY STV_DEFAULT"
_ZN13group_norm_v218gn_bwd_cuda_kernelI6__halfLi320ELi3ELi16ELi40ELi256ELb1ELb1ELi8ELi320ELi320ELi4ELb1ELi10ELb0ELb0ELNS_15WgradSyncMethodE3ENS_16CompileConditionILi900EEEEEvPT_S6_S6_PKS5_S8_S8_S8_PKfflPfPj:
.text._ZN13group_norm_v218gn_bwd_cuda_kernelI6__halfLi320ELi3ELi16ELi40ELi256ELb1ELb1ELi8ELi320ELi320ELi4ELb1ELi10ELb0ELb0ELNS_15WgradSyncMethodE3ENS_16CompileConditionILi900EEEEEvPT_S6_S6_PKS5_S8_S8_S8_PKfflPfPj:
[----:B------:R-:W-:Y:S08]  /*0000*/  LDC R1, c[0x0][0x28] ;  /* 0x00000a00ff017b82 */ /* 0x000ff00000000800 */
[----:B------:R-:W0:Y:S01]  /*0010*/  S2UR UR8, SR_CTAID.Y ;  /* 0x00000000000879c3 */ /* 0x000e220000002600 */
[----:B------:R-:W-:Y:S01]  /*0020*/  ULDC.64 UR10, c[0x0][0x258] ;  /* 0x00009600000a7ab9 */ /* 0x000fe20000000a00 */
[----:B------:R-:W-:Y:S01]  /*0030*/  ULDC.64 UR12, c[0x0][0x208] ;  /* 0x00008200000c7ab9 */ /* 0x000fe20000000a00 */
[----:B------:R-:W-:-:S02]  /*0040*/  USHF.L.U32 UR16, UR10, 0x1, URZ ;  /* 0x000000010a107899 */ /* 0x000fc4000800063f */
[----:B------:R-:W-:Y:S01]  /*0050*/  USHF.L.U64.HI UR10, UR10, 0x1, UR11 ;  /* 0x000000010a0a7899 */ /* 0x000fe2000801020b */
[----:B------:R-:W-:Y:S02]  /*0060*/  UMOV UR5, URZ ;  /* 0x0000003f00057c82 */ /* 0x000fe40008000000 */
[----:B------:R-:W1:Y:S01]  /*0070*/  S2UR UR15, SR_CTAID.X ;  /* 0x00000000000f79c3 */ /* 0x000e620000002500 */
        /* <DEDUP_REMOVED lines=23> */
.L_x_1592:
[----:B------:R-:W2:Y:S04]  /*01f0*/  LD.E.STRONG.GPU R0, desc[UR12][R2.64] ;  /* 0x0000000c02007980 */ /* 0x000ea8000c10f900 */
[----:B--2---:R-:W-:Y:S01]  /*0200*/  CCTL.IVALL ;  /* 0x00000000ff00798f */ /* 0x004fe20002000000 */
[----:B------:R-:W-:Y:S05]  /*0210*/  YIELD ;  /* 0x0000000000007946 */ /* 0x000fea0003800000 */
[----:B-----5:R-:W-:-:S04]  /*0220*/  LOP3.LUT R0, R0, R5, RZ, 0x3c, !PT ;  /* 0x0000000500007212 */ /* 0x020fc800078e3cff */
[----:B------:R-:W-:-:S13]  /*0230*/  ISETP.GT.AND P0, PT, R0, -0x1, PT ;  /* 0xffffffff0000780c */ /* 0x000fda0003f04270 */
[----:B------:R-:W-:Y:S05]  /*0240*/  @P0 BRA `(.L_x_1592) ;  /* 0xfffffffc00e80947 */ /* 0x000fea000383ffff */
.L_x_1591:
[----:B------:R-:W-:Y:S05]  /*0250*/  WARPSYNC.ALL ;  /* 0x0000000000007948 */ /* 0x000fea0003800000 */
[----:B------:R-:W-:Y:S06]  /*0260*/  BAR.SYNC.DEFER_BLOCKING 0x0 ;  /* 0x0000000000007b1d */ /* 0x000fec0000010000 */
[----:B------:R-:W-:Y:S05]  /*0270*/  BRA `(.L_x_1593) ;  /* 0x0000002000fc7947 */ /* 0x000fea0003800000 */
.L_x_1590:
[----:B------:R-:W0:Y:S01]  /*0280*/  S2R R0, SR_TID.X ;  /* 0x0000000000007919 */ /* 0x000e220000002100 */
[----:B------:R-:W-:Y:S01]  /*0290*/  MOV R3, 0x400 ;  /* 0x0000040000037802 */ /* 0x000fe20000000f00 */
[----:B------:R-:W-:Y:S01]  /*02a0*/  USHF.L.U32 UR4, UR15, 0x3, URZ ;  /* 0x000000030f047899 */ /* 0x000fe2000800063f */
[----:B------:R-:W-:Y:S01]  /*02b0*/  CS2R R26, SRZ ;  /* 0x00000000001a7805 */ /* 0x000fe2000001ff00 */
[----:B------:R-:W1:Y:S01]  /*02c0*/  S2R R10, SR_CgaCtaId ;  /* 0x00000000000a7919 */ /* 0x000e620000008800 */
[----:B------:R-:W-:Y:S01]  /*02d0*/  IADD3 R3, R3, 0x2800, RZ ;  /* 0x0000280003037810 */ /* 0x000fe20007ffe0ff */
[----:B------:R-:W-:Y:S01]  /*02e0*/  ULOP3.LUT UR4, UR4, 0xf8, URZ, 0xc0, !UPT ;  /* 0x000000f804047892 */ /* 0x000fe2000f8ec03f */
[----:B------:R-:W-:Y:S02]  /*02f0*/  CS2R R24, SRZ ;  /* 0x0000000000187805 */ /* 0x000fe4000001ff00 */
[----:B------:R-:W-:Y:S02]  /*0300*/  CS2R R22, SRZ ;  /* 0x0000000000167805 */ /* 0x000fe4000001ff00 */
[----:B------:R-:W-:-:S02]  /*0310*/  CS2R R20, SRZ ;  /* 0x0000000000147805 */ /* 0x000fc4000001ff00 */
[----:B0-----:R-:W-:Y:S01]  /*0320*/  SHF.R.S32.HI R7, RZ, 0x1f, R0 ;  /* 0x0000001fff077819 */ /* 0x001fe20000011400 */
[----:B------:R-:W-:-:S03]  /*0330*/  IMAD.WIDE.U32 R4, R0, -0x33333333, RZ ;  /* 0xcccccccd00047825 */ /* 0x000fc600078e00ff */
[----:B------:R-:W-:Y:S02]  /*0340*/  LEA.HI R6, R7, R0, RZ, 0x2 ;  /* 0x0000000007067211 */ /* 0x000fe400078f10ff */
[----:B-1----:R-:W-:Y:S02]  /*0350*/  LEA R4, R10, R3, 0x18 ;  /* 0x000000030a047211 */ /* 0x002fe400078ec0ff */
[----:B------:R-:W-:Y:S02]  /*0360*/  SHF.R.S32.HI R2, RZ, 0x2, R6 ;  /* 0x00000002ff027819 */ /* 0x000fe40000011406 */
[----:B------:R-:W-:Y:S02]  /*0370*/  SHF.R.U32.HI R5, RZ, 0x6, R5 ;  /* 0x00000006ff057819 */ /* 0x000fe40000011605 */
[C---:B------:R-:W-:Y:S01]  /*0380*/  IADD3 R8, R2.reuse, 0x50, RZ ;  /* 0x0000005002087810 */ /* 0x040fe20007ffe0ff */
[C---:B------:R-:W-:Y:S01]  /*0390*/  VIADD R9, R2.reuse, 0xa0 ;  /* 0x000000a002097836 */ /* 0x040fe20000000000 */
[----:B------:R-:W-:-:S02]  /*03a0*/  IADD3 R11, R2, 0xf0, RZ ;  /* 0x000000f0020b7810 */ /* 0x000fc40007ffe0ff */
[----:B------:R-:W-:Y:S02]  /*03b0*/  SHF.R.S32.HI R3, RZ, 0x1f, R8 ;  /* 0x0000001fff037819 */ /* 0x000fe40000011408 */
[----:B------:R-:W-:Y:S02]  /*03c0*/  SHF.R.S32.HI R10, RZ, 0x1f, R9 ;  /* 0x0000001fff0a7819 */ /* 0x000fe40000011409 */
[----:B------:R-:W-:Y:S02]  /*03d0*/  SHF.R.S32.HI R12, RZ, 0x1f, R11 ;  /* 0x0000001fff0c7819 */ /* 0x000fe4000001140b */
[----:B------:R-:W-:Y:S02]  /*03e0*/  LEA.HI R8, R3, R8, RZ, 0x2 ;  /* 0x0000000803087211 */ /* 0x000fe400078f10ff */
[----:B------:R-:W-:Y:S02]  /*03f0*/  LEA.HI R10, R10, R9, RZ, 0x2 ;  /* 0x000000090a0a7211 */ /* 0x000fe400078f10ff */
[----:B------:R-:W-:-:S02]  /*0400*/  LOP3.LUT R3, R6, 0xfffffffc, RZ, 0xc0, !PT ;  /* 0xfffffffc06037812 */ /* 0x000fc400078ec0ff */
[----:B------:R-:W-:Y:S02]  /*0410*/  LEA.HI R12, R12, R11, RZ, 0x2 ;  /* 0x0000000b0c0c7211 */ /* 0x000fe400078f10ff */
[-C--:B------:R-:W-:Y:S02]  /*0420*/  LEA.HI R7, R7, R0.reuse, RZ, 0x4 ;  /* 0x0000000007077211 */ /* 0x080fe400078f20ff */
[----:B------:R-:W-:Y:S02]  /*0430*/  IADD3 R3, -R3, R0, RZ ;  /* 0x0000000003037210 */ /* 0x000fe40007ffe1ff */
[----:B------:R-:W-:Y:S02]  /*0440*/  SHF.R.U32.HI R10, RZ, 0x2, R10 ;  /* 0x00000002ff0a7819 */ /* 0x000fe4000001160a */
[----:B------:R-:W-:Y:S02]  /*0450*/  SHF.R.U32.HI R12, RZ, 0x2, R12 ;  /* 0x00000002ff0c7819 */ /* 0x000fe4000001160c */
[----:B------:R-:W-:Y:S01]  /*0460*/  SHF.R.U32.HI R6, RZ, 0x4, R7 ;  /* 0x00000004ff067819 */ /* 0x000fe20000011607 */
[----:B------:R-:W-:Y:S01]  /*0470*/  IMAD R7, R5, -0x50, R0 ;  /* 0xffffffb005077824 */ /* 0x000fe200078e0200 */
[----:B------:R-:W-:-:S02]  /*0480*/  LOP3.LUT R9, R3, 0x3, R10, 0x78, !PT ;  /* 0x0000000303097812 */ /* 0x000fc400078e780a */
[----:B------:R-:W-:Y:S01]  /*0490*/  LOP3.LUT R10, R3, 0x3, R12, 0x78, !PT ;  /* 0x00000003030a7812 */ /* 0x000fe200078e780c */
[----:B------:R-:W-:Y:S01]  /*04a0*/  IMAD R11, R7, 0x28, R4 ;  /* 0x00000028070b7824 */ /* 0x000fe200078e0204 */
[C---:B------:R-:W-:Y:S01]  /*04b0*/  IADD3 R12, R5.reuse, UR4, RZ ;  /* 0x00000004050c7c10 */ /* 0x040fe2000fffe0ff */
[----:B------:R-:W-:Y:S01]  /*04c0*/  UMOV UR4, URZ ;  /* 0x0000003f00047c82 */ /* 0x000fe20008000000 */
[----:B------:R-:W-:Y:S01]  /*04d0*/  SHF.R.U32.HI R8, RZ, 0x2, R8 ;  /* 0x00000002ff087819 */ /* 0x000fe20000011608 */
[----:B------:R-:W-:Y:S01]  /*04e0*/  IMAD R11, R5, 0x8, R11 ;  /* 0x00000008050b7824 */ /* 0x000fe200078e020b */
[C---:B------:R-:W-:Y:S01]  /*04f0*/  LOP3.LUT R6, R3.reuse, 0x3, R6, 0x78, !PT ;  /* 0x0000000303067812 */ /* 0x040fe200078e7806 */
[----:B------:R-:W-:Y:S01]  /*0500*/  IMAD R12, R12, 0x280, RZ ;  /* 0x000002800c0c7824 */ /* 0x000fe200078e02ff */
[----:B------:R-:W-:-:S07]  /*0510*/  LOP3.LUT R8, R3, 0x3, R8, 0x78, !PT ;  /* 0x0000000303087812 */ /* 0x000fce00078e7808 */
.L_x_1605:
[----:B------:R-:W-:Y:S01]  /*0520*/  ULOP3.LUT UR6, UR9, 0x1, URZ, 0xc0, !UPT ;  /* 0x0000000109067892 */ /* 0x000fe2000f8ec03f */
[----:B------:R-:W0:Y:S01]  /*0530*/  LDC.64 R38, c[0x0][0x238] ;  /* 0x00008e00ff267b82 */ /* 0x000e220000000a00 */
[----:B------:R-:W-:Y:S02]  /*0540*/  USHF.R.U64 UR7, UR9, 0x1, UR5 ;  /* 0x0000000109077899 */ /* 0x000fe40008001205 */
[----:B------:R-:W-:Y:S02]  /*0550*/  UIMAD UR11, UR6, 0x140, URZ ;  /* 0x00000140060b78a4 */ /* 0x000fe4000f8e023f */
[----:B------:R-:W-:Y:S01]  /*0560*/  USHF.R.U32.HI UR6, URZ, 0x1, UR5 ;  /* 0x000000013f067899 */ /* 0x000fe20008011605 */
[----:B------:R-:W-:Y:S02]  /*0570*/  ULDC.64 UR18, c[0x0][0x248] ;  /* 0x0000920000127ab9 */ /* 0x000fe40000000a00 */
[----:B------:R-:W1:Y:S01]  /*0580*/  LDC.64 R32, c[0x0][0x240] ;  /* 0x00009000ff207b82 */ /* 0x000e620000000a00 */
[----:B------:R-:W-:-:S02]  /*0590*/  LEA R18, R7, UR11, 0x2 ;  /* 0x0000000b07127c11 */ /* 0x000fc4000f8e10ff */
[----:B--2---:R-:W-:Y:S01]  /*05a0*/  IMAD.U32 R5, RZ, RZ, UR6 ;  /* 0x00000006ff057e24 */ /* 0x004fe2000f8e00ff */
[----:B------:R-:W-:Y:S01]  /*05b0*/  UIMAD UR6, UR6, 0x28000, URZ ;  /* 0x00028000060678a4 */ /* 0x000fe2000f8e023f */
[----:B------:R-:W-:Y:S01]  /*05c0*/  SHF.R.S32.HI R19, RZ, 0x1f, R18 ;  /* 0x0000001fff137819 */ /* 0x000fe20000011412 */
[----:B------:R-:W-:Y:S01]  /*05d0*/  IMAD.WIDE.U32 R14, R18, -0x33333333, RZ ;  /* 0xcccccccd120e7825 */ /* 0x000fe200078e00ff */
[----:B------:R-:W-:-:S04]  /*05e0*/  MOV R14, UR7 ;  /* 0x00000007000e7c02 */ /* 0x000fc80008000f00 */
[----:B------:R-:W-:Y:S01]  /*05f0*/  SHF.R.U32.HI R13, RZ, 0x5, R15 ;  /* 0x00000005ff0d7819 */ /* 0x000fe2000001160f */
[----:B------:R-:W-:-:S03]  /*0600*/  IMAD.WIDE.U32 R16, R14, 0x28000, R18 ;  /* 0x000280000e107825 */ /* 0x000fc600078e0012 */
[----:B------:R-:W-:Y:S02]  /*0610*/  LEA R3, P0, R14, R13, 0x4 ;  /* 0x0000000d0e037211 */ /* 0x000fe400078020ff */
[----:B------:R-:W-:Y:S02]  /*0620*/  IADD3 R15, P1, R12, R16, RZ ;  /* 0x000000100c0f7210 */ /* 0x000fe40007f3e0ff */
[----:B------:R-:W-:Y:S02]  /*0630*/  LEA.HI.X R14, R14, RZ, R5, 0x4, P0 ;  /* 0x000000ff0e0e7211 */ /* 0x000fe400000f2405 */
[----:B------:R-:W-:Y:S02]  /*0640*/  LEA R28, P0, R3, UR18, 0x3 ;  /* 0x00000012031c7c11 */ /* 0x000fe4000f8018ff */
[----:B------:R-:W-:Y:S01]  /*0650*/  IADD3 R5, R17, UR6, RZ ;  /* 0x0000000611057c10 */ /* 0x000fe2000fffe0ff */
[----:B------:R-:W-:Y:S01]  /*0660*/  ULDC.64 UR6, c[0x0][0x230] ;  /* 0x00008c0000067ab9 */ /* 0x000fe20000000a00 */
[----:B------:R-:W-:Y:S01]  /*0670*/  LEA.HI.X R29, R3, UR19, R14, 0x3, P0 ;  /* 0x00000013031d7c11 */ /* 0x000fe200080f1c0e */
[----:B------:R-:W-:Y:S01]  /*0680*/  IMAD.SHL.U32 R14, R15, 0x2, RZ ;  /* 0x000000020f0e7824 */ /* 0x000fe200078e00ff */
[----:B------:R-:W-:-:S04]  /*0690*/  IADD3.X R30, RZ, R5, RZ, P1, !PT ;  /* 0x00000005ff1e7210 */ /* 0x000fc80000ffe4ff */
[----:B------:R-:W2:Y:S01]  /*06a0*/  LDG.E.64.CONSTANT R28, desc[UR12][R28.64] ;  /* 0x0000000c1c1c7981 */ /* 0x000ea2000c1e9b00 */
[----:B------:R-:W-:Y:S02]  /*06b0*/  SHF.L.U64.HI R15, R15, 0x1, R30 ;  /* 0x000000010f0f7819 */ /* 0x000fe4000001021e */
[----:B------:R-:W-:-:S04]  /*06c0*/  IADD3 R30, P0, R14, UR6, RZ ;  /* 0x000000060e1e7c10 */ /* 0x000fc8000ff1e0ff */
[----:B------:R-:W-:Y:S02]  /*06d0*/  IADD3.X R31, R15, UR7, RZ, P0, !PT ;  /* 0x000000070f1f7c10 */ /* 0x000fe400087fe4ff */
[----:B------:R-:W-:Y:S01]  /*06e0*/  IADD3 R3, R12, 0xa00, RZ ;  /* 0x00000a000c037810 */ /* 0x000fe20007ffe0ff */
[----:B0-----:R-:W-:-:S03]  /*06f0*/  IMAD.WIDE R38, R18, 0x2, R38 ;  /* 0x0000000212267825 */ /* 0x001fc600078e0226 */
[----:B------:R-:W3:Y:S01]  /*0700*/  LDG.E.64.CONSTANT R30, desc[UR12][R30.64] ;  /* 0x0000000c1e1e7981 */ /* 0x000ee2000c1e9b00 */
[----:B-1----:R-:W-:Y:S01]  /*0710*/  IMAD.WIDE R34, R18, 0x2, R32 ;  /* 0x0000000212227825 */ /* 0x002fe200078e0220 */
[----:B------:R-:W-:Y:S02]  /*0720*/  IADD3 R3, P0, R3, R16, RZ ;  /* 0x0000001003037210 */ /* 0x000fe40007f1e0ff */
[----:B------:R-:W4:Y:S02]  /*0730*/  LDG.E.64.CONSTANT R32, desc[UR12][R38.64] ;  /* 0x0000000c26207981 */ /* 0x000f24000c1e9b00 */
[----:B------:R-:W-:Y:S01]  /*0740*/  IADD3.X R18, RZ, R5, RZ, P0, !PT ;  /* 0x00000005ff127210 */ /* 0x000fe200007fe4ff */
[C---:B------:R-:W-:Y:S01]  /*0750*/  IMAD.SHL.U32 R16, R3.reuse, 0x2, RZ ;  /* 0x0000000203107824 */ /* 0x040fe200078e00ff */
[----:B------:R-:W5:Y:S02]  /*0760*/  LDG.E.64.CONSTANT R34, desc[UR12][R34.64] ;  /* 0x0000000c22227981 */ /* 0x000f64000c1e9b00 */
[----:B------:R-:W-:-:S02]  /*0770*/  SHF.L.U64.HI R17, R3, 0x1, R18 ;  /* 0x0000000103117819 */ /* 0x000fc40000010212 */
[----:B------:R-:W-:-:S04]  /*0780*/  IADD3 R36, P0, R16, UR6, RZ ;  /* 0x0000000610247c10 */ /* 0x000fc8000ff1e0ff */
[----:B------:R-:W-:Y:S01]  /*0790*/  IADD3.X R37, R17, UR7, RZ, P0, !PT ;  /* 0x0000000711257c10 */ /* 0x000fe200087fe4ff */
[----:B------:R-:W-:-:S05]  /*07a0*/  ULDC.64 UR6, c[0x0][0x228] ;  /* 0x00008a0000067ab9 */ /* 0x000fca0000000a00 */
[----:B------:R-:W5:Y:S01]  /*07b0*/  LDG.E.64.CONSTANT R36, desc[UR12][R36.64] ;  /* 0x0000000c24247981 */ /* 0x000f62000c1e9b00 */
[----:B------:R-:W-:-:S04]  /*07c0*/  IADD3 R42, P0, R14, UR6, RZ ;  /* 0x000000060e2a7c10 */ /* 0x000fc8000ff1e0ff */
[----:B------:R-:W-:-:S05]  /*07d0*/  IADD3.X R43, R15, UR7, RZ, P0, !PT ;  /* 0x000000070f2b7c10 */ /* 0x000fca00087fe4ff */
[----:B------:R0:W5:Y:S01]  /*07e0*/  LDG.E.64.CONSTANT R38, desc[UR12][R42.64] ;  /* 0x0000000c2a267981 */ /* 0x000162000c1e9b00 */
[----:B------:R-:W-:Y:S01]  /*07f0*/  IADD3 R40, P0, R16, UR6, RZ ;  /* 0x0000000610287c10 */ /* 0x000fe2000ff1e0ff */
[----:B------:R-:W-:-:S03]  /*0800*/  ULDC UR6, c[0x0][0x250] ;  /* 0x0000940000067ab9 */ /* 0x000fc60000000800 */
[----:B------:R-:W-:-:S06]  /*0810*/  IADD3.X R41, R17, UR7, RZ, P0, !PT ;  /* 0x0000000711297c10 */ /* 0x000fcc00087fe4ff */
[----:B------:R-:W5:Y:S01]  /*0820*/  LDG.E.64.CONSTANT R40, desc[UR12][R40.64] ;  /* 0x0000000c28287981 */ /* 0x000f62000c1e9b00 */
[----:B------:R-:W-:Y:S01]  /*0830*/  ISETP.GT.U32.AND P1, PT, R0, 0x1f, PT ;  /* 0x0000001f0000780c */ /* 0x000fe20003f24070 */
[----:B--2---:R-:W-:Y:S01]  /*0840*/  FADD.FTZ R18, R29, UR6 ;  /* 0x000000061d127e21 */ /* 0x004fe20008010000 */
[----:B------:R-:W-:-:S04]  /*0850*/  UIADD3 UR6, UP0, UR9, 0xa, URZ ;  /* 0x0000000a09067890 */ /* 0x000fc8000ff1e03f */
[----:B------:R-:W-:Y:S01]  /*0860*/  UIADD3.X UR7, URZ, UR5, URZ, UP0, !UPT ;  /* 0x000000053f077290 */ /* 0x000fe200087fe43f */
[----:B------:R-:W1:Y:S01]  /*0870*/  MUFU.RSQ R18, R18 ;  /* 0x0000001200127308 */ /* 0x000e620000001400 */
[----:B------:R-:W-:-:S04]  /*0880*/  UISETP.GE.U32.AND UP0, UPT, UR6, UR16, UPT ;  /* 0x000000100600728c */ /* 0x000fc8000bf06070 */
[----:B------:R-:W-:Y:S01]  /*0890*/  UISETP.GE.AND.EX UP0, UPT, UR7, UR10, UPT, UP0 ;  /* 0x0000000a0700728c */ /* 0x000fe2000bf06300 */
[--C-:B---3--:R-:W-:Y:S02]  /*08a0*/  HADD2.F32 R3, -RZ, R30.reuse.H0_H0 ;  /* 0x2000001eff037230 */ /* 0x108fe40000004100 */
[----:B------:R-:W-:Y:S02]  /*08b0*/  HADD2.F32 R45, -RZ, R30.H1_H1 ;  /* 0x3000001eff2d7230 */ /* 0x000fe40000004100 */
[--C-:B----4-:R-:W-:Y:S02]  /*08c0*/  HADD2.F32 R29, -RZ, R32.reuse.H1_H1 ;  /* 0x30000020ff1d7230 */ /* 0x110fe40000004100 */
[C---:B------:R-:W-:Y:S01]  /*08d0*/  FADD.FTZ R5, -R28.reuse, R3 ;  /* 0x000000031c057221 */ /* 0x040fe20000010100 */
[----:B------:R-:W-:Y:S02]  /*08e0*/  HADD2.F32 R3, -RZ, R32.H0_H0 ;  /* 0x20000020ff037230 */ /* 0x000fe40000004100 */
[----:B0-----:R-:W-:Y:S01]  /*08f0*/  FADD.FTZ R43, -R28, R45 ;  /* 0x0000002d1c2b7221 */ /* 0x001fe20000010100 */
[--C-:B-----5:R-:W-:Y:S01]  /*0900*/  HADD2.F32 R42, -RZ, R34.reuse.H0_H0 ;  /* 0x20000022ff2a7230 */ /* 0x120fe20000004100 */
[----:B------:R-:W-:Y:S01]  /*0910*/  PLOP3.LUT P0, PT, PT, PT, UP0, 0x80, 0x0 ;  /* 0x000000000000781c */ /* 0x000fe20003f0f008 */
[----:B------:R-:W-:-:S02]  /*0920*/  HADD2.F32 R32, -RZ, R34.H1_H1 ;  /* 0x30000022ff207230 */ /* 0x000fc40000004100 */
[C---:B-1----:R-:W-:Y:S01]  /*0930*/  FMUL.FTZ R5, R18.reuse, R5 ;  /* 0x0000000512057220 */ /* 0x042fe20000410000 */
[----:B------:R-:W-:Y:S01]  /*0940*/  FMUL.FTZ R43, R18, R43 ;  /* 0x0000002b122b7220 */ /* 0x000fe20000410000 */
[----:B------:R-:W-:Y:S02]  /*0950*/  HADD2.F32 R47, -RZ, R31.H0_H0 ;  /* 0x2000001fff2f7230 */ /* 0x000fe40000004100 */
[----:B------:R-:W-:Y:S01]  /*0960*/  FFMA.FTZ R30, R5, R3, R42 ;  /* 0x00000003051e7223 */ /* 0x000fe2000001002a */
[----:B------:R-:W-:Y:S01]  /*0970*/  FFMA.FTZ R48, R43, R29, R32 ;  /* 0x0000001d2b307223 */ /* 0x000fe20000010020 */
[--C-:B------:R-:W-:Y:S02]  /*0980*/  HADD2.F32 R19, -RZ, R33.reuse.H0_H0 ;  /* 0x20000021ff137230 */ /* 0x100fe40000004100 */
[----:B------:R-:W-:Y:S01]  /*0990*/  FADD.FTZ R47, -R28, R47 ;  /* 0x0000002f1c2f7221 */ /* 0x000fe20000010100 */
[----:B------:R-:W-:Y:S01]  /*09a0*/  FMUL.FTZ R44, R30, -1.4426950216293334961 ;  /* 0xbfb8aa3b1e2c7820 */ /* 0x000fe20000410000 */
[----:B------:R-:W-:Y:S01]  /*09b0*/  FMUL.FTZ R53, R48, -1.4426950216293334961 ;  /* 0xbfb8aa3b30357820 */ /* 0x000fe20000410000 */
[----:B------:R-:W-:-:S02]  /*09c0*/  HADD2.F32 R45, -RZ, R33.H1_H1 ;  /* 0x30000021ff2d7230 */ /* 0x000fc40000004100 */
[----:B------:R-:W-:Y:S01]  /*09d0*/  FMUL.FTZ R47, R18, R47 ;  /* 0x0000002f122f7220 */ /* 0x000fe20000410000 */
[----:B------:R-:W-:Y:S01]  /*09e0*/  HADD2.F32 R31, -RZ, R31.H1_H1 ;  /* 0x3000001fff1f7230 */ /* 0x000fe20000004100 */
[----:B------:R-:W0:Y:S01]  /*09f0*/  MUFU.EX2 R33, R44 ;  /* 0x0000002c00217308 */ /* 0x000e220000000800 */
[----:B------:R-:W-:Y:S02]  /*0a00*/  HADD2.F32 R56, -RZ, R35.H0_H0 ;  /* 0x20000023ff387230 */ /* 0x000fe40000004100 */
[--C-:B------:R-:W-:Y:S02]  /*0a10*/  HADD2.F32 R51, -RZ, R36.reuse.H0_H0 ;  /* 0x20000024ff337230 */ /* 0x100fe40000004100 */
[C---:B------:R-:W-:Y:S01]  /*0a20*/  FADD.FTZ R31, -R28.reuse, R31 ;  /* 0x0000001f1c1f7221 */ /* 0x040fe20000010100 */
[----:B------:R-:W-:Y:S02]  /*0a30*/  HADD2.F32 R57, -RZ, R37.H0_H0 ;  /* 0x20000025ff397230 */ /* 0x000fe40000004100 */
[----:B------:R-:W-:Y:S01]  /*0a40*/  FFMA.FTZ R34, R47, R19, R56 ;  /* 0x000000132f227223 */ /* 0x000fe20000010038 */
[----:B------:R-:W-:Y:S01]  /*0a50*/  HADD2.F32 R54, -RZ, R35.H1_H1 ;  /* 0x30000023ff367230 */ /* 0x000fe20000004100 */
[----:B------:R-:W1:Y:S01]  /*0a60*/  MUFU.EX2 R53, R53 ;  /* 0x0000003500357308 */ /* 0x000e620000000800 */
[----:B------:R-:W-:Y:S01]  /*0a70*/  FADD.FTZ R51, -R28, R51 ;  /* 0x000000331c337221 */ /* 0x000fe20000010100 */
[----:B------:R-:W-:Y:S01]  /*0a80*/  FMUL.FTZ R49, R18, R31 ;  /* 0x0000001f12317220 */ /* 0x000fe20000410000 */
[----:B------:R-:W-:-:S02]  /*0a90*/  HADD2.F32 R31, -RZ, R36.H1_H1 ;  /* 0x30000024ff1f7230 */ /* 0x000fc40000004100 */
[----:B------:R-:W-:Y:S01]  /*0aa0*/  FMUL.FTZ R55, R34, -1.4426950216293334961 ;  /* 0xbfb8aa3b22377820 */ /* 0x000fe20000410000 */
[----:B------:R-:W-:Y:S01]  /*0ab0*/  FMUL.FTZ R46, R18, R51 ;  /* 0x00000033122e7220 */ /* 0x000fe20000410000 */
[C---:B------:R-:W-:Y:S01]  /*0ac0*/  FADD.FTZ R57, -R28.reuse, R57 ;  /* 0x000000391c397221 */ /* 0x040fe20000010100 */
[----:B------:R-:W-:Y:S01]  /*0ad0*/  FFMA.FTZ R35, R49, R45, R54 ;  /* 0x0000002d31237223 */ /* 0x000fe20000010036 */
[----:B------:R-:W-:Y:S01]  /*0ae0*/  FADD.FTZ R51, -R28, R31 ;  /* 0x0000001f1c337221 */ /* 0x000fe20000010100 */
[----:B------:R-:W-:Y:S01]  /*0af0*/  FFMA.FTZ R31, R3, R46, R42 ;  /* 0x0000002e031f7223 */ /* 0x000fe2000001002a */
[----:B------:R-:W2:Y:S01]  /*0b00*/  MUFU.EX2 R55, R55 ;  /* 0x0000003700377308 */ /* 0x000ea20000000800 */
[----:B------:R-:W-:Y:S01]  /*0b10*/  FMUL.FTZ R42, R18, R57 ;  /* 0x00000039122a7220 */ /* 0x000fe20000410000 */
[----:B0-----:R-:W-:Y:S01]  /*0b20*/  FADD.FTZ R58, R33, 1 ;  /* 0x3f800000213a7421 */ /* 0x001fe20000010000 */
[----:B------:R-:W-:Y:S01]  /*0b30*/  FMUL.FTZ R52, R35, -1.4426950216293334961 ;  /* 0xbfb8aa3b23347820 */ /* 0x000fe20000410000 */
[----:B------:R-:W-:-:S02]  /*0b40*/  HADD2.F32 R37, -RZ, R37.H1_H1 ;  /* 0x30000025ff257230 */ /* 0x000fc40000004100 */
[----:B------:R-:W-:Y:S01]  /*0b50*/  FFMA.FTZ R33, R19, R42, R56 ;  /* 0x0000002a13217223 */ /* 0x000fe20000010038 */
[----:B------:R-:W-:Y:S01]  /*0b60*/  FMUL.FTZ R44, R18, R51 ;  /* 0x00000033122c7220 */ /* 0x000fe20000410000 */
[----:B-1----:R-:W-:Y:S01]  /*0b70*/  FADD.FTZ R57, R53, 1 ;  /* 0x3f80000035397421 */ /* 0x002fe20000010000 */
[----:B------:R-:W0:Y:S01]  /*0b80*/  MUFU.RCP R56, R58 ;  /* 0x0000003a00387308 */ /* 0x000e220000001000 */
[----:B------:R-:W-:Y:S01]  /*0b90*/  FADD.FTZ R37, -R28, R37 ;  /* 0x000000251c257221 */ /* 0x000fe20000010100 */
[----:B------:R-:W-:Y:S01]  /*0ba0*/  FFMA.FTZ R32, R29, R44, R32 ;  /* 0x0000002c1d207223 */ /* 0x000fe20000010020 */
[----:B------:R-:W-:Y:S01]  /*0bb0*/  FMUL.FTZ R51, R31, -1.4426950216293334961 ;  /* 0xbfb8aa3b1f337820 */ /* 0x000fe20000410000 */
[----:B------:R-:W-:Y:S01]  /*0bc0*/  FMUL.FTZ R36, R33, -1.4426950216293334961 ;  /* 0xbfb8aa3b21247820 */ /* 0x000fe20000410000 */
[----:B------:R-:W-:Y:S01]  /*0bd0*/  FMUL.FTZ R28, R18, R37 ;  /* 0x00000025121c7220 */ /* 0x000fe20000410000 */
[----:B------:R-:W-:Y:S02]  /*0be0*/  FMUL.FTZ R50, R32, -1.4426950216293334961 ;  /* 0xbfb8aa3b20327820 */ /* 0x000fe40000410000 */
[----:B------:R-:W1:Y:S01]  /*0bf0*/  MUFU.RCP R57, R57 ;  /* 0x0000003900397308 */ /* 0x000e620000001000 */
[----:B--2---:R-:W-:Y:S01]  /*0c00*/  FADD.FTZ R59, R55, 1 ;  /* 0x3f800000373b7421 */ /* 0x004fe20000010000 */
[----:B------:R-:W-:-:S06]  /*0c10*/  FFMA.FTZ R37, R45, R28, R54 ;  /* 0x0000001c2d257223 */ /* 0x000fcc0000010036 */
[----:B------:R-:W2:Y:S01]  /*0c20*/  MUFU.EX2 R52, R52 ;  /* 0x0000003400347308 */ /* 0x000ea20000000800 */
[----:B0-----:R-:W-:-:S04]  /*0c30*/  FADD.FTZ R53, -R56, 1 ;  /* 0x3f80000038357421 */ /* 0x001fc80000010100 */
[----:B------:R-:W-:Y:S01]  /*0c40*/  FFMA.FTZ R53, R30, R53, 1 ;  /* 0x3f8000001e357423 */ /* 0x000fe20000010035 */
[----:B------:R-:W-:Y:S02]  /*0c50*/  FMUL.FTZ R30, R37, -1.4426950216293334961 ;  /* 0xbfb8aa3b251e7820 */ /* 0x000fe40000410000 */
[----:B------:R-:W0:Y:S01]  /*0c60*/  MUFU.RCP R54, R59 ;  /* 0x0000003b00367308 */ /* 0x000e220000001000 */
[----:B-1----:R-:W-:-:S07]  /*0c70*/  FADD.FTZ R55, -R57, 1 ;  /* 0x3f80000039377421 */ /* 0x002fce0000010100 */
[----:B------:R-:W1:Y:S01]  /*0c80*/  MUFU.EX2 R51, R51 ;  /* 0x0000003300337308 */ /* 0x000e620000000800 */
[----:B--2---:R-:W-:Y:S01]  /*0c90*/  FADD.FTZ R58, R52, 1 ;  /* 0x3f800000343a7421 */ /* 0x004fe20000010000 */
[----:B------:R-:W-:Y:S01]  /*0ca0*/  FFMA.FTZ R52, R48, R55, 1 ;  /* 0x3f80000030347423 */ /* 0x000fe20000010037 */
[----:B------:R-:W-:-:S03]  /*0cb0*/  FMUL.FTZ R48, R56, R53 ;  /* 0x0000003538307220 */ /* 0x000fc60000410000 */
[----:B------:R-:W-:Y:S02]  /*0cc0*/  FMUL.FTZ R52, R57, R52 ;  /* 0x0000003439347220 */ /* 0x000fe40000410000 */
[----:B------:R-:W2:Y:S01]  /*0cd0*/  MUFU.EX2 R50, R50 ;  /* 0x0000003200327308 */ /* 0x000ea20000000800 */
[----:B0-----:R-:W-:-:S04]  /*0ce0*/  FADD.FTZ R55, -R54, 1 ;  /* 0x3f80000036377421 */ /* 0x001fc80000010100 */
[----:B------:R-:W-:Y:S01]  /*0cf0*/  FFMA.FTZ R57, R34, R55, 1 ;  /* 0x3f80000022397423 */ /* 0x000fe20000010037 */
[--C-:B------:R-:W-:Y:S02]  /*0d00*/  HADD2.F32 R55, -RZ, R38.reuse.H0_H0 ;  /* 0x20000026ff377230 */ /* 0x100fe40000004100 */
[----:B------:R-:W0:Y:S01]  /*0d10*/  MUFU.RCP R53, R58 ;  /* 0x0000003a00357308 */ /* 0x000e220000001000 */
[----:B-1----:R-:W-:Y:S02]  /*0d20*/  FADD.FTZ R51, R51, 1 ;  /* 0x3f80000033337421 */ /* 0x002fe40000010000 */
[----:B------:R-:W-:Y:S01]  /*0d30*/  FMUL.FTZ R48, R55, R48 ;  /* 0x0000003037307220 */ /* 0x000fe20000410000 */
[----:B------:R-:W-:-:S04]  /*0d40*/  HADD2.F32 R55, -RZ, R38.H1_H1 ;  /* 0x30000026ff377230 */ /* 0x000fc80000004100 */
[----:B------:R-:W1:Y:S01]  /*0d50*/  MUFU.EX2 R36, R36 ;  /* 0x0000002400247308 */ /* 0x000e620000000800 */
[----:B--2---:R-:W-:Y:S01]  /*0d60*/  FADD.FTZ R34, R50, 1 ;  /* 0x3f80000032227421 */ /* 0x004fe20000010000 */
[----:B------:R-:W-:Y:S01]  /*0d70*/  FMUL.FTZ R50, R54, R57 ;  /* 0x0000003936327220 */ /* 0x000fe20000410000 */
[--C-:B------:R-:W-:Y:S02]  /*0d80*/  HADD2.F32 R57, -RZ, R39.reuse.H0_H0 ;  /* 0x20000027ff397230 */ /* 0x100fe40000004100 */
[----:B------:R-:W-:Y:S01]  /*0d90*/  FMUL.FTZ R52, R55, R52 ;  /* 0x0000003437347220 */ /* 0x000fe20000410000 */
[----:B------:R-:W-:Y:S02]  /*0da0*/  HADD2.F32 R54, -RZ, R39.H1_H1 ;  /* 0x30000027ff367230 */ /* 0x000fe40000004100 */
[--C-:B------:R-:W-:Y:S01]  /*0db0*/  HADD2.F32 R55, -RZ, R41.reuse.H1_H1 ;  /* 0x30000029ff377230 */ /* 0x100fe20000004100 */
[----:B------:R-:W2:Y:S01]  /*0dc0*/  MUFU.EX2 R30, R30 ;  /* 0x0000001e001e7308 */ /* 0x000ea20000000800 */
[----:B0-----:R-:W-:Y:S01]  /*0dd0*/  FADD.FTZ R38, -R53, 1 ;  /* 0x3f80000035267421 */ /* 0x001fe20000010100 */
[----:B------:R-:W-:Y:S01]  /*0de0*/  FMUL.FTZ R50, R57, R50 ;  /* 0x0000003239327220 */ /* 0x000fe20000410000 */
[----:B------:R-:W-:Y:S01]  /*0df0*/  FMUL.FTZ R39, R29, R52 ;  /* 0x000000341d277220 */ /* 0x000fe20000410000 */
[----:B------:R-:W-:-:S04]  /*0e00*/  HADD2.F32 R57, -RZ, R41.H0_H0 ;  /* 0x20000029ff397230 */ /* 0x000fc80000004100 */
[----:B------:R-:W0:Y:S01]  /*0e10*/  MUFU.RCP R51, R51 ;  /* 0x0000003300337308 */ /* 0x000e220000001000 */
[----:B-1----:R-:W-:Y:S01]  /*0e20*/  FADD.FTZ R56, R36, 1 ;  /* 0x3f80000024387421 */ /* 0x002fe20000010000 */
[----:B------:R-:W-:Y:S01]  /*0e30*/  FFMA.FTZ R36, R35, R38, 1 ;  /* 0x3f80000023247423 */ /* 0x000fe20000010026 */
[----:B------:R-:W-:-:S03]  /*0e40*/  FMUL.FTZ R38, R3, R48 ;  /* 0x0000003003267220 */ /* 0x000fc60000410000 */
[----:B------:R-:W-:Y:S01]  /*0e50*/  FMUL.FTZ R53, R53, R36 ;  /* 0x0000002435357220 */ /* 0x000fe20000410000 */
[----:B------:R-:W-:Y:S01]  /*0e60*/  FFMA.FTZ R38, R5, R38, RZ ;  /* 0x0000002605267223 */ /* 0x000fe200000100ff */
[----:B------:R-:W1:Y:S01]  /*0e70*/  MUFU.RCP R34, R34 ;  /* 0x0000002200227308 */ /* 0x000e620000001000 */
[----:B--2---:R-:W-:Y:S01]  /*0e80*/  FADD.FTZ R30, R30, 1 ;  /* 0x3f8000001e1e7421 */ /* 0x004fe20000010000 */
[----:B------:R-:W-:Y:S01]  /*0e90*/  FMUL.FTZ R36, R19, R50 ;  /* 0x0000003213247220 */ /* 0x000fe20000410000 */
[----:B------:R-:W-:Y:S01]  /*0ea0*/  FFMA.FTZ R38, R43, R39, R38 ;  /* 0x000000272b267223 */ /* 0x000fe20000010026 */
[----:B------:R-:W-:-:S03]  /*0eb0*/  FMUL.FTZ R54, R54, R53 ;  /* 0x0000003536367220 */ /* 0x000fc60000410000 */
[----:B------:R-:W-:Y:S01]  /*0ec0*/  FFMA.FTZ R36, R47, R36, R38 ;  /* 0x000000242f247223 */ /* 0x000fe20000010026 */
[----:B------:R-:W2:Y:S01]  /*0ed0*/  MUFU.RCP R30, R30 ;  /* 0x0000001e001e7308 */ /* 0x000ea20000001000 */
[----:B------:R-:W-:-:S04]  /*0ee0*/  FMUL.FTZ R39, R45, R54 ;  /* 0x000000362d277220 */ /* 0x000fc80000410000 */
[----:B------:R-:W-:Y:S01]  /*0ef0*/  FFMA.FTZ R39, R49, R39, R36 ;  /* 0x0000002731277223 */ /* 0x000fe20000010024 */
[----:B0-----:R-:W-:Y:S02]  /*0f00*/  FADD.FTZ R36, -R51, 1 ;  /* 0x3f80000033247421 */ /* 0x001fe40000010100 */
[----:B------:R2:W0:Y:S01]  /*0f10*/  MUFU.RCP R35, R56 ;  /* 0x0000003800237308 */ /* 0x0004220000001000 */
[----:B-1----:R-:W-:Y:S01]  /*0f20*/  FADD.FTZ R53, -R34, 1 ;  /* 0x3f80000022357421 */ /* 0x002fe20000010100 */
[----:B------:R-:W-:-:S03]  /*0f30*/  FFMA.FTZ R36, R31, R36, 1 ;  /* 0x3f8000001f247423 */ /* 0x000fc60000010024 */
[----:B------:R-:W-:Y:S01]  /*0f40*/  FFMA.FTZ R31, R32, R53, 1 ;  /* 0x3f800000201f7423 */ /* 0x000fe20000010035 */
[----:B------:R-:W-:Y:S01]  /*0f50*/  FFMA.FTZ R32, R3, R48, RZ ;  /* 0x0000003003207223 */ /* 0x000fe200000100ff */
[--C-:B------:R-:W-:Y:S02]  /*0f60*/  HADD2.F32 R53, -RZ, R40.reuse.H0_H0 ;  /* 0x20000028ff357230 */ /* 0x100fe40000004100 */
[----:B------:R-:W-:Y:S01]  /*0f70*/  FMUL.FTZ R36, R51, R36 ;  /* 0x0000002433247220 */ /* 0x000fe20000410000 */
[----:B--2---:R-:W-:Y:S01]  /*0f80*/  FADD.FTZ R56, -R30, 1 ;  /* 0x3f8000001e387421 */ /* 0x004fe20000010100 */
[----:B------:R-:W-:Y:S01]  /*0f90*/  FFMA.FTZ R32, R29, R52, R32 ;  /* 0x000000341d207223 */ /* 0x000fe20000010020 */
[----:B------:R-:W-:Y:S02]  /*0fa0*/  HADD2.F32 R51, -RZ, R40.H1_H1 ;  /* 0x30000028ff337230 */ /* 0x000fe40000004100 */
[----:B------:R-:W-:Y:S01]  /*0fb0*/  FMUL.FTZ R53, R53, R36 ;  /* 0x0000002435357220 */ /* 0x000fe20000410000 */
[----:B------:R-:W-:Y:S01]  /*0fc0*/  FFMA.FTZ R37, R37, R56, 1 ;  /* 0x3f80000025257423 */ /* 0x000fe20000010038 */
[----:B------:R-:W-:Y:S01]  /*0fd0*/  FMUL.FTZ R34, R34, R31 ;  /* 0x0000001f22227220 */ /* 0x000fe20000410000 */
[----:B------:R-:W-:Y:S01]  /*0fe0*/  FFMA.FTZ R32, R19, R50, R32 ;  /* 0x0000003213207223 */ /* 0x000fe20000010020 */
[----:B0-----:R-:W-:Y:S01]  /*0ff0*/  FADD.FTZ R38, -R35, 1 ;  /* 0x3f80000023267421 */ /* 0x001fe20000010100 */
[----:B------:R-:W-:Y:S01]  /*1000*/  FMUL.FTZ R36, R30, R37 ;  /* 0x000000251e247220 */ /* 0x000fe20000410000 */
[----:B------:R-:W-:Y:S01]  /*1010*/  FMUL.FTZ R30, R3, R53 ;  /* 0x00000035031e7220 */ /* 0x000fe20000410000 */
[----:B------:R-:W-:Y:S01]  /*1020*/  FMUL.FTZ R51, R51, R34 ;  /* 0x0000002233337220 */ /* 0x000fe20000410000 */
[----:B------:R-:W-:Y:S01]  /*1030*/  FFMA.FTZ R38, R33, R38, 1 ;  /* 0x3f80000021267423 */ /* 0x000fe20000010026 */
[----:B------:R-:W-:Y:S01]  /*1040*/  FFMA.FTZ R32, R45, R54, R32 ;  /* 0x000000362d207223 */ /* 0x000fe20000010020 */
        /* <DEDUP_REMOVED lines=8> */
[----:B------:R-:W-:Y:S01]  /*10d0*/  FMUL.FTZ R33, R45, R55 ;  /* 0x000000372d217220 */ /* 0x000fe20000410000 */
[----:B------:R-:W-:Y:S01]  /*10e0*/  FFMA.FTZ R35, R43, R52, R24 ;  /* 0x000000342b237223 */ /* 0x000fe20000010018 */
[CC--:B------:R-:W-:Y:S01]  /*10f0*/  FMUL.FTZ R31, R19.reuse, R57.reuse ;  /* 0x00000039131f7220 */ /* 0x0c0fe20000410000 */
[----:B------:R-:W-:Y:S01]  /*1100*/  FFMA.FTZ R30, R19, R57, R32 ;  /* 0x00000039131e7223 */ /* 0x000fe20000010020 */
[----:B------:R-:W-:Y:S01]  /*1110*/  FADD.FTZ R32, R48, R27 ;  /* 0x0000001b30207221 */ /* 0x000fe20000010000 */
[----:B------:R-:W-:Y:S01]  /*1120*/  FADD.FTZ R34, R52, R25 ;  /* 0x0000001934227221 */ /* 0x000fe20000010000 */
[----:B------:R-:W-:Y:S01]  /*1130*/  FFMA.FTZ R31, R42, R31, R39 ;  /* 0x0000001f2a1f7223 */ /* 0x000fe20000010027 */
[----:B------:R-:W-:Y:S01]  /*1140*/  FFMA.FTZ R30, R45, R55, R30 ;  /* 0x000000372d1e7223 */ /* 0x000fe2000001001e */
[----:B------:R-:W-:Y:S01]  /*1150*/  FFMA.FTZ R37, R47, R50, R22 ;  /* 0x000000322f257223 */ /* 0x000fe20000010016 */
[----:B------:R-:W-:Y:S01]  /*1160*/  FADD.FTZ R36, R50, R23 ;  /* 0x0000001732247221 */ /* 0x000fe20000010000 */
[----:B------:R-:W-:Y:S01]  /*1170*/  FFMA.FTZ R31, R28, R33, R31 ;  /* 0x000000211c1f7223 */ /* 0x000fe2000001001f */
[----:B------:R-:W-:Y:S01]  /*1180*/  FFMA.FTZ R33, R5, R48, R26 ;  /* 0x0000003005217223 */ /* 0x000fe2000001001a */
[----:B------:R-:W-:Y:S01]  /*1190*/  FFMA.FTZ R39, R49, R54, R20 ;  /* 0x0000003631277223 */ /* 0x000fe20000010014 */
[----:B------:R-:W-:Y:S01]  /*11a0*/  FADD.FTZ R38, R54, R21 ;  /* 0x0000001536267221 */ /* 0x000fe20000010000 */
[----:B------:R-:W-:Y:S01]  /*11b0*/  FADD.FTZ R27, R32, R53 ;  /* 0x00000035201b7221 */ /* 0x000fe20000010000 */
[----:B------:R0:W-:Y:S01]  /*11c0*/  STS.64 [R11], R30 ;  /* 0x0000001e0b007388 */ /* 0x0001e20000000a00 */
[----:B------:R-:W-:Y:S01]  /*11d0*/  FFMA.FTZ R26, R46, R53, R33 ;  /* 0x000000352e1a7223 */ /* 0x000fe20000010021 */
        /* <DEDUP_REMOVED lines=17> */
[----:B------:R-:W-:Y:S01]  /*12f0*/  LEA R41, R2, UR5, 0x5 ;  /* 0x0000000502297c11 */ /* 0x000fe2000f8e28ff */
[----:B------:R-:W-:Y:S01]  /*1300*/  USHF.R.U32.HI UR5, URZ, 0x1, UR8 ;  /* 0x000000013f057899 */ /* 0x000fe20008011608 */
[C---:B------:R-:W-:Y:S01]  /*1310*/  IADD3 R34, R30.reuse, R31, RZ ;  /* 0x0000001f1e227210 */ /* 0x040fe20007ffe0ff */
[C---:B------:R-:W-:Y:S01]  /*1320*/  IMAD.IADD R36, R30.reuse, 0x1, R33 ;  /* 0x000000011e247824 */ /* 0x040fe200078e0221 */
[C---:B------:R-:W-:Y:S01]  /*1330*/  IADD3 R38, R30.reuse, R35, RZ ;  /* 0x000000231e267210 */ /* 0x040fe20007ffe0ff */
[----:B------:R-:W-:Y:S01]  /*1340*/  USHF.L.U32 UR5, UR5, 0x5, URZ ;  /* 0x0000000505057899 */ /* 0x000fe2000800063f */
[----:B------:R-:W-:Y:S01]  /*1350*/  IADD3 R39, R30, R37, RZ ;  /* 0x000000251e277210 */ /* 0x000fe20007ffe0ff */
[----:B------:R-:W-:Y:S01]  /*1360*/  STS.64 [R34], R26 ;  /* 0x0000001a22007388 */ /* 0x000fe20000000a00 */
[--C-:B------:R-:W-:Y:S01]  /*1370*/  IMAD R30, R6, 0x8, R41.reuse ;  /* 0x00000008061e7824 */ /* 0x100fe200078e0229 */
[-C--:B------:R-:W-:Y:S01]  /*1380*/  LEA R32, R8, R41.reuse, 0x3 ;  /* 0x0000002908207211 */ /* 0x080fe200078e18ff */
[----:B------:R-:W-:Y:S01]  /*1390*/  IMAD R37, R10, 0x8, R41 ;  /* 0x000000080a257824 */ /* 0x000fe200078e0229 */
[----:B------:R-:W-:Y:S01]  /*13a0*/  STS.64 [R36], R24 ;  /* 0x0000001824007388 */ /* 0x000fe20000000a00 */
[----:B------:R-:W-:Y:S01]  /*13b0*/  LEA R35, R9, R41, 0x3 ;  /* 0x0000002909237211 */ /* 0x000fe200078e18ff */
[----:B------:R-:W-:-:S02]  /*13c0*/  ULOP3.LUT UR5, UR5, 0xffffffe0, UR15, 0xe2, !UPT ;  /* 0xffffffe005057892 */ /* 0x000fc4000f8ee20f */
[----:B------:R-:W-:Y:S04]  /*13d0*/  STS.64 [R38], R22 ;  /* 0x0000001626007388 */ /* 0x000fe80000000a00 */
[----:B------:R0:W-:Y:S01]  /*13e0*/  STS.64 [R39], R20 ;  /* 0x0000001427007388 */ /* 0x0001e20000000a00 */
[----:B------:R-:W-:Y:S01]  /*13f0*/  MOV R41, UR5 ;  /* 0x0000000500297c02 */ /* 0x000fe20008000f00 */
[----:B------:R-:W-:Y:S04]  /*1400*/  BAR.SYNC.DEFER_BLOCKING 0x0 ;  /* 0x0000000000007b1d */ /* 0x000fe80000010000 */
[----:B------:R-:W-:-:S05]  /*1410*/  IMAD R41, R41, 0x280, R0 ;  /* 0x0000028029297824 */ /* 0x000fca00078e0200 */
[----:B------:R-:W-:Y:S01]  /*1420*/  IADD3 R41, R41, UR11, RZ ;  /* 0x0000000b29297c10 */ /* 0x000fe2000fffe0ff */
[----:B0-----:R-:W0:Y:S04]  /*1430*/  LDC.64 R38, c[0x0][0x260] ;  /* 0x00009800ff267b82 */ /* 0x001e280000000a00 */
[----:B------:R-:W-:Y:S01]  /*1440*/  IMAD.SHL.U32 R41, R41, 0x2, RZ ;  /* 0x0000000229297824 */ /* 0x000fe200078e00ff */
        /* <DEDUP_REMOVED lines=14> */
.L_x_1594:
[----:B------:R-:W-:Y:S01]  /*1530*/  BSSY B0, `(.L_x_1595) ;  /* 0x0000064000007945 */ /* 0x000fe20003800000 */
[----:B------:R-:W-:Y:S01]  /*1540*/  HFMA2.MMA R32, -RZ, RZ, 0, 0 ;  /* 0x00000000ff207435 */ /* 0x000fe200000001ff */
[----:B------:R-:W-:Y:S02]  /*1550*/  MOV R41, RZ ;  /* 0x000000ff00297202 */ /* 0x000fe40000000f00 */
[----:B------:R-:W-:Y:S08]  /*1560*/  @P1 BRA `(.L_x_1596) ;  /* 0x0000000400801947 */ /* 0x000ff00003800000 */
[----:B------:R-:W-:Y:S01]  /*1570*/  USHF.L.U32 UR5, UR9, 0x3, URZ ;  /* 0x0000000309057899 */ /* 0x000fe2000800063f */
[----:B0-----:R-:W-:Y:S01]  /*1580*/  IMAD.MOV.U32 R30, RZ, RZ, 0x28 ;  /* 0x00000028ff1e7424 */ /* 0x001fe200078e00ff */
[----:B------:R-:W-:Y:S02]  /*1590*/  SHF.L.U32 R40, R0, 0x3, RZ ;  /* 0x0000000300287819 */ /* 0x000fe400000006ff */
[----:B------:R-:W-:Y:S02]  /*15a0*/  ULOP3.LUT UR5, UR5, 0x8, URZ, 0xc0, !UPT ;  /* 0x0000000805057892 */ /* 0x000fe4000f8ec03f */
[----:B------:R-:W-:-:S04]  /*15b0*/  LOP3.LUT R40, R40, 0x18, RZ, 0xc0, !PT ;  /* 0x0000001828287812 */ /* 0x000fc800078ec0ff */
[----:B-1----:R-:W-:-:S05]  /*15c0*/  LEA.HI R37, R0, UR5, RZ, 0x1e ;  /* 0x0000000500257c11 */ /* 0x002fca000f8ff0ff */
[----:B------:R-:W-:-:S04]  /*15d0*/  IMAD R37, R37, R30, -UR11 ;  /* 0x8000000b25257e24 */ /* 0x000fc8000f8e021e */
[C---:B------:R-:W-:Y:S01]  /*15e0*/  VIADD R58, R37.reuse, 0x24 ;  /* 0x00000024253a7836 */ /* 0x040fe20000000000 */
[----:B------:R-:W-:Y:S02]  /*15f0*/  IADD3 R31, R37, 0x4, RZ ;  /* 0x00000004251f7810 */ /* 0x000fe40007ffe0ff */
[----:B------:R-:W-:Y:S02]  /*1600*/  SHF.R.S32.HI R30, RZ, 0x1f, R37 ;  /* 0x0000001fff1e7819 */ /* 0x000fe40000011425 */
[----:B------:R-:W-:Y:S02]  /*1610*/  SHF.R.S32.HI R32, RZ, 0x1f, R31 ;  /* 0x0000001fff207819 */ /* 0x000fe4000001141f */
[----:B------:R-:W-:Y:S02]  /*1620*/  LEA.HI R30, R30, R37, RZ, 0x2 ;  /* 0x000000251e1e7211 */ /* 0x000fe400078f10ff */
[----:B------:R-:W-:Y:S02]  /*1630*/  LEA.HI R32, R32, R31, RZ, 0x2 ;  /* 0x0000001f20207211 */ /* 0x000fe400078f10ff */
[----:B------:R-:W-:-:S02]  /*1640*/  SHF.R.S32.HI R31, RZ, 0x2, R30 ;  /* 0x00000002ff1f7819 */ /* 0x000fc4000001141e */
[----:B------:R-:W-:Y:S02]  /*1650*/  SHF.R.S32.HI R33, RZ, 0x2, R32 ;  /* 0x00000002ff217819 */ /* 0x000fe40000011420 */
[----:B------:R-:W-:Y:S01]  /*1660*/  IADD3 R32, R37, 0x8, RZ ;  /* 0x0000000825207810 */ /* 0x000fe20007ffe0ff */
[--C-:B------:R-:W-:Y:S01]  /*1670*/  IMAD R31, R31, 0x28, R4.reuse ;  /* 0x000000281f1f7824 */ /* 0x100fe200078e0204 */
[----:B------:R-:W-:Y:S01]  /*1680*/  IADD3 R36, R37, 0xc, RZ ;  /* 0x0000000c25247810 */ /* 0x000fe20007ffe0ff */
[----:B------:R-:W-:Y:S01]  /*1690*/  IMAD R33, R33, 0x28, R4 ;  /* 0x0000002821217824 */ /* 0x000fe200078e0204 */
[----:B------:R-:W-:Y:S01]  /*16a0*/  IADD3 R41, R37, 0x10, RZ ;  /* 0x0000001025297810 */ /* 0x000fe20007ffe0ff */
[----:B------:R-:W-:Y:S01]  /*16b0*/  IMAD.IADD R31, R31, 0x1, R40 ;  /* 0x000000011f1f7824 */ /* 0x000fe200078e0228 */
[----:B------:R-:W-:Y:S02]  /*16c0*/  SHF.R.S32.HI R39, RZ, 0x1f, R36 ;  /* 0x0000001fff277819 */ /* 0x000fe40000011424 */
[----:B------:R-:W-:-:S02]  /*16d0*/  IADD3 R34, R40, R33, RZ ;  /* 0x0000002128227210 */ /* 0x000fc40007ffe0ff */
[----:B------:R-:W-:Y:S01]  /*16e0*/  SHF.R.S32.HI R33, RZ, 0x1f, R32 ;  /* 0x0000001fff217819 */ /* 0x000fe20000011420 */
[----:B------:R-:W0:Y:S01]  /*16f0*/  LDS.64 R30, [R31] ;  /* 0x000000001f1e7984 */ /* 0x000e220000000a00 */
[----:B------:R-:W-:Y:S02]  /*1700*/  LEA.HI R38, R39, R36, RZ, 0x2 ;  /* 0x0000002427267211 */ /* 0x000fe400078f10ff */
[----:B------:R-:W-:Y:S01]  /*1710*/  LEA.HI R33, R33, R32, RZ, 0x2 ;  /* 0x0000002021217211 */ /* 0x000fe200078f10ff */
[----:B------:R-:W1:Y:S01]  /*1720*/  LDS.64 R34, [R34] ;  /* 0x0000000022227984 */ /* 0x000e620000000a00 */
[----:B------:R-:W-:Y:S02]  /*1730*/  SHF.R.S32.HI R56, RZ, 0x1f, R41 ;  /* 0x0000001fff387819 */ /* 0x000fe40000011429 */
[----:B------:R-:W-:Y:S02]  /*1740*/  SHF.R.S32.HI R33, RZ, 0x2, R33 ;  /* 0x00000002ff217819 */ /* 0x000fe40000011421 */
[----:B------:R-:W-:-:S02]  /*1750*/  LEA.HI R41, R56, R41, RZ, 0x2 ;  /* 0x0000002938297211 */ /* 0x000fc400078f10ff */
[----:B------:R-:W-:Y:S01]  /*1760*/  IADD3 R56, R37, 0x18, RZ ;  /* 0x0000001825387810 */ /* 0x000fe20007ffe0ff */
[----:B------:R-:W-:-:S03]  /*1770*/  IMAD R33, R33, 0x28, R4 ;  /* 0x0000002821217824 */ /* 0x000fc600078e0204 */
[----:B------:R-:W-:Y:S01]  /*1780*/  SHF.R.S32.HI R59, RZ, 0x1f, R56 ;  /* 0x0000001fff3b7819 */ /* 0x000fe20000011438 */
[----:B------:R-:W-:-:S06]  /*1790*/  IMAD.IADD R33, R40, 0x1, R33 ;  /* 0x0000000128217824 */ /* 0x000fcc00078e0221 */
[----:B------:R-:W2:Y:S01]  /*17a0*/  LDS.64 R32, [R33] ;  /* 0x0000000021207984 */ /* 0x000ea20000000a00 */
[----:B0-----:R-:W-:Y:S01]  /*17b0*/  FADD.FTZ R39, RZ, R30 ;  /* 0x0000001eff277221 */ /* 0x001fe20000010000 */
[----:B------:R-:W-:Y:S01]  /*17c0*/  FADD.FTZ R36, RZ, R31 ;  /* 0x0000001fff247221 */ /* 0x000fe20000010000 */
[----:B------:R-:W-:Y:S01]  /*17d0*/  VIADD R30, R37, 0x14 ;  /* 0x00000014251e7836 */ /* 0x000fe20000000000 */
[----:B------:R-:W-:Y:S01]  /*17e0*/  SHF.R.S32.HI R31, RZ, 0x2, R38 ;  /* 0x00000002ff1f7819 */ /* 0x000fe20000011426 */
[----:B-1----:R-:W-:Y:S01]  /*17f0*/  FADD.FTZ R39, R39, R34 ;  /* 0x0000002227277221 */ /* 0x002fe20000010000 */
[----:B------:R-:W-:Y:S02]  /*1800*/  FADD.FTZ R36, R36, R35 ;  /* 0x0000002324247221 */ /* 0x000fe40000010000 */
[----:B------:R-:W-:Y:S01]  /*1810*/  SHF.R.S32.HI R35, RZ, 0x1f, R30 ;  /* 0x0000001fff237819 */ /* 0x000fe2000001141e */
[----:B------:R-:W-:-:S03]  /*1820*/  IMAD R31, R31, 0x28, R4 ;  /* 0x000000281f1f7824 */ /* 0x000fc600078e0204 */
[----:B------:R-:W-:Y:S02]  /*1830*/  LEA.HI R38, R35, R30, RZ, 0x2 ;  /* 0x0000001e23267211 */ /* 0x000fe400078f10ff */
[----:B------:R-:W-:Y:S02]  /*1840*/  SHF.R.S32.HI R35, RZ, 0x2, R41 ;  /* 0x00000002ff237819 */ /* 0x000fe40000011429 */
[C---:B------:R-:W-:Y:S02]  /*1850*/  IADD3 R34, R40.reuse, R31, RZ ;  /* 0x0000001f28227210 */ /* 0x040fe40007ffe0ff */
[----:B------:R-:W-:Y:S01]  /*1860*/  LEA.HI R41, R59, R56, RZ, 0x2 ;  /* 0x000000383b297211 */ /* 0x000fe200078f10ff */
[----:B------:R-:W-:Y:S02]  /*1870*/  IMAD R31, R35, 0x28, R4 ;  /* 0x00000028231f7824 */ /* 0x000fe400078e0204 */
[----:B------:R-:W-:Y:S01]  /*1880*/  VIADD R56, R37, 0x1c ;  /* 0x0000001c25387836 */ /* 0x000fe20000000000 */
[----:B------:R-:W0:Y:S01]  /*1890*/  LDS.64 R34, [R34] ;  /* 0x0000000022227984 */ /* 0x000e220000000a00 */
[----:B--2---:R-:W-:Y:S01]  /*18a0*/  FADD.FTZ R39, R39, R32 ;  /* 0x0000002027277221 */ /* 0x004fe20000010000 */
[----:B------:R-:W-:Y:S01]  /*18b0*/  IADD3 R31, R40, R31, RZ ;  /* 0x0000001f281f7210 */ /* 0x000fe20007ffe0ff */
[----:B------:R-:W-:Y:S01]  /*18c0*/  FADD.FTZ R36, R36, R33 ;  /* 0x0000002124247221 */ /* 0x000fe20000010000 */
[----:B------:R-:W-:-:S02]  /*18d0*/  IADD3 R32, R37, 0x20, RZ ;  /* 0x0000002025207810 */ /* 0x000fc40007ffe0ff */
[----:B------:R-:W-:Y:S02]  /*18e0*/  SHF.R.S32.HI R59, RZ, 0x1f, R56 ;  /* 0x0000001fff3b7819 */ /* 0x000fe40000011438 */
[----:B------:R-:W1:Y:S01]  /*18f0*/  LDS.64 R30, [R31] ;  /* 0x000000001f1e7984 */ /* 0x000e620000000a00 */
[----:B------:R-:W-:Y:S02]  /*1900*/  SHF.R.S32.HI R37, RZ, 0x1f, R32 ;  /* 0x0000001fff257819 */ /* 0x000fe40000011420 */
[----:B------:R-:W-:Y:S02]  /*1910*/  LEA.HI R56, R59, R56, RZ, 0x2 ;  /* 0x000000383b387211 */ /* 0x000fe400078f10ff */
[----:B------:R-:W-:Y:S02]  /*1920*/  LEA.HI R32, R37, R32, RZ, 0x2 ;  /* 0x0000002025207211 */ /* 0x000fe400078f10ff */
[----:B------:R-:W-:Y:S02]  /*1930*/  SHF.R.S32.HI R37, RZ, 0x1f, R58 ;  /* 0x0000001fff257819 */ /* 0x000fe4000001143a */
[----:B------:R-:W-:-:S02]  /*1940*/  SHF.R.S32.HI R41, RZ, 0x2, R41 ;  /* 0x00000002ff297819 */ /* 0x000fc40000011429 */
[----:B------:R-:W-:Y:S02]  /*1950*/  LEA.HI R58, R37, R58, RZ, 0x2 ;  /* 0x0000003a253a7211 */ /* 0x000fe400078f10ff */
[----:B------:R-:W-:Y:S01]  /*1960*/  SHF.R.S32.HI R37, RZ, 0x2, R38 ;  /* 0x00000002ff257819 */ /* 0x000fe20000011426 */
[----:B------:R-:W-:Y:S01]  /*1970*/  IMAD R41, R41, 0x28, R4 ;  /* 0x0000002829297824 */ /* 0x000fe200078e0204 */
[----:B------:R-:W-:Y:S02]  /*1980*/  SHF.R.S32.HI R61, RZ, 0x2, R32 ;  /* 0x00000002ff3d7819 */ /* 0x000fe40000011420 */
[----:B------:R-:W-:Y:S01]  /*1990*/  SHF.R.S32.HI R59, RZ, 0x2, R56 ;  /* 0x00000002ff3b7819 */ /* 0x000fe20000011438 */
[----:B------:R-:W-:Y:S01]  /*19a0*/  IMAD R37, R37, 0x28, R4 ;  /* 0x0000002825257824 */ /* 0x000fe200078e0204 */
[----:B------:R-:W-:Y:S01]  /*19b0*/  SHF.R.S32.HI R58, RZ, 0x2, R58 ;  /* 0x00000002ff3a7819 */ /* 0x000fe2000001143a */
[--C-:B------:R-:W-:Y:S01]  /*19c0*/  IMAD R61, R61, 0x28, R4.reuse ;  /* 0x000000283d3d7824 */ /* 0x100fe200078e0204 */
[C---:B------:R-:W-:Y:S01]  /*19d0*/  IADD3 R56, R40.reuse, R41, RZ ;  /* 0x0000002928387210 */ /* 0x040fe20007ffe0ff */
[--C-:B------:R-:W-:Y:S01]  /*19e0*/  IMAD R59, R59, 0x28, R4.reuse ;  /* 0x000000283b3b7824 */ /* 0x100fe200078e0204 */
[----:B------:R-:W-:Y:S01]  /*19f0*/  IADD3 R32, R40, R37, RZ ;  /* 0x0000002528207210 */ /* 0x000fe20007ffe0ff */
[----:B------:R-:W-:Y:S01]  /*1a00*/  IMAD R58, R58, 0x28, R4 ;  /* 0x000000283a3a7824 */ /* 0x000fe200078e0204 */
[C---:B------:R-:W-:Y:S01]  /*1a10*/  IADD3 R38, R40.reuse, R61, RZ ;  /* 0x0000003d28267210 */ /* 0x040fe20007ffe0ff */
[----:B------:R-:W-:-:S03]  /*1a20*/  IMAD.IADD R37, R40, 0x1, R59 ;  /* 0x0000000128257824 */ /* 0x000fc600078e023b */
[----:B------:R-:W2:Y:S01]  /*1a30*/  LDS.64 R32, [R32] ;  /* 0x0000000020207984 */ /* 0x000ea20000000a00 */
[----:B------:R-:W-:Y:S01]  /*1a40*/  IADD3 R40, R40, R58, RZ ;  /* 0x0000003a28287210 */ /* 0x000fe20007ffe0ff */
[----:B0-----:R-:W-:Y:S01]  /*1a50*/  FADD.FTZ R39, R39, R34 ;  /* 0x0000002227277221 */ /* 0x001fe20000010000 */
[----:B------:R-:W-:Y:S02]  /*1a60*/  FADD.FTZ R58, R36, R35 ;  /* 0x00000023243a7221 */ /* 0x000fe40000010000 */
[----:B------:R-:W0:Y:S04]  /*1a70*/  LDS.64 R34, [R56] ;  /* 0x0000000038227984 */ /* 0x000e280000000a00 */
[----:B------:R-:W3:Y:S01]  /*1a80*/  LDS.64 R36, [R37] ;  /* 0x0000000025247984 */ /* 0x000ee20000000a00 */
[----:B-1----:R-:W-:Y:S01]  /*1a90*/  FADD.FTZ R59, R39, R30 ;  /* 0x0000001e273b7221 */ /* 0x002fe20000010000 */
[----:B------:R-:W-:-:S02]  /*1aa0*/  FADD.FTZ R58, R58, R31 ;  /* 0x0000001f3a3a7221 */ /* 0x000fc40000010000 */
[----:B------:R-:W1:Y:S04]  /*1ab0*/  LDS.64 R38, [R38] ;  /* 0x0000000026267984 */ /* 0x000e680000000a00 */
[----:B------:R-:W4:Y:S01]  /*1ac0*/  LDS.64 R40, [R40] ;  /* 0x0000000028287984 */ /* 0x000f220000000a00 */
[----:B--2---:R-:W-:Y:S01]  /*1ad0*/  FADD.FTZ R59, R59, R32 ;  /* 0x000000203b3b7221 */ /* 0x004fe20000010000 */
[----:B------:R-:W-:-:S03]  /*1ae0*/  FADD.FTZ R58, R58, R33 ;  /* 0x000000213a3a7221 */ /* 0x000fc60000010000 */
[----:B0-----:R-:W-:Y:S01]  /*1af0*/  FADD.FTZ R59, R59, R34 ;  /* 0x000000223b3b7221 */ /* 0x001fe20000010000 */
[----:B------:R-:W-:-:S03]  /*1b00*/  FADD.FTZ R58, R58, R35 ;  /* 0x000000233a3a7221 */ /* 0x000fc60000010000 */
[----:B---3--:R-:W-:Y:S01]  /*1b10*/  FADD.FTZ R59, R59, R36 ;  /* 0x000000243b3b7221 */ /* 0x008fe20000010000 */
[----:B------:R-:W-:-:S03]  /*1b20*/  FADD.FTZ R58, R58, R37 ;  /* 0x000000253a3a7221 */ /* 0x000fc60000010000 */
[----:B-1----:R-:W-:Y:S01]  /*1b30*/  FADD.FTZ R59, R59, R38 ;  /* 0x000000263b3b7221 */ /* 0x002fe20000010000 */
[----:B------:R-:W-:-:S03]  /*1b40*/  FADD.FTZ R58, R58, R39 ;  /* 0x000000273a3a7221 */ /* 0x000fc60000010000 */
[----:B----4-:R-:W-:Y:S01]  /*1b50*/  FADD.FTZ R32, R59, R40 ;  /* 0x000000283b207221 */ /* 0x010fe20000010000 */
[----:B------:R-:W-:-:S07]  /*1b60*/  FADD.FTZ R41, R58, R41 ;  /* 0x000000293a297221 */ /* 0x000fce0000010000 */
.L_x_1596:
[----:B------:R-:W-:Y:S05]  /*1b70*/  BSYNC B0 ;  /* 0x0000000000007941 */ /* 0x000fea0003800000 */
.L_x_1595:
[----:B0-----:R-:W0:Y:S01]  /*1b80*/  SHFL.BFLY PT, R31, R32, 0x2, 0x1f ;  /* 0x0c401f00201f7f89 */ /* 0x001e2200000e0000 */
[----:B------:R-:W-:Y:S01]  /*1b90*/  LOP3.LUT P1, RZ, R0, 0xffffffe3, RZ, 0xc0, !PT ;  /* 0xffffffe300ff7812 */ /* 0x000fe2000782c0ff */
[----:B------:R-:W-:Y:S02]  /*1ba0*/  BSSY B0, `(.L_x_1597) ;  /* 0x0000015000007945 */ /* 0x000fe40003800000 */
[----:B------:R-:W2:Y:S01]  /*1bb0*/  SHFL.BFLY PT, R30, R41, 0x2, 0x1f ;  /* 0x0c401f00291e7f89 */ /* 0x000ea200000e0000 */
[----:B0-----:R-:W-:Y:S01]  /*1bc0*/  FADD.FTZ R33, R31, R32 ;  /* 0x000000201f217221 */ /* 0x001fe20000010000 */
[----:B--2---:R-:W-:-:S04]  /*1bd0*/  FADD.FTZ R34, R30, R41 ;  /* 0x000000291e227221 */ /* 0x004fc80000010000 */
[----:B------:R-:W0:Y:S04]  /*1be0*/  SHFL.BFLY PT, R30, R33, 0x1, 0x1f ;  /* 0x0c201f00211e7f89 */ /* 0x000e2800000e0000 */
[----:B------:R-:W2:Y:S01]  /*1bf0*/  SHFL.BFLY PT, R31, R34, 0x1, 0x1f ;  /* 0x0c201f00221f7f89 */ /* 0x000ea200000e0000 */
[----:B0-----:R-:W-:Y:S01]  /*1c00*/  FADD.FTZ R30, R33, R30 ;  /* 0x0000001e211e7221 */ /* 0x001fe20000010000 */
[----:B--2---:R-:W-:Y:S01]  /*1c10*/  FADD.FTZ R31, R34, R31 ;  /* 0x0000001f221f7221 */ /* 0x004fe20000010000 */
[----:B------:R-:W-:Y:S06]  /*1c20*/  @P1 BRA `(.L_x_1598) ;  /* 0x0000000000301947 */ /* 0x000fec0003800000 */
[----:B------:R-:W0:Y:S01]  /*1c30*/  LDC.64 R32, c[0x0][0x260] ;  /* 0x00009800ff207b82 */ /* 0x000e220000000a00 */
[----:B------:R-:W-:Y:S01]  /*1c40*/  SHF.R.U32.HI R34, RZ, 0x2, R0 ;  /* 0x00000002ff227819 */ /* 0x000fe20000011600 */
[----:B------:R-:W-:Y:S01]  /*1c50*/  ULDC UR5, c[0x0][0x10] ;  /* 0x0000040000057ab9 */ /* 0x000fe20000000800 */
[----:B------:R-:W-:Y:S01]  /*1c60*/  IMAD.U32 R35, RZ, RZ, UR15 ;  /* 0x0000000fff237e24 */ /* 0x000fe2000f8e00ff */
        /* <DEDUP_REMOVED lines=8> */
.L_x_1598:
[----:B------:R-:W-:Y:S05]  /*1cf0*/  BSYNC B0 ;  /* 0x0000000000007941 */ /* 0x000fea0003800000 */
.L_x_1597:
[----:B------:R-:W-:-:S04]  /*1d00*/  UISETP.GE.U32.AND UP0, UPT, UR6, UR16, UPT ;  /* 0x000000100600728c */ /* 0x000fc8000bf06070 */
[----:B------:R-:W-:-:S06]  /*1d10*/  UISETP.GE.AND.EX UP0, UPT, UR7, UR10, UPT, UP0 ;  /* 0x0000000a0700728c */ /* 0x000fcc000bf06300 */
[----:B------:R-:W-:-:S13]  /*1d20*/  PLOP3.LUT P1, PT, PT, PT, UP0, 0x80, 0x0 ;  /* 0x000000000000781c */ /* 0x000fda0003f2f008 */
[----:B------:R-:W-:Y:S05]  /*1d30*/  @P1 BRA `(.L_x_1599) ;  /* 0x0000000000581947 */ /* 0x000fea0003800000 */
[----:B------:R-:W-:Y:S01]  /*1d40*/  BAR.SYNC.DEFER_BLOCKING 0x0 ;  /* 0x0000000000007b1d */ /* 0x000fe20000010000 */
[----:B------:R-:W-:-:S13]  /*1d50*/  ISETP.NE.AND P1, PT, R0, RZ, PT ;  /* 0x000000ff0000720c */ /* 0x000fda0003f25270 */
[----:B------:R-:W-:Y:S05]  /*1d60*/  @P1 BRA `(.L_x_1600) ;  /* 0x0000000000401947 */ /* 0x000fea0003800000 */
[----:B0-----:R-:W0:Y:S01]  /*1d70*/  LDC.64 R30, c[0x0][0x268] ;  /* 0x00009a00ff1e7b82 */ /* 0x001e220000000a00 */
[----:B------:R-:W-:Y:S01]  /*1d80*/  IMAD.MOV.U32 R33, RZ, RZ, 0x7fffffe1 ;  /* 0x7fffffe1ff217424 */ /* 0x000fe200078e00ff */
[----:B------:R-:W-:Y:S02]  /*1d90*/  MOV R35, UR8 ;  /* 0x0000000800237c02 */ /* 0x000fe40008000f00 */
[----:B------:R-:W-:-:S04]  /*1da0*/  ISETP.NE.AND P1, PT, RZ, UR15, PT ;  /* 0x0000000fff007c0c */ /* 0x000fc8000bf25270 */
[----:B------:R-:W-:Y:S01]  /*1db0*/  SEL R33, R33, 0x1, !P1 ;  /* 0x0000000121217807 */ /* 0x000fe20004800000 */
[----:B0-----:R-:W-:Y:S01]  /*1dc0*/  IMAD.WIDE.U32 R30, R35, 0x4, R30 ;  /* 0x00000004231e7825 */ /* 0x001fe200078e001e */
[----:B------:R-:W-:Y:S06]  /*1dd0*/  MEMBAR.ALL.GPU ;  /* 0x0000000000007992 */ /* 0x000fec000000a000 */
[----:B------:R-:W-:-:S00]  /*1de0*/  ERRBAR ;  /* 0x00000000000079ab */ /* 0x000fc00000000000 */
[----:B------:R-:W-:Y:S06]  /*1df0*/  CGAERRBAR ;  /* 0x00000000000075ab */ /* 0x000fec0000000000 */
[----:B------:R0:W5:Y:S02]  /*1e00*/  ATOM.E.ADD.STRONG.GPU PT, R33, desc[UR12][R30.64], R33 ;  /* 0x000000211e21798a */ /* 0x00016400081ee1cc */
.L_x_1601:
[----:B------:R-:W2:Y:S04]  /*1e10*/  LD.E.STRONG.GPU R32, desc[UR12][R30.64] ;  /* 0x0000000c1e207980 */ /* 0x000ea8000c10f900 */
[----:B--2---:R-:W-:Y:S01]  /*1e20*/  CCTL.IVALL ;  /* 0x00000000ff00798f */ /* 0x004fe20002000000 */
[----:B------:R-:W-:Y:S05]  /*1e30*/  YIELD ;  /* 0x0000000000007946 */ /* 0x000fea0003800000 */
[----:B-----5:R-:W-:-:S04]  /*1e40*/  LOP3.LUT R32, R32, R33, RZ, 0x3c, !PT ;  /* 0x0000002120207212 */ /* 0x020fc800078e3cff */
[----:B------:R-:W-:-:S13]  /*1e50*/  ISETP.GT.AND P1, PT, R32, -0x1, PT ;  /* 0xffffffff2000780c */ /* 0x000fda0003f24270 */
[----:B------:R-:W-:Y:S05]  /*1e60*/  @P1 BRA `(.L_x_1601) ;  /* 0xfffffffc00e81947 */ /* 0x000fea000383ffff */
.L_x_1600:
[----:B------:R-:W-:Y:S05]  /*1e70*/  WARPSYNC.ALL ;  /* 0x0000000000007948 */ /* 0x000fea0003800000 */
[----:B------:R-:W-:Y:S06]  /*1e80*/  BAR.SYNC.DEFER_BLOCKING 0x0 ;  /* 0x0000000000007b1d */ /* 0x000fec0000010000 */
[----:B------:R-:W-:Y:S05]  /*1e90*/  BRA `(.L_x_1602) ;  /* 0x0000000000647947 */ /* 0x000fea0003800000 */
.L_x_1599:
[----:B------:R-:W-:Y:S01]  /*1ea0*/  BAR.SYNC.DEFER_BLOCKING 0x0 ;  /* 0x0000000000007b1d */ /* 0x000fe20000010000 */
[----:B------:R-:W-:-:S13]  /*1eb0*/  ISETP.NE.AND P1, PT, R0, RZ, PT ;  /* 0x000000ff0000720c */ /* 0x000fda0003f25270 */
[----:B------:R-:W-:Y:S05]  /*1ec0*/  @P1 BRA `(.L_x_1603) ;  /* 0x0000000000501947 */ /* 0x000fea0003800000 */
[----:B0-----:R-:W0:Y:S01]  /*1ed0*/  LDC.64 R30, c[0x0][0x268] ;  /* 0x00009a00ff1e7b82 */ /* 0x001e220000000a00 */
        /* <DEDUP_REMOVED lines=13> */
.L_x_1604:
[----:B------:R-:W2:Y:S04]  /*1fb0*/  LD.E.STRONG.GPU R32, desc[UR12][R30.64] ;  /* 0x0000000c1e207980 */ /* 0x000ea8000c10f900 */
[----:B--2---:R-:W-:Y:S01]  /*1fc0*/  CCTL.IVALL ;  /* 0x00000000ff00798f */ /* 0x004fe20002000000 */
[----:B------:R-:W-:Y:S05]  /*1fd0*/  YIELD ;  /* 0x0000000000007946 */ /* 0x000fea0003800000 */
[----:B-----5:R-:W-:-:S04]  /*1fe0*/  LOP3.LUT R32, R32, R33, RZ, 0x3c, !PT ;  /* 0x0000002120207212 */ /* 0x020fc800078e3cff */
[----:B------:R-:W-:-:S13]  /*1ff0*/  ISETP.GT.AND P1, PT, R32, -0x1, PT ;  /* 0xffffffff2000780c */ /* 0x000fda0003f24270 */
[----:B------:R-:W-:Y:S05]  /*2000*/  @P1 BRA `(.L_x_1604) ;  /* 0xfffffffc00e81947 */ /* 0x000fea000383ffff */
.L_x_1603:
[----:B------:R-:W-:Y:S05]  /*2010*/  WARPSYNC.ALL ;  /* 0x0000000000007948 */ /* 0x000fea0003800000 */
[----:B------:R-:W-:Y:S06]  /*2020*/  BAR.SYNC.DEFER_BLOCKING 0x0 ;  /* 0x0000000000007b1d */ /* 0x000fec0000010000 */
.L_x_1602:
[----:B------:R-:W-:Y:S02]  /*2030*/  ISETP.GT.U32.AND P1, PT, R0, 0xff, PT ;  /* 0x000000ff0000780c */ /* 0x000fe40003f24070 */
[----:B0-----:R-:W-:Y:S01]  /*2040*/  MOV R33, UR4 ;  /* 0x0000000400217c02 */ /* 0x001fe20008000f00 */
[----:B------:R-:W0:Y:S01]  /*2050*/  S2UR UR11, SR_CgaCtaId ;  /* 0x00000000000b79c3 */ /* 0x000e220000008800 */
[----:B------:R-:W-:Y:S01]  /*2060*/  UMOV UR5, 0x400 ;  /* 0x0000040000057882 */ /* 0x000fe20000000000 */
[----:B------:R-:W-:Y:S01]  /*2070*/  USHF.L.U32 UR9, UR9, 0x3, URZ ;  /* 0x0000000309097899 */ /* 0x000fe2000800063f */
[----:B------:R-:W-:-:S07]  /*2080*/  ULDC.64 UR18, c[0x0][0x210] ;  /* 0x0000840000127ab9 */ /* 0x000fce0000000a00 */
[----:B------:R-:W2:Y:S01]  /*2090*/  @!P1 LDC R32, c[0x0][0x10] ;  /* 0x00000400ff209b82 */ /* 0x000ea20000000800 */
[----:B------:R-:W-:-:S07]  /*20a0*/  @!P1 LOP3.LUT R35, R0, 0x1f, RZ, 0xc0, !PT ;  /* 0x0000001f00239812 */ /* 0x000fce00078ec0ff */
[----:B------:R-:W3:Y:S01]  /*20b0*/  @!P1 LDC.64 R30, c[0x0][0x260] ;  /* 0x00009800ff1e9b82 */ /* 0x000ee20000000a00 */
[----:B--2---:R-:W-:Y:S01]  /*20c0*/  @!P1 IMAD R32, R32, R33, UR8 ;  /* 0x0000000820209e24 */ /* 0x004fe2000f8e0221 */
[----:B------:R-:W-:-:S04]  /*20d0*/  @!P1 LOP3.LUT R33, R0, 0x7fffffe0, RZ, 0xc0, !PT ;  /* 0x7fffffe000219812 */ /* 0x000fc800078ec0ff */
[----:B------:R-:W-:-:S05]  /*20e0*/  @!P1 LEA R32, R32, R33, 0x8 ;  /* 0x0000002120209211 */ /* 0x000fca00078e40ff */
[----:B------:R-:W-:-:S05]  /*20f0*/  @!P1 IMAD.IADD R32, R32, 0x1, R35 ;  /* 0x0000000120209824 */ /* 0x000fca00078e0223 */
[----:B------:R-:W-:-:S05]  /*2100*/  @!P1 SHF.L.U32 R33, R32, 0x1, RZ ;  /* 0x0000000120219819 */ /* 0x000fca00000006ff */
[----:B---3--:R-:W-:-:S06]  /*2110*/  @!P1 IMAD.WIDE.U32 R30, R33, 0x4, R30 ;  /* 0x00000004211e9825 */ /* 0x008fcc00078e001e */
[----:B------:R-:W2:Y:S01]  /*2120*/  @!P1 LDG.E.64 R30, desc[UR12][R30.64] ;  /* 0x0000000c1e1e9981 */ /* 0x000ea2000c1e1b00 */
[----:B------:R-:W-:Y:S01]  /*2130*/  CS2R R32, SRZ ;  /* 0x0000000000207805 */ /* 0x000fe2000001ff00 */
[----:B------:R-:W-:Y:S02]  /*2140*/  UIADD3 UR5, UR5, 0x3480, URZ ;  /* 0x0000348005057890 */ /* 0x000fe4000fffe03f */
[----:B------:R-:W-:Y:S02]  /*2150*/  ULOP3.LUT UR9, UR9, 0x8, URZ, 0xc0, !UPT ;  /* 0x0000000809097892 */ /* 0x000fe4000f8ec03f */
[----:B0-----:R-:W-:Y:S02]  /*2160*/  ULEA UR5, UR11, UR5, 0x18 ;  /* 0x000000050b057291 */ /* 0x001fe4000f8ec03f */
[----:B------:R-:W-:Y:S02]  /*2170*/  ULOP3.LUT UR4, UR4, 0x1, URZ, 0x3c, !UPT ;  /* 0x0000000104047892 */ /* 0x000fe4000f8e3c3f */
[----:B------:R-:W-:Y:S01]  /*2180*/  IADD3 R13, R13, -UR9, RZ ;  /* 0x800000090d0d7c10 */ /* 0x000fe2000fffe0ff */
[----:B------:R-:W-:-:S03]  /*2190*/  UMOV UR9, UR6 ;  /* 0x0000000600097c82 */ /* 0x000fc60008000000 */
[----:B------:R-:W-:Y:S01]  /*21a0*/  LEA R13, R13, UR5, 0x3 ;  /* 0x000000050d0d7c11 */ /* 0x000fe2000f8e18ff */
[----:B--2---:R-:W-:Y:S01]  /*21b0*/  @!P1 FADD.FTZ R33, RZ, R30 ;  /* 0x0000001eff219221 */ /* 0x004fe20000010000 */
[----:B------:R-:W-:Y:S01]  /*21c0*/  @!P1 FADD.FTZ R32, RZ, R31 ;  /* 0x0000001fff209221 */ /* 0x000fe20000010000 */
[----:B------:R-:W-:-:S03]  /*21d0*/  LOP3.LUT P1, RZ, R0, 0xffffff1f, RZ, 0xc0, !PT ;  /* 0xffffff1f00ff7812 */ /* 0x000fc6000782c0ff */
[----:B------:R-:W0:Y:S04]  /*21e0*/  SHFL.BFLY PT, R34, R33, 0x10, 0x1f ;  /* 0x0e001f0021227f89 */ /* 0x000e2800000e0000 */
[----:B------:R-:W2:Y:S01]  /*21f0*/  SHFL.BFLY PT, R35, R32, 0x10, 0x1f ;  /* 0x0e001f0020237f89 */ /* 0x000ea200000e0000 */
[----:B0-----:R-:W-:Y:S01]  /*2200*/  FADD.FTZ R34, R34, R33 ;  /* 0x0000002122227221 */ /* 0x001fe20000010000 */
[----:B--2---:R-:W-:-:S04]  /*2210*/  FADD.FTZ R35, R35, R32 ;  /* 0x0000002023237221 */ /* 0x004fc80000010000 */
[----:B-1----:R-:W0:Y:S04]  /*2220*/  SHFL.BFLY PT, R37, R34, 0x8, 0x1f ;  /* 0x0d001f0022257f89 */ /* 0x002e2800000e0000 */
[----:B------:R-:W1:Y:S01]  /*2230*/  SHFL.BFLY PT, R36, R35, 0x8, 0x1f ;  /* 0x0d001f0023247f89 */ /* 0x000e6200000e0000 */
[----:B0-----:R-:W-:Y:S01]  /*2240*/  FADD.FTZ R37, R34, R37 ;  /* 0x0000002522257221 */ /* 0x001fe20000010000 */
[----:B-1----:R-:W-:-:S04]  /*2250*/  FADD.FTZ R36, R35, R36 ;  /* 0x0000002423247221 */ /* 0x002fc80000010000 */
[----:B------:R-:W0:Y:S04]  /*2260*/  SHFL.BFLY PT, R30, R37, 0x4, 0x1f ;  /* 0x0c801f00251e7f89 */ /* 0x000e2800000e0000 */
[----:B------:R-:W1:Y:S01]  /*2270*/  SHFL.BFLY PT, R31, R36, 0x4, 0x1f ;  /* 0x0c801f00241f7f89 */ /* 0x000e6200000e0000 */
[----:B0-----:R-:W-:Y:S01]  /*2280*/  FADD.FTZ R30, R37, R30 ;  /* 0x0000001e251e7221 */ /* 0x001fe20000010000 */
[----:B-1----:R-:W-:-:S04]  /*2290*/  FADD.FTZ R31, R36, R31 ;  /* 0x0000001f241f7221 */ /* 0x002fc80000010000 */
[----:B------:R-:W0:Y:S01]  /*22a0*/  SHFL.BFLY PT, R33, R30, 0x2, 0x1f ;  /* 0x0c401f001e217f89 */ /* 0x000e2200000e0000 */
[----:B------:R-:W-:-:S03]  /*22b0*/  @!P1 SHF.R.U32.HI R36, RZ, 0x2, R0 ;  /* 0x00000002ff249819 */ /* 0x000fc60000011600 */
[----:B------:R-:W1:Y:S01]  /*22c0*/  SHFL.BFLY PT, R32, R31, 0x2, 0x1f ;  /* 0x0c401f001f207f89 */ /* 0x000e6200000e0000 */
[----:B0-----:R-:W-:Y:S01]  /*22d0*/  FADD.FTZ R33, R30, R33 ;  /* 0x000000211e217221 */ /* 0x001fe20000010000 */
[----:B-1----:R-:W-:-:S04]  /*22e0*/  FADD.FTZ R32, R31, R32 ;  /* 0x000000201f207221 */ /* 0x002fc80000010000 */
[----:B------:R-:W0:Y:S04]  /*22f0*/  SHFL.BFLY PT, R34, R33, 0x1, 0x1f ;  /* 0x0c201f0021227f89 */ /* 0x000e2800000e0000 */
[----:B------:R-:W1:Y:S01]  /*2300*/  SHFL.BFLY PT, R35, R32, 0x1, 0x1f ;  /* 0x0c201f0020237f89 */ /* 0x000e6200000e0000 */
[----:B0-----:R-:W-:Y:S01]  /*2310*/  FADD.FTZ R30, R33, R34 ;  /* 0x00000022211e7221 */ /* 0x001fe20000010000 */
[----:B------:R-:W-:Y:S01]  /*2320*/  @!P1 LOP3.LUT R34, R36, 0x3ffffff8, RZ, 0xc0, !PT ;  /* 0x3ffffff824229812 */ /* 0x000fe200078ec0ff */
[----:B-1----:R-:W-:Y:S02]  /*2330*/  FADD.FTZ R31, R32, R35 ;  /* 0x00000023201f7221 */ /* 0x002fe40000010000 */
[----:B------:R-:W-:Y:S02]  /*2340*/  @!P1 FMUL.FTZ R30, R30, 9.7656251455191522837e-05 ;  /* 0x38cccccd1e1e9820 */ /* 0x000fe40000410000 */
[----:B------:R-:W-:-:S05]  /*2350*/  @!P1 FMUL.FTZ R31, R31, 9.7656251455191522837e-05 ;  /* 0x38cccccd1f1f9820 */ /* 0x000fca0000410000 */
[----:B------:R-:W-:Y:S01]  /*2360*/  @!P1 STS.64 [R34+UR5], R30 ;  /* 0x0000001e22009988 */ /* 0x000fe20008000a05 */
[----:B------:R-:W-:Y:S01]  /*2370*/  BAR.SYNC.DEFER_BLOCKING 0x0 ;  /* 0x0000000000007b1d */ /* 0x000fe20000010000 */
[----:B------:R-:W-:-:S04]  /*2380*/  IADD3 R14, P1, R14, UR18, RZ ;  /* 0x000000120e0e7c10 */ /* 0x000fc8000ff3e0ff */
[----:B------:R-:W-:Y:S01]  /*2390*/  IADD3.X R15, R15, UR19, RZ, P1, !PT ;  /* 0x000000130f0f7c10 */ /* 0x000fe20008ffe4ff */
[----:B------:R-:W-:Y:S01]  /*23a0*/  UMOV UR5, UR7 ;  /* 0x0000000700057c82 */ /* 0x000fe20008000000 */
[----:B------:R-:W-:-:S04]  /*23b0*/  IADD3 R16, P1, R16, UR18, RZ ;  /* 0x0000001210107c10 */ /* 0x000fc8000ff3e0ff */
[----:B------:R-:W-:Y:S01]  /*23c0*/  IADD3.X R17, R17, UR19, RZ, P1, !PT ;  /* 0x0000001311117c10 */ /* 0x000fe20008ffe4ff */
        /* <DEDUP_REMOVED lines=27> */
[----:B------:R-:W-:Y:S01]  /*2580*/  PRMT R13, R5, 0x7632, R13 ;  /* 0x00007632050d7816 */ /* 0x000fe2000000000d */
[----:B------:R0:W-:Y:S01]  /*2590*/  STG.E.U16 desc[UR12][R14.64], R5 ;  /* 0x000000050e007986 */ /* 0x0001e2000c10150c */
[----:B------:R-:W-:-:S02]  /*25a0*/  PRMT R29, R47, 0x7632, R29 ;  /* 0x000076322f1d7816 */ /* 0x000fc4000000001d */
[----:B------:R-:W-:Y:S01]  /*25b0*/  F2FP.F16.F32.PACK_AB R3, R28, R3 ;  /* 0x000000031c03723e */ /* 0x000fe200000000ff */
[----:B------:R-:W-:Y:S01]  /*25c0*/  STG.E.U16 desc[UR12][R14.64+0x2], R13 ;  /* 0x0000020d0e007986 */ /* 0x000fe2000c10150c */
[----:B------:R-:W-:-:S03]  /*25d0*/  F2FP.F16.F32.PACK_AB R19, R18, R19 ;  /* 0x000000131213723e */ /* 0x000fc600000000ff */
[----:B------:R-:W-:Y:S04]  /*25e0*/  STG.E.U16 desc[UR12][R14.64+0x4], R47 ;  /* 0x0000042f0e007986 */ /* 0x000fe8000c10150c */
[----:B------:R1:W-:Y:S01]  /*25f0*/  STG.E.U16 desc[UR12][R14.64+0x6], R29 ;  /* 0x0000061d0e007986 */ /* 0x0003e2000c10150c */
[----:B0-----:R-:W-:-:S03]  /*2600*/  PRMT R5, R19, 0x7632, R5 ;  /* 0x0000763213057816 */ /* 0x001fc60000000005 */
[----:B------:R2:W-:Y:S04]  /*2610*/  STG.E.U16 desc[UR12][R16.64], R3 ;  /* 0x0000000310007986 */ /* 0x0005e8000c10150c */
[----:B------:R2:W-:Y:S01]  /*2620*/  STG.E.U16 desc[UR12][R16.64+0x4], R19 ;  /* 0x0000041310007986 */ /* 0x0005e2000c10150c */
[----:B-1----:R-:W-:-:S03]  /*2630*/  PRMT R15, R3, 0x7632, R15 ;  /* 0x00007632030f7816 */ /* 0x002fc6000000000f */
[----:B------:R2:W-:Y:S04]  /*2640*/  STG.E.U16 desc[UR12][R16.64+0x6], R5 ;  /* 0x0000060510007986 */ /* 0x0005e8000c10150c */
[----:B------:R2:W-:Y:S01]  /*2650*/  STG.E.U16 desc[UR12][R16.64+0x2], R15 ;  /* 0x0000020f10007986 */ /* 0x0005e2000c10150c */
[----:B------:R-:W-:Y:S05]  /*2660*/  @!P0 BRA `(.L_x_1605) ;  /* 0xffffffdc00ac8947 */ /* 0x000fea000383ffff */
.L_x_1593:
        /* <DEDUP_REMOVED lines=10> */
[----:B--2---:R-:W1:Y:S01]  /*2710*/  LDC.64 R16, c[0x0][0x258] ;  /* 0x00009600ff107b82 */ /* 0x004e620000000a00 */
[----:B------:R-:W0:Y:S01]  /*2720*/  S2R R0, SR_TID.X ;  /* 0x0000000000007919 */ /* 0x000e220000002100 */
[----:B------:R-:W-:Y:S01]  /*2730*/  MOV R15, 0xffffffff ;  /* 0xffffffff000f7802 */ /* 0x000fe20000000f00 */
[----:B------:R-:W-:Y:S01]  /*2740*/  HFMA2.MMA R10, -RZ, RZ, 0, 1.1920928955078125e-06 ;  /* 0x00000014ff0a7435 */ /* 0x000fe200000001ff */
[----:B-1----:R-:W-:Y:S02]  /*2750*/  LOP3.LUT R4, RZ, R16, RZ, 0x33, !PT ;  /* 0x00000010ff047212 */ /* 0x002fe400078e33ff */
[----:B------:R-:W-:Y:S02]  /*2760*/  LOP3.LUT R5, RZ, R17, RZ, 0x33, !PT ;  /* 0x00000011ff057212 */ /* 0x000fe400078e33ff */
[----:B------:R-:W-:-:S04]  /*2770*/  ISETP.GT.U32.AND P0, PT, R4, -0x6, PT ;  /* 0xfffffffa0400780c */ /* 0x000fc80003f04070 */
[C---:B------:R-:W-:Y:S02]  /*2780*/  ISETP.GT.AND.EX P0, PT, R5.reuse, -0x1, PT, P0 ;  /* 0xffffffff0500780c */ /* 0x040fe40003f04300 */
[----:B0-----:R-:W-:Y:S02]  /*2790*/  SHF.R.U32.HI R2, RZ, 0x5, R0 ;  /* 0x00000005ff027819 */ /* 0x001fe40000011600 */
[----:B------:R-:W-:Y:S02]  /*27a0*/  SEL R4, R4, 0xfffffffa, P0 ;  /* 0xfffffffa04047807 */ /* 0x000fe40000000000 */
[----:B------:R-:W-:-:S03]  /*27b0*/  SEL R5, R5, 0xffffffff, P0 ;  /* 0xffffffff05057807 */ /* 0x000fc60000000000 */
[C---:B------:R-:W-:Y:S01]  /*27c0*/  IMAD.SHL.U32 R3, R4.reuse, 0x20, RZ ;  /* 0x0000002004037824 */ /* 0x040fe200078e00ff */
[----:B------:R-:W-:Y:S02]  /*27d0*/  SHF.L.U64.HI R4, R4, 0x5, R5 ;  /* 0x0000000504047819 */ /* 0x000fe40000010205 */
[----:B------:R-:W-:Y:S02]  /*27e0*/  SHF.R.U32.HI R5, RZ, 0x4, R0 ;  /* 0x00000004ff057819 */ /* 0x000fe40000011600 */
[----:B------:R-:W-:Y:S02]  /*27f0*/  IADD3 R11, P0, P1, -R3, -0x21, -R2 ;  /* 0xffffffdf030b7810 */ /* 0x000fe4000791e902 */
[----:B------:R-:W-:Y:S02]  /*2800*/  VIADDMNMX.U32 R10, R5, R10, 0x20, !PT ;  /* 0x00000020050a7446 */ /* 0x000fe4000780000a */
[----:B------:R-:W-:Y:S02]  /*2810*/  IADD3.X R15, ~R4, -0x1, R15, P0, P1 ;  /* 0xffffffff040f7810 */ /* 0x000fe400007e250f */
[----:B------:R-:W-:-:S03]  /*2820*/  LOP3.LUT R13, RZ, R5, RZ, 0x33, !PT ;  /* 0x00000005ff0d7212 */ /* 0x000fc600078e33ff */
        /* <DEDUP_REMOVED lines=13> */
[----:B------:R-:W-:Y:S02]  /*2900*/  LEA.HI R48, R9, 0x1, RZ, 0x1c ;  /* 0x0000000109307811 */ /* 0x000fe400078fe0ff */
[----:B------:R-:W-:Y:S02]  /*2910*/  SHF.R.U64 R50, R10, 0x3, R11 ;  /* 0x000000030a327819 */ /* 0x000fe4000000120b */
[----:B------:R-:W-:Y:S02]  /*2920*/  SEL R16, R17, RZ, P0 ;  /* 0x000000ff11107207 */ /* 0x000fe40000000000 */
[C---:B------:R-:W-:Y:S02]  /*2930*/  IADD3 R9, P1, R2.reuse, 0x14, RZ ;  /* 0x0000001402097810 */ /* 0x040fe40007f3e0ff */
[C---:B------:R-:W-:Y:S02]  /*2940*/  IADD3 R8, P0, R2.reuse, 0xa, RZ ;  /* 0x0000000a02087810 */ /* 0x040fe40007f1e0ff */
[----:B------:R-:W-:Y:S01]  /*2950*/  IADD3 R10, P2, R2, 0x1e, RZ ;  /* 0x0000001e020a7810 */ /* 0x000fe20007f5e0ff */
[----:B------:R-:W-:Y:S01]  /*2960*/  IMAD.X R13, RZ, RZ, RZ, P1 ;  /* 0x000000ffff0d7224 */ /* 0x000fe200008e06ff */
[----:B------:R-:W-:-:S02]  /*2970*/  IADD3 R50, R50, 0x1, RZ ;  /* 0x0000000132327810 */ /* 0x000fc40007ffe0ff */
[C---:B------:R-:W-:Y:S02]  /*2980*/  SHF.L.U64.HI R15, R49.reuse, 0x5, R16 ;  /* 0x00000005310f7819 */ /* 0x040fe40000010210 */
[----:B------:R-:W-:Y:S02]  /*2990*/  LOP3.LUT R11, R0, 0xf, RZ, 0xc0, !PT ;  /* 0x0000000f000b7812 */ /* 0x000fe400078ec0ff */
[----:B------:R-:W-:Y:S02]  /*29a0*/  IADD3.X R12, RZ, RZ, RZ, P0, !PT ;  /* 0x000000ffff0c7210 */ /* 0x000fe400007fe4ff */
[----:B------:R-:W-:Y:S02]  /*29b0*/  IADD3.X R14, RZ, RZ, RZ, P2, !PT ;  /* 0x000000ffff0e7210 */ /* 0x000fe400017fe4ff */
[----:B------:R-:W-:Y:S02]  /*29c0*/  SHF.L.U32 R49, R49, 0x5, RZ ;  /* 0x0000000531317819 */ /* 0x000fe400000006ff */
[----:B------:R-:W-:-:S02]  /*29d0*/  LOP3.LUT R48, R48, 0x3, RZ, 0xc0, !PT ;  /* 0x0000000330307812 */ /* 0x000fc400078ec0ff */
[----:B------:R-:W-:-:S07]  /*29e0*/  LOP3.LUT R50, R50, 0x3, RZ, 0xc0, !PT ;  /* 0x0000000332327812 */ /* 0x000fce00078ec0ff */
.L_x_1622:
[----:B------:R-:W-:Y:S01]  /*29f0*/  ISETP.GT.U32.AND P0, PT, R49, R2, PT ;  /* 0x000000023100720c */ /* 0x000fe20003f04070 */
[----:B------:R-:W-:Y:S01]  /*2a00*/  BSSY B0, `(.L_x_1606) ;  /* 0x00000ae000007945 */ /* 0x000fe20003800000 */
[----:B0-----:R-:W-:Y:S01]  /*2a10*/  IMAD.MOV.U32 R51, RZ, RZ, RZ ;  /* 0x000000ffff337224 */ /* 0x001fe200078e00ff */
[----:B------:R-:W-:Y:S02]  /*2a20*/  MOV R56, RZ ;  /* 0x000000ff00387202 */ /* 0x000fe40000000f00 */
        /* <DEDUP_REMOVED lines=35> */
[----:B------:R-:W-:Y:S01]  /*2c60*/  MOV R52, R13 ;  /* 0x0000000d00347202 */ /* 0x000fe20000000f00 */
[----:B------:R-:W-:Y:S01]  /*2c70*/  @P1 IMAD.MOV.U32 R52, RZ, RZ, R14 ;  /* 0x000000ffff341224 */ /* 0x000fe200078e000e */
[----:B------:R-:W-:Y:S01]  /*2c80*/  @P1 MOV R54, R10 ;  /* 0x0000000a00361202 */ /* 0x000fe20000000f00 */
[----:B--2---:R-:W-:Y:S01]  /*2c90*/  FADD.FTZ R51, R51, R20 ;  /* 0x0000001433337221 */ /* 0x004fe20000010000 */
[----:B------:R-:W-:-:S03]  /*2ca0*/  FADD.FTZ R56, R56, R21 ;  /* 0x0000001538387221 */ /* 0x000fc60000010000 */
[----:B---3--:R-:W-:Y:S01]  /*2cb0*/  @P1 FADD.FTZ R51, R51, R22 ;  /* 0x0000001633331221 */ /* 0x008fe20000010000 */
[----:B------:R-:W-:-:S07]  /*2cc0*/  @P1 FADD.FTZ R56, R56, R23 ;  /* 0x0000001738381221 */ /* 0x000fce0000010000 */
.L_x_1609:
[----:B------:R-:W-:Y:S05]  /*2cd0*/  BSYNC B1 ;  /* 0x0000000000017941 */ /* 0x000fea0003800000 */
.L_x_1608:
[----:B------:R-:W-:Y:S05]  /*2ce0*/  @!P0 BRA `(.L_x_1607) ;  /* 0x0000000400fc8947 */ /* 0x000fea0003800000 */
[----:B------:R-:W-:Y:S01]  /*2cf0*/  IADD3 R18, P2, -R54, R49, RZ ;  /* 0x0000003136127210 */ /* 0x000fe20007f5e1ff */
        /* <DEDUP_REMOVED lines=19> */
.L_x_1612:
        /* <DEDUP_REMOVED lines=55> */
.L_x_1611:
[----:B------:R-:W-:Y:S05]  /*31a0*/  BSYNC B1 ;  /* 0x0000000000017941 */ /* 0x000fea0003800000 */
.L_x_1610:
        /* <DEDUP_REMOVED lines=35> */
.L_x_1614:
[----:B------:R-:W-:Y:S05]  /*33e0*/  BSYNC B1 ;  /* 0x0000000000017941 */ /* 0x000fea0003800000 */
.L_x_1613:
        /* <DEDUP_REMOVED lines=15> */
.L_x_1607:
[----:B------:R-:W-:Y:S05]  /*34e0*/  BSYNC B0 ;  /* 0x0000000000007941 */ /* 0x000fea0003800000 */
.L_x_1606:
        /* <DEDUP_REMOVED lines=50> */
.L_x_1631:
        /* <DEDUP_REMOVED lines=47> */
.L_x_1641:
        /* <DEDUP_REMOVED lines=41> */
.L_x_1651:
[----:B--2---:R-:W-:Y:S01]  /*3d90*/  FADD.FTZ R17, R16, R32 ;  /* 0x0000002010117221 */ /* 0x004fe20000010000 */
[----:B------:R-:W-:-:S04]  /*3da0*/  @!P1 F2FP.F16.F32.PACK_AB R16, RZ, R26 ;  /* 0x0000001aff10923e */ /* 0x000fc800000000ff */
[----:B------:R-:W-:Y:S02]  /*3db0*/  PRMT R22, R16, 0x7610, R22 ;  /* 0x0000761010167816 */ /* 0x000fe40000000016 */
[----:B------:R-:W-:Y:S02]  /*3dc0*/  @!P1 F2FP.F16.F32.PACK_AB R17, RZ, R17 ;  /* 0x00000011ff11923e */ /* 0x000fe400000000ff */
[----:B------:R-:W-:Y:S01]  /*3dd0*/  LEA.HI R16, R0, 0x3c, RZ, 0x1c ;  /* 0x0000003c00107811 */ /* 0x000fe200078fe0ff */
[----:B------:R2:W-:Y:S04]  /*3de0*/  @!P1 STG.E.U16 desc[UR12][R18.64+0x50], R22 ;  /* 0x0000501612009986 */ /* 0x0005e8000c10150c */
[----:B------:R2:W-:Y:S02]  /*3df0*/  @!P1 STG.E.U16 desc[UR12][R20.64+0x50], R17 ;  /* 0x0000501114009986 */ /* 0x0005e4000c10150c */
.L_x_1617:
[----:B------:R-:W-:Y:S05]  /*3e00*/  BSYNC B0 ;  /* 0x0000000000007941 */ /* 0x000fea0003800000 */
.L_x_1616:
        /* <DEDUP_REMOVED lines=9> */
[----:B------:R-:W-:-:S04]  /*3ea0*/  HFMA2.MMA R17, -RZ, RZ, 0, 0 ;  /* 0x00000000ff117435 */ /* 0x000fc800000001ff */
[----:B------:R0:W1:Y:S06]  /*3eb0*/  @!P0 LDS R18, [R19] ;  /* 0x0000000013128984 */ /* 0x00006c0000000800 */
[----:B------:R0:W2:Y:S01]  /*3ec0*/  @!P0 LDS R17, [R19+0x500] ;  /* 0x0005000013118984 */ /* 0x0000a20000000800 */
[----:B------:R-:W-:Y:S05]  /*3ed0*/  BRA.DIV UR5, `(.L_x_1621) ;  /* 0x0000001605307947 */ /* 0x000fea000b800000 */
[C---:B------:R-:W-:Y:S01]  /*3ee0*/  @!P0 VIADD R21, R16.reuse, 0x14 ;  /* 0x0000001410158836 */ /* 0x040fe20000000000 */
[C---:B------:R-:W-:Y:S01]  /*3ef0*/  @!P0 SHF.L.U32 R22, R11.reuse, 0x1, RZ ;  /* 0x000000010b168819 */ /* 0x040fe200000006ff */
[----:B------:R-:W-:Y:S01]  /*3f00*/  IMAD.MOV.U32 R34, RZ, RZ, RZ ;  /* 0x000000ffff227224 */ /* 0x000fe200078e00ff */
[----:B------:R-:W-:Y:S01]  /*3f10*/  @!P0 SHF.L.U32 R26, R11, 0x1, RZ ;  /* 0x000000010b1a8819 */ /* 0x000fe200000006ff */
[----:B------:R-:W-:Y:S01]  /*3f20*/  IMAD.MOV.U32 R40, RZ, RZ, 0xffff ;  /* 0x0000ffffff287424 */ /* 0x000fe200078e00ff */
[----:B------:R-:W-:Y:S01]  /*3f30*/  @!P0 IADD3 R23, R16, 0x28, RZ ;  /* 0x0000002810178810 */ /* 0x000fe20007ffe0ff */
[----:B------:R-:W-:Y:S01]  /*3f40*/  IMAD.MOV.U32 R28, RZ, RZ, 0xffff ;  /* 0x0000ffffff1c7424 */ /* 0x000fe200078e00ff */
[----:B------:R-:W-:Y:S01]  /*3f50*/  @!P0 LOP3.LUT R21, R21, R22, RZ, 0x3c, !PT ;  /* 0x0000001615158212 */ /* 0x000fe200078e3cff */
[----:B------:R-:W-:Y:S01]  /*3f60*/  IMAD.MOV.U32 R30, RZ, RZ, 0xffff ;  /* 0x0000ffffff1e7424 */ /* 0x000fe200078e00ff */
[----:B------:R-:W-:Y:S01]  /*3f70*/  @!P0 LEA R24, R11, UR4, 0x7 ;  /* 0x000000040b188c11 */ /* 0x000fe2000f8e38ff */
[----:B------:R-:W-:Y:S01]  /*3f80*/  IMAD.MOV.U32 R42, RZ, RZ, 0xffff ;  /* 0x0000ffffff2a7424 */ /* 0x000fe200078e00ff */
[----:B------:R-:W-:-:S02]  /*3f90*/  @!P0 LOP3.LUT R23, R23, R26, RZ, 0x3c, !PT ;  /* 0x0000001a17178212 */ /* 0x000fc400078e3cff */
[----:B------:R-:W-:Y:S02]  /*3fa0*/  @!P0 LEA R32, R11, UR4, 0x7 ;  /* 0x000000040b208c11 */ /* 0x000fe4000f8e38ff */
[----:B------:R-:W-:Y:S02]  /*3fb0*/  @!P0 LEA R21, R21, R24, 0x2 ;  /* 0x0000001815158211 */ /* 0x000fe400078e10ff */
[----:B------:R-:W-:Y:S01]  /*3fc0*/  @!P0 IADD3 R25, R16, 0x3c, RZ ;  /* 0x0000003c10198810 */ /* 0x000fe20007ffe0ff */
[----:B------:R-:W-:Y:S01]  /*3fd0*/  @!P0 IMAD R24, R23, 0x4, R32 ;  /* 0x0000000417188824 */ /* 0x000fe200078e0220 */
[----:B------:R-:W-:Y:S01]  /*3fe0*/  MOV R29, 0xffff ;  /* 0x0000ffff001d7802 */ /* 0x000fe20000000f00 */
[----:B------:R-:W3:Y:S01]  /*3ff0*/  @!P0 LDS R22, [R21] ;  /* 0x0000000015168984 */ /* 0x000ee20000000800 */
[----:B------:R-:W-:Y:S02]  /*4000*/  @!P0 LOP3.LUT R25, R25, R26, RZ, 0x3c, !PT ;  /* 0x0000001a19198212 */ /* 0x000fe400078e3cff */
[----:B------:R-:W-:Y:S01]  /*4010*/  MOV R26, RZ ;  /* 0x000000ff001a7202 */ /* 0x000fe20000000f00 */
[----:B------:R-:W-:Y:S01]  /*4020*/  @!P0 LDS R39, [R24+0x500] ;  /* 0x0005000018278984 */ /* 0x000fe20000000800 */
[----:B------:R-:W-:-:S02]  /*4030*/  @!P0 LEA R41, R25, R32, 0x2 ;  /* 0x0000002019298211 */ /* 0x000fc400078e10ff */
[----:B------:R-:W-:Y:S01]  /*4040*/  MOV R25, RZ ;  /* 0x000000ff00197202 */ /* 0x000fe20000000f00 */
[----:B------:R-:W-:Y:S01]  /*4050*/  @!P0 LDS R27, [R24] ;  /* 0x00000000181b8984 */ /* 0x000fe20000000800 */
[----:B------:R-:W-:Y:S02]  /*4060*/  MOV R32, 0xffff ;  /* 0x0000ffff00207802 */ /* 0x000fe40000000f00 */
[----:B------:R-:W-:Y:S01]  /*4070*/  MOV R36, RZ ;  /* 0x000000ff00247202 */ /* 0x000fe20000000f00 */
[----:B------:R4:W-:Y:S01]  /*4080*/  @!P0 LDS R23, [R21+0x500] ;  /* 0x0005000015178984 */ /* 0x0009e20000000800 */
[----:B------:R-:W-:Y:S02]  /*4090*/  MOV R37, 0xffff ;  /* 0x0000ffff00257802 */ /* 0x000fe40000000f00 */
[----:B------:R-:W-:Y:S01]  /*40a0*/  MOV R31, 0xffff ;  /* 0x0000ffff001f7802 */ /* 0x000fe20000000f00 */
[----:B01----:R-:W0:Y:S01]  /*40b0*/  SHFL.BFLY PT, R19, R18, 0x8, 0x101f ;  /* 0x0d101f0012137f89 */ /* 0x003e2200000e0000 */
[----:B------:R-:W-:-:S02]  /*40c0*/  MOV R45, 0xffff ;  /* 0x0000ffff002d7802 */ /* 0x000fc40000000f00 */
[----:B------:R-:W-:Y:S01]  /*40d0*/  IADD3 R43, R16, R7, RZ ;  /* 0x00000007102b7210 */ /* 0x000fe20007ffe0ff */
[----:B--2---:R-:W1:Y:S01]  /*40e0*/  SHFL.BFLY PT, R32, R17, 0x8, 0x101f ;  /* 0x0d101f0011207f89 */ /* 0x004e6200000e0000 */
[----:B----4-:R-:W-:-:S03]  /*40f0*/  MOV R21, RZ ;  /* 0x000000ff00157202 */ /* 0x010fc60000000f00 */
[----:B------:R-:W2:Y:S01]  /*4100*/  @!P0 LDS R24, [R41] ;  /* 0x0000000029188984 */ /* 0x000ea20000000800 */
[----:B---3--:R-:W-:Y:S02]  /*4110*/  @!P0 IMAD.MOV.U32 R34, RZ, RZ, R22 ;  /* 0x000000ffff228224 */ /* 0x008fe400078e0016 */
[----:B0-----:R-:W-:Y:S01]  /*4120*/  FADD.FTZ R19, R19, R18 ;  /* 0x0000001213137221 */ /* 0x001fe20000010000 */
[----:B------:R0:W-:Y:S01]  /*4130*/  @!P0 LDS R22, [R41+0x500] ;  /* 0x0005000029168984 */ /* 0x0001e20000000800 */
[----:B------:R-:W-:Y:S01]  /*4140*/  @!P0 MOV R25, R39 ;  /* 0x0000002700198202 */ /* 0x000fe20000000f00 */
[----:B-1----:R-:W-:Y:S02]  /*4150*/  FADD.FTZ R18, R32, R17 ;  /* 0x0000001120127221 */ /* 0x002fe40000010000 */
[----:B------:R-:W1:Y:S01]  /*4160*/  SHFL.BFLY PT, R33, R34, 0x8, 0x101f ;  /* 0x0d101f0022217f89 */ /* 0x000e6200000e0000 */
[----:B------:R-:W-:-:S03]  /*4170*/  @!P0 MOV R26, R27 ;  /* 0x0000001b001a8202 */ /* 0x000fc60000000f00 */
[----:B------:R-:W3:Y:S01]  /*4180*/  SHFL.BFLY PT, R40, R25, 0x8, 0x101f ;  /* 0x0d101f0019287f89 */ /* 0x000ee200000e0000 */
[----:B0-----:R-:W-:Y:S02]  /*4190*/  MOV R41, 0xffff ;  /* 0x0000ffff00297802 */ /* 0x001fe40000000f00 */
[----:B------:R-:W-:Y:S01]  /*41a0*/  @!P0 MOV R36, R23 ;  /* 0x0000001700248202 */ /* 0x000fe20000000f00 */
[----:B------:R-:W0:Y:S01]  /*41b0*/  SHFL.BFLY PT, R27, R26, 0x8, 0x101f ;  /* 0x0d101f001a1b7f89 */ /* 0x000e2200000e0000 */
[----:B------:R-:W-:-:S03]  /*41c0*/  MOV R23, RZ ;  /* 0x000000ff00177202 */ /* 0x000fc60000000f00 */
[----:B------:R-:W4:Y:S04]  /*41d0*/  SHFL.BFLY PT, R35, R36, 0x8, 0x101f ;  /* 0x0d101f0024237f89 */ /* 0x000f2800000e0000 */
[----:B------:R-:W5:Y:S01]  /*41e0*/  SHFL.BFLY PT, R20, R19, 0x4, 0x101f ;  /* 0x0c901f0013147f89 */ /* 0x000f6200000e0000 */
[----:B--2---:R-:W-:Y:S02]  /*41f0*/  @!P0 MOV R23, R24 ;  /* 0x0000001800178202 */ /* 0x004fe40000000f00 */
[----:B------:R-:W-:-:S03]  /*4200*/  MOV R24, 0xffff ;  /* 0x0000ffff00187802 */ /* 0x000fc60000000f00 */
[----:B------:R-:W2:Y:S01]  /*4210*/  SHFL.BFLY PT, R44, R23, 0x8, 0x101f ;  /* 0x0d101f00172c7f89 */ /* 0x000ea200000e0000 */
[----:B-1----:R-:W-:Y:S01]  /*4220*/  FADD.FTZ R33, R33, R34 ;  /* 0x0000002221217221 */ /* 0x002fe20000010000 */
[----:B---3--:R-:W-:Y:S01]  /*4230*/  FADD.FTZ R34, R40, R25 ;  /* 0x0000001928227221 */ /* 0x008fe20000010000 */
[----:B------:R-:W-:Y:S01]  /*4240*/  MOV R25, 0xffff ;  /* 0x0000ffff00197802 */ /* 0x000fe20000000f00 */
[----:B0-----:R-:W-:Y:S01]  /*4250*/  FADD.FTZ R27, R27, R26 ;  /* 0x0000001a1b1b7221 */ /* 0x001fe20000010000 */
[----:B------:R-:W-:Y:S01]  /*4260*/  MOV R26, 0xffff ;  /* 0x0000ffff001a7802 */ /* 0x000fe20000000f00 */
[----:B------:R-:W0:Y:S01]  /*4270*/  SHFL.BFLY PT, R32, R18, 0x4, 0x101f ;  /* 0x0c901f0012207f89 */ /* 0x000e2200000e0000 */
[----:B------:R-:W-:Y:S01]  /*4280*/  @!P0 IMAD.MOV.U32 R21, RZ, RZ, R22 ;  /* 0x000000ffff158224 */ /* 0x000fe200078e0016 */
[----:B------:R-:W-:Y:S01]  /*4290*/  MOV R22, 0xffff ;  /* 0x0000ffff00167802 */ /* 0x000fe20000000f00 */
[----:B----4-:R-:W-:Y:S01]  /*42a0*/  FADD.FTZ R35, R35, R36 ;  /* 0x0000002423237221 */ /* 0x010fe20000010000 */
[----:B------:R-:W1:Y:S01]  /*42b0*/  SHFL.BFLY PT, R40, R27, 0x4, 0x101f ;  /* 0x0c901f001b287f89 */ /* 0x000e6200000e0000 */
[----:B-----5:R-:W-:Y:S01]  /*42c0*/  FADD.FTZ R20, R19, R20 ;  /* 0x0000001413147221 */ /* 0x020fe20000010000 */
[----:B------:R-:W-:-:S02]  /*42d0*/  ISETP.NE.AND P0, PT, R11, RZ, PT ;  /* 0x000000ff0b00720c */ /* 0x000fc40003f05270 */
[----:B------:R-:W3:Y:S01]  /*42e0*/  SHFL.BFLY PT, R22, R33, 0x4, 0x101f ;  /* 0x0c901f0021167f89 */ /* 0x000ee200000e0000 */
[----:B------:R-:W-:-:S03]  /*42f0*/  MOV R36, 0xffff ;  /* 0x0000ffff00247802 */ /* 0x000fc60000000f00 */
[----:B------:R-:W4:Y:S01]  /*4300*/  SHFL.BFLY PT, R24, R21, 0x8, 0x101f ;  /* 0x0d101f0015187f89 */ /* 0x000f2200000e0000 */
[----:B--2---:R-:W-:Y:S01]  /*4310*/  FADD.FTZ R44, R44, R23 ;  /* 0x000000172c2c7221 */ /* 0x004fe20000010000 */
[----:B------:R-:W-:Y:S02]  /*4320*/  MOV R23, 0xffff ;  /* 0x0000ffff00177802 */ /* 0x000fe40000000f00 */
[----:B------:R-:W2:Y:S04]  /*4330*/  SHFL.BFLY PT, R38, R35, 0x4, 0x101f ;  /* 0x0c901f0023267f89 */ /* 0x000ea800000e0000 */
[----:B------:R-:W5:Y:S01]  /*4340*/  SHFL.BFLY PT, R39, R34, 0x4, 0x101f ;  /* 0x0c901f0022277f89 */ /* 0x000f6200000e0000 */
[----:B0-----:R-:W-:Y:S01]  /*4350*/  FADD.FTZ R17, R18, R32 ;  /* 0x0000002012117221 */ /* 0x001fe20000010000 */
[----:B------:R-:W-:-:S02]  /*4360*/  MOV R32, 0xffff ;  /* 0x0000ffff00207802 */ /* 0x000fc40000000f00 */
[----:B------:R-:W0:Y:S01]  /*4370*/  SHFL.BFLY PT, R19, R20, 0x2, 0x101f ;  /* 0x0c501f0014137f89 */ /* 0x000e2200000e0000 */
[----:B-1----:R-:W-:-:S03]  /*4380*/  FADD.FTZ R40, R27, R40 ;  /* 0x000000281b287221 */ /* 0x002fc60000010000 */
[----:B------:R-:W1:Y:S01]  /*4390*/  SHFL.BFLY PT, R23, R44, 0x4, 0x101f ;  /* 0x0c901f002c177f89 */ /* 0x000e6200000e0000 */
[----:B---3--:R-:W-:-:S03]  /*43a0*/  FADD.FTZ R37, R33, R22 ;  /* 0x0000001621257221 */ /* 0x008fc60000010000 */
[----:B------:R-:W3:Y:S01]  /*43b0*/  SHFL.BFLY PT, R32, R17, 0x2, 0x101f ;  /* 0x0c501f0011207f89 */ /* 0x000ee200000e0000 */
[----:B------:R-:W-:Y:S02]  /*43c0*/  IMAD.MOV.U32 R22, RZ, RZ, 0xffff ;  /* 0x0000ffffff167424 */ /* 0x000fe400078e00ff */
[----:B----4-:R-:W-:Y:S01]  /*43d0*/  FADD.FTZ R33, R24, R21 ;  /* 0x0000001518217221 */ /* 0x010fe20000010000 */
[----:B------:R-:W-:Y:S01]  /*43e0*/  MOV R21, 0xffff ;  /* 0x0000ffff00157802 */ /* 0x000fe20000000f00 */
[----:B------:R-:W4:Y:S01]  /*43f0*/  SHFL.BFLY PT, R25, R40, 0x2, 0x101f ;  /* 0x0c501f0028197f89 */ /* 0x000f2200000e0000 */
[----:B--2---:R-:W-:Y:S01]  /*4400*/  FADD.FTZ R38, R35, R38 ;  /* 0x0000002623267221 */ /* 0x004fe20000010000 */
[----:B------:R-:W-:Y:S02]  /*4410*/  MOV R35, 0xffff ;  /* 0x0000ffff00237802 */ /* 0x000fe40000000f00 */
[----:B------:R-:W2:Y:S01]  /*4420*/  SHFL.BFLY PT, R22, R37, 0x2, 0x101f ;  /* 0x0c501f0025167f89 */ /* 0x000ea200000e0000 */
[----:B-----5:R-:W-:Y:S01]  /*4430*/  FADD.FTZ R39, R34, R39 ;  /* 0x0000002722277221 */ /* 0x020fe20000010000 */
[----:B------:R-:W-:-:S02]  /*4440*/  MOV R34, 0xffff ;  /* 0x0000ffff00227802 */ /* 0x000fc40000000f00 */
[----:B------:R-:W5:Y:S01]  /*4450*/  SHFL.BFLY PT, R21, R38, 0x2, 0x101f ;  /* 0x0c501f0026157f89 */ /* 0x000f6200000e0000 */
[----:B0-----:R-:W-:Y:S01]  /*4460*/  FADD.FTZ R19, R20, R19 ;  /* 0x0000001314137221 */ /* 0x001fe20000010000 */
[----:B------:R-:W-:Y:S02]  /*4470*/  MOV R20, 0xffff ;  /* 0x0000ffff00147802 */ /* 0x000fe40000000f00 */
[----:B------:R-:W0:Y:S01]  /*4480*/  SHFL.BFLY PT, R26, R39, 0x2, 0x101f ;  /* 0x0c501f00271a7f89 */ /* 0x000e2200000e0000 */
[----:B-1----:R-:W-:-:S03]  /*4490*/  FADD.FTZ R44, R44, R23 ;  /* 0x000000172c2c7221 */ /* 0x002fc60000010000 */
[----:B------:R-:W1:Y:S01]  /*44a0*/  SHFL.BFLY PT, R34, R33, 0x4, 0x101f ;  /* 0x0c901f0021227f89 */ /* 0x000e6200000e0000 */
[----:B---3--:R-:W-:Y:S01]  /*44b0*/  FADD.FTZ R18, R17, R32 ;  /* 0x0000002011127221 */ /* 0x008fe20000010000 */
[----:B------:R-:W-:Y:S02]  /*44c0*/  IMAD.MOV.U32 R17, RZ, RZ, 0xffff ;  /* 0x0000ffffff117424 */ /* 0x000fe400078e00ff */
[----:B------:R-:W3:Y:S01]  /*44d0*/  SHFL.BFLY PT, R20, R19, 0x1, 0x101f ;  /* 0x0c301f0013147f89 */ /* 0x000ee200000e0000 */
[----:B----4-:R-:W-:-:S03]  /*44e0*/  FADD.FTZ R40, R40, R25 ;  /* 0x0000001928287221 */ /* 0x010fc60000010000 */
[----:B------:R-:W4:Y:S01]  /*44f0*/  SHFL.BFLY PT, R45, R44, 0x2, 0x101f ;  /* 0x0c501f002c2d7f89 */ /* 0x000f2200000e0000 */
[----:B------:R-:W4:Y:S01]  /*4500*/  @!P0 LDC.64 R24, c[0x0][0x220] ;  /* 0x00008800ff188b82 */ /* 0x000f220000000a00 */
[----:B--2---:R-:W-:Y:S02]  /*4510*/  FADD.FTZ R37, R37, R22 ;  /* 0x0000001625257221 */ /* 0x004fe40000010000 */
[----:B------:R-:W2:Y:S01]  /*4520*/  SHFL.BFLY PT, R17, R18, 0x1, 0x101f ;  /* 0x0c301f0012117f89 */ /* 0x000ea200000e0000 */
[----:B-----5:R-:W-:-:S03]  /*4530*/  FADD.FTZ R38, R38, R21 ;  /* 0x0000001526267221 */ /* 0x020fc60000010000 */
[----:B------:R-:W5:Y:S01]  /*4540*/  SHFL.BFLY PT, R36, R37, 0x1, 0x101f ;  /* 0x0c301f0025247f89 */ /* 0x000f6200000e0000 */
[----:B------:R-:W5:Y:S01]  /*4550*/  @!P0 LDC.64 R22, c[0x0][0x218] ;  /* 0x00008600ff168b82 */ /* 0x000f620000000a00 */
[----:B0-----:R-:W-:Y:S02]  /*4560*/  FADD.FTZ R39, R39, R26 ;  /* 0x0000001a27277221 */ /* 0x001fe40000010000 */
[----:B------:R-:W0:Y:S01]  /*4570*/  SHFL.BFLY PT, R35, R38, 0x1, 0x101f ;  /* 0x0c301f0026237f89 */ /* 0x000e2200000e0000 */
[----:B-1----:R-:W-:-:S04]  /*4580*/  FADD.FTZ R33, R33, R34 ;  /* 0x0000002221217221 */ /* 0x002fc80000010000 */
[----:B------:R-:W1:Y:S01]  /*4590*/  @!P0 LDC.64 R26, c[0x0][0x218] ;  /* 0x00008600ff1a8b82 */ /* 0x000e620000000a00 */
[----:B------:R-:W-:Y:S01]  /*45a0*/  MOV R34, 0xffff ;  /* 0x0000ffff00227802 */ /* 0x000fe20000000f00 */
[----:B------:R-:W1:Y:S01]  /*45b0*/  SHFL.BFLY PT, R41, R40, 0x1, 0x101f ;  /* 0x0c301f0028297f89 */ /* 0x000e6200000e0000 */
[----:B---3--:R-:W-:-:S03]  /*45c0*/  FADD.FTZ R19, R19, R20 ;  /* 0x0000001413137221 */ /* 0x008fc60000010000 */
[----:B------:R-:W3:Y:S01]  /*45d0*/  SHFL.BFLY PT, R42, R39, 0x1, 0x101f ;  /* 0x0c301f00272a7f89 */ /* 0x000ee200000e0000 */
[----:B----4-:R-:W-:Y:S01]  /*45e0*/  FADD.FTZ R44, R44, R45 ;  /* 0x0000002d2c2c7221 */ /* 0x010fe20000010000 */
[----:B------:R-:W-:Y:S01]  /*45f0*/  @!P0 F2FP.F16.F32.PACK_AB R32, RZ, R19 ;  /* 0x00000013ff20823e */ /* 0x000fe200000000ff */
[----:B------:R-:W4:Y:S01]  /*4600*/  @!P0 LDC.64 R20, c[0x0][0x220] ;  /* 0x00008800ff148b82 */ /* 0x000f220000000a00 */
[----:B------:R-:W4:Y:S01]  /*4610*/  SHFL.BFLY PT, R34, R33, 0x2, 0x101f ;  /* 0x0c501f0021227f89 */ /* 0x000f2200000e0000 */
[----:B--2---:R-:W-:Y:S01]  /*4620*/  FADD.FTZ R46, R18, R17 ;  /* 0x00000011122e7221 */ /* 0x004fe20000010000 */
[----:B------:R-:W-:-:S04]  /*4630*/  @!P0 IMAD.WIDE R24, R43, 0x2, R24 ;  /* 0x000000022b188825 */ /* 0x000fc800078e0218 */
[----:B-----5:R-:W-:Y:S01]  /*4640*/  FADD.FTZ R36, R37, R36 ;  /* 0x0000002425247221 */ /* 0x020fe20000010000 */
[----:B------:R-:W-:Y:S01]  /*4650*/  @!P0 F2FP.F16.F32.PACK_AB R46, RZ, R46 ;  /* 0x0000002eff2e823e */ /* 0x000fe200000000ff */
[----:B------:R-:W2:Y:S01]  /*4660*/  @!P0 LDC.64 R18, c[0x0][0x218] ;  /* 0x00008600ff128b82 */ /* 0x000ea20000000a00 */
[----:B------:R-:W-:Y:S02]  /*4670*/  IMAD.MOV.U32 R37, RZ, RZ, 0xffff ;  /* 0x0000ffffff257424 */ /* 0x000fe400078e00ff */
[----:B0-----:R-:W-:Y:S01]  /*4680*/  FADD.FTZ R35, R38, R35 ;  /* 0x0000002326237221 */ /* 0x001fe20000010000 */
[----:B------:R-:W-:-:S03]  /*4690*/  @!P0 IMAD.WIDE R22, R43, 0x2, R22 ;  /* 0x000000022b168825 */ /* 0x000fc600078e0216 */
[----:B------:R-:W0:Y:S01]  /*46a0*/  SHFL.BFLY PT, R37, R44, 0x1, 0x101f ;  /* 0x0c301f002c257f89 */ /* 0x000e2200000e0000 */
[----:B------:R-:W5:Y:S01]  /*46b0*/  @!P0 LDC.64 R16, c[0x0][0x220] ;  /* 0x00008800ff108b82 */ /* 0x000f620000000a00 */
[----:B-1----:R-:W-:-:S04]  /*46c0*/  @!P0 IMAD.WIDE R26, R43, 0x2, R26 ;  /* 0x000000022b1a8825 */ /* 0x002fc800078e021a */
[----:B------:R-:W-:Y:S01]  /*46d0*/  FADD.FTZ R40, R40, R41 ;  /* 0x0000002928287221 */ /* 0x000fe20000010000 */
[----:B---3--:R-:W-:Y:S01]  /*46e0*/  FADD.FTZ R39, R39, R42 ;  /* 0x0000002a27277221 */ /* 0x008fe20000010000 */
[----:B------:R1:W-:Y:S03]  /*46f0*/  @!P0 STG.E.U16 desc[UR12][R26.64], R32 ;  /* 0x000000201a008986 */ /* 0x0003e6000c10150c */
[----:B------:R-:W-:Y:S01]  /*4700*/  @!P0 F2FP.F16.F32.PACK_AB R28, RZ, R40 ;  /* 0x00000028ff1c823e */ /* 0x000fe200000000ff */
[----:B----4-:R-:W-:-:S04]  /*4710*/  @!P0 IMAD.WIDE R20, R43, 0x2, R20 ;  /* 0x000000022b148825 */ /* 0x010fc800078e0214 */
[----:B------:R-:W-:Y:S01]  /*4720*/  FADD.FTZ R33, R33, R34 ;  /* 0x0000002221217221 */ /* 0x000fe20000010000 */
[----:B------:R3:W-:Y:S01]  /*4730*/  @!P0 STG.E.U16 desc[UR12][R24.64], R46 ;  /* 0x0000002e18008986 */ /* 0x0007e2000c10150c */
[C---:B--2---:R-:W-:Y:S01]  /*4740*/  @!P0 IMAD.WIDE R18, R43.reuse, 0x2, R18 ;  /* 0x000000022b128825 */ /* 0x044fe200078e0212 */
[----:B-1----:R-:W-:Y:S02]  /*4750*/  @!P0 F2FP.F16.F32.PACK_AB R27, RZ, R35 ;  /* 0x00000023ff1b823e */ /* 0x002fe400000000ff */
[----:B------:R-:W-:Y:S02]  /*4760*/  MOV R32, 0xffff ;  /* 0x0000ffff00207802 */ /* 0x000fe40000000f00 */
[----:B---3--:R-:W-:Y:S01]  /*4770*/  @!P0 F2FP.F16.F32.PACK_AB R25, RZ, R36 ;  /* 0x00000024ff19823e */ /* 0x008fe200000000ff */
[----:B0-----:R-:W-:Y:S01]  /*4780*/  FADD.FTZ R37, R44, R37 ;  /* 0x000000252c257221 */ /* 0x001fe20000010000 */
[----:B------:R-:W-:Y:S01]  /*4790*/  @!P0 F2FP.F16.F32.PACK_AB R35, RZ, R39 ;  /* 0x00000027ff23823e */ /* 0x000fe200000000ff */
[----:B-----5:R-:W-:Y:S01]  /*47a0*/  @!P0 IMAD.WIDE R16, R43, 0x2, R16 ;  /* 0x000000022b108825 */ /* 0x020fe200078e0210 */
[----:B------:R0:W1:Y:S04]  /*47b0*/  SHFL.BFLY PT, R32, R33, 0x1, 0x101f ;  /* 0x0c301f0021207f89 */ /* 0x00006800000e0000 */
[----:B------:R0:W-:Y:S04]  /*47c0*/  @!P0 STG.E.U16 desc[UR12][R22.64+0x28], R25 ;  /* 0x0000281916008986 */ /* 0x0001e8000c10150c */
[----:B------:R0:W-:Y:S04]  /*47d0*/  @!P0 STG.E.U16 desc[UR12][R20.64+0x28], R27 ;  /* 0x0000281b14008986 */ /* 0x0001e8000c10150c */
[----:B------:R0:W-:Y:S04]  /*47e0*/  @!P0 STG.E.U16 desc[UR12][R18.64+0x50], R28 ;  /* 0x0000501c12008986 */ /* 0x0001e8000c10150c */
[----:B------:R0:W-:Y:S02]  /*47f0*/  @!P0 STG.E.U16 desc[UR12][R16.64+0x50], R35 ;  /* 0x0000502310008986 */ /* 0x0001e4000c10150c */
.L_x_1685:
[----:B0-----:R-:W0:Y:S01]  /*4800*/  @!P0 LDC.64 R16, c[0x0][0x218] ;  /* 0x00008600ff108b82 */ /* 0x001e220000000a00 */
[----:B-1----:R-:W-:Y:S01]  /*4810*/  FADD.FTZ R21, R33, R32 ;  /* 0x0000002021157221 */ /* 0x002fe20000010000 */
[----:B------:R-:W-:-:S04]  /*4820*/  @!P0 F2FP.F16.F32.PACK_AB R20, RZ, R37 ;  /* 0x00000025ff14823e */ /* 0x000fc800000000ff */
[----:B------:R-:W-:Y:S02]  /*4830*/  @!P0 F2FP.F16.F32.PACK_AB R21, RZ, R21 ;  /* 0x00000015ff15823e */ /* 0x000fe400000000ff */
[----:B------:R-:W1:Y:S01]  /*4840*/  @!P0 LDC.64 R18, c[0x0][0x220] ;  /* 0x00008800ff128b82 */ /* 0x000e620000000a00 */
[----:B0-----:R-:W-:-:S05]  /*4850*/  @!P0 IMAD.WIDE R16, R43, 0x2, R16 ;  /* 0x000000022b108825 */ /* 0x001fca00078e0210 */
[----:B------:R3:W-:Y:S01]  /*4860*/  @!P0 STG.E.U16 desc[UR12][R16.64+0x78], R20 ;  /* 0x0000781410008986 */ /* 0x0007e2000c10150c */
[----:B-1----:R-:W-:-:S05]  /*4870*/  @!P0 IMAD.WIDE R18, R43, 0x2, R18 ;  /* 0x000000022b128825 */ /* 0x002fca00078e0212 */
[----:B------:R3:W-:Y:S02]  /*4880*/  @!P0 STG.E.U16 desc[UR12][R18.64+0x78], R21 ;  /* 0x0000781512008986 */ /* 0x0007e4000c10150c */
.L_x_1615:
        /* <DEDUP_REMOVED lines=8> */
.L_x_1618:
[----:B------:R-:W-:Y:S01]  /*4910*/  HFMA2.MMA R29, -RZ, RZ, 0, 0.000503063201904296875 ;  /* 0x0000101fff1d7435 */ /* 0x000fe200000001ff */
[----:B-1----:R-:W-:Y:S01]  /*4920*/  MOV R31, R16 ;  /* 0x00000010001f7202 */ /* 0x002fe20000000f00 */
[----:B------:R-:W-:Y:S01]  /*4930*/  IMAD.MOV.U32 R30, RZ, RZ, 0x8 ;  /* 0x00000008ff1e7424 */ /* 0x000fe200078e00ff */
[----:B------:R-:W-:-:S08]  /*4940*/  MOV R28, 0xffff ;  /* 0x0000ffff001c7802 */ /* 0x000fd00000000f00 */
[----:B0-2---:R-:W-:Y:S05]  /*4950*/  WARPSYNC.COLLECTIVE R28, `(.L_x_1623) ;  /* 0x000000001c087348 */ /* 0x005fea0003c00000 */
[----:B------:R1:W3:Y:S02]  /*4960*/  SHFL.BFLY P2, R32, R31, R30, R29 ;  /* 0x0c00001e1f207389 */ /* 0x0002e4000004001d */
[----:B0123--:R-:W-:Y:S01]  /*4970*/  ENDCOLLECTIVE ;  /* 0x000000000000791b */ /* 0x00ffe20003800000 */
.L_x_1623:
[----:B------:R-:W-:Y:S01]  /*4980*/  IMAD.MOV.U32 R31, RZ, RZ, R17 ;  /* 0x000000ffff1f7224 */ /* 0x000fe200078e0011 */
[----:B------:R-:W-:-:S07]  /*4990*/  MOV R19, R32 ;  /* 0x0000002000137202 */ /* 0x000fce0000000f00 */
[----:B------:R-:W-:Y:S05]  /*49a0*/  WARPSYNC.COLLECTIVE R28, `(.L_x_1624) ;  /* 0x000000001c087348 */ /* 0x000fea0003c00000 */
[----:B------:R0:W1:Y:S02]  /*49b0*/  SHFL.BFLY P2, R32, R31, R30, R29 ;  /* 0x0c00001e1f207389 */ /* 0x000064000004001d */
[----:B01----:R-:W-:Y:S01]  /*49c0*/  ENDCOLLECTIVE ;  /* 0x000000000000791b */ /* 0x003fe20003800000 */
.L_x_1624:
[----:B------:R-:W-:Y:S01]  /*49d0*/  FADD.FTZ R19, R19, R16 ;  /* 0x0000001013137221 */ /* 0x000fe20000010000 */
[----:B------:R-:W-:-:S04]  /*49e0*/  HFMA2.MMA R30, -RZ, RZ, 0, 2.384185791015625e-07 ;  /* 0x00000004ff1e7435 */ /* 0x000fc800000001ff */
[----:B------:R-:W-:Y:S02]  /*49f0*/  MOV R31, R19 ;  /* 0x00000013001f7202 */ /* 0x000fe40000000f00 */
[----:B------:R-:W-:-:S07]  /*4a00*/  MOV R18, R32 ;  /* 0x0000002000127202 */ /* 0x000fce0000000f00 */
[----:B------:R-:W-:Y:S05]  /*4a10*/  WARPSYNC.COLLECTIVE R28, `(.L_x_1625) ;  /* 0x000000001c087348 */ /* 0x000fea0003c00000 */
[----:B------:R0:W1:Y:S02]  /*4a20*/  SHFL.BFLY P2, R32, R31, R30, R29 ;  /* 0x0c00001e1f207389 */ /* 0x000064000004001d */
[----:B01----:R-:W-:Y:S01]  /*4a30*/  ENDCOLLECTIVE ;  /* 0x000000000000791b */ /* 0x003fe20003800000 */
.L_x_1625:
[----:B------:R-:W-:-:S05]  /*4a40*/  FADD.FTZ R18, R18, R17 ;  /* 0x0000001112127221 */ /* 0x000fca0000010000 */
[----:B------:R-:W-:Y:S01]  /*4a50*/  MOV R31, R18 ;  /* 0x00000012001f7202 */ /* 0x000fe20000000f00 */
[----:B------:R-:W-:-:S07]  /*4a60*/  IMAD.MOV.U32 R20, RZ, RZ, R32 ;  /* 0x000000ffff147224 */ /* 0x000fce00078e0020 */
[----:B------:R-:W-:Y:S05]  /*4a70*/  WARPSYNC.COLLECTIVE R28, `(.L_x_1626) ;  /* 0x000000001c087348 */ /* 0x000fea0003c00000 */
[----:B------:R0:W1:Y:S02]  /*4a80*/  SHFL.BFLY P2, R32, R31, R30, R29 ;  /* 0x0c00001e1f207389 */ /* 0x000064000004001d */
[----:B01----:R-:W-:Y:S01]  /*4a90*/  ENDCOLLECTIVE ;  /* 0x000000000000791b */ /* 0x003fe20003800000 */
.L_x_1626:
[----:B------:R-:W-:-:S05]  /*4aa0*/  FADD.FTZ R20, R19, R20 ;  /* 0x0000001413147221 */ /* 0x000fca0000010000 */
[----:B------:R-:W-:Y:S01]  /*4ab0*/  MOV R31, R20 ;  /* 0x00000014001f7202 */ /* 0x000fe20000000f00 */
[----:B------:R-:W-:Y:S01]  /*4ac0*/  IMAD.MOV.U32 R30, RZ, RZ, 0x2 ;  /* 0x00000002ff1e7424 */ /* 0x000fe200078e00ff */
[----:B------:R-:W-:-:S07]  /*4ad0*/  MOV R21, R32 ;  /* 0x0000002000157202 */ /* 0x000fce0000000f00 */
[----:B------:R-:W-:Y:S05]  /*4ae0*/  WARPSYNC.COLLECTIVE R28, `(.L_x_1627) ;  /* 0x000000001c087348 */ /* 0x000fea0003c00000 */
[----:B------:R0:W1:Y:S02]  /*4af0*/  SHFL.BFLY P2, R32, R31, R30, R29 ;  /* 0x0c00001e1f207389 */ /* 0x000064000004001d */
[----:B01----:R-:W-:Y:S01]  /*4b00*/  ENDCOLLECTIVE ;  /* 0x000000000000791b */ /* 0x003fe20003800000 */
.L_x_1627:
[----:B------:R-:W-:-:S05]  /*4b10*/  FADD.FTZ R21, R18, R21 ;  /* 0x0000001512157221 */ /* 0x000fca0000010000 */
[----:B------:R-:W-:Y:S02]  /*4b20*/  MOV R31, R21 ;  /* 0x00000015001f7202 */ /* 0x000fe40000000f00 */
[----:B------:R-:W-:-:S07]  /*4b30*/  MOV R23, R32 ;  /* 0x0000002000177202 */ /* 0x000fce0000000f00 */
[----:B------:R-:W-:Y:S05]  /*4b40*/  WARPSYNC.COLLECTIVE R28, `(.L_x_1628) ;  /* 0x000000001c087348 */ /* 0x000fea0003c00000 */
[----:B------:R0:W1:Y:S02]  /*4b50*/  SHFL.BFLY P2, R32, R31, R30, R29 ;  /* 0x0c00001e1f207389 */ /* 0x000064000004001d */
[----:B01----:R-:W-:Y:S01]  /*4b60*/  ENDCOLLECTIVE ;  /* 0x000000000000791b */ /* 0x003fe20003800000 */
.L_x_1628:
[----:B------:R-:W-:Y:S01]  /*4b70*/  FADD.FTZ R23, R20, R23 ;  /* 0x0000001714177221 */ /* 0x000fe20000010000 */
[----:B------:R-:W-:-:S03]  /*4b80*/  HFMA2.MMA R30, -RZ, RZ, 0, 5.9604644775390625e-08 ;  /* 0x00000001ff1e7435 */ /* 0x000fc600000001ff */
[----:B------:R-:W-:Y:S01]  /*4b90*/  IMAD.MOV.U32 R31, RZ, RZ, R23 ;  /* 0x000000ffff1f7224 */ /* 0x000fe200078e0017 */
[----:B------:R-:W-:-:S07]  /*4ba0*/  MOV R16, R32 ;  /* 0x0000002000107202 */ /* 0x000fce0000000f00 */
[----:B------:R-:W-:Y:S05]  /*4bb0*/  WARPSYNC.COLLECTIVE R28, `(.L_x_1629) ;  /* 0x000000001c087348 */ /* 0x000fea0003c00000 */
[----:B------:R0:W1:Y:S02]  /*4bc0*/  SHFL.BFLY P2, R32, R31, R30, R29 ;  /* 0x0c00001e1f207389 */ /* 0x000064000004001d */
[----:B01----:R-:W-:Y:S01]  /*4bd0*/  ENDCOLLECTIVE ;  /* 0x000000000000791b */ /* 0x003fe20003800000 */
.L_x_1629:
[----:B------:R-:W-:-:S05]  /*4be0*/  FADD.FTZ R16, R21, R16 ;  /* 0x0000001015107221 */ /* 0x000fca0000010000 */
[----:B------:R-:W-:Y:S02]  /*4bf0*/  MOV R31, R16 ;  /* 0x00000010001f7202 */ /* 0x000fe40000000f00 */
[----:B------:R-:W-:-:S07]  /*4c00*/  MOV R22, R32 ;  /* 0x0000002000167202 */ /* 0x000fce0000000f00 */
[----:B------:R-:W-:Y:S05]  /*4c10*/  WARPSYNC.COLLECTIVE R28, `(.L_x_1630) ;  /* 0x000000001c087348 */ /* 0x000fea0003c00000 */
[----:B------:R0:W1:Y:S02]  /*4c20*/  SHFL.BFLY P2, R32, R31, R30, R29 ;  /* 0x0c00001e1f207389 */ /* 0x000064000004001d */
[----:B01----:R-:W-:Y:S01]  /*4c30*/  ENDCOLLECTIVE ;  /* 0x000000000000791b */ /* 0x003fe20003800000 */
.L_x_1630:
[----:B------:R-:W-:Y:S01]  /*4c40*/  FADD.FTZ R22, R23, R22 ;  /* 0x0000001617167221 */ /* 0x000fe20000010000 */
[----:B------:R-:W-:Y:S06]  /*4c50*/  BRA `(.L_x_1631) ;  /* 0xffffffe800ec7947 */ /* 0x000fec000383ffff */
.L_x_1619:
        /* <DEDUP_REMOVED lines=8> */
.L_x_1633:
[----:B------:R-:W-:Y:S05]  /*4ce0*/  BSYNC B1 ;  /* 0x0000000000017941 */ /* 0x000fea0003800000 */
.L_x_1632:
        /* <DEDUP_REMOVED lines=8> */
.L_x_1634:
[----:B------:R-:W-:Y:S01]  /*4d70*/  FADD.FTZ R23, R23, R16 ;  /* 0x0000001017177221 */ /* 0x000fe20000010000 */
[----:B------:R-:W-:-:S04]  /*4d80*/  HFMA2.MMA R30, -RZ, RZ, 0, 2.384185791015625e-07 ;  /* 0x00000004ff1e7435 */ /* 0x000fc800000001ff */
[----:B------:R-:W-:Y:S02]  /*4d90*/  MOV R31, R23 ;  /* 0x00000017001f7202 */ /* 0x000fe40000000f00 */
[----:B------:R-:W-:-:S07]  /*4da0*/  MOV R22, R32 ;  /* 0x0000002000167202 */ /* 0x000fce0000000f00 */
[----:B------:R-:W-:Y:S05]  /*4db0*/  WARPSYNC.COLLECTIVE R28, `(.L_x_1635) ;  /* 0x000000001c087348 */ /* 0x000fea0003c00000 */
[----:B------:R0:W1:Y:S02]  /*4dc0*/  SHFL.BFLY P2, R32, R31, R30, R29 ;  /* 0x0c00001e1f207389 */ /* 0x000064000004001d */
[----:B01----:R-:W-:Y:S01]  /*4dd0*/  ENDCOLLECTIVE ;  /* 0x000000000000791b */ /* 0x003fe20003800000 */
.L_x_1635:
[----:B------:R-:W-:-:S05]  /*4de0*/  FADD.FTZ R22, R22, R17 ;  /* 0x0000001116167221 */ /* 0x000fca0000010000 */
[----:B------:R-:W-:Y:S01]  /*4df0*/  MOV R31, R22 ;  /* 0x00000016001f7202 */ /* 0x000fe20000000f00 */
[----:B------:R-:W-:-:S07]  /*4e00*/  IMAD.MOV.U32 R24, RZ, RZ, R32 ;  /* 0x000000ffff187224 */ /* 0x000fce00078e0020 */
[----:B------:R-:W-:Y:S05]  /*4e10*/  WARPSYNC.COLLECTIVE R28, `(.L_x_1636) ;  /* 0x000000001c087348 */ /* 0x000fea0003c00000 */
[----:B------:R0:W1:Y:S02]  /*4e20*/  SHFL.BFLY P2, R32, R31, R30, R29 ;  /* 0x0c00001e1f207389 */ /* 0x000064000004001d */
[----:B01----:R-:W-:Y:S01]  /*4e30*/  ENDCOLLECTIVE ;  /* 0x000000000000791b */ /* 0x003fe20003800000 */
.L_x_1636:
[----:B------:R-:W-:-:S05]  /*4e40*/  FADD.FTZ R24, R23, R24 ;  /* 0x0000001817187221 */ /* 0x000fca0000010000 */
[----:B------:R-:W-:Y:S01]  /*4e50*/  MOV R31, R24 ;  /* 0x00000018001f7202 */ /* 0x000fe20000000f00 */
[----:B------:R-:W-:Y:S01]  /*4e60*/  IMAD.MOV.U32 R30, RZ, RZ, 0x2 ;  /* 0x00000002ff1e7424 */ /* 0x000fe200078e00ff */
[----:B------:R-:W-:-:S07]  /*4e70*/  MOV R25, R32 ;  /* 0x0000002000197202 */ /* 0x000fce0000000f00 */
[----:B------:R-:W-:Y:S05]  /*4e80*/  WARPSYNC.COLLECTIVE R28, `(.L_x_1637) ;  /* 0x000000001c087348 */ /* 0x000fea0003c00000 */
[----:B------:R0:W1:Y:S02]  /*4e90*/  SHFL.BFLY P2, R32, R31, R30, R29 ;  /* 0x0c00001e1f207389 */ /* 0x000064000004001d */
[----:B01----:R-:W-:Y:S01]  /*4ea0*/  ENDCOLLECTIVE ;  /* 0x000000000000791b */ /* 0x003fe20003800000 */
.L_x_1637:
[----:B------:R-:W-:-:S05]  /*4eb0*/  FADD.FTZ R25, R22, R25 ;  /* 0x0000001916197221 */ /* 0x000fca0000010000 */
[----:B------:R-:W-:Y:S02]  /*4ec0*/  MOV R31, R25 ;  /* 0x00000019001f7202 */ /* 0x000fe40000000f00 */
[----:B------:R-:W-:-:S07]  /*4ed0*/  MOV R27, R32 ;  /* 0x00000020001b7202 */ /* 0x000fce0000000f00 */
[----:B------:R-:W-:Y:S05]  /*4ee0*/  WARPSYNC.COLLECTIVE R28, `(.L_x_1638) ;  /* 0x000000001c087348 */ /* 0x000fea0003c00000 */
[----:B------:R0:W1:Y:S02]  /*4ef0*/  SHFL.BFLY P2, R32, R31, R30, R29 ;  /* 0x0c00001e1f207389 */ /* 0x000064000004001d */
[----:B01----:R-:W-:Y:S01]  /*4f00*/  ENDCOLLECTIVE ;  /* 0x000000000000791b */ /* 0x003fe20003800000 */
.L_x_1638:
[----:B------:R-:W-:Y:S01]  /*4f10*/  FADD.FTZ R27, R24, R27 ;  /* 0x0000001b181b7221 */ /* 0x000fe20000010000 */
[----:B------:R-:W-:-:S03]  /*4f20*/  HFMA2.MMA R30, -RZ, RZ, 0, 5.9604644775390625e-08 ;  /* 0x00000001ff1e7435 */ /* 0x000fc600000001ff */
[----:B------:R-:W-:Y:S01]  /*4f30*/  IMAD.MOV.U32 R31, RZ, RZ, R27 ;  /* 0x000000ffff1f7224 */ /* 0x000fe200078e001b */
[----:B------:R-:W-:-:S07]  /*4f40*/  MOV R16, R32 ;  /* 0x0000002000107202 */ /* 0x000fce0000000f00 */
[----:B------:R-:W-:Y:S05]  /*4f50*/  WARPSYNC.COLLECTIVE R28, `(.L_x_1639) ;  /* 0x000000001c087348 */ /* 0x000fea0003c00000 */
[----:B------:R0:W1:Y:S02]  /*4f60*/  SHFL.BFLY P2, R32, R31, R30, R29 ;  /* 0x0c00001e1f207389 */ /* 0x000064000004001d */
[----:B01----:R-:W-:Y:S01]  /*4f70*/  ENDCOLLECTIVE ;  /* 0x000000000000791b */ /* 0x003fe20003800000 */
.L_x_1639:
[----:B------:R-:W-:-:S05]  /*4f80*/  FADD.FTZ R16, R25, R16 ;  /* 0x0000001019107221 */ /* 0x000fca0000010000 */
[----:B------:R-:W-:Y:S02]  /*4f90*/  MOV R31, R16 ;  /* 0x00000010001f7202 */ /* 0x000fe40000000f00 */
[----:B------:R-:W-:-:S07]  /*4fa0*/  MOV R26, R32 ;  /* 0x00000020001a7202 */ /* 0x000fce0000000f00 */
[----:B------:R-:W-:Y:S05]  /*4fb0*/  WARPSYNC.COLLECTIVE R28, `(.L_x_1640) ;  /* 0x000000001c087348 */ /* 0x000fea0003c00000 */
[----:B------:R0:W1:Y:S02]  /*4fc0*/  SHFL.BFLY P2, R32, R31, R30, R29 ;  /* 0x0c00001e1f207389 */ /* 0x000064000004001d */
[----:B01----:R-:W-:Y:S01]  /*4fd0*/  ENDCOLLECTIVE ;  /* 0x000000000000791b */ /* 0x003fe20003800000 */
.L_x_1640:
[----:B------:R-:W-:Y:S01]  /*4fe0*/  FADD.FTZ R26, R27, R26 ;  /* 0x0000001a1b1a7221 */ /* 0x000fe20000010000 */
[----:B------:R-:W-:Y:S06]  /*4ff0*/  BRA `(.L_x_1641) ;  /* 0xffffffe800c07947 */ /* 0x000fec000383ffff */
.L_x_1620:
        /* <DEDUP_REMOVED lines=8> */
.L_x_1643:
[----:B------:R-:W-:Y:S05]  /*5080*/  BSYNC B1 ;  /* 0x0000000000017941 */ /* 0x000fea0003800000 */
.L_x_1642:
        /* <DEDUP_REMOVED lines=8> */
.L_x_1644:
[----:B------:R-:W-:Y:S01]  /*5110*/  FADD.FTZ R23, R23, R16 ;  /* 0x0000001017177221 */ /* 0x000fe20000010000 */
[----:B------:R-:W-:-:S04]  /*5120*/  HFMA2.MMA R30, -RZ, RZ, 0, 2.384185791015625e-07 ;  /* 0x00000004ff1e7435 */ /* 0x000fc800000001ff */
[----:B------:R-:W-:Y:S02]  /*5130*/  MOV R31, R23 ;  /* 0x00000017001f7202 */ /* 0x000fe40000000f00 */
[----:B------:R-:W-:-:S07]  /*5140*/  MOV R22, R32 ;  /* 0x0000002000167202 */ /* 0x000fce0000000f00 */
[----:B------:R-:W-:Y:S05]  /*5150*/  WARPSYNC.COLLECTIVE R28, `(.L_x_1645) ;  /* 0x000000001c087348 */ /* 0x000fea0003c00000 */
[----:B------:R0:W1:Y:S02]  /*5160*/  SHFL.BFLY P2, R32, R31, R30, R29 ;  /* 0x0c00001e1f207389 */ /* 0x000064000004001d */
[----:B01----:R-:W-:Y:S01]  /*5170*/  ENDCOLLECTIVE ;  /* 0x000000000000791b */ /* 0x003fe20003800000 */
.L_x_1645:
[----:B------:R-:W-:-:S05]  /*5180*/  FADD.FTZ R22, R22, R17 ;  /* 0x0000001116167221 */ /* 0x000fca0000010000 */
[----:B------:R-:W-:Y:S01]  /*5190*/  MOV R31, R22 ;  /* 0x00000016001f7202 */ /* 0x000fe20000000f00 */
[----:B------:R-:W-:-:S07]  /*51a0*/  IMAD.MOV.U32 R24, RZ, RZ, R32 ;  /* 0x000000ffff187224 */ /* 0x000fce00078e0020 */
[----:B------:R-:W-:Y:S05]  /*51b0*/  WARPSYNC.COLLECTIVE R28, `(.L_x_1646) ;  /* 0x000000001c087348 */ /* 0x000fea0003c00000 */
[----:B------:R0:W1:Y:S02]  /*51c0*/  SHFL.BFLY P2, R32, R31, R30, R29 ;  /* 0x0c00001e1f207389 */ /* 0x000064000004001d */
[----:B01----:R-:W-:Y:S01]  /*51d0*/  ENDCOLLECTIVE ;  /* 0x000000000000791b */ /* 0x003fe20003800000 */
.L_x_1646:
[----:B------:R-:W-:-:S05]  /*51e0*/  FADD.FTZ R24, R23, R24 ;  /* 0x0000001817187221 */ /* 0x000fca0000010000 */
[----:B------:R-:W-:Y:S01]  /*51f0*/  MOV R31, R24 ;  /* 0x00000018001f7202 */ /* 0x000fe20000000f00 */
[----:B------:R-:W-:Y:S01]  /*5200*/  IMAD.MOV.U32 R30, RZ, RZ, 0x2 ;  /* 0x00000002ff1e7424 */ /* 0x000fe200078e00ff */
[----:B------:R-:W-:-:S07]  /*5210*/  MOV R25, R32 ;  /* 0x0000002000197202 */ /* 0x000fce0000000f00 */
[----:B------:R-:W-:Y:S05]  /*5220*/  WARPSYNC.COLLECTIVE R28, `(.L_x_1647) ;  /* 0x000000001c087348 */ /* 0x000fea0003c00000 */
[----:B------:R0:W1:Y:S02]  /*5230*/  SHFL.BFLY P2, R32, R31, R30, R29 ;  /* 0x0c00001e1f207389 */ /* 0x000064000004001d */
[----:B01----:R-:W-:Y:S01]  /*5240*/  ENDCOLLECTIVE ;  /* 0x000000000000791b */ /* 0x003fe20003800000 */
.L_x_1647:
[----:B------:R-:W-:-:S05]  /*5250*/  FADD.FTZ R25, R22, R25 ;  /* 0x0000001916197221 */ /* 0x000fca0000010000 */
[----:B------:R-:W-:Y:S02]  /*5260*/  MOV R31, R25 ;  /* 0x00000019001f7202 */ /* 0x000fe40000000f00 */
[----:B------:R-:W-:-:S07]  /*5270*/  MOV R27, R32 ;  /* 0x00000020001b7202 */ /* 0x000fce0000000f00 */
[----:B------:R-:W-:Y:S05]  /*5280*/  WARPSYNC.COLLECTIVE R28, `(.L_x_1648) ;  /* 0x000000001c087348 */ /* 0x000fea0003c00000 */
[----:B------:R0:W1:Y:S02]  /*5290*/  SHFL.BFLY P2, R32, R31, R30, R29 ;  /* 0x0c00001e1f207389 */ /* 0x000064000004001d */
[----:B01----:R-:W-:Y:S01]  /*52a0*/  ENDCOLLECTIVE ;  /* 0x000000000000791b */ /* 0x003fe20003800000 */
.L_x_1648:
[----:B------:R-:W-:Y:S01]  /*52b0*/  FADD.FTZ R27, R24, R27 ;  /* 0x0000001b181b7221 */ /* 0x000fe20000010000 */
[----:B------:R-:W-:-:S03]  /*52c0*/  HFMA2.MMA R30, -RZ, RZ, 0, 5.9604644775390625e-08 ;  /* 0x00000001ff1e7435 */ /* 0x000fc600000001ff */
[----:B------:R-:W-:Y:S01]  /*52d0*/  IMAD.MOV.U32 R31, RZ, RZ, R27 ;  /* 0x000000ffff1f7224 */ /* 0x000fe200078e001b */
[----:B------:R-:W-:-:S07]  /*52e0*/  MOV R16, R32 ;  /* 0x0000002000107202 */ /* 0x000fce0000000f00 */
[----:B------:R-:W-:Y:S05]  /*52f0*/  WARPSYNC.COLLECTIVE R28, `(.L_x_1649) ;  /* 0x000000001c087348 */ /* 0x000fea0003c00000 */
[----:B------:R0:W1:Y:S02]  /*5300*/  SHFL.BFLY P2, R32, R31, R30, R29 ;  /* 0x0c00001e1f207389 */ /* 0x000064000004001d */
[----:B01----:R-:W-:Y:S01]  /*5310*/  ENDCOLLECTIVE ;  /* 0x000000000000791b */ /* 0x003fe20003800000 */
.L_x_1649:
[----:B------:R-:W-:-:S05]  /*5320*/  FADD.FTZ R16, R25, R16 ;  /* 0x0000001019107221 */ /* 0x000fca0000010000 */
[----:B------:R-:W-:Y:S02]  /*5330*/  MOV R31, R16 ;  /* 0x00000010001f7202 */ /* 0x000fe40000000f00 */
[----:B------:R-:W-:-:S07]  /*5340*/  MOV R26, R32 ;  /* 0x00000020001a7202 */ /* 0x000fce0000000f00 */
[----:B------:R-:W-:Y:S05]  /*5350*/  WARPSYNC.COLLECTIVE R28, `(.L_x_1650) ;  /* 0x000000001c087348 */ /* 0x000fea0003c00000 */
[----:B------:R0:W1:Y:S02]  /*5360*/  SHFL.BFLY P2, R32, R31, R30, R29 ;  /* 0x0c00001e1f207389 */ /* 0x000064000004001d */
[----:B01----:R-:W-:Y:S01]  /*5370*/  ENDCOLLECTIVE ;  /* 0x000000000000791b */ /* 0x003fe20003800000 */
.L_x_1650:
[----:B------:R-:W-:Y:S01]  /*5380*/  FADD.FTZ R26, R27, R26 ;  /* 0x0000001a1b1a7221 */ /* 0x000fe20000010000 */
[----:B------:R-:W-:Y:S06]  /*5390*/  BRA `(.L_x_1651) ;  /* 0xffffffe8007c7947 */ /* 0x000fec000383ffff */
.L_x_1621:
        /* <DEDUP_REMOVED lines=8> */
.L_x_1653:
[----:B------:R-:W-:Y:S05]  /*5420*/  BSYNC B0 ;  /* 0x0000000000007941 */ /* 0x000fea0003800000 */
.L_x_1652:
        /* <DEDUP_REMOVED lines=11> */
.L_x_1654:
        /* <DEDUP_REMOVED lines=16> */
.L_x_1655:
[----:B------:R-:W-:Y:S01]  /*55e0*/  MOV R31, R18 ;  /* 0x00000012001f7202 */ /* 0x000fe20000000f00 */
[----:B------:R-:W-:-:S07]  /*55f0*/  IMAD.MOV.U32 R20, RZ, RZ, R32 ;  /* 0x000000ffff147224 */ /* 0x000fce00078e0020 */
[----:B------:R-:W-:Y:S05]  /*5600*/  WARPSYNC.COLLECTIVE R28, `(.L_x_1656) ;  /* 0x000000001c087348 */ /* 0x000fea0003c00000 */
[----:B------:R0:W1:Y:S02]  /*5610*/  SHFL.BFLY P2, R32, R31, R30, R29 ;  /* 0x0c00001e1f207389 */ /* 0x000064000004001d */
[----:B01----:R-:W-:Y:S01]  /*5620*/  ENDCOLLECTIVE ;  /* 0x000000000000791b */ /* 0x003fe20003800000 */
.L_x_1656:
        /* <DEDUP_REMOVED lines=12> */
.L_x_1657:
[----:B------:R-:W-:Y:S02]  /*56f0*/  MOV R31, R17 ;  /* 0x00000011001f7202 */ /* 0x000fe40000000f00 */
[----:B------:R-:W-:-:S07]  /*5700*/  MOV R19, R32 ;  /* 0x0000002000137202 */ /* 0x000fce0000000f00 */
[----:B------:R-:W-:Y:S05]  /*5710*/  WARPSYNC.COLLECTIVE R28, `(.L_x_1658) ;  /* 0x000000001c087348 */ /* 0x000fea0003c00000 */
[----:B------:R0:W1:Y:S02]  /*5720*/  SHFL.BFLY P2, R32, R31, R30, R29 ;  /* 0x0c00001e1f207389 */ /* 0x000064000004001d */
[----:B01----:R-:W-:Y:S01]  /*5730*/  ENDCOLLECTIVE ;  /* 0x000000000000791b */ /* 0x003fe20003800000 */
.L_x_1658:
[----:B------:R-:W-:Y:S01]  /*5740*/  FADD.FTZ R19, R20, R19 ;  /* 0x0000001314137221 */ /* 0x000fe20000010000 */
[----:B------:R-:W-:-:S03]  /*5750*/  HFMA2.MMA R30, -RZ, RZ, 0, 5.9604644775390625e-08 ;  /* 0x00000001ff1e7435 */ /* 0x000fc600000001ff */
[----:B------:R-:W-:Y:S02]  /*5760*/  IMAD.MOV.U32 R31, RZ, RZ, R19 ;  /* 0x000000ffff1f7224 */ /* 0x000fe400078e0013 */
[----:B------:R-:W-:-:S07]  /*5770*/  FADD.FTZ R18, R17, R32 ;  /* 0x0000002011127221 */ /* 0x000fce0000010000 */
[----:B------:R-:W-:Y:S05]  /*5780*/  WARPSYNC.COLLECTIVE R28, `(.L_x_1659) ;  /* 0x000000001c087348 */ /* 0x000fea0003c00000 */
[----:B------:R0:W1:Y:S02]  /*5790*/  SHFL.BFLY P2, R32, R31, R30, R29 ;  /* 0x0c00001e1f207389 */ /* 0x000064000004001d */
[----:B01----:R-:W-:Y:S01]  /*57a0*/  ENDCOLLECTIVE ;  /* 0x000000000000791b */ /* 0x003fe20003800000 */
.L_x_1659:
[----:B------:R-:W-:Y:S02]  /*57b0*/  MOV R31, R18 ;  /* 0x00000012001f7202 */ /* 0x000fe40000000f00 */
[----:B------:R-:W-:-:S07]  /*57c0*/  MOV R20, R32 ;  /* 0x0000002000147202 */ /* 0x000fce0000000f00 */
[----:B------:R-:W-:Y:S05]  /*57d0*/  WARPSYNC.COLLECTIVE R28, `(.L_x_1660) ;  /* 0x000000001c087348 */ /* 0x000fea0003c00000 */
[----:B------:R0:W1:Y:S02]  /*57e0*/  SHFL.BFLY P2, R32, R31, R30, R29 ;  /* 0x0c00001e1f207389 */ /* 0x000064000004001d */
[----:B01----:R-:W-:Y:S01]  /*57f0*/  ENDCOLLECTIVE ;  /* 0x000000000000791b */ /* 0x003fe20003800000 */
.L_x_1660:
[----:B------:R-:W-:Y:S01]  /*5800*/  FADD.FTZ R19, R19, R20 ;  /* 0x0000001413137221 */ /* 0x000fe20000010000 */
[----:B------:R-:W-:Y:S01]  /*5810*/  HFMA2.MMA R30, -RZ, RZ, 0, 4.76837158203125e-07 ;  /* 0x00000008ff1e7435 */ /* 0x000fe200000001ff */
[----:B------:R-:W-:Y:S01]  /*5820*/  MOV R31, R34 ;  /* 0x00000022001f7202 */ /* 0x000fe20000000f00 */
[----:B------:R-:W-:-:S09]  /*5830*/  IMAD.MOV.U32 R17, RZ, RZ, R32 ;  /* 0x000000ffff117224 */ /* 0x000fd200078e0020 */
[----:B------:R-:W-:Y:S05]  /*5840*/  WARPSYNC.COLLECTIVE R28, `(.L_x_1661) ;  /* 0x000000001c087348 */ /* 0x000fea0003c00000 */
[----:B------:R0:W1:Y:S02]  /*5850*/  SHFL.BFLY P2, R32, R31, R30, R29 ;  /* 0x0c00001e1f207389 */ /* 0x000064000004001d */
[----:B01----:R-:W-:Y:S01]  /*5860*/  ENDCOLLECTIVE ;  /* 0x000000000000791b */ /* 0x003fe20003800000 */
.L_x_1661:
[----:B------:R-:W-:Y:S01]  /*5870*/  FADD.FTZ R46, R18, R17 ;  /* 0x00000011122e7221 */ /* 0x000fe20000010000 */
[----:B------:R-:W-:Y:S01]  /*5880*/  IMAD.MOV.U32 R31, RZ, RZ, R36 ;  /* 0x000000ffff1f7224 */ /* 0x000fe200078e0024 */
[----:B------:R-:W-:-:S07]  /*5890*/  MOV R33, R32 ;  /* 0x0000002000217202 */ /* 0x000fce0000000f00 */
[----:B------:R-:W-:Y:S05]  /*58a0*/  WARPSYNC.COLLECTIVE R28, `(.L_x_1662) ;  /* 0x000000001c087348 */ /* 0x000fea0003c00000 */
[----:B------:R0:W1:Y:S02]  /*58b0*/  SHFL.BFLY P2, R32, R31, R30, R29 ;  /* 0x0c00001e1f207389 */ /* 0x000064000004001d */
[----:B01----:R-:W-:Y:S01]  /*58c0*/  ENDCOLLECTIVE ;  /* 0x000000000000791b */ /* 0x003fe20003800000 */
.L_x_1662:
[----:B------:R-:W-:-:S05]  /*58d0*/  FADD.FTZ R33, R33, R34 ;  /* 0x0000002221217221 */ /* 0x000fca0000010000 */
[----:B------:R-:W-:Y:S01]  /*58e0*/  MOV R31, R33 ;  /* 0x00000021001f7202 */ /* 0x000fe20000000f00 */
[----:B------:R-:W-:Y:S01]  /*58f0*/  IMAD.MOV.U32 R30, RZ, RZ, 0x4 ;  /* 0x00000004ff1e7424 */ /* 0x000fe200078e00ff */
[----:B------:R-:W-:-:S07]  /*5900*/  MOV R35, R32 ;  /* 0x0000002000237202 */ /* 0x000fce0000000f00 */
[----:B------:R-:W-:Y:S05]  /*5910*/  WARPSYNC.COLLECTIVE R28, `(.L_x_1663) ;  /* 0x000000001c087348 */ /* 0x000fea0003c00000 */
[----:B------:R0:W1:Y:S02]  /*5920*/  SHFL.BFLY P2, R32, R31, R30, R29 ;  /* 0x0c00001e1f207389 */ /* 0x000064000004001d */
[----:B01----:R-:W-:Y:S01]  /*5930*/  ENDCOLLECTIVE ;  /* 0x000000000000791b */ /* 0x003fe20003800000 */
.L_x_1663:
[----:B------:R-:W-:-:S05]  /*5940*/  FADD.FTZ R35, R35, R36 ;  /* 0x0000002423237221 */ /* 0x000fca0000010000 */
[----:B------:R-:W-:Y:S02]  /*5950*/  MOV R31, R35 ;  /* 0x00000023001f7202 */ /* 0x000fe40000000f00 */
[----:B------:R-:W-:-:S07]  /*5960*/  MOV R22, R32 ;  /* 0x0000002000167202 */ /* 0x000fce0000000f00 */
[----:B------:R-:W-:Y:S05]  /*5970*/  WARPSYNC.COLLECTIVE R28, `(.L_x_1664) ;  /* 0x000000001c087348 */ /* 0x000fea0003c00000 */
[----:B------:R0:W1:Y:S02]  /*5980*/  SHFL.BFLY P2, R32, R31, R30, R29 ;  /* 0x0c00001e1f207389 */ /* 0x000064000004001d */
[----:B01----:R-:W-:Y:S01]  /*5990*/  ENDCOLLECTIVE ;  /* 0x000000000000791b */ /* 0x003fe20003800000 */
.L_x_1664:
        /* <DEDUP_REMOVED lines=11> */
.L_x_1665:
[----:B------:R0:W1:Y:S04]  /*5a50*/  @!P0 LDS R27, [R24] ;  /* 0x00000000181b8984 */ /* 0x0000680000000800 */
[----:B------:R0:W2:Y:S01]  /*5a60*/  @!P0 LDS R39, [R24+0x500] ;  /* 0x0005000018278984 */ /* 0x0000a20000000800 */
[----:B------:R-:W-:Y:S01]  /*5a70*/  MOV R31, R38 ;  /* 0x00000026001f7202 */ /* 0x000fe20000000f00 */
[----:B------:R-:W-:-:S07]  /*5a80*/  IMAD.MOV.U32 R22, RZ, RZ, R32 ;  /* 0x000000ffff167224 */ /* 0x000fce00078e0020 */
[----:B012---:R-:W-:Y:S05]  /*5a90*/  WARPSYNC.COLLECTIVE R28, `(.L_x_1666) ;  /* 0x000000001c087348 */ /* 0x007fea0003c00000 */
[----:B------:R3:W4:Y:S02]  /*5aa0*/  SHFL.BFLY P2, R32, R31, R30, R29 ;  /* 0x0c00001e1f207389 */ /* 0x000724000004001d */
[----:B01234-:R-:W-:Y:S01]  /*5ab0*/  ENDCOLLECTIVE ;  /* 0x000000000000791b */ /* 0x01ffe20003800000 */
.L_x_1666:
        /* <DEDUP_REMOVED lines=9> */
.L_x_1667:
[----:B------:R-:W-:Y:S01]  /*5b50*/  FADD.FTZ R38, R38, R21 ;  /* 0x0000001526267221 */ /* 0x000fe20000010000 */
[----:B------:R-:W-:-:S04]  /*5b60*/  IMAD.MOV.U32 R21, RZ, RZ, RZ ;  /* 0x000000ffff157224 */ /* 0x000fc800078e00ff */
[----:B------:R-:W-:Y:S02]  /*5b70*/  MOV R31, R38 ;  /* 0x00000026001f7202 */ /* 0x000fe40000000f00 */
[----:B------:R-:W-:-:S07]  /*5b80*/  MOV R36, R32 ;  /* 0x0000002000247202 */ /* 0x000fce0000000f00 */
[----:B------:R-:W-:Y:S05]  /*5b90*/  WARPSYNC.COLLECTIVE R28, `(.L_x_1668) ;  /* 0x000000001c087348 */ /* 0x000fea0003c00000 */
[----:B------:R0:W1:Y:S02]  /*5ba0*/  SHFL.BFLY P2, R32, R31, R30, R29 ;  /* 0x0c00001e1f207389 */ /* 0x000064000004001d */
[----:B01----:R-:W-:Y:S01]  /*5bb0*/  ENDCOLLECTIVE ;  /* 0x000000000000791b */ /* 0x003fe20003800000 */
.L_x_1668:
[----:B------:R-:W-:Y:S01]  /*5bc0*/  FADD.FTZ R36, R37, R36 ;  /* 0x0000002425247221 */ /* 0x000fe20000010000 */
[----:B------:R-:W-:Y:S01]  /*5bd0*/  HFMA2.MMA R30, -RZ, RZ, 0, 4.76837158203125e-07 ;  /* 0x00000008ff1e7435 */ /* 0x000fe200000001ff */
[----:B------:R-:W-:Y:S01]  /*5be0*/  IMAD.MOV.U32 R31, RZ, RZ, R26 ;  /* 0x000000ffff1f7224 */ /* 0x000fe200078e001a */
[----:B------:R-:W-:-:S09]  /*5bf0*/  MOV R35, R32 ;  /* 0x0000002000237202 */ /* 0x000fd20000000f00 */
[----:B------:R-:W-:Y:S05]  /*5c00*/  WARPSYNC.COLLECTIVE R28, `(.L_x_1669) ;  /* 0x000000001c087348 */ /* 0x000fea0003c00000 */
[----:B------:R0:W1:Y:S02]  /*5c10*/  SHFL.BFLY P2, R32, R31, R30, R29 ;  /* 0x0c00001e1f207389 */ /* 0x000064000004001d */
[----:B01----:R-:W-:Y:S01]  /*5c20*/  ENDCOLLECTIVE ;  /* 0x000000000000791b */ /* 0x003fe20003800000 */
.L_x_1669:
[----:B------:R-:W-:Y:S01]  /*5c30*/  FADD.FTZ R35, R38, R35 ;  /* 0x0000002326237221 */ /* 0x000fe20000010000 */
[----:B------:R-:W-:Y:S02]  /*5c40*/  MOV R31, R25 ;  /* 0x00000019001f7202 */ /* 0x000fe40000000f00 */
[----:B------:R-:W-:-:S07]  /*5c50*/  MOV R27, R32 ;  /* 0x00000020001b7202 */ /* 0x000fce0000000f00 */
[----:B------:R-:W-:Y:S05]  /*5c60*/  WARPSYNC.COLLECTIVE R28, `(.L_x_1670) ;  /* 0x000000001c087348 */ /* 0x000fea0003c00000 */
[----:B------:R0:W1:Y:S02]  /*5c70*/  SHFL.BFLY P2, R32, R31, R30, R29 ;  /* 0x0c00001e1f207389 */ /* 0x000064000004001d */
[----:B01----:R-:W-:Y:S01]  /*5c80*/  ENDCOLLECTIVE ;  /* 0x000000000000791b */ /* 0x003fe20003800000 */
.L_x_1670:
        /* <DEDUP_REMOVED lines=8> */
.L_x_1671:
        /* <DEDUP_REMOVED lines=8> */
.L_x_1672:
        /* <DEDUP_REMOVED lines=10> */
.L_x_1673:
[----:B------:R0:W1:Y:S04]  /*5e30*/  @!P0 LDS R24, [R41] ;  /* 0x0000000029188984 */ /* 0x0000680000000800 */
[----:B------:R0:W2:Y:S01]  /*5e40*/  @!P0 LDS R22, [R41+0x500] ;  /* 0x0005000029168984 */ /* 0x0000a20000000800 */
[----:B------:R-:W-:Y:S01]  /*5e50*/  IMAD.MOV.U32 R31, RZ, RZ, R39 ;  /* 0x000000ffff1f7224 */ /* 0x000fe200078e0027 */
[----:B------:R-:W-:-:S07]  /*5e60*/  MOV R25, R32 ;  /* 0x0000002000197202 */ /* 0x000fce0000000f00 */
[----:B012---:R-:W-:Y:S05]  /*5e70*/  WARPSYNC.COLLECTIVE R28, `(.L_x_1674) ;  /* 0x000000001c087348 */ /* 0x007fea0003c00000 */
[----:B------:R3:W4:Y:S02]  /*5e80*/  SHFL.BFLY P2, R32, R31, R30, R29 ;  /* 0x0c00001e1f207389 */ /* 0x000724000004001d */
[----:B01234-:R-:W-:Y:S01]  /*5e90*/  ENDCOLLECTIVE ;  /* 0x000000000000791b */ /* 0x01ffe20003800000 */
.L_x_1674:
        /* <DEDUP_REMOVED lines=9> */
.L_x_1675:
[----:B------:R-:W-:Y:S01]  /*5f30*/  ISETP.NE.AND P0, PT, R11, RZ, PT ;  /* 0x000000ff0b00720c */ /* 0x000fe20003f05270 */
[----:B------:R-:W-:-:S04]  /*5f40*/  FADD.FTZ R39, R39, R26 ;  /* 0x0000001a27277221 */ /* 0x000fc80000010000 */
[----:B------:R-:W-:-:S08]  /*5f50*/  IMAD.MOV.U32 R31, RZ, RZ, R39 ;  /* 0x000000ffff1f7224 */ /* 0x000fd000078e0027 */
[----:B------:R-:W0:Y:S01]  /*5f60*/  @!P0 LDC.64 R26, c[0x0][0x218] ;  /* 0x00008600ff1a8b82 */ /* 0x000e220000000a00 */
[----:B------:R-:W-:-:S07]  /*5f70*/  @!P0 F2FP.F16.F32.PACK_AB R46, RZ, R46 ;  /* 0x0000002eff2e823e */ /* 0x000fce00000000ff */
[----:B------:R-:W1:Y:S01]  /*5f80*/  @!P0 LDC.64 R16, c[0x0][0x220] ;  /* 0x00008800ff108b82 */ /* 0x000e620000000a00 */
[----:B------:R-:W-:-:S07]  /*5f90*/  MOV R41, R32 ;  /* 0x0000002000297202 */ /* 0x000fce0000000f00 */
[----:B01----:R-:W-:Y:S05]  /*5fa0*/  WARPSYNC.COLLECTIVE R28, `(.L_x_1676) ;  /* 0x000000001c087348 */ /* 0x003fea0003c00000 */
[----:B------:R2:W3:Y:S02]  /*5fb0*/  SHFL.BFLY P2, R32, R31, R30, R29 ;  /* 0x0c00001e1f207389 */ /* 0x0004e4000004001d */
[----:B0123--:R-:W-:Y:S01]  /*5fc0*/  ENDCOLLECTIVE ;  /* 0x000000000000791b */ /* 0x00ffe20003800000 */
.L_x_1676:
        /* <DEDUP_REMOVED lines=9> */
.L_x_1677:
[----:B------:R-:W-:Y:S01]  /*6060*/  FADD.FTZ R39, R39, R42 ;  /* 0x0000002a27277221 */ /* 0x000fe20000010000 */
[----:B------:R-:W-:Y:S01]  /*6070*/  MOV R31, R21 ;  /* 0x00000015001f7202 */ /* 0x000fe20000000f00 */
[----:B------:R-:W-:-:S07]  /*6080*/  IMAD.MOV.U32 R44, RZ, RZ, R32 ;  /* 0x000000ffff2c7224 */ /* 0x000fce00078e0020 */
[----:B------:R-:W-:Y:S05]  /*6090*/  WARPSYNC.COLLECTIVE R28, `(.L_x_1678) ;  /* 0x000000001c087348 */ /* 0x000fea0003c00000 */
[----:B------:R0:W1:Y:S02]  /*60a0*/  SHFL.BFLY P2, R32, R31, R30, R29 ;  /* 0x0c00001e1f207389 */ /* 0x000064000004001d */
[----:B01----:R-:W-:Y:S01]  /*60b0*/  ENDCOLLECTIVE ;  /* 0x000000000000791b */ /* 0x003fe20003800000 */
.L_x_1678:
[----:B------:R-:W-:Y:S01]  /*60c0*/  FADD.FTZ R44, R44, R23 ;  /* 0x000000172c2c7221 */ /* 0x000fe20000010000 */
[----:B------:R-:W-:-:S03]  /*60d0*/  HFMA2.MMA R30, -RZ, RZ, 0, 2.384185791015625e-07 ;  /* 0x00000004ff1e7435 */ /* 0x000fc600000001ff */
[----:B------:R-:W-:Y:S01]  /*60e0*/  IMAD.MOV.U32 R31, RZ, RZ, R44 ;  /* 0x000000ffff1f7224 */ /* 0x000fe200078e002c */
[----:B------:R-:W-:-:S07]  /*60f0*/  MOV R24, R32 ;  /* 0x0000002000187202 */ /* 0x000fce0000000f00 */
[----:B------:R-:W-:Y:S05]  /*6100*/  WARPSYNC.COLLECTIVE R28, `(.L_x_1679) ;  /* 0x000000001c087348 */ /* 0x000fea0003c00000 */
[----:B------:R0:W1:Y:S02]  /*6110*/  SHFL.BFLY P2, R32, R31, R30, R29 ;  /* 0x0c00001e1f207389 */ /* 0x000064000004001d */
[----:B01----:R-:W-:Y:S01]  /*6120*/  ENDCOLLECTIVE ;  /* 0x000000000000791b */ /* 0x003fe20003800000 */
.L_x_1679:
        /* <DEDUP_REMOVED lines=8> */
.L_x_1680:
        /* <DEDUP_REMOVED lines=10> */
.L_x_1681:
[----:B------:R-:W-:Y:S01]  /*6250*/  FADD.FTZ R33, R33, R34 ;  /* 0x0000002221217221 */ /* 0x000fe20000010000 */
[----:B------:R-:W-:-:S04]  /*6260*/  @!P0 IMAD.WIDE R22, R43, 0x2, R22 ;  /* 0x000000022b168825 */ /* 0x000fc800078e0216 */
[----:B------:R-:W-:Y:S02]  /*6270*/  MOV R31, R33 ;  /* 0x00000021001f7202 */ /* 0x000fe40000000f00 */
[----:B------:R-:W-:Y:S02]  /*6280*/  MOV R45, R32 ;  /* 0x00000020002d7202 */ /* 0x000fe40000000f00 */
[----:B------:R-:W-:Y:S02]  /*6290*/  @!P0 F2FP.F16.F32.PACK_AB R32, RZ, R19 ;  /* 0x00000013ff20823e */ /* 0x000fe400000000ff */
[----:B------:R-:W0:Y:S01]  /*62a0*/  @!P0 LDC.64 R18, c[0x0][0x218] ;  /* 0x00008600ff128b82 */ /* 0x000e220000000a00 */
[----:B------:R-:W-:Y:S01]  /*62b0*/  FADD.FTZ R44, R44, R45 ;  /* 0x0000002d2c2c7221 */ /* 0x000fe20000010000 */
[----:B------:R-:W-:-:S07]  /*62c0*/  PRMT R47, R32, 0x7610, R47 ;  /* 0x00007610202f7816 */ /* 0x000fce000000002f */
[----:B0-----:R-:W-:Y:S05]  /*62d0*/  WARPSYNC.COLLECTIVE R28, `(.L_x_1682) ;  /* 0x000000001c087348 */ /* 0x001fea0003c00000 */
[----:B------:R1:W2:Y:S02]  /*62e0*/  SHFL.BFLY P2, R32, R31, R30, R29 ;  /* 0x0c00001e1f207389 */ /* 0x0002a4000004001d */
[----:B012---:R-:W-:Y:S01]  /*62f0*/  ENDCOLLECTIVE ;  /* 0x000000000000791b */ /* 0x007fe20003800000 */
.L_x_1682:
[----:B------:R0:W-:Y:S04]  /*6300*/  @!P0 STG.E.U16 desc[UR12][R26.64], R47 ;  /* 0x0000002f1a008986 */ /* 0x0001e8000c10150c */
[----:B------:R1:W-:Y:S01]  /*6310*/  @!P0 STG.E.U16 desc[UR12][R24.64], R46 ;  /* 0x0000002e18008986 */ /* 0x0003e2000c10150c */
[----:B------:R-:W-:Y:S01]  /*6320*/  @!P0 F2FP.F16.F32.PACK_AB R28, RZ, R40 ;  /* 0x00000028ff1c823e */ /* 0x000fe200000000ff */
[----:B------:R-:W-:Y:S01]  /*6330*/  IMAD.MOV.U32 R30, RZ, RZ, 0x1 ;  /* 0x00000001ff1e7424 */ /* 0x000fe200078e00ff */
[----:B------:R-:W-:Y:S02]  /*6340*/  MOV R31, R44 ;  /* 0x0000002c001f7202 */ /* 0x000fe40000000f00 */
[----:B0-----:R-:W-:Y:S02]  /*6350*/  @!P0 F2FP.F16.F32.PACK_AB R27, RZ, R35 ;  /* 0x00000023ff1b823e */ /* 0x001fe400000000ff */
[----:B-1----:R-:W-:Y:S01]  /*6360*/  PRMT R24, R28, 0x7610, R24 ;  /* 0x000076101c187816 */ /* 0x002fe20000000018 */
[----:B------:R-:W-:Y:S01]  /*6370*/  @!P0 IMAD.WIDE R18, R43, 0x2, R18 ;  /* 0x000000022b128825 */ /* 0x000fe200078e0212 */
[----:B------:R-:W-:-:S02]  /*6380*/  MOV R28, 0xffff ;  /* 0x0000ffff001c7802 */ /* 0x000fc40000000f00 */
[----:B------:R-:W-:Y:S02]  /*6390*/  MOV R34, R32 ;  /* 0x0000002000227202 */ /* 0x000fe40000000f00 */
[----:B------:R-:W-:-:S07]  /*63a0*/  @!P0 F2FP.F16.F32.PACK_AB R25, RZ, R36 ;  /* 0x00000024ff19823e */ /* 0x000fce00000000ff */
[----:B------:R-:W-:Y:S05]  /*63b0*/  WARPSYNC.COLLECTIVE R28, `(.L_x_1683) ;  /* 0x000000001c087348 */ /* 0x000fea0003c00000 */
[----:B------:R0:W1:Y:S02]  /*63c0*/  SHFL.BFLY P2, R32, R31, R30, R29 ;  /* 0x0c00001e1f207389 */ /* 0x000064000004001d */
[----:B01----:R-:W-:Y:S01]  /*63d0*/  ENDCOLLECTIVE ;  /* 0x000000000000791b */ /* 0x003fe20003800000 */
.L_x_1683:
[----:B------:R-:W-:Y:S01]  /*63e0*/  @!P0 F2FP.F16.F32.PACK_AB R35, RZ, R39 ;  /* 0x00000027ff23823e */ /* 0x000fe200000000ff */
        /* <DEDUP_REMOVED lines=10> */
.L_x_1684:
[----:B------:R-:W-:Y:S01]  /*6490*/  FADD.FTZ R37, R44, R37 ;  /* 0x000000252c257221 */ /* 0x000fe20000010000 */
[----:B------:R-:W-:Y:S06]  /*64a0*/  BRA `(.L_x_1685) ;  /* 0xffffffe000d47947 */ /* 0x000fec000383ffff */
.L_x_1686:
        /* <DEDUP_REMOVED lines=13> */
.L_x_2246:


//--------------------- .text._ZN13group_norm_v218gn_bwd_cuda_kernelI6__halfLi320ELi1ELi16ELi40ELi256ELb1ELb1ELi16ELi320ELi320ELi4ELb1ELi8ELb0ELb0ELNS_15WgradSyncMethodE3ENS_16CompileConditionILi900EEEEEvPT_S6_S6_PKS5_S8_S8_S8_PKfflPfPj --------------------------
	.section	.text._ZN13group_norm_v218gn_bwd_cuda_kernelI6__halfLi320ELi1ELi16ELi40ELi256ELb1ELb1ELi16ELi320ELi320ELi4ELb1ELi8ELb0ELb0ELNS_15WgradSyncMethodE3ENS_16CompileConditionILi900EEEEEvPT_S6_S6_PKS5_S8_S8_S8_PKfflPfPj,"ax",@progbits
	.align	128
        .global         _ZN13group_norm_v218gn_bwd_cuda_kernelI6__halfLi320ELi1ELi16ELi40ELi256ELb1ELb1ELi16ELi320ELi320ELi4ELb1ELi8ELb0ELb0ELNS_15WgradSyncMethodE3ENS_16CompileConditionILi900EEEEEvPT_S6_S6_PKS5_S8_S8_S8_PKfflPfPj
        .type           _ZN13group_norm_v218gn_bwd_cuda_kernelI6__halfLi320ELi1ELi16ELi40ELi256ELb1ELb1ELi16ELi320ELi320ELi4ELb1ELi8ELb0ELb0ELNS_15WgradSyncMethodE3ENS_16CompileConditionILi900EEEEEvPT_S6_S6_PKS5_S8_S8_S8_PKfflPfPj,@function
        .size           _ZN13group_norm_v218gn_bwd_cuda_kernelI6__halfLi320ELi1ELi16ELi40ELi256ELb1ELb1ELi16ELi320ELi320ELi4ELb1ELi8ELb0ELb0ELNS_15WgradSyncMethodE3ENS_16CompileConditionILi900EEEEEvPT_S6_S6_PKS5_S8_S8_S8_PKfflPfPj,(.L_x_2247 - _ZN13group_norm_v218gn_bwd_cuda_kernelI6__halfLi320ELi1ELi16ELi40ELi256ELb1ELb1ELi16ELi320ELi320ELi4ELb1ELi8ELb0ELb0ELNS_15WgradSyncMethodE3ENS_16CompileConditionILi900EEEEEvPT_S6_S6_PKS5_S8_S8_S8_PKfflPfPj)
        .other          _ZN13group_norm_v218gn_bwd_cuda_kernelI6__halfLi320ELi1ELi16ELi40ELi256ELb1ELb1ELi16ELi320ELi320ELi4ELb1ELi8ELb0ELb0ELNS_15WgradSyncMethodE3ENS_16CompileConditionILi900EEEEEvPT_S6_S6_PKS5_S8_S8_S8_PKfflPfPj,@"STO_CUDA_ENTRY STV_DEFAULT"
_ZN13group_norm_v218gn_bwd_cuda_kernelI6__halfLi320ELi1ELi16ELi40ELi256ELb1ELb1ELi16ELi320ELi320ELi4ELb1ELi8ELb0ELb0ELNS_15WgradSyncMethodE3ENS_16CompileConditionILi900EEEEEvPT_S6_S6_PKS5_S8_S8_S8_PKfflPfPj:
.text._ZN13group_norm_v218gn_bwd_cuda_kernelI6__halfLi320ELi1ELi16ELi40ELi256ELb1ELb1ELi16ELi320ELi320ELi4ELb1ELi8ELb0ELb0ELNS_15WgradSyncMethodE3ENS_16CompileConditionILi900EEEEEvPT_S6_S6_PKS5_S8_S8_S8_PKfflPfPj:
        /* <DEDUP_REMOVED lines=30> */
.L_x_1689:
[----:B------:R-:W2:Y:S04]  /*01e0*/  LD.E.STRONG.GPU R0, desc[UR8][R2.64] ;  /* 0x0000000802007980 */ /* 0x000ea8000c10f900 */
[----:B--2---:R-:W-:Y:S01]  /*01f0*/  CCTL.IVALL ;  /* 0x00000000ff00798f */ /* 0x004fe20002000000 */
[----:B------:R-:W-:Y:S05]  /*0200*/  YIELD ;  /* 0x0000000000007946 */ /* 0x000fea0003800000 */
[----:B-----5:R-:W-:-:S04]  /*0210*/  LOP3.LUT R0, R0, R5, RZ, 0x3c, !PT ;  /* 0x0000000500007212 */ /* 0x020fc800078e3cff */
[----:B------:R-:W-:-:S13]  /*0220*/  ISETP.GT.AND P0, PT, R0, -0x1, PT ;  /* 0xffffffff0000780c */ /* 0x000fda0003f04270 */
[----:B------:R-:W-:Y:S05]  /*0230*/  @P0 BRA `(.L_x_1689) ;  /* 0xfffffffc00e80947 */ /* 0x000fea000383ffff */
.L_x_1688:
[----:B------:R-:W-:Y:S05]  /*0240*/  WARPSYNC.ALL ;  /* 0x0000000000007948 */ /* 0x000fea0003800000 */
[----:B------:R-:W-:Y:S06]  /*0250*/  BAR.SYNC.DEFER_BLOCKING 0x0 ;  /* 0x0000000000007b1d */ /* 0x000fec0000010000 */
[----:B------:R-:W-:Y:S05]  /*0260*/  BRA `(.L_x_1690) ;  /* 0x0000002c00ec7947 */ /* 0x000fea0003800000 */
.L_x_1687:
[----:B------:R-:W0:Y:S01]  /*0270*/  S2R R31, SR_TID.X ;  /* 0x00000000001f7919 */ /* 0x000e220000002100 */
[----:B------:R-:W-:Y:S01]  /*0280*/  MOV R28, 0x400 ;  /* 0x00000400001c7802 */ /* 0x000fe20000000f00 */
[----:B------:R-:W1:Y:S01]  /*0290*/  LDC.64 R60, c[0x0][0x268] ;  /* 0x00009a00ff3c7b82 */ /* 0x000e620000000a00 */
[----:B------:R-:W-:Y:S01]  /*02a0*/  SHF.R.U32.HI R5, RZ, 0x1, R49 ;  /* 0x00000001ff057819 */ /* 0x000fe20000011631 */
[----:B------:R-:W2:Y:S01]  /*02b0*/  S2R R4, SR_CgaCtaId ;  /* 0x0000000000047919 */ /* 0x000ea20000008800 */
[----:B------:R-:W-:Y:S02]  /*02c0*/  IADD3 R29, R28, 0x2800, RZ ;  /* 0x000028001c1d7810 */ /* 0x000fe40007ffe0ff */
[----:B------:R-:W-:Y:S02]  /*02d0*/  CS2R R56, SRZ ;  /* 0x0000000000387805 */ /* 0x000fe4000001ff00 */
[----:B------:R-:W-:Y:S02]  /*02e0*/  IADD3 R7, -R5, RZ, RZ ;  /* 0x000000ff05077210 */ /* 0x000fe40007ffe1ff */
[----:B------:R-:W-:-:S02]  /*02f0*/  CS2R R54, SRZ ;  /* 0x0000000000367805 */ /* 0x000fc4000001ff00 */
[C---:B------:R-:W-:Y:S01]  /*0300*/  LOP3.LUT R26, R30.reuse, 0xf, RZ, 0xc0, !PT ;  /* 0x0000000f1e1a7812 */ /* 0x040fe200078ec0ff */
[----:B------:R-:W3:Y:S01]  /*0310*/  LDC.64 R58, c[0x0][0x268] ;  /* 0x00009a00ff3a7b82 */ /* 0x000ee20000000a00 */
[----:B------:R-:W-:Y:S01]  /*0320*/  ISETP.NE.AND P1, PT, R30, R7, PT ;  /* 0x000000071e00720c */ /* 0x000fe20003f25270 */
[----:B------:R-:W-:Y:S01]  /*0330*/  IMAD.SHL.U32 R7, R5, 0x10, RZ ;  /* 0x0000001005077824 */ /* 0x000fe200078e00ff */
[----:B------:R-:W-:Y:S02]  /*0340*/  MOV R15, 0x7fffffc1 ;  /* 0x7fffffc1000f7802 */ /* 0x000fe40000000f00 */
[----:B------:R-:W-:Y:S02]  /*0350*/  CS2R R52, SRZ ;  /* 0x0000000000347805 */ /* 0x000fe4000001ff00 */
[----:B------:R-:W-:Y:S01]  /*0360*/  CS2R R50, SRZ ;  /* 0x0000000000327805 */ /* 0x000fe2000001ff00 */
[----:B------:R-:W-:Y:S01]  /*0370*/  UMOV UR4, URZ ;  /* 0x0000003f00047c82 */ /* 0x000fe20008000000 */
[----:B------:R-:W-:-:S02]  /*0380*/  LOP3.LUT R16, R7, 0xfffffff0, R26, 0xe2, !PT ;  /* 0xfffffff007107812 */ /* 0x000fc400078ee21a */
[----:B------:R-:W-:Y:S02]  /*0390*/  SEL R15, R15, 0x1, !P1 ;  /* 0x000000010f0f7807 */ /* 0x000fe40004800000 */
[----:B-1----:R-:W-:-:S04]  /*03a0*/  LEA R60, P0, R49, R60, 0x2 ;  /* 0x0000003c313c7211 */ /* 0x002fc800078010ff */
[----:B------:R-:W-:Y:S01]  /*03b0*/  LEA.HI.X R61, R49, R61, R100, 0x2, P0 ;  /* 0x0000003d313d7211 */ /* 0x000fe200000f1464 */
[----:B0-----:R-:W-:Y:S01]  /*03c0*/  IMAD.WIDE.U32 R2, R31, -0x33333333, RZ ;  /* 0xcccccccd1f027825 */ /* 0x001fe200078e00ff */
[--C-:B------:R-:W-:Y:S02]  /*03d0*/  SHF.R.U32.HI R27, RZ, 0x2, R31.reuse ;  /* 0x00000002ff1b7819 */ /* 0x100fe4000001161f */
[----:B------:R-:W-:Y:S01]  /*03e0*/  SHF.L.U32 R2, R30, 0x4, RZ ;  /* 0x000000041e027819 */ /* 0x000fe200000006ff */
[--C-:B------:R-:W-:Y:S01]  /*03f0*/  IMAD R16, R16, 0x280, R31.reuse ;  /* 0x0000028010107824 */ /* 0x100fe200078e021f */
[C---:B--2---:R-:W-:Y:S02]  /*0400*/  LEA R28, R4.reuse, R28, 0x18 ;  /* 0x0000001c041c7211 */ /* 0x044fe400078ec0ff */
[----:B------:R-:W-:Y:S02]  /*0410*/  LEA R29, R4, R29, 0x18 ;  /* 0x0000001d041d7211 */ /* 0x000fe400078ec0ff */
[----:B------:R-:W-:-:S02]  /*0420*/  SHF.R.S32.HI R4, RZ, 0x1f, R31 ;  /* 0x0000001fff047819 */ /* 0x000fc4000001141f */
[----:B------:R-:W-:Y:S02]  /*0430*/  SHF.R.U32.HI R12, RZ, 0x6, R3 ;  /* 0x00000006ff0c7819 */ /* 0x000fe40000011603 */
[----:B------:R-:W-:Y:S02]  /*0440*/  LEA.HI R3, R4, R31, RZ, 0x2 ;  /* 0x0000001f04037211 */ /* 0x000fe400078f10ff */
[----:B------:R-:W-:Y:S01]  /*0450*/  SHF.L.U32 R5, R27, 0x4, RZ ;  /* 0x000000041b057819 */ /* 0x000fe200000006ff */
[----:B------:R-:W-:Y:S01]  /*0460*/  IMAD R24, R12, -0x50, R31 ;  /* 0xffffffb00c187824 */ /* 0x000fe200078e021f */
[----:B------:R-:W-:Y:S02]  /*0470*/  SHF.R.S32.HI R25, RZ, 0x2, R3 ;  /* 0x00000002ff197819 */ /* 0x000fe40000011403 */
[----:B------:R-:W-:Y:S01]  /*0480*/  LOP3.LUT R26, R5, 0xfffffff0, R26, 0xe2, !PT ;  /* 0xfffffff0051a7812 */ /* 0x000fe200078ee21a */
[----:B------:R-:W-:Y:S01]  /*0490*/  IMAD R23, R24, 0x28, R29 ;  /* 0x0000002818177824 */ /* 0x000fe200078e021d */
[----:B------:R-:W-:-:S02]  /*04a0*/  IADD3 R7, R25, 0xa0, RZ ;  /* 0x000000a019077810 */ /* 0x000fc40007ffe0ff */
[C---:B------:R-:W-:Y:S02]  /*04b0*/  IADD3 R5, R25.reuse, 0x50, RZ ;  /* 0x0000005019057810 */ /* 0x040fe40007ffe0ff */
[----:B------:R-:W-:Y:S02]  /*04c0*/  SHF.R.S32.HI R8, RZ, 0x1f, R7 ;  /* 0x0000001fff087819 */ /* 0x000fe40000011407 */
[----:B------:R-:W-:Y:S02]  /*04d0*/  IADD3 R9, R25, 0xf0, RZ ;  /* 0x000000f019097810 */ /* 0x000fe40007ffe0ff */
[----:B------:R-:W-:Y:S02]  /*04e0*/  SHF.R.S32.HI R6, RZ, 0x1f, R5 ;  /* 0x0000001fff067819 */ /* 0x000fe40000011405 */
[----:B------:R-:W-:Y:S02]  /*04f0*/  LEA.HI R8, R8, R7, RZ, 0x2 ;  /* 0x0000000708087211 */ /* 0x000fe400078f10ff */
[----:B------:R-:W-:-:S02]  /*0500*/  LOP3.LUT R7, R0, 0x8, RZ, 0xfc, !PT ;  /* 0x0000000800077812 */ /* 0x000fc400078efcff */
[----:B------:R-:W-:Y:S02]  /*0510*/  SHF.R.S32.HI R10, RZ, 0x1f, R9 ;  /* 0x0000001fff0a7819 */ /* 0x000fe40000011409 */
[----:B------:R-:W-:Y:S01]  /*0520*/  LEA.HI R6, R6, R5, RZ, 0x2 ;  /* 0x0000000506067211 */ /* 0x000fe200078f10ff */
[----:B---3--:R-:W-:Y:S01]  /*0530*/  IMAD.WIDE.U32 R58, R7, 0x4, R58 ;  /* 0x00000004073a7825 */ /* 0x008fe200078e003a */
[----:B------:R-:W-:Y:S02]  /*0540*/  SHF.L.U32 R0, R31, 0x1, RZ ;  /* 0x000000011f007819 */ /* 0x000fe400000006ff */
[----:B------:R-:W-:Y:S02]  /*0550*/  LEA.HI R5, R4, R31, RZ, 0x4 ;  /* 0x0000001f04057211 */ /* 0x000fe400078f20ff */
[----:B------:R-:W-:Y:S02]  /*0560*/  LOP3.LUT R4, R3, 0xfffffffc, RZ, 0xc0, !PT ;  /* 0xfffffffc03047812 */ /* 0x000fe400078ec0ff */
[----:B------:R-:W-:-:S02]  /*0570*/  LOP3.LUT R2, R2, 0xf0, RZ, 0xc0, !PT ;  /* 0x000000f002027812 */ /* 0x000fc400078ec0ff */
[----:B------:R-:W-:Y:S01]  /*0580*/  LEA.HI R10, R10, R9, RZ, 0x2 ;  /* 0x000000090a0a7211 */ /* 0x000fe200078f10ff */
[----:B------:R-:W-:Y:S01]  /*0590*/  IMAD.IADD R4, R31, 0x1, -R4 ;  /* 0x000000011f047824 */ /* 0x000fe200078e0a04 */
[----:B------:R-:W-:Y:S02]  /*05a0*/  LOP3.LUT R18, R0, 0x18, RZ, 0xc0, !PT ;  /* 0x0000001800127812 */ /* 0x000fe400078ec0ff */
[----:B------:R-:W-:Y:S02]  /*05b0*/  IADD3 R2, R2, R12, RZ ;  /* 0x0000000c02027210 */ /* 0x000fe40007ffe0ff */
[----:B------:R-:W-:Y:S02]  /*05c0*/  LOP3.LUT R14, R0, 0x18, RZ, 0xc, !PT ;  /* 0x00000018000e7812 */ /* 0x000fe400078e0cff */
[----:B------:R-:W-:Y:S02]  /*05d0*/  SHF.R.U32.HI R5, RZ, 0x4, R5 ;  /* 0x00000004ff057819 */ /* 0x000fe40000011605 */
[----:B------:R-:W-:-:S02]  /*05e0*/  SHF.R.U32.HI R21, RZ, 0x2, R6 ;  /* 0x00000002ff157819 */ /* 0x000fc40000011606 */
[----:B------:R-:W-:Y:S02]  /*05f0*/  SHF.R.U32.HI R3, RZ, 0x2, R8 ;  /* 0x00000002ff037819 */ /* 0x000fe40000011608 */
[----:B------:R-:W-:Y:S02]  /*0600*/  SHF.R.U32.HI R19, RZ, 0x2, R10 ;  /* 0x00000002ff137819 */ /* 0x000fe4000001160a */
[----:B------:R-:W-:Y:S02]  /*0610*/  LEA R17, R31, R28, 0x5 ;  /* 0x0000001c1f117211 */ /* 0x000fe400078e28ff */
[----:B------:R-:W-:Y:S02]  /*0620*/  LOP3.LUT R0, R18, 0x10, RZ, 0x3c, !PT ;  /* 0x0000001012007812 */ /* 0x000fe400078e3cff */
[----:B------:R-:W-:Y:S01]  /*0630*/  LEA R23, R12, R23, 0x3 ;  /* 0x000000170c177211 */ /* 0x000fe200078e18ff */
[----:B------:R-:W-:Y:S01]  /*0640*/  IMAD R12, R2, 0x280, RZ ;  /* 0x00000280020c7824 */ /* 0x000fe200078e02ff */
[----:B------:R-:W-:-:S02]  /*0650*/  LOP3.LUT R22, R4, 0x3, R5, 0x78, !PT ;  /* 0x0000000304167812 */ /* 0x000fc400078e7805 */
[C---:B------:R-:W-:Y:S02]  /*0660*/  LOP3.LUT R21, R4.reuse, 0x3, R21, 0x78, !PT ;  /* 0x0000000304157812 */ /* 0x040fe400078e7815 */
[C---:B------:R-:W-:Y:S02]  /*0670*/  LOP3.LUT R20, R4.reuse, 0x3, R3, 0x78, !PT ;  /* 0x0000000304147812 */ /* 0x040fe400078e7803 */
[----:B------:R-:W-:Y:S02]  /*0680*/  LOP3.LUT R19, R4, 0x3, R19, 0x78, !PT ;  /* 0x0000000304137812 */ /* 0x000fe400078e7813 */
[C---:B------:R-:W-:Y:S02]  /*0690*/  IADD3 R14, R17.reuse, R14, RZ ;  /* 0x0000000e110e7210 */ /* 0x040fe40007ffe0ff */
[C---:B------:R-:W-:Y:S02]  /*06a0*/  IADD3 R13, R17.reuse, R18, RZ ;  /* 0x00000012110d7210 */ /* 0x040fe40007ffe0ff */
[----:B------:R-:W-:-:S07]  /*06b0*/  IADD3 R11, R17, R0, RZ ;  /* 0x00000000110b7210 */ /* 0x000fce0007ffe0ff */
.L_x_1700:
[C---:B------:R-:W-:Y:S01]  /*06c0*/  LOP3.LUT R79, R49.reuse, 0x1, RZ, 0xc0, !PT ;  /* 0x00000001314f7812 */ /* 0x040fe200078ec0ff */
[----:B------:R-:W-:Y:S01]  /*06d0*/  ULDC.64 UR12, c[0x0][0x248] ;  /* 0x00009200000c7ab9 */ /* 0x000fe20000000a00 */
[--C-:B-1----:R-:W-:Y:S01]  /*06e0*/  SHF.R.U64 R7, R49, 0x1, R100.reuse ;  /* 0x0000000131077819 */ /* 0x102fe20000001264 */
[----:B0-----:R-:W0:Y:S01]  /*06f0*/  LDC.64 R36, c[0x0][0x238] ;  /* 0x00008e00ff247b82 */ /* 0x001e220000000a00 */
[----:B------:R-:W-:Y:S01]  /*0700*/  SHF.R.U32.HI R4, RZ, 0x1, R100 ;  /* 0x00000001ff047819 */ /* 0x000fe20000011664 */
[----:B------:R-:W-:Y:S01]  /*0710*/  IMAD R79, R79, 0x140, RZ ;  /* 0x000001404f4f7824 */ /* 0x000fe200078e02ff */
[----:B------:R-:W-:Y:S01]  /*0720*/  ULDC.64 UR14, c[0x0][0x228] ;  /* 0x00008a00000e7ab9 */ /* 0x000fe20000000a00 */
[----:B------:R-:W-:Y:S02]  /*0730*/  ULDC UR5, c[0x0][0x250] ;  /* 0x0000940000057ab9 */ /* 0x000fe40000000800 */
[----:B------:R-:W-:Y:S01]  /*0740*/  IMAD R33, R4, 0x28000, RZ ;  /* 0x0002800004217824 */ /* 0x000fe200078e02ff */
[----:B------:R-:W-:-:S04]  /*0750*/  LEA R80, R24, R79, 0x2 ;  /* 0x0000004f18507211 */ /* 0x000fc800078e10ff */
[----:B------:R-:W-:Y:S01]  /*0760*/  SHF.R.S32.HI R81, RZ, 0x1f, R80 ;  /* 0x0000001fff517819 */ /* 0x000fe20000011450 */
[----:B------:R-:W-:-:S05]  /*0770*/  IMAD.WIDE.U32 R2, R80, -0x33333333, RZ ;  /* 0xcccccccd50027825 */ /* 0x000fca00078e00ff */
[----:B------:R-:W-:Y:S01]  /*0780*/  SHF.R.U32.HI R47, RZ, 0x5, R3 ;  /* 0x00000005ff2f7819 */ /* 0x000fe20000011603 */
[----:B------:R-:W-:-:S03]  /*0790*/  IMAD.WIDE.U32 R2, R7, 0x28000, R80 ;  /* 0x0002800007027825 */ /* 0x000fc600078e0050 */
[----:B------:R-:W-:Y:S01]  /*07a0*/  LEA R0, P0, R7, R47, 0x4 ;  /* 0x0000002f07007211 */ /* 0x000fe200078020ff */
[----:B------:R-:W-:Y:S01]  /*07b0*/  IMAD.IADD R33, R3, 0x1, R33 ;  /* 0x0000000103217824 */ /* 0x000fe200078e0221 */
[----:B------:R-:W-:Y:S02]  /*07c0*/  IADD3 R9, P1, R12, R2, RZ ;  /* 0x000000020c097210 */ /* 0x000fe40007f3e0ff */
[----:B------:R-:W-:Y:S02]  /*07d0*/  LEA.HI.X R7, R7, RZ, R4, 0x4, P0 ;  /* 0x000000ff07077211 */ /* 0x000fe400000f2404 */
[C---:B------:R-:W-:Y:S01]  /*07e0*/  LEA R62, P0, R0.reuse, UR12, 0x3 ;  /* 0x0000000c003e7c11 */ /* 0x040fe2000f8018ff */
[----:B------:R-:W1:Y:S01]  /*07f0*/  LDC.64 R4, c[0x0][0x240] ;  /* 0x00009000ff047b82 */ /* 0x000e620000000a00 */
[----:B------:R-:W-:Y:S02]  /*0800*/  SHF.L.U32 R10, R9, 0x1, RZ ;  /* 0x00000001090a7819 */ /* 0x000fe400000006ff */
[----:B------:R-:W-:Y:S01]  /*0810*/  LEA.HI.X R63, R0, UR13, R7, 0x3, P0 ;  /* 0x0000000d003f7c11 */ /* 0x000fe200080f1c07 */
[----:B------:R-:W-:Y:S01]  /*0820*/  ULDC.64 UR12, c[0x0][0x230] ;  /* 0x00008c00000c7ab9 */ /* 0x000fe20000000a00 */
[----:B------:R-:W-:-:S02]  /*0830*/  IADD3.X R0, RZ, R33, RZ, P1, !PT ;  /* 0x00000021ff007210 */ /* 0x000fc40000ffe4ff */
[----:B------:R-:W-:Y:S02]  /*0840*/  IADD3 R34, P0, R10, UR12, RZ ;  /* 0x0000000c0a227c10 */ /* 0x000fe4000ff1e0ff */
[----:B------:R-:W-:Y:S01]  /*0850*/  SHF.L.U64.HI R9, R9, 0x1, R0 ;  /* 0x0000000109097819 */ /* 0x000fe20000010200 */
[----:B------:R-:W2:Y:S03]  /*0860*/  LDG.E.64.CONSTANT R62, desc[UR8][R62.64] ;  /* 0x000000083e3e7981 */ /* 0x000ea6000c1e9b00 */
[----:B------:R-:W-:Y:S01]  /*0870*/  IADD3.X R35, R9, UR13, RZ, P0, !PT ;  /* 0x0000000d09237c10 */ /* 0x000fe200087fe4ff */
[----:B0-----:R-:W-:-:S05]  /*0880*/  IMAD.WIDE R36, R80, 0x2, R36 ;  /* 0x0000000250247825 */ /* 0x001fca00078e0224 */
[----:B------:R-:W3:Y:S01]  /*0890*/  LDG.E.64.CONSTANT R34, desc[UR8][R34.64] ;  /* 0x0000000822227981 */ /* 0x000ee2000c1e9b00 */
[----:B------:R-:W-:-:S03]  /*08a0*/  IADD3 R3, R12, 0xa00, RZ ;  /* 0x00000a000c037810 */ /* 0x000fc60007ffe0ff */
[----:B------:R-:W4:Y:S01]  /*08b0*/  LDG.E.64.CONSTANT R36, desc[UR8][R36.64] ;  /* 0x0000000824247981 */ /* 0x000f22000c1e9b00 */
[----:B-1----:R-:W-:Y:S01]  /*08c0*/  IMAD.WIDE R80, R80, 0x2, R4 ;  /* 0x0000000250507825 */ /* 0x002fe200078e0204 */
[----:B------:R-:W-:-:S04]  /*08d0*/  IADD3 R3, P0, R3, R2, RZ ;  /* 0x0000000203037210 */ /* 0x000fc80007f1e0ff */
[----:B------:R-:W-:Y:S01]  /*08e0*/  IADD3.X R0, RZ, R33, RZ, P0, !PT ;  /* 0x00000021ff007210 */ /* 0x000fe200007fe4ff */
[----:B------:R-:W5:Y:S01]  /*08f0*/  LDG.E.64.CONSTANT R80, desc[UR8][R80.64] ;  /* 0x0000000850507981 */ /* 0x000f62000c1e9b00 */
[C---:B------:R-:W-:Y:S02]  /*0900*/  SHF.L.U32 R8, R3.reuse, 0x1, RZ ;  /* 0x0000000103087819 */ /* 0x040fe400000006ff */
[----:B------:R-:W-:Y:S02]  /*0910*/  SHF.L.U64.HI R7, R3, 0x1, R0 ;  /* 0x0000000103077819 */ /* 0x000fe40000010200 */
[----:B------:R-:W-:Y:S02]  /*0920*/  IADD3 R76, P0, R8, UR12, RZ ;  /* 0x0000000c084c7c10 */ /* 0x000fe4000ff1e0ff */
[----:B------:R-:W-:Y:S02]  /*0930*/  IADD3 R3, R12, 0x1400, RZ ;  /* 0x000014000c037810 */ /* 0x000fe40007ffe0ff */
[----:B------:R-:W-:-:S02]  /*0940*/  IADD3.X R77, R7, UR13, RZ, P0, !PT ;  /* 0x0000000d074d7c10 */ /* 0x000fc400087fe4ff */
[----:B------:R-:W-:-:S04]  /*0950*/  IADD3 R3, P0, R3, R2, RZ ;  /* 0x0000000203037210 */ /* 0x000fc80007f1e0ff */
[----:B------:R-:W-:Y:S01]  /*0960*/  IADD3.X R4, RZ, R33, RZ, P0, !PT ;  /* 0x00000021ff047210 */ /* 0x000fe200007fe4ff */
[C---:B------:R-:W-:Y:S01]  /*0970*/  IMAD.SHL.U32 R6, R3.reuse, 0x2, RZ ;  /* 0x0000000203067824 */ /* 0x040fe200078e00ff */
[----:B------:R-:W5:Y:S02]  /*0980*/  LDG.E.64.CONSTANT R76, desc[UR8][R76.64] ;  /* 0x000000084c4c7981 */ /* 0x000f64000c1e9b00 */
[----:B------:R-:W-:Y:S02]  /*0990*/  SHF.L.U64.HI R4, R3, 0x1, R4 ;  /* 0x0000000103047819 */ /* 0x000fe40000010204 */
[----:B------:R-:W-:-:S04]  /*09a0*/  IADD3 R74, P0, R6, UR12, RZ ;  /* 0x0000000c064a7c10 */ /* 0x000fc8000ff1e0ff */
[----:B------:R-:W-:-:S06]  /*09b0*/  IADD3.X R75, R4, UR13, RZ, P0, !PT ;  /* 0x0000000d044b7c10 */ /* 0x000fcc00087fe4ff */
[----:B------:R-:W5:Y:S01]  /*09c0*/  LDG.E.64.CONSTANT R74, desc[UR8][R74.64] ;  /* 0x000000084a4a7981 */ /* 0x000f62000c1e9b00 */
[----:B------:R-:W-:-:S04]  /*09d0*/  IADD3 R3, R12, 0x1e00, RZ ;  /* 0x00001e000c037810 */ /* 0x000fc80007ffe0ff */
[----:B------:R-:W-:Y:S02]  /*09e0*/  IADD3 R3, P1, R3, R2, RZ ;  /* 0x0000000203037210 */ /* 0x000fe40007f3e0ff */
[----:B------:R-:W-:Y:S02]  /*09f0*/  IADD3 R64, P0, R10, UR14, RZ ;  /* 0x0000000e0a407c10 */ /* 0x000fe4000ff1e0ff */
[----:B------:R-:W-:Y:S02]  /*0a00*/  IADD3.X R0, RZ, R33, RZ, P1, !PT ;  /* 0x00000021ff007210 */ /* 0x000fe40000ffe4ff */
[----:B------:R-:W-:Y:S02]  /*0a10*/  SHF.L.U32 R2, R3, 0x1, RZ ;  /* 0x0000000103027819 */ /* 0x000fe400000006ff */
[----:B------:R-:W-:Y:S02]  /*0a20*/  IADD3.X R65, R9, UR15, RZ, P0, !PT ;  /* 0x0000000f09417c10 */ /* 0x000fe400087fe4ff */
[----:B------:R-:W-:-:S02]  /*0a30*/  SHF.L.U64.HI R0, R3, 0x1, R0 ;  /* 0x0000000103007819 */ /* 0x000fc40000010200 */
[----:B------:R-:W-:Y:S02]  /*0a40*/  IADD3 R66, P0, R2, UR12, RZ ;  /* 0x0000000c02427c10 */ /* 0x000fe4000ff1e0ff */
[----:B------:R-:W5:Y:S02]  /*0a50*/  LDG.E.64.CONSTANT R64, desc[UR8][R64.64] ;  /* 0x0000000840407981 */ /* 0x000f64000c1e9b00 */
        /* <DEDUP_REMOVED lines=13> */
[--C-:B---3--:R-:W-:Y:S02]  /*0b30*/  HADD2.F32 R33, -RZ, R34.reuse.H1_H1 ;  /* 0x30000022ff217230 */ /* 0x108fe40000004100 */
[----:B------:R-:W-:-:S03]  /*0b40*/  HADD2.F32 R3, -RZ, R34.H0_H0 ;  /* 0x20000022ff037230 */ /* 0x000fc60000004100 */
[C---:B------:R-:W-:Y:S01]  /*0b50*/  FADD.FTZ R34, -R62.reuse, R33 ;  /* 0x000000213e227221 */ /* 0x040fe20000010100 */
[--C-:B------:R-:W-:Y:S02]  /*0b60*/  HADD2.F32 R33, -RZ, R35.reuse.H0_H0 ;  /* 0x20000023ff217230 */ /* 0x100fe40000004100 */
[--C-:B----4-:R-:W-:Y:S02]  /*0b70*/  HADD2.F32 R5, -RZ, R36.reuse.H0_H0 ;  /* 0x20000024ff057230 */ /* 0x110fe40000004100 */
[----:B------:R-:W-:Y:S02]  /*0b80*/  HADD2.F32 R43, -RZ, R36.H1_H1 ;  /* 0x30000024ff2b7230 */ /* 0x000fe40000004100 */
[C---:B------:R-:W-:Y:S01]  /*0b90*/  FADD.FTZ R36, -R62.reuse, R33 ;  /* 0x000000213e247221 */ /* 0x040fe20000010100 */
[----:B------:R-:W-:Y:S01]  /*0ba0*/  FADD.FTZ R38, -R62, R3 ;  /* 0x000000033e267221 */ /* 0x000fe20000010100 */
[----:B------:R-:W-:Y:S02]  /*0bb0*/  HADD2.F32 R33, -RZ, R35.H1_H1 ;  /* 0x30000023ff217230 */ /* 0x000fe40000004100 */
[----:B-----5:R-:W-:-:S02]  /*0bc0*/  HADD2.F32 R88, -RZ, R80.H0_H0 ;  /* 0x20000050ff587230 */ /* 0x020fc40000004100 */
[C---:B0-----:R-:W-:Y:S01]  /*0bd0*/  FMUL.FTZ R3, R45.reuse, R38 ;  /* 0x000000262d037220 */ /* 0x041fe20000410000 */
[----:B------:R-:W-:Y:S02]  /*0be0*/  HADD2.F32 R94, -RZ, R80.H1_H1 ;  /* 0x30000050ff5e7230 */ /* 0x000fe40000004100 */
[----:B------:R-:W-:Y:S01]  /*0bf0*/  FADD.FTZ R38, -R62, R33 ;  /* 0x000000213e267221 */ /* 0x000fe20000010100 */
[--C-:B------:R-:W-:Y:S02]  /*0c00*/  HADD2.F32 R41, -RZ, R37.reuse.H0_H0 ;  /* 0x20000025ff297230 */ /* 0x100fe40000004100 */
[----:B------:R-:W-:Y:S01]  /*0c10*/  FMUL.FTZ R39, R45, R34 ;  /* 0x000000222d277220 */ /* 0x000fe20000410000 */
[----:B------:R-:W-:Y:S01]  /*0c20*/  FFMA.FTZ R82, R3, R5, R88 ;  /* 0x0000000503527223 */ /* 0x000fe20000010058 */
[----:B------:R-:W-:Y:S02]  /*0c30*/  HADD2.F32 R37, -RZ, R37.H1_H1 ;  /* 0x30000025ff257230 */ /* 0x000fe40000004100 */
[----:B------:R-:W-:Y:S01]  /*0c40*/  FMUL.FTZ R33, R45, R38 ;  /* 0x000000262d217220 */ /* 0x000fe20000410000 */
[----:B------:R-:W-:-:S02]  /*0c50*/  HADD2.F32 R78, -RZ, R81.H1_H1 ;  /* 0x30000051ff4e7230 */ /* 0x000fc40000004100 */
[----:B------:R-:W-:Y:S01]  /*0c60*/  FFMA.FTZ R84, R39, R43, R94 ;  /* 0x0000002b27547223 */ /* 0x000fe2000001005e */
[----:B------:R-:W-:Y:S02]  /*0c70*/  HADD2.F32 R80, -RZ, R81.H0_H0 ;  /* 0x20000051ff507230 */ /* 0x000fe40000004100 */
[----:B------:R-:W-:Y:S01]  /*0c80*/  FMUL.FTZ R35, R45, R36 ;  /* 0x000000242d237220 */ /* 0x000fe20000410000 */
[----:B------:R-:W-:Y:S01]  /*0c90*/  FMUL.FTZ R34, R82, -1.4426950216293334961 ;  /* 0xbfb8aa3b52227820 */ /* 0x000fe20000410000 */
[----:B------:R-:W-:Y:S01]  /*0ca0*/  FFMA.FTZ R96, R33, R37, R78 ;  /* 0x0000002521607223 */ /* 0x000fe2000001004e */
[----:B------:R-:W-:Y:S01]  /*0cb0*/  FMUL.FTZ R36, R84, -1.4426950216293334961 ;  /* 0xbfb8aa3b54247820 */ /* 0x000fe20000410000 */
[----:B------:R-:W-:Y:S02]  /*0cc0*/  FFMA.FTZ R95, R35, R41, R80 ;  /* 0x00000029235f7223 */ /* 0x000fe40000010050 */
[----:B------:R-:W-:Y:S01]  /*0cd0*/  FMUL.FTZ R40, R96, -1.4426950216293334961 ;  /* 0xbfb8aa3b60287820 */ /* 0x000fe20000410000 */
[----:B------:R-:W0:Y:S01]  /*0ce0*/  MUFU.EX2 R34, R34 ;  /* 0x0000002200227308 */ /* 0x000e220000000800 */
[----:B------:R-:W-:-:S02]  /*0cf0*/  HADD2.F32 R63, -RZ, R76.H0_H0 ;  /* 0x2000004cff3f7230 */ /* 0x000fc40000004100 */
[----:B------:R-:W-:Y:S01]  /*0d00*/  FMUL.FTZ R38, R95, -1.4426950216293334961 ;  /* 0xbfb8aa3b5f267820 */ /* 0x000fe20000410000 */
[----:B------:R-:W-:-:S04]  /*0d10*/  HADD2.F32 R81, -RZ, R76.H1_H1 ;  /* 0x3000004cff517230 */ /* 0x000fc80000004100 */
[----:B------:R-:W1:Y:S01]  /*0d20*/  MUFU.EX2 R36, R36 ;  /* 0x0000002400247308 */ /* 0x000e620000000800 */
[----:B------:R-:W-:Y:S01]  /*0d30*/  FADD.FTZ R48, -R62, R63 ;  /* 0x0000003f3e307221 */ /* 0x000fe20000010100 */
[----:B------:R-:W-:-:S06]  /*0d40*/  HADD2.F32 R63, -RZ, R77.H0_H0 ;  /* 0x2000004dff3f7230 */ /* 0x000fcc0000004100 */
[----:B------:R-:W2:Y:S01]  /*0d50*/  MUFU.EX2 R93, R40 ;  /* 0x00000028005d7308 */ /* 0x000ea20000000800 */
[----:B------:R-:W-:-:S07]  /*0d60*/  HADD2.F32 R77, -RZ, R77.H1_H1 ;  /* 0x3000004dff4d7230 */ /* 0x000fce0000004100 */
[----:B------:R3:W4:Y:S01]  /*0d70*/  MUFU.EX2 R76, R38 ;  /* 0x00000026004c7308 */ /* 0x0007220000000800 */
[C---:B------:R-:W-:Y:S01]  /*0d80*/  FADD.FTZ R42, -R62.reuse, R77 ;  /* 0x0000004d3e2a7221 */ /* 0x040fe20000010100 */
[----:B------:R-:W-:Y:S02]  /*0d90*/  HADD2.F32 R77, -RZ, R74.H1_H1 ;  /* 0x3000004aff4d7230 */ /* 0x000fe40000004100 */
[----:B------:R-:W-:Y:S01]  /*0da0*/  FADD.FTZ R46, -R62, R81 ;  /* 0x000000513e2e7221 */ /* 0x000fe20000010100 */
[----:B0-----:R-:W-:Y:S01]  /*0db0*/  FADD.FTZ R34, R34, 1 ;  /* 0x3f80000022227421 */ /* 0x001fe20000010000 */
[C---:B------:R-:W-:Y:S02]  /*0dc0*/  FADD.FTZ R44, -R62.reuse, R63 ;  /* 0x0000003f3e2c7221 */ /* 0x040fe40000010100 */
[----:B------:R-:W-:Y:S01]  /*0dd0*/  FMUL.FTZ R46, R45, R46 ;  /* 0x0000002e2d2e7220 */ /* 0x000fe20000410000 */
[----:B---3--:R-:W-:Y:S01]  /*0de0*/  FADD.FTZ R38, -R62, R77 ;  /* 0x0000004d3e267221 */ /* 0x008fe20000010100 */
[----:B-1----:R-:W-:Y:S01]  /*0df0*/  FADD.FTZ R77, R36, 1 ;  /* 0x3f800000244d7421 */ /* 0x002fe20000010000 */
[----:B--2---:R-:W-:Y:S01]  /*0e00*/  FADD.FTZ R104, R93, 1 ;  /* 0x3f8000005d687421 */ /* 0x004fe20000010000 */
[----:B------:R-:W0:Y:S01]  /*0e10*/  MUFU.RCP R98, R34 ;  /* 0x0000002200627308 */ /* 0x000e220000001000 */
[----:B------:R-:W-:Y:S01]  /*0e20*/  FMUL.FTZ R48, R45, R48 ;  /* 0x000000302d307220 */ /* 0x000fe20000410000 */
[----:B------:R-:W-:Y:S01]  /*0e30*/  FFMA.FTZ R83, R43, R46, R94 ;  /* 0x0000002e2b537223 */ /* 0x000fe2000001005e */
[----:B----4-:R-:W-:Y:S01]  /*0e40*/  FADD.FTZ R99, R76, 1 ;  /* 0x3f8000004c637421 */ /* 0x010fe20000010000 */
[----:B------:R-:W-:-:S04]  /*0e50*/  FMUL.FTZ R44, R45, R44 ;  /* 0x0000002c2d2c7220 */ /* 0x000fc80000410000 */
[----:B------:R0:W1:Y:S01]  /*0e60*/  MUFU.RCP R101, R77 ;  /* 0x0000004d00657308 */ /* 0x0000620000001000 */
[----:B------:R-:W-:Y:S01]  /*0e70*/  FFMA.FTZ R81, R5, R48, R88 ;  /* 0x0000003005517223 */ /* 0x000fe20000010058 */
[----:B------:R-:W-:Y:S01]  /*0e80*/  FMUL.FTZ R86, R83, -1.4426950216293334961 ;  /* 0xbfb8aa3b53567820 */ /* 0x000fe20000410000 */
[----:B------:R-:W-:Y:S01]  /*0e90*/  FFMA.FTZ R85, R41, R44, R80 ;  /* 0x0000002c29557223 */ /* 0x000fe20000010050 */
[----:B------:R-:W-:-:S04]  /*0ea0*/  FMUL.FTZ R42, R45, R42 ;  /* 0x0000002a2d2a7220 */ /* 0x000fc80000410000 */
[----:B------:R2:W3:Y:S01]  /*0eb0*/  MUFU.RCP R102, R99 ;  /* 0x0000006300667308 */ /* 0x0004e20000001000 */
[----:B------:R-:W-:-:S07]  /*0ec0*/  FMUL.FTZ R97, R81, -1.4426950216293334961 ;  /* 0xbfb8aa3b51617820 */ /* 0x000fce0000410000 */
[----:B------:R-:W4:Y:S01]  /*0ed0*/  MUFU.RCP R104, R104 ;  /* 0x0000006800687308 */ /* 0x000f220000001000 */
[----:B------:R-:W-:Y:S01]  /*0ee0*/  FMUL.FTZ R92, R85, -1.4426950216293334961 ;  /* 0xbfb8aa3b555c7820 */ /* 0x000fe20000410000 */
[----:B------:R-:W-:Y:S01]  /*0ef0*/  FFMA.FTZ R89, R37, R42, R78 ;  /* 0x0000002a25597223 */ /* 0x000fe2000001004e */
[----:B------:R-:W-:Y:S02]  /*0f00*/  HADD2.F32 R103, -RZ, R75.H0_H0 ;  /* 0x2000004bff677230 */ /* 0x000fe40000004100 */
[----:B0-----:R-:W-:-:S03]  /*0f10*/  FADD.FTZ R77, -R98, 1 ;  /* 0x3f800000624d7421 */ /* 0x001fc60000010100 */
[----:B------:R-:W0:Y:S01]  /*0f20*/  MUFU.EX2 R86, R86 ;  /* 0x0000005600567308 */ /* 0x000e220000000800 */
[----:B------:R-:W-:Y:S01]  /*0f30*/  FMUL.FTZ R90, R89, -1.4426950216293334961 ;  /* 0xbfb8aa3b595a7820 */ /* 0x000fe20000410000 */
[----:B------:R-:W-:Y:S02]  /*0f40*/  HADD2.F32 R63, -RZ, R74.H0_H0 ;  /* 0x2000004aff3f7230 */ /* 0x000fe40000004100 */
[----:B------:R-:W-:Y:S01]  /*0f50*/  FADD.FTZ R36, -R62, R103 ;  /* 0x000000673e247221 */ /* 0x000fe20000010100 */
[----:B-1----:R-:W-:-:S03]  /*0f60*/  FADD.FTZ R103, -R101, 1 ;  /* 0x3f80000065677421 */ /* 0x002fc60000010100 */
[----:B------:R-:W1:Y:S01]  /*0f70*/  MUFU.EX2 R97, R97 ;  /* 0x0000006100617308 */ /* 0x000e620000000800 */
[----:B--2---:R-:W-:Y:S01]  /*0f80*/  FFMA.FTZ R99, R82, R77, 1 ;  /* 0x3f80000052637423 */ /* 0x004fe2000001004d */
[----:B---3--:R-:W-:Y:S01]  /*0f90*/  FADD.FTZ R82, -R102, 1 ;  /* 0x3f80000066527421 */ /* 0x008fe20000010100 */
[----:B----4-:R-:W-:-:S05]  /*0fa0*/  FADD.FTZ R105, -R104, 1 ;  /* 0x3f80000068697421 */ /* 0x010fca0000010100 */
[----:B------:R-:W2:Y:S01]  /*0fb0*/  MUFU.EX2 R92, R92 ;  /* 0x0000005c005c7308 */ /* 0x000ea20000000800 */
[----:B------:R-:W-:Y:S01]  /*0fc0*/  FADD.FTZ R40, -R62, R63 ;  /* 0x0000003f3e287221 */ /* 0x000fe20000010100 */
[----:B------:R-:W-:Y:S01]  /*0fd0*/  FFMA.FTZ R84, R84, R103, 1 ;  /* 0x3f80000054547423 */ /* 0x000fe20000010067 */
[----:B------:R-:W-:Y:S01]  /*0fe0*/  FFMA.FTZ R103, R95, R82, 1 ;  /* 0x3f8000005f677423 */ /* 0x000fe20000010052 */
[----:B------:R-:W-:-:S04]  /*0ff0*/  FFMA.FTZ R105, R96, R105, 1 ;  /* 0x3f80000060697423 */ /* 0x000fc80000010069 */
[----:B------:R-:W3:Y:S01]  /*1000*/  MUFU.EX2 R90, R90 ;  /* 0x0000005a005a7308 */ /* 0x000ee20000000800 */
[--C-:B------:R-:W-:Y:S02]  /*1010*/  HADD2.F32 R82, -RZ, R64.reuse.H0_H0 ;  /* 0x20000040ff527230 */ /* 0x100fe40000004100 */
[----:B------:R-:W-:Y:S01]  /*1020*/  FMUL.FTZ R40, R45, R40 ;  /* 0x000000282d287220 */ /* 0x000fe20000410000 */
[----:B------:R-:W-:Y:S01]  /*1030*/  FMUL.FTZ R99, R98, R99 ;  /* 0x0000006362637220 */ /* 0x000fe20000410000 */
[----:B------:R-:W-:Y:S01]  /*1040*/  FMUL.FTZ R101, R101, R84 ;  /* 0x0000005465657220 */ /* 0x000fe20000410000 */
[----:B------:R-:W-:Y:S02]  /*1050*/  HADD2.F32 R84, -RZ, R64.H1_H1 ;  /* 0x30000040ff547230 */ /* 0x000fe40000004100 */
[----:B------:R-:W-:Y:S01]  /*1060*/  FMUL.FTZ R104, R104, R105 ;  /* 0x0000006968687220 */ /* 0x000fe20000410000 */
[----:B------:R-:W-:Y:S02]  /*1070*/  HADD2.F32 R64, -RZ, R65.H0_H0 ;  /* 0x20000041ff407230 */ /* 0x000fe40000004100 */
[----:B------:R-:W-:Y:S01]  /*1080*/  FMUL.FTZ R103, R102, R103 ;  /* 0x0000006766677220 */ /* 0x000fe20000410000 */
[----:B0-----:R-:W-:Y:S01]  /*1090*/  FADD.FTZ R96, R86, 1 ;  /* 0x3f80000056607421 */ /* 0x001fe20000010000 */
[----:B------:R-:W-:-:S02]  /*10a0*/  HADD2.F32 R105, -RZ, R66.H0_H0 ;  /* 0x20000042ff697230 */ /* 0x000fc40000004100 */
[----:B------:R-:W-:Y:S01]  /*10b0*/  FFMA.FTZ R63, R5, R40, R88 ;  /* 0x00000028053f7223 */ /* 0x000fe20000010058 */
[----:B------:R-:W-:Y:S01]  /*10c0*/  FMUL.FTZ R86, R82, R99 ;  /* 0x0000006352567220 */ /* 0x000fe20000410000 */
[----:B------:R-:W-:Y:S01]  /*10d0*/  FMUL.FTZ R38, R45, R38 ;  /* 0x000000262d267220 */ /* 0x000fe20000410000 */
[----:B-1----:R-:W-:Y:S01]  /*10e0*/  FADD.FTZ R95, R97, 1 ;  /* 0x3f800000615f7421 */ /* 0x002fe20000010000 */
[----:B------:R-:W-:Y:S01]  /*10f0*/  FMUL.FTZ R82, R64, R103 ;  /* 0x0000006740527220 */ /* 0x000fe20000410000 */
[----:B--2---:R-:W-:Y:S01]  /*1100*/  FADD.FTZ R97, R92, 1 ;  /* 0x3f8000005c617421 */ /* 0x004fe20000010000 */
[----:B------:R-:W-:Y:S01]  /*1110*/  FMUL.FTZ R91, R63, -1.4426950216293334961 ;  /* 0xbfb8aa3b3f5b7820 */ /* 0x000fe20000410000 */
[----:B------:R-:W-:Y:S01]  /*1120*/  FMUL.FTZ R84, R84, R101 ;  /* 0x0000006554547220 */ /* 0x000fe20000410000 */
[----:B------:R-:W-:Y:S01]  /*1130*/  FADD.FTZ R92, -R62, R105 ;  /* 0x000000693e5c7221 */ /* 0x000fe20000010100 */
[----:B------:R-:W-:Y:S01]  /*1140*/  FMUL.FTZ R64, R5, R86 ;  /* 0x0000005605407220 */ /* 0x000fe20000410000 */
[----:B------:R-:W-:Y:S01]  /*1150*/  FFMA.FTZ R74, R43, R38, R94 ;  /* 0x000000262b4a7223 */ /* 0x000fe2000001005e */
[----:B------:R-:W-:Y:S01]  /*1160*/  FMUL.FTZ R36, R45, R36 ;  /* 0x000000242d247220 */ /* 0x000fe20000410000 */
[----:B------:R-:W0:Y:S01]  /*1170*/  MUFU.RCP R96, R96 ;  /* 0x0000006000607308 */ /* 0x000e220000001000 */
[----:B------:R-:W-:-:S02]  /*1180*/  HADD2.F32 R99, -RZ, R65.H1_H1 ;  /* 0x30000041ff637230 */ /* 0x000fc40000004100 */
[----:B------:R-:W-:Y:S01]  /*1190*/  FMUL.FTZ R92, R45, R92 ;  /* 0x0000005c2d5c7220 */ /* 0x000fe20000410000 */
[----:B------:R-:W-:Y:S02]  /*11a0*/  HADD2.F32 R101, -RZ, R66.H1_H1 ;  /* 0x30000042ff657230 */ /* 0x000fe40000004100 */
[----:B---3--:R-:W-:Y:S01]  /*11b0*/  FADD.FTZ R98, R90, 1 ;  /* 0x3f8000005a627421 */ /* 0x008fe20000010000 */
[----:B------:R-:W-:Y:S01]  /*11c0*/  FMUL.FTZ R65, R43, R84 ;  /* 0x000000542b417220 */ /* 0x000fe20000410000 */
[----:B------:R-:W-:Y:S01]  /*11d0*/  FFMA.FTZ R66, R3, R64, RZ ;  /* 0x0000004003427223 */ /* 0x000fe200000100ff */
[----:B------:R-:W1:Y:S01]  /*11e0*/  MUFU.RCP R95, R95 ;  /* 0x0000005f005f7308 */ /* 0x000e620000001000 */
[----:B------:R-:W-:Y:S01]  /*11f0*/  FMUL.FTZ R87, R74, -1.4426950216293334961 ;  /* 0xbfb8aa3b4a577820 */ /* 0x000fe20000410000 */
[----:B------:R-:W-:Y:S02]  /*1200*/  HADD2.F32 R75, -RZ, R75.H1_H1 ;  /* 0x3000004bff4b7230 */ /* 0x000fe40000004100 */
[----:B------:R-:W-:Y:S01]  /*1210*/  FFMA.FTZ R76, R41, R36, R80 ;  /* 0x00000024294c7223 */ /* 0x000fe20000010050 */
[----:B------:R-:W-:Y:S01]  /*1220*/  FFMA.FTZ R64, R5, R92, R88 ;  /* 0x0000005c05407223 */ /* 0x000fe20000010058 */
[----:B------:R-:W-:-:S02]  /*1230*/  FFMA.FTZ R66, R39, R65, R66 ;  /* 0x0000004127427223 */ /* 0x000fc40000010042 */
[----:B------:R-:W2:Y:S01]  /*1240*/  MUFU.RCP R97, R97 ;  /* 0x0000006100617308 */ /* 0x000ea20000001000 */
[----:B------:R-:W-:Y:S01]  /*1250*/  FMUL.FTZ R93, R76, -1.4426950216293334961 ;  /* 0xbfb8aa3b4c5d7820 */ /* 0x000fe20000410000 */
[----:B------:R-:W-:Y:S01]  /*1260*/  FMUL.FTZ R65, R41, R82 ;  /* 0x0000005229417220 */ /* 0x000fe20000410000 */
[----:B------:R-:W-:Y:S01]  /*1270*/  FMUL.FTZ R88, R99, R104 ;  /* 0x0000006863587220 */ /* 0x000fe20000410000 */
[----:B------:R-:W-:-:S04]  /*1280*/  FADD.FTZ R106, -R62, R75 ;  /* 0x0000004b3e6a7221 */ /* 0x000fc80000010100 */
[----:B------:R-:W3:Y:S01]  /*1290*/  MUFU.EX2 R91, R91 ;  /* 0x0000005b005b7308 */ /* 0x000ee20000000800 */
[----:B------:R-:W-:Y:S01]  /*12a0*/  FADD.FTZ R90, -R62, R101 ;  /* 0x000000653e5a7221 */ /* 0x000fe20000010100 */
[----:B------:R-:W-:Y:S01]  /*12b0*/  FFMA.FTZ R102, R35, R65, R66 ;  /* 0x0000004123667223 */ /* 0x000fe20000010042 */
[----:B------:R-:W-:Y:S01]  /*12c0*/  FMUL.FTZ R99, R37, R88 ;  /* 0x0000005825637220 */ /* 0x000fe20000410000 */
[----:B------:R-:W-:-:S04]  /*12d0*/  FMUL.FTZ R34, R45, R106 ;  /* 0x0000006a2d227220 */ /* 0x000fc80000410000 */
[----:B------:R-:W-:Y:S01]  /*12e0*/  MUFU.RCP R98, R98 ;  /* 0x0000006200627308 */ /* 0x000fe20000001000 */
[----:B------:R-:W-:Y:S01]  /*12f0*/  FMUL.FTZ R90, R45, R90 ;  /* 0x0000005a2d5a7220 */ /* 0x000fe20000410000 */
[----:B------:R-:W-:-:S06]  /*1300*/  FFMA.FTZ R99, R33, R99, R102 ;  /* 0x0000006321637223 */ /* 0x000fcc0000010066 */
[----:B------:R-:W4:Y:S01]  /*1310*/  MUFU.EX2 R87, R87 ;  /* 0x0000005700577308 */ /* 0x000f220000000800 */
[----:B------:R-:W-:Y:S01]  /*1320*/  FFMA.FTZ R75, R37, R34, R78 ;  /* 0x00000022254b7223 */ /* 0x000fe2000001004e */
[----:B0-----:R-:W-:Y:S01]  /*1330*/  FADD.FTZ R102, -R96, 1 ;  /* 0x3f80000060667421 */ /* 0x001fe20000010100 */
[----:B------:R-:W-:-:S05]  /*1340*/  FFMA.FTZ R65, R43, R90, R94 ;  /* 0x0000005a2b417223 */ /* 0x000fca000001005e */
[----:B------:R-:W0:Y:S01]  /*1350*/  MUFU.EX2 R93, R93 ;  /* 0x0000005d005d7308 */ /* 0x000e220000000800 */
[----:B-1----:R-:W-:Y:S01]  /*1360*/  FADD.FTZ R94, -R95, 1 ;  /* 0x3f8000005f5e7421 */ /* 0x002fe20000010100 */
[----:B------:R-:W-:Y:S01]  /*1370*/  FMUL.FTZ R106, R75, -1.4426950216293334961 ;  /* 0xbfb8aa3b4b6a7820 */ /* 0x000fe20000410000 */
[----:B--2---:R-:W-:Y:S01]  /*1380*/  FADD.FTZ R104, -R97, 1 ;  /* 0x3f80000061687421 */ /* 0x004fe20000010100 */
[----:B------:R-:W-:Y:S01]  /*1390*/  FFMA.FTZ R83, R83, R102, 1 ;  /* 0x3f80000053537423 */ /* 0x000fe20000010066 */
[----:B---3--:R-:W-:Y:S01]  /*13a0*/  FADD.FTZ R91, R91, 1 ;  /* 0x3f8000005b5b7421 */ /* 0x008fe20000010000 */
[----:B------:R-:W-:Y:S01]  /*13b0*/  FFMA.FTZ R94, R81, R94, 1 ;  /* 0x3f800000515e7423 */ /* 0x000fe2000001005e */
[----:B------:R-:W-:Y:S01]  /*13c0*/  FFMA.FTZ R104, R85, R104, 1 ;  /* 0x3f80000055687423 */ /* 0x000fe20000010068 */
[----:B------:R1:W2:Y:S01]  /*13d0*/  MUFU.EX2 R77, R106 ;  /* 0x0000006a004d7308 */ /* 0x0002a20000000800 */
[----:B------:R-:W-:Y:S01]  /*13e0*/  FMUL.FTZ R96, R96, R83 ;  /* 0x0000005360607220 */ /* 0x000fe20000410000 */
[----:B------:R-:W-:-:S02]  /*13f0*/  HADD2.F32 R85, -RZ, R68.H0_H0 ;  /* 0x20000044ff557230 */ /* 0x000fc40000004100 */
[----:B------:R-:W-:Y:S01]  /*1400*/  FMUL.FTZ R94, R95, R94 ;  /* 0x0000005e5f5e7220 */ /* 0x000fe20000410000 */
[----:B------:R-:W-:Y:S02]  /*1410*/  HADD2.F32 R83, -RZ, R68.H1_H1 ;  /* 0x30000044ff537230 */ /* 0x000fe40000004100 */
[----:B----4-:R-:W-:Y:S01]  /*1420*/  FADD.FTZ R68, R87, 1 ;  /* 0x3f80000057447421 */ /* 0x010fe20000010000 */
[----:B-1----:R-:W-:Y:S01]  /*1430*/  FADD.FTZ R106, -R98, 1 ;  /* 0x3f800000626a7421 */ /* 0x002fe20000010100 */
[----:B------:R-:W1:Y:S01]  /*1440*/  MUFU.RCP R91, R91 ;  /* 0x0000005b005b7308 */ /* 0x000e620000001000 */
[----:B------:R-:W-:Y:S01]  /*1450*/  FMUL.FTZ R85, R85, R94 ;  /* 0x0000005e55557220 */ /* 0x000fe20000410000 */
[----:B0-----:R-:W-:Y:S01]  /*1460*/  FADD.FTZ R95, R93, 1 ;  /* 0x3f8000005d5f7421 */ /* 0x001fe20000010000 */
[----:B------:R-:W-:Y:S01]  /*1470*/  FFMA.FTZ R89, R89, R106, 1 ;  /* 0x3f80000059597423 */ /* 0x000fe2000001006a */
[----:B------:R-:W-:Y:S01]  /*1480*/  FMUL.FTZ R104, R97, R104 ;  /* 0x0000006861687220 */ /* 0x000fe20000410000 */
[----:B------:R-:W-:-:S02]  /*1490*/  HADD2.F32 R97, -RZ, R67.H0_H0 ;  /* 0x20000043ff617230 */ /* 0x000fc40000004100 */
[----:B------:R-:W-:Y:S01]  /*14a0*/  HADD2.F32 R93, -RZ, R67.H1_H1 ;  /* 0x30000043ff5d7230 */ /* 0x000fe20000004100 */
[----:B------:R-:W0:Y:S01]  /*14b0*/  MUFU.RCP R68, R68 ;  /* 0x0000004400447308 */ /* 0x000e220000001000 */
[----:B------:R-:W-:Y:S01]  /*14c0*/  FMUL.FTZ R98, R98, R89 ;  /* 0x0000005962627220 */ /* 0x000fe20000410000 */
[----:B------:R-:W-:Y:S01]  /*14d0*/  FMUL.FTZ R83, R83, R96 ;  /* 0x0000006053537220 */ /* 0x000fe20000410000 */
[----:B------:R-:W-:Y:S01]  /*14e0*/  FMUL.FTZ R89, R5, R85 ;  /* 0x0000005505597220 */ /* 0x000fe20000410000 */
[C---:B------:R-:W-:Y:S01]  /*14f0*/  FADD.FTZ R94, -R62.reuse, R97 ;  /* 0x000000613e5e7221 */ /* 0x040fe20000010100 */
[----:B------:R-:W-:-:S03]  /*1500*/  FADD.FTZ R96, -R62, R93 ;  /* 0x0000005d3e607221 */ /* 0x000fc60000010100 */
[----:B------:R-:W3:Y:S01]  /*1510*/  MUFU.RCP R67, R95 ;  /* 0x0000005f00437308 */ /* 0x000ee20000001000 */
[----:B------:R-:W-:Y:S01]  /*1520*/  FFMA.FTZ R89, R48, R89, R99 ;  /* 0x0000005930597223 */ /* 0x000fe20000010063 */
[----:B------:R-:W-:Y:S01]  /*1530*/  FMUL.FTZ R62, R43, R83 ;  /* 0x000000532b3e7220 */ /* 0x000fe20000410000 */
[--C-:B------:R-:W-:Y:S02]  /*1540*/  HADD2.F32 R93, -RZ, R69.reuse.H1_H1 ;  /* 0x30000045ff5d7230 */ /* 0x100fe40000004100 */
[----:B------:R-:W-:Y:S02]  /*1550*/  HADD2.F32 R87, -RZ, R69.H0_H0 ;  /* 0x20000045ff577230 */ /* 0x000fe40000004100 */
[----:B------:R-:W-:Y:S01]  /*1560*/  FFMA.FTZ R69, R46, R62, R89 ;  /* 0x0000003e2e457223 */ /* 0x000fe20000010059 */
[----:B--2---:R-:W-:Y:S01]  /*1570*/  FADD.FTZ R77, R77, 1 ;  /* 0x3f8000004d4d7421 */ /* 0x004fe20000010000 */
[----:B------:R-:W-:Y:S01]  /*1580*/  FMUL.FTZ R89, R93, R98 ;  /* 0x000000625d597220 */ /* 0x000fe20000410000 */
[----:B------:R-:W-:Y:S01]  /*1590*/  FMUL.FTZ R101, R64, -1.4426950216293334961 ;  /* 0xbfb8aa3b40657820 */ /* 0x000fe20000410000 */
[----:B-1----:R-:W-:Y:S01]  /*15a0*/  FADD.FTZ R98, -R91, 1 ;  /* 0x3f8000005b627421 */ /* 0x002fe20000010100 */
[----:B------:R-:W-:-:S02]  /*15b0*/  FMUL.FTZ R94, R45, R94 ;  /* 0x0000005e2d5e7220 */ /* 0x000fc40000410000 */
[----:B------:R-:W1:Y:S01]  /*15c0*/  MUFU.EX2 R66, R101 ;  /* 0x0000006500427308 */ /* 0x000e620000000800 */
[----:B------:R-:W-:Y:S01]  /*15d0*/  FFMA.FTZ R98, R63, R98, 1 ;  /* 0x3f8000003f627423 */ /* 0x000fe20000010062 */
[----:B0-----:R-:W-:Y:S01]  /*15e0*/  FADD.FTZ R63, -R68, 1 ;  /* 0x3f800000443f7421 */ /* 0x001fe20000010100 */
[----:B------:R-:W-:Y:S01]  /*15f0*/  FMUL.FTZ R103, R65, -1.4426950216293334961 ;  /* 0xbfb8aa3b41677820 */ /* 0x000fe20000410000 */
[----:B------:R-:W-:Y:S01]  /*1600*/  FFMA.FTZ R80, R41, R94, R80 ;  /* 0x0000005e29507223 */ /* 0x000fe20000010050 */
[----:B------:R-:W-:Y:S01]  /*1610*/  FMUL.FTZ R96, R45, R96 ;  /* 0x000000602d607220 */ /* 0x000fe20000410000 */
[----:B------:R-:W-:Y:S02]  /*1620*/  FMUL.FTZ R87, R87, R104 ;  /* 0x0000006857577220 */ /* 0x000fe40000410000 */
[----:B------:R-:W0:Y:S01]  /*1630*/  MUFU.RCP R77, R77 ;  /* 0x0000004d004d7308 */ /* 0x000e220000001000 */
[----:B---3--:R-:W-:Y:S01]  /*1640*/  FADD.FTZ R93, -R67, 1 ;  /* 0x3f800000435d7421 */ /* 0x008fe20000010100 */
[----:B------:R-:W-:Y:S01]  /*1650*/  FFMA.FTZ R63, R74, R63, 1 ;  /* 0x3f8000004a3f7423 */ /* 0x000fe2000001003f */
[----:B------:R-:W-:Y:S01]  /*1660*/  FMUL.FTZ R95, R80, -1.4426950216293334961 ;  /* 0xbfb8aa3b505f7820 */ /* 0x000fe20000410000 */
[----:B------:R-:W-:Y:S01]  /*1670*/  FFMA.FTZ R78, R37, R96, R78 ;  /* 0x00000060254e7223 */ /* 0x000fe2000001004e */
[----:B------:R-:W-:Y:S01]  /*1680*/  FMUL.FTZ R62, R41, R87 ;  /* 0x00000057293e7220 */ /* 0x000fe20000410000 */
[----:B------:R-:W-:-:S02]  /*1690*/  FFMA.FTZ R76, R76, R93, 1 ;  /* 0x3f8000004c4c7423 */ /* 0x000fc4000001005d */
[----:B------:R-:W2:Y:S01]  /*16a0*/  MUFU.EX2 R81, R103 ;  /* 0x0000006700517308 */ /* 0x000ea20000000800 */
[----:B------:R-:W-:Y:S02]  /*16b0*/  HADD2.F32 R93, -RZ, R70.H1_H1 ;  /* 0x30000046ff5d7230 */ /* 0x000fe40000004100 */
[----:B------:R-:W-:Y:S01]  /*16c0*/  FMUL.FTZ R68, R68, R63 ;  /* 0x0000003f44447220 */ /* 0x000fe20000410000 */
[----:B------:R-:W-:Y:S01]  /*16d0*/  FMUL.FTZ R99, R78, -1.4426950216293334961 ;  /* 0xbfb8aa3b4e637820 */ /* 0x000fe20000410000 */
[----:B------:R-:W-:Y:S01]  /*16e0*/  FFMA.FTZ R69, R44, R62, R69 ;  /* 0x0000003e2c457223 */ /* 0x000fe20000010045 */
[----:B------:R-:W-:Y:S02]  /*16f0*/  FMUL.FTZ R62, R37, R89 ;  /* 0x00000059253e7220 */ /* 0x000fe40000410000 */
[----:B------:R3:W4:Y:S01]  /*1700*/  MUFU.EX2 R97, R95 ;  /* 0x0000005f00617308 */ /* 0x0007220000000800 */
[----:B------:R-:W-:Y:S01]  /*1710*/  FMUL.FTZ R93, R93, R68 ;  /* 0x000000445d5d7220 */ /* 0x000fe20000410000 */
[----:B------:R-:W-:Y:S01]  /*1720*/  FFMA.FTZ R68, R5, R86, RZ ;  /* 0x0000005605447223 */ /* 0x000fe200000100ff */
[----:B------:R-:W-:Y:S01]  /*1730*/  FFMA.FTZ R69, R42, R62, R69 ;  /* 0x0000003e2a457223 */ /* 0x000fe20000010045 */
[----:B-1----:R-:W-:Y:S01]  /*1740*/  FADD.FTZ R62, R66, 1 ;  /* 0x3f800000423e7421 */ /* 0x002fe20000010000 */
[----:B0-----:R-:W-:Y:S01]  /*1750*/  FADD.FTZ R66, -R77, 1 ;  /* 0x3f8000004d427421 */ /* 0x001fe20000010100 */
[----:B------:R-:W-:-:S02]  /*1760*/  FFMA.FTZ R68, R43, R84, R68 ;  /* 0x000000542b447223 */ /* 0x000fc40000010044 */
[----:B------:R-:W0:Y:S01]  /*1770*/  MUFU.EX2 R99, R99 ;  /* 0x0000006300637308 */ /* 0x000e220000000800 */
[----:B---3--:R-:W-:Y:S02]  /*1780*/  HADD2.F32 R95, -RZ, R70.H0_H0 ;  /* 0x20000046ff5f7230 */ /* 0x008fe40000004100 */
[----:B------:R-:W-:Y:S01]  /*1790*/  FFMA.FTZ R66, R75, R66, 1 ;  /* 0x3f8000004b427423 */ /* 0x000fe20000010042 */
[----:B------:R-:W-:Y:S01]  /*17a0*/  FMUL.FTZ R98, R91, R98 ;  /* 0x000000625b627220 */ /* 0x000fe20000410000 */
[----:B------:R-:W-:Y:S01]  /*17b0*/  FFMA.FTZ R68, R41, R82, R68 ;  /* 0x0000005229447223 */ /* 0x000fe20000010044 */
[----:B--2---:R-:W-:Y:S01]  /*17c0*/  FADD.FTZ R63, R81, 1 ;  /* 0x3f800000513f7421 */ /* 0x004fe20000010000 */
[----:B------:R-:W-:Y:S01]  /*17d0*/  FMUL.FTZ R70, R77, R66 ;  /* 0x000000424d467220 */ /* 0x000fe20000410000 */
[----:B------:R-:W1:Y:S01]  /*17e0*/  MUFU.RCP R62, R62 ;  /* 0x0000003e003e7308 */ /* 0x000e620000001000 */
[----:B------:R-:W-:Y:S01]  /*17f0*/  FMUL.FTZ R95, R95, R98 ;  /* 0x000000625f5f7220 */ /* 0x000fe20000410000 */
[----:B------:R-:W-:Y:S01]  /*1800*/  FFMA.FTZ R68, R37, R88, R68 ;  /* 0x0000005825447223 */ /* 0x000fe20000010044 */
[----:B----4-:R-:W-:Y:S01]  /*1810*/  FADD.FTZ R66, R97, 1 ;  /* 0x3f80000061427421 */ /* 0x010fe20000010000 */
[----:B------:R-:W-:Y:S01]  /*1820*/  FMUL.FTZ R76, R67, R76 ;  /* 0x0000004c434c7220 */ /* 0x000fe20000410000 */
[C---:B------:R-:W-:Y:S01]  /*1830*/  FMUL.FTZ R67, R5.reuse, R95 ;  /* 0x0000005f05437220 */ /* 0x040fe20000410000 */
[----:B------:R-:W-:-:S02]  /*1840*/  FFMA.FTZ R68, R5, R85, R68 ;  /* 0x0000005505447223 */ /* 0x000fc40000010044 */
[----:B------:R-:W2:Y:S01]  /*1850*/  MUFU.RCP R63, R63 ;  /* 0x0000003f003f7308 */ /* 0x000ea20000001000 */
[--C-:B------:R-:W-:Y:S02]  /*1860*/  HADD2.F32 R91, -RZ, R71.reuse.H0_H0 ;  /* 0x20000047ff5b7230 */ /* 0x100fe40000004100 */
[----:B0-----:R-:W-:Y:S01]  /*1870*/  FADD.FTZ R99, R99, 1 ;  /* 0x3f80000063637421 */ /* 0x001fe20000010000 */
[----:B------:R-:W-:Y:S01]  /*1880*/  FFMA.FTZ R67, R40, R67, R69 ;  /* 0x0000004328437223 */ /* 0x000fe20000010045 */
[C---:B------:R-:W-:Y:S01]  /*1890*/  FFMA.FTZ R68, R43.reuse, R83, R68 ;  /* 0x000000532b447223 */ /* 0x040fe20000010044 */
[----:B------:R-:W-:Y:S02]  /*18a0*/  FMUL.FTZ R69, R43, R93 ;  /* 0x0000005d2b457220 */ /* 0x000fe40000410000 */
[----:B------:R-:W0:Y:S01]  /*18b0*/  MUFU.RCP R66, R66 ;  /* 0x0000004200427308 */ /* 0x000e220000001000 */
[----:B------:R-:W-:Y:S01]  /*18c0*/  FMUL.FTZ R91, R91, R76 ;  /* 0x0000004c5b5b7220 */ /* 0x000fe20000410000 */
[----:B------:R-:W-:-:S02]  /*18d0*/  HADD2.F32 R97, -RZ, R71.H1_H1 ;  /* 0x30000047ff617230 */ /* 0x000fc40000004100 */
[C---:B------:R-:W-:Y:S01]  /*18e0*/  FFMA.FTZ R68, R41.reuse, R87, R68 ;  /* 0x0000005729447223 */ /* 0x040fe20000010044 */
[----:B------:R-:W-:Y:S01]  /*18f0*/  FFMA.FTZ R67, R38, R69, R67 ;  /* 0x0000004526437223 */ /* 0x000fe20000010043 */
[----:B------:R-:W-:Y:S02]  /*1900*/  FMUL.FTZ R69, R41, R91 ;  /* 0x0000005b29457220 */ /* 0x000fe40000410000 */
[----:B------:R3:W4:Y:S01]  /*1910*/  MUFU.RCP R74, R99 ;  /* 0x00000063004a7308 */ /* 0x0007220000001000 */
[----:B------:R-:W-:Y:S01]  /*1920*/  FMUL.FTZ R97, R97, R70 ;  /* 0x0000004661617220 */ /* 0x000fe20000410000 */
[----:B-1----:R-:W-:Y:S01]  /*1930*/  FADD.FTZ R71, -R62, 1 ;  /* 0x3f8000003e477421 */ /* 0x002fe20000010100 */
[C---:B------:R-:W-:Y:S01]  /*1940*/  FFMA.FTZ R68, R37.reuse, R89, R68 ;  /* 0x0000005925447223 */ /* 0x040fe20000010044 */
[----:B------:R-:W-:Y:S01]  /*1950*/  FFMA.FTZ R67, R36, R69, R67 ;  /* 0x0000004524437223 */ /* 0x000fe20000010043 */
[----:B------:R-:W-:Y:S01]  /*1960*/  FMUL.FTZ R69, R37, R97 ;  /* 0x0000006125457220 */ /* 0x000fe20000410000 */
[----:B------:R-:W-:Y:S01]  /*1970*/  FFMA.FTZ R71, R64, R71, 1 ;  /* 0x3f80000040477423 */ /* 0x000fe20000010047 */
[----:B--2---:R-:W-:Y:S01]  /*1980*/  FADD.FTZ R64, -R63, 1 ;  /* 0x3f8000003f407421 */ /* 0x004fe20000010100 */
[----:B------:R-:W-:Y:S01]  /*1990*/  FFMA.FTZ R68, R5, R95, R68 ;  /* 0x0000005f05447223 */ /* 0x000fe20000010044 */
[----:B------:R-:W-:-:S02]  /*19a0*/  HADD2.F32 R101, -RZ, R72.H0_H0 ;  /* 0x20000048ff657230 */ /* 0x000fc40000004100 */
[----:B------:R-:W-:Y:S01]  /*19b0*/  FFMA.FTZ R67, R34, R69, R67 ;  /* 0x0000004522437223 */ /* 0x000fe20000010043 */
[----:B------:R-:W-:Y:S01]  /*19c0*/  FMUL.FTZ R62, R62, R71 ;  /* 0x000000473e3e7220 */ /* 0x000fe20000410000 */
[----:B0-----:R-:W-:Y:S01]  /*19d0*/  FADD.FTZ R69, -R66, 1 ;  /* 0x3f80000042457421 */ /* 0x001fe20000010100 */
[----:B------:R-:W-:Y:S01]  /*19e0*/  FFMA.FTZ R64, R65, R64, 1 ;  /* 0x3f80000041407423 */ /* 0x000fe20000010040 */
[----:B------:R-:W-:Y:S01]  /*19f0*/  FFMA.FTZ R68, R43, R93, R68 ;  /* 0x0000005d2b447223 */ /* 0x000fe20000010044 */
[----:B---3--:R-:W-:Y:S02]  /*1a00*/  HADD2.F32 R99, -RZ, R72.H1_H1 ;  /* 0x30000048ff637230 */ /* 0x008fe40000004100 */
[----:B------:R-:W-:Y:S01]  /*1a10*/  FMUL.FTZ R101, R101, R62 ;  /* 0x0000003e65657220 */ /* 0x000fe20000410000 */
[----:B----4-:R-:W-:Y:S01]  /*1a20*/  FADD.FTZ R75, -R74, 1 ;  /* 0x3f8000004a4b7421 */ /* 0x010fe20000010100 */
[----:B------:R-:W-:Y:S01]  /*1a30*/  FFMA.FTZ R69, R80, R69, 1 ;  /* 0x3f80000050457423 */ /* 0x000fe20000010045 */
[----:B------:R-:W-:Y:S01]  /*1a40*/  FMUL.FTZ R64, R63, R64 ;  /* 0x000000403f407220 */ /* 0x000fe20000410000 */
[----:B------:R-:W-:Y:S01]  /*1a50*/  FFMA.FTZ R68, R41, R91, R68 ;  /* 0x0000005b29447223 */ /* 0x000fe20000010044 */
[----:B------:R-:W-:Y:S01]  /*1a60*/  FMUL.FTZ R62, R5, R101 ;  /* 0x00000065053e7220 */ /* 0x000fe20000410000 */
[----:B------:R-:W-:-:S02]  /*1a70*/  HADD2.F32 R105, -RZ, R73.H0_H0 ;  /* 0x20000049ff697230 */ /* 0x000fc40000004100 */
[----:B------:R-:W-:Y:S01]  /*1a80*/  FFMA.FTZ R75, R78, R75, 1 ;  /* 0x3f8000004e4b7423 */ /* 0x000fe2000001004b */
[----:B------:R-:W-:Y:S01]  /*1a90*/  FMUL.FTZ R66, R66, R69 ;  /* 0x0000004542427220 */ /* 0x000fe20000410000 */
[----:B------:R-:W-:Y:S01]  /*1aa0*/  FMUL.FTZ R99, R99, R64 ;  /* 0x0000004063637220 */ /* 0x000fe20000410000 */
[----:B------:R-:W-:Y:S01]  /*1ab0*/  FFMA.FTZ R68, R37, R97, R68 ;  /* 0x0000006125447223 */ /* 0x000fe20000010044 */
[----:B------:R-:W-:Y:S01]  /*1ac0*/  IADD3 R98, P0, R49, 0x8, RZ ;  /* 0x0000000831627810 */ /* 0x000fe20007f1e0ff */
[----:B------:R-:W-:Y:S02]  /*1ad0*/  HADD2.F32 R103, -RZ, R73.H1_H1 ;  /* 0x30000049ff677230 */ /* 0x000fe40000004100 */
[----:B------:R-:W-:Y:S01]  /*1ae0*/  FFMA.FTZ R67, R92, R62, R67 ;  /* 0x0000003e5c437223 */ /* 0x000fe20000010043 */
[----:B------:R-:W-:Y:S01]  /*1af0*/  FMUL.FTZ R74, R74, R75 ;  /* 0x0000004b4a4a7220 */ /* 0x000fe20000410000 */
[----:B------:R-:W-:Y:S01]  /*1b00*/  FMUL.FTZ R62, R43, R99 ;  /* 0x000000632b3e7220 */ /* 0x000fe20000410000 */
[----:B------:R-:W-:Y:S01]  /*1b10*/  FFMA.FTZ R68, R5, R101, R68 ;  /* 0x0000006505447223 */ /* 0x000fe20000010044 */
[----:B------:R-:W-:Y:S01]  /*1b20*/  FMUL.FTZ R105, R105, R66 ;  /* 0x0000004269697220 */ /* 0x000fe20000410000 */
[----:B------:R-:W-:Y:S01]  /*1b30*/  IADD3.X R100, RZ, R100, RZ, P0, !PT ;  /* 0x00000064ff647210 */ /* 0x000fe200007fe4ff */
[----:B------:R-:W-:Y:S01]  /*1b40*/  FFMA.FTZ R65, R3, R86, R56 ;  /* 0x0000005603417223 */ /* 0x000fe20000010038 */
[----:B------:R-:W-:Y:S01]  /*1b50*/  ISETP.GE.U32.AND P0, PT, R98, UR11, PT ;  /* 0x0000000b62007c0c */ /* 0x000fe2000bf06070 */
[----:B------:R-:W-:Y:S01]  /*1b60*/  FMUL.FTZ R103, R103, R74 ;  /* 0x0000004a67677220 */ /* 0x000fe20000410000 */
[----:B------:R-:W-:Y:S01]  /*1b70*/  FFMA.FTZ R67, R90, R62, R67 ;  /* 0x0000003e5a437223 */ /* 0x000fe20000010043 */
[----:B------:R-:W-:Y:S01]  /*1b80*/  FFMA.FTZ R68, R43, R99, R68 ;  /* 0x000000632b447223 */ /* 0x000fe20000010044 */
[----:B------:R-:W-:Y:S01]  /*1b90*/  FMUL.FTZ R63, R41, R105 ;  /* 0x00000069293f7220 */ /* 0x000fe20000410000 */
[----:B------:R-:W-:Y:S01]  /*1ba0*/  FADD.FTZ R56, R86, R57 ;  /* 0x0000003956387221 */ /* 0x000fe20000010000 */
[----:B------:R-:W-:Y:S01]  /*1bb0*/  FFMA.FTZ R57, R39, R84, R54 ;  /* 0x0000005427397223 */ /* 0x000fe20000010036 */
[----:B------:R-:W-:Y:S01]  /*1bc0*/  FADD.FTZ R54, R84, R55 ;  /* 0x0000003754367221 */ /* 0x000fe20000010000 */
[----:B------:R-:W-:Y:S01]  /*1bd0*/  FFMA.FTZ R55, R35, R82, R52 ;  /* 0x0000005223377223 */ /* 0x000fe20000010034 */
[----:B------:R-:W-:Y:S01]  /*1be0*/  ISETP.GE.AND.EX P0, PT, R100, UR7, PT, P0 ;  /* 0x0000000764007c0c */ /* 0x000fe2000bf06300 */
[----:B------:R-:W-:Y:S01]  /*1bf0*/  FMUL.FTZ R64, R37, R103 ;  /* 0x0000006725407220 */ /* 0x000fe20000410000 */
[----:B------:R-:W-:Y:S01]  /*1c00*/  FFMA.FTZ R62, R41, R105, R68 ;  /* 0x00000069293e7223 */ /* 0x000fe20000010044 */
[----:B------:R-:W-:Y:S01]  /*1c10*/  FFMA.FTZ R63, R94, R63, R67 ;  /* 0x0000003f5e3f7223 */ /* 0x000fe20000010043 */
[----:B------:R-:W-:Y:S01]  /*1c20*/  FADD.FTZ R52, R82, R53 ;  /* 0x0000003552347221 */ /* 0x000fe20000010000 */
[----:B------:R-:W-:Y:S01]  /*1c30*/  FFMA.FTZ R53, R33, R88, R50 ;  /* 0x0000005821357223 */ /* 0x000fe20000010032 */
[----:B------:R-:W-:Y:S01]  /*1c40*/  FADD.FTZ R50, R88, R51 ;  /* 0x0000003358327221 */ /* 0x000fe20000010000 */
[----:B------:R-:W-:Y:S01]  /*1c50*/  FFMA.FTZ R62, R37, R103, R62 ;  /* 0x00000067253e7223 */ /* 0x000fe2000001003e */
[----:B------:R-:W-:Y:S01]  /*1c60*/  FFMA.FTZ R63, R96, R64, R63 ;  /* 0x00000040603f7223 */ /* 0x000fe2000001003f */
[----:B------:R-:W-:Y:S01]  /*1c70*/  FFMA.FTZ R57, R46, R83, R57 ;  /* 0x000000532e397223 */ /* 0x000fe20000010039 */
        /* <DEDUP_REMOVED lines=8> */
[----:B------:R-:W-:Y:S01]  /*1d00*/  FFMA.FTZ R51, R38, R93, R57 ;  /* 0x0000005d26337223 */ /* 0x000fe20000010039 */
[----:B------:R-:W-:Y:S01]  /*1d10*/  FFMA.FTZ R65, R40, R95, R65 ;  /* 0x0000005f28417223 */ /* 0x000fe20000010041 */
[----:B------:R-:W-:Y:S01]  /*1d20*/  FADD.FTZ R64, R54, R93 ;  /* 0x0000005d36407221 */ /* 0x000fe20000010000 */
[----:B------:R-:W-:Y:S01]  /*1d30*/  FADD.FTZ R66, R52, R91 ;  /* 0x0000005b34427221 */ /* 0x000fe20000010000 */
[----:B------:R-:W-:Y:S01]  /*1d40*/  FFMA.FTZ R67, R34, R97, R53 ;  /* 0x0000006122437223 */ /* 0x000fe20000010035 */
[----:B------:R-:W-:Y:S01]  /*1d50*/  FADD.FTZ R68, R50, R97 ;  /* 0x0000006132447221 */ /* 0x000fe20000010000 */
[----:B------:R-:W-:Y:S01]  /*1d60*/  FFMA.FTZ R54, R90, R99, R51 ;  /* 0x000000635a367223 */ /* 0x000fe20000010033 */
[C---:B------:R-:W-:Y:S01]  /*1d70*/  ISETP.GT.U32.AND P2, PT, R31.reuse, 0x1f, PT ;  /* 0x0000001f1f00780c */ /* 0x040fe20003f44070 */
[----:B0-----:R-:W-:Y:S01]  /*1d80*/  FADD.FTZ R62, R56, R95 ;  /* 0x0000005f383e7221 */ /* 0x001fe20000010000 */
[----:B------:R-:W-:Y:S01]  /*1d90*/  FFMA.FTZ R63, R36, R91, R55 ;  /* 0x0000005b243f7223 */ /* 0x000fe20000010037 */
[----:B------:R-:W-:-:S02]  /*1da0*/  LOP3.LUT P1, RZ, R31, 0xffffffe3, RZ, 0xc0, !PT ;  /* 0xffffffe31fff7812 */ /* 0x000fc4000782c0ff */
[----:B------:R-:W-:Y:S01]  /*1db0*/  CS2R R80, SRZ ;  /* 0x0000000000507805 */ /* 0x000fe2000001ff00 */
[----:B------:R-:W-:Y:S01]  /*1dc0*/  FFMA.FTZ R56, R92, R101, R65 ;  /* 0x000000655c387223 */ /* 0x000fe20000010041 */
[----:B------:R-:W-:Y:S01]  /*1dd0*/  FADD.FTZ R57, R62, R101 ;  /* 0x000000653e397221 */ /* 0x000fe20000010000 */
[----:B------:R-:W-:Y:S01]  /*1de0*/  FADD.FTZ R55, R64, R99 ;  /* 0x0000006340377221 */ /* 0x000fe20000010000 */
[----:B------:R-:W-:Y:S01]  /*1df0*/  FFMA.FTZ R52, R94, R105, R63 ;  /* 0x000000695e347223 */ /* 0x000fe2000001003f */
[----:B------:R-:W-:Y:S01]  /*1e00*/  FADD.FTZ R53, R66, R105 ;  /* 0x0000006942357221 */ /* 0x000fe20000010000 */
[----:B------:R-:W-:Y:S01]  /*1e10*/  FFMA.FTZ R50, R96, R103, R67 ;  /* 0x0000006760327223 */ /* 0x000fe20000010043 */
[----:B------:R-:W-:Y:S01]  /*1e20*/  FADD.FTZ R51, R68, R103 ;  /* 0x0000006744337221 */ /* 0x000fe20000010000 */
[----:B------:R-:W-:Y:S06]  /*1e30*/  BAR.SYNC.DEFER_BLOCKING 0x0 ;  /* 0x0000000000007b1d */ /* 0x000fec0000010000 */
[----:B------:R-:W-:Y:S05]  /*1e40*/  @!P0 BRA `(.L_x_1691) ;  /* 0x0000000000748947 */ /* 0x000fea0003800000 */
        /* <DEDUP_REMOVED lines=8> */
[----:B------:R-:W-:Y:S01]  /*1ed0*/  STS.64 [R72], R54 ;  /* 0x0000003648007388 */ /* 0x000fe20000000a00 */
[----:B------:R-:W-:-:S02]  /*1ee0*/  LEA R68, R19, R66, 0x3 ;  /* 0x0000004213447211 */ /* 0x000fc400078e18ff */
[----:B------:R-:W-:Y:S01]  /*1ef0*/  IADD3 R73, R16, R79, RZ ;  /* 0x0000004f10497210 */ /* 0x000fe20007ffe0ff */
[----:B------:R-:W-:Y:S03]  /*1f00*/  STS.64 [R11], R52 ;  /* 0x000000340b007388 */ /* 0x000fe60000000a00 */
[----:B------:R-:W-:Y:S01]  /*1f10*/  SHF.L.U32 R73, R73, 0x1, RZ ;  /* 0x0000000149497819 */ /* 0x000fe200000006ff */
[----:B------:R-:W-:Y:S01]  /*1f20*/  STS.64 [R14], R50 ;  /* 0x000000320e007388 */ /* 0x000fe20000000a00 */
[----:B------:R-:W-:Y:S03]  /*1f30*/  BAR.SYNC.DEFER_BLOCKING 0x0 ;  /* 0x0000000000007b1d */ /* 0x000fe60000010000 */
[----:B0-----:R-:W-:-:S03]  /*1f40*/  IMAD.WIDE.U32 R70, R73, 0x4, R70 ;  /* 0x0000000449467825 */ /* 0x001fc600078e0046 */
        /* <DEDUP_REMOVED lines=13> */
.L_x_1691:
[----:B------:R-:W-:Y:S04]  /*2020*/  BSSY B0, `(.L_x_1692) ;  /* 0x0000061000007945 */ /* 0x000fe80003800000 */
[----:B------:R-:W-:Y:S05]  /*2030*/  @P2 BRA `(.L_x_1693) ;  /* 0x00000004007c2947 */ /* 0x000fea0003800000 */
[----:B------:R-:W-:Y:S02]  /*2040*/  SHF.L.U32 R62, R49, 0x3, RZ ;  /* 0x00000003313e7819 */ /* 0x000fe400000006ff */
[----:B------:R-:W-:Y:S02]  /*2050*/  SHF.L.U32 R78, R31, 0x3, RZ ;  /* 0x000000031f4e7819 */ /* 0x000fe400000006ff */
        /* <DEDUP_REMOVED lines=8> */
[----:B0-----:R-:W-:Y:S02]  /*20e0*/  IADD3 R68, R62, 0x10, RZ ;  /* 0x000000103e447810 */ /* 0x001fe40007ffe0ff */
[----:B------:R-:W-:Y:S02]  /*20f0*/  LEA.HI R65, R64, R63, RZ, 0x2 ;  /* 0x0000003f40417211 */ /* 0x000fe400078f10ff */
[----:B------:R-:W-:-:S02]  /*2100*/  SHF.R.S32.HI R64, RZ, 0x1f, R67 ;  /* 0x0000001fff407819 */ /* 0x000fc40000011443 */
[----:B------:R-:W-:Y:S02]  /*2110*/  SHF.R.S32.HI R63, RZ, 0x1f, R66 ;  /* 0x0000001fff3f7819 */ /* 0x000fe40000011442 */
[----:B------:R-:W-:Y:S02]  /*2120*/  LEA.HI R67, R64, R67, RZ, 0x2 ;  /* 0x0000004340437211 */ /* 0x000fe400078f10ff */
[----:B------:R-:W-:Y:S02]  /*2130*/  LEA.HI R66, R63, R66, RZ, 0x2 ;  /* 0x000000423f427211 */ /* 0x000fe400078f10ff */
[C---:B------:R-:W-:Y:S02]  /*2140*/  IADD3 R64, R62.reuse, 0x18, RZ ;  /* 0x000000183e407810 */ /* 0x040fe40007ffe0ff */
[----:B------:R-:W-:Y:S02]  /*2150*/  SHF.R.S32.HI R63, RZ, 0x1f, R62 ;  /* 0x0000001fff3f7819 */ /* 0x000fe4000001143e */
[----:B------:R-:W-:-:S02]  /*2160*/  IADD3 R70, R62, 0x14, RZ ;  /* 0x000000143e467810 */ /* 0x000fc40007ffe0ff */
[----:B------:R-:W-:Y:S02]  /*2170*/  SHF.R.S32.HI R73, RZ, 0x1f, R64 ;  /* 0x0000001fff497819 */ /* 0x000fe40000011440 */
[----:B------:R-:W-:Y:S02]  /*2180*/  LEA.HI R63, R63, R62, RZ, 0x2 ;  /* 0x0000003e3f3f7211 */ /* 0x000fe400078f10ff */
[----:B------:R-:W-:Y:S02]  /*2190*/  SHF.R.S32.HI R69, RZ, 0x1f, R68 ;  /* 0x0000001fff457819 */ /* 0x000fe40000011444 */
[----:B------:R-:W-:Y:S02]  /*21a0*/  SHF.R.S32.HI R71, RZ, 0x1f, R70 ;  /* 0x0000001fff477819 */ /* 0x000fe40000011446 */
[----:B------:R-:W-:Y:S02]  /*21b0*/  LEA.HI R73, R73, R64, RZ, 0x2 ;  /* 0x0000004049497211 */ /* 0x000fe400078f10ff */
[----:B------:R-:W-:-:S02]  /*21c0*/  SHF.R.S32.HI R64, RZ, 0x2, R63 ;  /* 0x00000002ff407819 */ /* 0x000fc4000001143f */
[----:B------:R-:W-:Y:S01]  /*21d0*/  LEA.HI R69, R69, R68, RZ, 0x2 ;  /* 0x0000004445457211 */ /* 0x000fe200078f10ff */
[----:B------:R-:W-:Y:S01]  /*21e0*/  VIADD R68, R62, 0x24 ;  /* 0x000000243e447836 */ /* 0x000fe20000000000 */
[----:B------:R-:W-:Y:S01]  /*21f0*/  LEA.HI R71, R71, R70, RZ, 0x2 ;  /* 0x0000004647477211 */ /* 0x000fe200078f10ff */
[----:B------:R-:W-:Y:S01]  /*2200*/  IMAD R63, R64, 0x28, R29 ;  /* 0x00000028403f7824 */ /* 0x000fe200078e021d */
[C---:B------:R-:W-:Y:S02]  /*2210*/  IADD3 R70, R62.reuse, 0x1c, RZ ;  /* 0x0000001c3e467810 */ /* 0x040fe40007ffe0ff */
[----:B------:R-:W-:Y:S02]  /*2220*/  IADD3 R72, R62, 0x20, RZ ;  /* 0x000000203e487810 */ /* 0x000fe40007ffe0ff */
[----:B------:R-:W-:Y:S02]  /*2230*/  SHF.R.S32.HI R62, RZ, 0x2, R65 ;  /* 0x00000002ff3e7819 */ /* 0x000fe40000011441 */
[----:B------:R-:W-:-:S02]  /*2240*/  SHF.R.S32.HI R66, RZ, 0x2, R66 ;  /* 0x00000002ff427819 */ /* 0x000fc40000011442 */
[----:B------:R-:W-:Y:S01]  /*2250*/  IADD3 R63, R63, R78, RZ ;  /* 0x0000004e3f3f7210 */ /* 0x000fe20007ffe0ff */
[----:B------:R-:W-:Y:S01]  /*2260*/  IMAD R65, R62, 0x28, R29 ;  /* 0x000000283e417824 */ /* 0x000fe200078e021d */
[----:B------:R-:W-:Y:S02]  /*2270*/  SHF.R.S32.HI R75, RZ, 0x1f, R70 ;  /* 0x0000001fff4b7819 */ /* 0x000fe40000011446 */
[----:B------:R-:W-:Y:S01]  /*2280*/  SHF.R.S32.HI R64, RZ, 0x2, R67 ;  /* 0x00000002ff407819 */ /* 0x000fe20000011443 */
[----:B------:R-:W-:Y:S01]  /*2290*/  IMAD R67, R66, 0x28, R29 ;  /* 0x0000002842437824 */ /* 0x000fe200078e021d */
[----:B------:R-:W-:Y:S01]  /*22a0*/  LEA.HI R70, R75, R70, RZ, 0x2 ;  /* 0x000000464b467211 */ /* 0x000fe200078f10ff */
[----:B------:R-:W0:Y:S01]  /*22b0*/  LDS.64 R62, [R63] ;  /* 0x000000003f3e7984 */ /* 0x000e220000000a00 */
[----:B------:R-:W-:Y:S02]  /*22c0*/  IADD3 R65, R78, R65, RZ ;  /* 0x000000414e417210 */ /* 0x000fe40007ffe0ff */
[----:B------:R-:W-:-:S02]  /*22d0*/  SHF.R.S32.HI R75, RZ, 0x1f, R68 ;  /* 0x0000001fff4b7819 */ /* 0x000fc40000011444 */
[----:B------:R-:W-:Y:S01]  /*22e0*/  SHF.R.S32.HI R66, RZ, 0x2, R69 ;  /* 0x00000002ff427819 */ /* 0x000fe20000011445 */
[----:B------:R-:W-:Y:S01]  /*22f0*/  IMAD R69, R64, 0x28, R29 ;  /* 0x0000002840457824 */ /* 0x000fe200078e021d */
[----:B------:R-:W-:Y:S01]  /*2300*/  IADD3 R67, R78, R67, RZ ;  /* 0x000000434e437210 */ /* 0x000fe20007ffe0ff */
[----:B------:R-:W1:Y:S01]  /*2310*/  LDS.64 R64, [R65] ;  /* 0x0000000041407984 */ /* 0x000e620000000a00 */
[----:B------:R-:W-:Y:S02]  /*2320*/  LEA.HI R79, R75, R68, RZ, 0x2 ;  /* 0x000000444b4f7211 */ /* 0x000fe400078f10ff */
[----:B------:R-:W-:Y:S01]  /*2330*/  SHF.R.S32.HI R68, RZ, 0x2, R71 ;  /* 0x00000002ff447819 */ /* 0x000fe20000011447 */
[----:B------:R-:W-:Y:S01]  /*2340*/  IMAD R71, R66, 0x28, R29 ;  /* 0x0000002842477824 */ /* 0x000fe200078e021d */
[----:B------:R-:W-:Y:S01]  /*2350*/  IADD3 R69, R78, R69, RZ ;  /* 0x000000454e457210 */ /* 0x000fe20007ffe0ff */
[----:B------:R-:W2:Y:S01]  /*2360*/  LDS.64 R66, [R67] ;  /* 0x0000000043427984 */ /* 0x000ea20000000a00 */
[----:B------:R-:W-:-:S02]  /*2370*/  SHF.R.S32.HI R77, RZ, 0x1f, R72 ;  /* 0x0000001fff4d7819 */ /* 0x000fc40000011448 */
[----:B------:R-:W-:Y:S01]  /*2380*/  SHF.R.S32.HI R74, RZ, 0x2, R73 ;  /* 0x00000002ff4a7819 */ /* 0x000fe20000011449 */
[--C-:B------:R-:W-:Y:S01]  /*2390*/  IMAD R73, R68, 0x28, R29.reuse ;  /* 0x0000002844497824 */ /* 0x100fe200078e021d */
[----:B------:R-:W-:Y:S01]  /*23a0*/  IADD3 R71, R78, R71, RZ ;  /* 0x000000474e477210 */ /* 0x000fe20007ffe0ff */
[----:B------:R-:W3:Y:S01]  /*23b0*/  LDS.64 R68, [R69] ;  /* 0x0000000045447984 */ /* 0x000ee20000000a00 */
[----:B------:R-:W-:Y:S01]  /*23c0*/  LEA.HI R72, R77, R72, RZ, 0x2 ;  /* 0x000000484d487211 */ /* 0x000fe200078f10ff */
[--C-:B------:R-:W-:Y:S01]  /*23d0*/  IMAD R75, R74, 0x28, R29.reuse ;  /* 0x000000284a4b7824 */ /* 0x100fe200078e021d */
[----:B------:R-:W-:Y:S02]  /*23e0*/  SHF.R.S32.HI R76, RZ, 0x2, R70 ;  /* 0x00000002ff4c7819 */ /* 0x000fe40000011446 */
[----:B------:R-:W-:Y:S01]  /*23f0*/  IADD3 R73, R78, R73, RZ ;  /* 0x000000494e497210 */ /* 0x000fe20007ffe0ff */
[----:B------:R-:W4:Y:S01]  /*2400*/  LDS.64 R70, [R71] ;  /* 0x0000000047467984 */ /* 0x000f220000000a00 */
[----:B------:R-:W-:Y:S01]  /*2410*/  SHF.R.S32.HI R74, RZ, 0x2, R72 ;  /* 0x00000002ff4a7819 */ /* 0x000fe20000011448 */
[----:B------:R-:W-:Y:S01]  /*2420*/  IMAD R77, R76, 0x28, R29 ;  /* 0x000000284c4d7824 */ /* 0x000fe200078e021d */
[----:B------:R-:W-:-:S02]  /*2430*/  IADD3 R75, R78, R75, RZ ;  /* 0x0000004b4e4b7210 */ /* 0x000fc40007ffe0ff */
[----:B------:R-:W5:Y:S01]  /*2440*/  LDS.64 R72, [R73] ;  /* 0x0000000049487984 */ /* 0x000f620000000a00 */
[----:B------:R-:W-:Y:S01]  /*2450*/  SHF.R.S32.HI R76, RZ, 0x2, R79 ;  /* 0x00000002ff4c7819 */ /* 0x000fe2000001144f */
[----:B------:R-:W-:Y:S02]  /*2460*/  IMAD R79, R74, 0x28, R29 ;  /* 0x000000284a4f7824 */ /* 0x000fe400078e021d */
[----:B------:R-:W-:Y:S01]  /*2470*/  IMAD.IADD R77, R78, 0x1, R77 ;  /* 0x000000014e4d7824 */ /* 0x000fe200078e024d */
[----:B------:R-:W5:Y:S01]  /*2480*/  LDS.64 R74, [R75] ;  /* 0x000000004b4a7984 */ /* 0x000f620000000a00 */
[----:B------:R-:W-:Y:S01]  /*2490*/  IMAD R81, R76, 0x28, R29 ;  /* 0x000000284c517824 */ /* 0x000fe200078e021d */
[C---:B------:R-:W-:Y:S01]  /*24a0*/  IADD3 R79, R78.reuse, R79, RZ ;  /* 0x0000004f4e4f7210 */ /* 0x040fe20007ffe0ff */
[----:B0-----:R-:W-:Y:S02]  /*24b0*/  FADD.FTZ R107, RZ, R62 ;  /* 0x0000003eff6b7221 */ /* 0x001fe40000010000 */
[----:B------:R-:W0:Y:S01]  /*24c0*/  LDS.64 R76, [R77] ;  /* 0x000000004d4c7984 */ /* 0x000e220000000a00 */
[----:B------:R-:W-:Y:S01]  /*24d0*/  IADD3 R81, R78, R81, RZ ;  /* 0x000000514e517210 */ /* 0x000fe20007ffe0ff */
[----:B------:R-:W-:-:S02]  /*24e0*/  FADD.FTZ R62, RZ, R63 ;  /* 0x0000003fff3e7221 */ /* 0x000fc40000010000 */
[----:B------:R-:W0:Y:S01]  /*24f0*/  LDS.64 R78, [R79] ;  /* 0x000000004f4e7984 */ /* 0x000e220000000a00 */
[----:B-1----:R-:W-:-:S03]  /*2500*/  FADD.FTZ R107, R107, R64 ;  /* 0x000000406b6b7221 */ /* 0x002fc60000010000 */
[----:B------:R-:W1:Y:S01]  /*2510*/  LDS.64 R80, [R81] ;  /* 0x0000000051507984 */ /* 0x000e620000000a00 */
[----:B------:R-:W-:Y:S01]  /*2520*/  FADD.FTZ R62, R62, R65 ;  /* 0x000000413e3e7221 */ /* 0x000fe20000010000 */
[----:B--2---:R-:W-:-:S03]  /*2530*/  FADD.FTZ R107, R107, R66 ;  /* 0x000000426b6b7221 */ /* 0x004fc60000010000 */
        /* <DEDUP_REMOVED lines=9> */
[----:B0-----:R-:W-:-:S03]  /*25d0*/  FADD.FTZ R107, R107, R76 ;  /* 0x0000004c6b6b7221 */ /* 0x001fc60000010000 */
[----:B------:R-:W-:Y:S01]  /*25e0*/  FADD.FTZ R62, R62, R77 ;  /* 0x0000004d3e3e7221 */ /* 0x000fe20000010000 */
[----:B------:R-:W-:-:S03]  /*25f0*/  FADD.FTZ R107, R107, R78 ;  /* 0x0000004e6b6b7221 */ /* 0x000fc60000010000 */
[----:B------:R-:W-:Y:S01]  /*2600*/  FADD.FTZ R62, R62, R79 ;  /* 0x0000004f3e3e7221 */ /* 0x000fe20000010000 */
[----:B-1----:R-:W-:-:S03]  /*2610*/  FADD.FTZ R80, R107, R80 ;  /* 0x000000506b507221 */ /* 0x002fc60000010000 */
[----:B------:R-:W-:-:S07]  /*2620*/  FADD.FTZ R81, R62, R81 ;  /* 0x000000513e517221 */ /* 0x000fce0000010000 */
.L_x_1693:
[----:B------:R-:W-:Y:S05]  /*2630*/  BSYNC B0 ;  /* 0x0000000000007941 */ /* 0x000fea0003800000 */
.L_x_1692:
[----:B------:R-:W1:Y:S01]  /*2640*/  SHFL.BFLY PT, R63, R80, 0x2, 0x1f ;  /* 0x0c401f00503f7f89 */ /* 0x000e6200000e0000 */
[----:B0-----:R-:W0:Y:S03]  /*2650*/  @!P1 LDC R69, c[0x0][0x10] ;  /* 0x00000400ff459b82 */ /* 0x001e260000000800 */
[----:B------:R-:W2:Y:S05]  /*2660*/  SHFL.BFLY PT, R62, R81, 0x2, 0x1f ;  /* 0x0c401f00513e7f89 */ /* 0x000eaa00000e0000 */
[----:B------:R-:W3:Y:S01]  /*2670*/  @!P1 LDC.64 R64, c[0x0][0x260] ;  /* 0x00009800ff409b82 */ /* 0x000ee20000000a00 */
[----:B-1----:R-:W-:Y:S01]  /*2680*/  FADD.FTZ R66, R63, R80 ;  /* 0x000000503f427221 */ /* 0x002fe20000010000 */
[----:B0-----:R-:W-:-:S02]  /*2690*/  @!P1 IMAD R69, R69, UR4, R32 ;  /* 0x0000000445459c24 */ /* 0x001fc4000f8e0220 */
[----:B--2---:R-:W-:Y:S02]  /*26a0*/  FADD.FTZ R67, R62, R81 ;  /* 0x000000513e437221 */ /* 0x004fe40000010000 */
[----:B------:R-:W0:Y:S01]  /*26b0*/  SHFL.BFLY PT, R63, R66, 0x1, 0x1f ;  /* 0x0c201f00423f7f89 */ /* 0x000e2200000e0000 */
[----:B------:R-:W-:-:S03]  /*26c0*/  @!P1 LEA R69, R69, R26, 0x7 ;  /* 0x0000001a45459211 */ /* 0x000fc600078e38ff */
[----:B------:R-:W1:Y:S01]  /*26d0*/  SHFL.BFLY PT, R68, R67, 0x1, 0x1f ;  /* 0x0c201f0043447f89 */ /* 0x000e6200000e0000 */
[----:B------:R-:W-:-:S05]  /*26e0*/  @!P1 SHF.L.U32 R69, R69, 0x1, RZ ;  /* 0x0000000145459819 */ /* 0x000fca00000006ff */
[----:B---3--:R-:W-:-:S04]  /*26f0*/  @!P1 IMAD.WIDE.U32 R64, R69, 0x4, R64 ;  /* 0x0000000445409825 */ /* 0x008fc800078e0040 */
[----:B0-----:R-:W-:Y:S01]  /*2700*/  FADD.FTZ R62, R66, R63 ;  /* 0x0000003f423e7221 */ /* 0x001fe20000010000 */
[----:B-1----:R-:W-:-:S05]  /*2710*/  FADD.FTZ R63, R67, R68 ;  /* 0x00000044433f7221 */ /* 0x002fca0000010000 */
        /* <DEDUP_REMOVED lines=14> */
.L_x_1696:
[----:B------:R-:W2:Y:S04]  /*2800*/  LD.E.STRONG.GPU R62, desc[UR8][R60.64] ;  /* 0x000000083c3e7980 */ /* 0x000ea8000c10f900 */
[----:B--2---:R-:W-:Y:S01]  /*2810*/  CCTL.IVALL ;  /* 0x00000000ff00798f */ /* 0x004fe20002000000 */
[----:B------:R-:W-:Y:S05]  /*2820*/  YIELD ;  /* 0x0000000000007946 */ /* 0x000fea0003800000 */
[----:B-----5:R-:W-:-:S04]  /*2830*/  LOP3.LUT R62, R62, R63, RZ, 0x3c, !PT ;  /* 0x0000003f3e3e7212 */ /* 0x020fc800078e3cff */
[----:B------:R-:W-:-:S13]  /*2840*/  ISETP.GT.AND P1, PT, R62, -0x1, PT ;  /* 0xffffffff3e00780c */ /* 0x000fda0003f24270 */
[----:B------:R-:W-:Y:S05]  /*2850*/  @P1 BRA `(.L_x_1696) ;  /* 0xfffffffc00e81947 */ /* 0x000fea000383ffff */
.L_x_1695:
[----:B------:R-:W-:Y:S05]  /*2860*/  WARPSYNC.ALL ;  /* 0x0000000000007948 */ /* 0x000fea0003800000 */
[----:B------:R-:W-:Y:S06]  /*2870*/  BAR.SYNC.DEFER_BLOCKING 0x0 ;  /* 0x0000000000007b1d */ /* 0x000fec0000010000 */
[----:B------:R-:W-:Y:S05]  /*2880*/  BRA `(.L_x_1697) ;  /* 0x00000000003c7947 */ /* 0x000fea0003800000 */
.L_x_1694:
[----:B------:R-:W-:Y:S01]  /*2890*/  BAR.SYNC.DEFER_BLOCKING 0x0 ;  /* 0x0000000000007b1d */ /* 0x000fe20000010000 */
[----:B------:R-:W-:-:S13]  /*28a0*/  ISETP.NE.AND P1, PT, R31, RZ, PT ;  /* 0x000000ff1f00720c */ /* 0x000fda0003f25270 */
[----:B------:R-:W-:Y:S05]  /*28b0*/  @P1 BRA `(.L_x_1698) ;  /* 0x0000000000281947 */ /* 0x000fea0003800000 */
[----:B------:R-:W-:Y:S06]  /*28c0*/  MEMBAR.ALL.GPU ;  /* 0x0000000000007992 */ /* 0x000fec000000a000 */
[----:B------:R-:W-:-:S00]  /*28d0*/  ERRBAR ;  /* 0x00000000000079ab */ /* 0x000fc00000000000 */
[----:B------:R-:W-:Y:S06]  /*28e0*/  CGAERRBAR ;  /* 0x00000000000075ab */ /* 0x000fec0000000000 */
[----:B------:R0:W5:Y:S02]  /*28f0*/  ATOM.E.ADD.STRONG.GPU PT, R62, desc[UR8][R58.64], R15 ;  /* 0x0000000f3a3e798a */ /* 0x00016400081ee1c8 */
.L_x_1699:
[----:B------:R-:W2:Y:S04]  /*2900*/  LD.E.STRONG.GPU R63, desc[UR8][R58.64] ;  /* 0x000000083a3f7980 */ /* 0x000ea8000c10f900 */
[----:B--2---:R-:W-:Y:S01]  /*2910*/  CCTL.IVALL ;  /* 0x00000000ff00798f */ /* 0x004fe20002000000 */
[----:B------:R-:W-:Y:S05]  /*2920*/  YIELD ;  /* 0x0000000000007946 */ /* 0x000fea0003800000 */
[----:B-----5:R-:W-:-:S04]  /*2930*/  LOP3.LUT R63, R63, R62, RZ, 0x3c, !PT ;  /* 0x0000003e3f3f7212 */ /* 0x020fc800078e3cff */
[----:B------:R-:W-:-:S13]  /*2940*/  ISETP.GT.AND P1, PT, R63, -0x1, PT ;  /* 0xffffffff3f00780c */ /* 0x000fda0003f24270 */
[----:B------:R-:W-:Y:S05]  /*2950*/  @P1 BRA `(.L_x_1699) ;  /* 0xfffffffc00e81947 */ /* 0x000fea000383ffff */
.L_x_1698:
[----:B------:R-:W-:Y:S05]  /*2960*/  WARPSYNC.ALL ;  /* 0x0000000000007948 */ /* 0x000fea0003800000 */
[----:B------:R-:W-:Y:S06]  /*2970*/  BAR.SYNC.DEFER_BLOCKING 0x0 ;  /* 0x0000000000007b1d */ /* 0x000fec0000010000 */
.L_x_1697:
[----:B------:R-:W-:Y:S01]  /*2980*/  ISETP.GT.U32.AND P1, PT, R31, 0x7f, PT ;  /* 0x0000007f1f00780c */ /* 0x000fe20003f24070 */
[----:B------:R-:W1:Y:S01]  /*2990*/  S2UR UR6, SR_CgaCtaId ;  /* 0x00000000000679c3 */ /* 0x000e620000008800 */
[----:B------:R-:W-:Y:S01]  /*29a0*/  UMOV UR5, 0x400 ;  /* 0x0000040000057882 */ /* 0x000fe20000000000 */
[----:B------:R-:W-:Y:S01]  /*29b0*/  SHF.L.U32 R49, R49, 0x3, RZ ;  /* 0x0000000331317819 */ /* 0x000fe200000006ff */
[----:B------:R-:W-:-:S09]  /*29c0*/  ULDC.64 UR12, c[0x0][0x210] ;  /* 0x00008400000c7ab9 */ /* 0x000fd20000000a00 */
[----:B------:R-:W2:Y:S01]  /*29d0*/  @!P1 LDC R65, c[0x0][0x10] ;  /* 0x00000400ff419b82 */ /* 0x000ea20000000800 */
[----:B------:R-:W-:-:S07]  /*29e0*/  @!P1 LOP3.LUT R67, R31, 0xf, RZ, 0xc0, !PT ;  /* 0x0000000f1f439812 */ /* 0x000fce00078ec0ff */
[----:B------:R-:W3:Y:S01]  /*29f0*/  @!P1 LDC.64 R62, c[0x0][0x260] ;  /* 0x00009800ff3e9b82 */ /* 0x000ee20000000a00 */
[----:B--2---:R-:W-:Y:S01]  /*2a00*/  @!P1 IMAD R64, R65, UR4, R32 ;  /* 0x0000000441409c24 */ /* 0x004fe2000f8e0220 */
[----:B------:R-:W-:-:S04]  /*2a10*/  @!P1 LOP3.LUT R65, R31, 0x7ffffff0, RZ, 0xc0, !PT ;  /* 0x7ffffff01f419812 */ /* 0x000fc800078ec0ff */
[----:B------:R-:W-:-:S04]  /*2a20*/  @!P1 LEA R64, R64, R65, 0x7 ;  /* 0x0000004140409211 */ /* 0x000fc800078e38ff */
[----:B------:R-:W-:-:S05]  /*2a30*/  @!P1 IADD3 R64, R64, R67, RZ ;  /* 0x0000004340409210 */ /* 0x000fca0007ffe0ff */
[----:B------:R-:W-:-:S04]  /*2a40*/  @!P1 IMAD.SHL.U32 R65, R64, 0x2, RZ ;  /* 0x0000000240419824 */ /* 0x000fc800078e00ff */
[----:B---3--:R-:W-:-:S06]  /*2a50*/  @!P1 IMAD.WIDE.U32 R62, R65, 0x4, R62 ;  /* 0x00000004413e9825 */ /* 0x008fcc00078e003e */
[----:B------:R-:W2:Y:S01]  /*2a60*/  @!P1 LDG.E.64 R62, desc[UR8][R62.64] ;  /* 0x000000083e3e9981 */ /* 0x000ea2000c1e1b00 */
[----:B------:R-:W-:Y:S01]  /*2a70*/  CS2R R64, SRZ ;  /* 0x0000000000407805 */ /* 0x000fe2000001ff00 */
[----:B------:R-:W-:Y:S02]  /*2a80*/  UIADD3 UR5, UR5, 0x3480, URZ ;  /* 0x0000348005057890 */ /* 0x000fe4000fffe03f */
[----:B------:R-:W-:Y:S02]  /*2a90*/  ULOP3.LUT UR4, UR4, 0x1, URZ, 0x3c, !UPT ;  /* 0x0000000104047892 */ /* 0x000fe4000f8e3c3f */
[----:B-1----:R-:W-:Y:S01]  /*2aa0*/  ULEA UR5, UR6, UR5, 0x18 ;  /* 0x0000000506057291 */ /* 0x002fe2000f8ec03f */
[----:B--2---:R-:W-:Y:S01]  /*2ab0*/  @!P1 FADD.FTZ R65, RZ, R62 ;  /* 0x0000003eff419221 */ /* 0x004fe20000010000 */
[----:B------:R-:W-:Y:S01]  /*2ac0*/  @!P1 FADD.FTZ R64, RZ, R63 ;  /* 0x0000003fff409221 */ /* 0x000fe20000010000 */
[----:B------:R-:W-:-:S03]  /*2ad0*/  LOP3.LUT P1, RZ, R31, 0xffffff8f, RZ, 0xc0, !PT ;  /* 0xffffff8f1fff7812 */ /* 0x000fc6000782c0ff */
[----:B------:R-:W1:Y:S04]  /*2ae0*/  SHFL.BFLY PT, R66, R65, 0x8, 0x1f ;  /* 0x0d001f0041427f89 */ /* 0x000e6800000e0000 */
[----:B------:R-:W2:Y:S01]  /*2af0*/  SHFL.BFLY PT, R67, R64, 0x8, 0x1f ;  /* 0x0d001f0040437f89 */ /* 0x000ea200000e0000 */
[----:B-1----:R-:W-:Y:S01]  /*2b00*/  FADD.FTZ R66, R66, R65 ;  /* 0x0000004142427221 */ /* 0x002fe20000010000 */
[----:B--2---:R-:W-:-:S04]  /*2b10*/  FADD.FTZ R67, R67, R64 ;  /* 0x0000004043437221 */ /* 0x004fc80000010000 */
[----:B------:R-:W1:Y:S04]  /*2b20*/  SHFL.BFLY PT, R69, R66, 0x4, 0x1f ;  /* 0x0c801f0042457f89 */ /* 0x000e6800000e0000 */
[----:B------:R-:W2:Y:S01]  /*2b30*/  SHFL.BFLY PT, R68, R67, 0x4, 0x1f ;  /* 0x0c801f0043447f89 */ /* 0x000ea200000e0000 */
[----:B-1----:R-:W-:Y:S01]  /*2b40*/  FADD.FTZ R69, R66, R69 ;  /* 0x0000004542457221 */ /* 0x002fe20000010000 */
[----:B------:R-:W-:Y:S02]  /*2b50*/  LOP3.LUT R66, R49, 0x8, RZ, 0xc0, !PT ;  /* 0x0000000831427812 */ /* 0x000fe400078ec0ff */
[----:B------:R-:W-:Y:S01]  /*2b60*/  @!P1 SHF.R.U32.HI R49, RZ, 0x1, R31 ;  /* 0x00000001ff319819 */ /* 0x000fe2000001161f */
[----:B--2---:R-:W-:Y:S01]  /*2b70*/  FADD.FTZ R68, R67, R68 ;  /* 0x0000004443447221 */ /* 0x004fe20000010000 */
[----:B------:R-:W1:Y:S01]  /*2b80*/  SHFL.BFLY PT, R62, R69, 0x2, 0x1f ;  /* 0x0c401f00453e7f89 */ /* 0x000e6200000e0000 */
[----:B------:R-:W-:-:S02]  /*2b90*/  IADD3 R47, -R66, R47, RZ ;  /* 0x0000002f422f7210 */ /* 0x000fc40007ffe1ff */
[----:B------:R-:W-:Y:S01]  /*2ba0*/  @!P1 LOP3.LUT R49, R49, 0x7ffffff8, RZ, 0xc0, !PT ;  /* 0x7ffffff831319812 */ /* 0x000fe200078ec0ff */
[----:B------:R-:W2:Y:S01]  /*2bb0*/  SHFL.BFLY PT, R63, R68, 0x2, 0x1f ;  /* 0x0c401f00443f7f89 */ /* 0x000ea200000e0000 */
[----:B------:R-:W-:Y:S01]  /*2bc0*/  LEA R47, R47, UR5, 0x3 ;  /* 0x000000052f2f7c11 */ /* 0x000fe2000f8e18ff */
[----:B-1----:R-:W-:Y:S01]  /*2bd0*/  FADD.FTZ R62, R69, R62 ;  /* 0x0000003e453e7221 */ /* 0x002fe20000010000 */
[----:B--2---:R-:W-:-:S04]  /*2be0*/  FADD.FTZ R63, R68, R63 ;  /* 0x0000003f443f7221 */ /* 0x004fc80000010000 */
[----:B------:R-:W1:Y:S04]  /*2bf0*/  SHFL.BFLY PT, R65, R62, 0x1, 0x1f ;  /* 0x0c201f003e417f89 */ /* 0x000e6800000e0000 */
[----:B------:R-:W2:Y:S01]  /*2c00*/  SHFL.BFLY PT, R64, R63, 0x1, 0x1f ;  /* 0x0c201f003f407f89 */ /* 0x000ea200000e0000 */
[----:B-1----:R-:W-:Y:S01]  /*2c10*/  FADD.FTZ R65, R62, R65 ;  /* 0x000000413e417221 */ /* 0x002fe20000010000 */
[----:B--2---:R-:W-:-:S03]  /*2c20*/  FADD.FTZ R64, R63, R64 ;  /* 0x000000403f407221 */ /* 0x004fc60000010000 */
[----:B------:R-:W-:Y:S01]  /*2c30*/  @!P1 FMUL.FTZ R62, R65, 9.7656251455191522837e-05 ;  /* 0x38cccccd413e9820 */ /* 0x000fe20000410000 */
[----:B------:R-:W-:-:S05]  /*2c40*/  @!P1 FMUL.FTZ R63, R64, 9.7656251455191522837e-05 ;  /* 0x38cccccd403f9820 */ /* 0x000fca0000410000 */
[----:B------:R1:W-:Y:S01]  /*2c50*/  @!P1 STS.64 [R49+UR5], R62 ;  /* 0x0000003e31009988 */ /* 0x0003e20008000a05 */
[----:B------:R-:W-:Y:S01]  /*2c60*/  BAR.SYNC.DEFER_BLOCKING 0x0 ;  /* 0x0000000000007b1d */ /* 0x000fe20000010000 */
[----:B-1----:R-:W-:-:S05]  /*2c70*/  MOV R49, R98 ;  /* 0x0000006200317202 */ /* 0x002fca0000000f00 */
[----:B------:R-:W1:Y:S02]  /*2c80*/  LDS.64 R64, [R47] ;  /* 0x000000002f407984 */ /* 0x000e640000000a00 */
[--C-:B-1----:R-:W-:Y:S01]  /*2c90*/  FFMA.FTZ R86, R5, R86, -R64.reuse ;  /* 0x0000005605567223 */ /* 0x102fe20000010840 */
[--C-:B------:R-:W-:Y:S01]  /*2ca0*/  FFMA.FTZ R84, R43, R84, -R64.reuse ;  /* 0x000000542b547223 */ /* 0x100fe20000010840 */
[--C-:B------:R-:W-:Y:S01]  /*2cb0*/  FFMA.FTZ R82, R41, R82, -R64.reuse ;  /* 0x0000005229527223 */ /* 0x100fe20000010840 */
[----:B------:R-:W-:Y:S01]  /*2cc0*/  FFMA.FTZ R88, R37, R88, -R64 ;  /* 0x0000005825587223 */ /* 0x000fe20000010840 */
[-C--:B------:R-:W-:Y:S01]  /*2cd0*/  FFMA.FTZ R86, R3, -R65.reuse, R86 ;  /* 0x8000004103567223 */ /* 0x080fe20000010056 */
[----:B------:R-:W-:Y:S01]  /*2ce0*/  FFMA.FTZ R84, R39, -R65, R84 ;  /* 0x8000004127547223 */ /* 0x000fe20000010054 */
[C-C-:B------:R-:W-:Y:S01]  /*2cf0*/  FFMA.FTZ R85, R5.reuse, R85, -R64.reuse ;  /* 0x0000005505557223 */ /* 0x140fe20000010840 */
[C-C-:B------:R-:W-:Y:S01]  /*2d00*/  FFMA.FTZ R95, R5.reuse, R95, -R64.reuse ;  /* 0x0000005f055f7223 */ /* 0x140fe20000010840 */
[--C-:B------:R-:W-:Y:S01]  /*2d10*/  FFMA.FTZ R5, R5, R101, -R64.reuse ;  /* 0x0000006505057223 */ /* 0x100fe20000010840 */
[--C-:B------:R-:W-:Y:S01]  /*2d20*/  FFMA.FTZ R97, R37, R97, -R64.reuse ;  /* 0x0000006125617223 */ /* 0x100fe20000010840 */
[----:B------:R-:W-:Y:S01]  /*2d30*/  FFMA.FTZ R83, R43, R83, -R64 ;  /* 0x000000532b537223 */ /* 0x000fe20000010840 */
[-C--:B------:R-:W-:Y:S01]  /*2d40*/  FFMA.FTZ R82, R35, -R65.reuse, R82 ;  /* 0x8000004123527223 */ /* 0x080fe20000010052 */
[----:B------:R-:W-:Y:S01]  /*2d50*/  FFMA.FTZ R88, R33, -R65, R88 ;  /* 0x8000004121587223 */ /* 0x000fe20000010058 */
[C---:B------:R-:W-:Y:S01]  /*2d60*/  FMUL.FTZ R86, R45.reuse, R86 ;  /* 0x000000562d567220 */ /* 0x040fe20000410000 */
[----:B------:R-:W-:Y:S01]  /*2d70*/  FMUL.FTZ R3, R45, R84 ;  /* 0x000000542d037220 */ /* 0x000fe20000410000 */
[--C-:B------:R-:W-:Y:S01]  /*2d80*/  FFMA.FTZ R87, R41, R87, -R64.reuse ;  /* 0x0000005729577223 */ /* 0x100fe20000010840 */
[--C-:B------:R-:W-:Y:S01]  /*2d90*/  FFMA.FTZ R89, R37, R89, -R64.reuse ;  /* 0x0000005925597223 */ /* 0x100fe20000010840 */
[--C-:B------:R-:W-:Y:S01]  /*2da0*/  FFMA.FTZ R93, R43, R93, -R64.reuse ;  /* 0x0000005d2b5d7223 */ /* 0x100fe20000010840 */
[-C--:B------:R-:W-:Y:S01]  /*2db0*/  FFMA.FTZ R62, R34, -R65.reuse, R97 ;  /* 0x80000041223e7223 */ /* 0x080fe20000010061 */
[-C--:B------:R-:W-:Y:S01]  /*2dc0*/  FFMA.FTZ R92, R92, -R65.reuse, R5 ;  /* 0x800000415c5c7223 */ /* 0x080fe20000010005 */
[-C--:B------:R-:W-:Y:S01]  /*2dd0*/  FFMA.FTZ R48, R48, -R65.reuse, R85 ;  /* 0x8000004130307223 */ /* 0x080fe20000010055 */
[-C--:B------:R-:W-:Y:S01]  /*2de0*/  FFMA.FTZ R46, R46, -R65.reuse, R83 ;  /* 0x800000412e2e7223 */ /* 0x080fe20000010053 */
[C---:B------:R-:W-:Y:S01]  /*2df0*/  FMUL.FTZ R82, R45.reuse, R82 ;  /* 0x000000522d527220 */ /* 0x040fe20000410000 */
[----:B------:R-:W-:Y:S01]  /*2e00*/  FMUL.FTZ R5, R45, R88 ;  /* 0x000000582d057220 */ /* 0x000fe20000410000 */
[----:B------:R-:W-:Y:S01]  /*2e10*/  IADD3 R34, P1, R10, UR12, RZ ;  /* 0x0000000c0a227c10 */ /* 0x000fe2000ff3e0ff */
[-C--:B------:R-:W-:Y:S01]  /*2e20*/  FFMA.FTZ R44, R44, -R65.reuse, R87 ;  /* 0x800000412c2c7223 */ /* 0x080fe20000010057 */
[----:B------:R-:W-:Y:S01]  /*2e30*/  F2FP.F16.F32.PACK_AB R86, R3, R86 ;  /* 0x000000560356723e */ /* 0x000fe200000000ff */
[-C--:B------:R-:W-:Y:S01]  /*2e40*/  FFMA.FTZ R42, R42, -R65.reuse, R89 ;  /* 0x800000412a2a7223 */ /* 0x080fe20000010059 */
[-C--:B------:R-:W-:Y:S01]  /*2e50*/  FFMA.FTZ R40, R40, -R65.reuse, R95 ;  /* 0x8000004128287223 */ /* 0x080fe2000001005f */
[----:B------:R-:W-:Y:S01]  /*2e60*/  FFMA.FTZ R38, R38, -R65, R93 ;  /* 0x8000004126267223 */ /* 0x000fe2000001005d */
[--C-:B------:R-:W-:Y:S01]  /*2e70*/  FFMA.FTZ R91, R41, R91, -R64.reuse ;  /* 0x0000005b295b7223 */ /* 0x100fe20000010840 */
[----:B------:R-:W-:Y:S01]  /*2e80*/  IADD3.X R35, R9, UR13, RZ, P1, !PT ;  /* 0x0000000d09237c10 */ /* 0x000fe20008ffe4ff */
[C---:B------:R-:W-:Y:S01]  /*2e90*/  FMUL.FTZ R48, R45.reuse, R48 ;  /* 0x000000302d307220 */ /* 0x040fe20000410000 */
[----:B------:R-:W-:Y:S01]  /*2ea0*/  FMUL.FTZ R3, R45, R46 ;  /* 0x0000002e2d037220 */ /* 0x000fe20000410000 */
[--C-:B------:R-:W-:Y:S01]  /*2eb0*/  FFMA.FTZ R43, R43, R99, -R64.reuse ;  /* 0x000000632b2b7223 */ /* 0x100fe20000010840 */
[--C-:B------:R-:W-:Y:S01]  /*2ec0*/  FFMA.FTZ R41, R41, R105, -R64.reuse ;  /* 0x0000006929297223 */ /* 0x100fe20000010840 */
[----:B------:R-:W-:Y:S01]  /*2ed0*/  F2FP.F16.F32.PACK_AB R82, R5, R82 ;  /* 0x000000520552723e */ /* 0x000fe200000000ff */
[----:B------:R-:W-:Y:S01]  /*2ee0*/  FFMA.FTZ R37, R37, R103, -R64 ;  /* 0x0000006725257223 */ /* 0x000fe20000010840 */
[----:B------:R-:W-:Y:S01]  /*2ef0*/  PRMT R9, R86, 0x7632, R9 ;  /* 0x0000763256097816 */ /* 0x000fe20000000009 */
[C---:B------:R-:W-:Y:S01]  /*2f00*/  FMUL.FTZ R44, R45.reuse, R44 ;  /* 0x0000002c2d2c7220 */ /* 0x040fe20000410000 */
[C---:B------:R-:W-:Y:S01]  /*2f10*/  FMUL.FTZ R5, R45.reuse, R42 ;  /* 0x0000002a2d057220 */ /* 0x040fe20000410000 */
[C---:B------:R-:W-:Y:S01]  /*2f20*/  FMUL.FTZ R40, R45.reuse, R40 ;  /* 0x000000282d287220 */ /* 0x040fe20000410000 */
[----:B------:R-:W-:Y:S01]  /*2f30*/  FMUL.FTZ R33, R45, R38 ;  /* 0x000000262d217220 */ /* 0x000fe20000410000 */
[----:B------:R-:W-:Y:S01]  /*2f40*/  IADD3 R8, P1, R8, UR12, RZ ;  /* 0x0000000c08087c10 */ /* 0x000fe2000ff3e0ff */
[-C--:B------:R-:W-:Y:S01]  /*2f50*/  FFMA.FTZ R36, R36, -R65.reuse, R91 ;  /* 0x8000004124247223 */ /* 0x080fe2000001005b */
[-C--:B------:R-:W-:Y:S01]  /*2f60*/  FFMA.FTZ R90, R90, -R65.reuse, R43 ;  /* 0x800000415a5a7223 */ /* 0x080fe2000001002b */
[-C--:B------:R-:W-:Y:S01]  /*2f70*/  FFMA.FTZ R94, R94, -R65.reuse, R41 ;  /* 0x800000415e5e7223 */ /* 0x080fe20000010029 */
[----:B------:R-:W-:Y:S01]  /*2f80*/  F2FP.F16.F32.PACK_AB R48, R3, R48 ;  /* 0x000000300330723e */ /* 0x000fe200000000ff */
[----:B------:R-:W-:Y:S01]  /*2f90*/  FFMA.FTZ R96, R96, -R65, R37 ;  /* 0x8000004160607223 */ /* 0x000fe20000010025 */
[----:B------:R1:W-:Y:S01]  /*2fa0*/  STG.E.U16 desc[UR8][R34.64+0x2], R9 ;  /* 0x0000020922007986 */ /* 0x0003e2000c101508 */
[----:B------:R-:W-:Y:S01]  /*2fb0*/  PRMT R3, R82, 0x7632, R3 ;  /* 0x0000763252037816 */ /* 0x000fe20000000003 */
[----:B------:R-:W-:Y:S01]  /*2fc0*/  FMUL.FTZ R36, R45, R36 ;  /* 0x000000242d247220 */ /* 0x000fe20000410000 */
[----:B------:R-:W-:Y:S01]  /*2fd0*/  F2FP.F16.F32.PACK_AB R44, R5, R44 ;  /* 0x0000002c052c723e */ /* 0x000fe200000000ff */
[----:B------:R-:W-:Y:S01]  /*2fe0*/  FMUL.FTZ R37, R45, R62 ;  /* 0x0000003e2d257220 */ /* 0x000fe20000410000 */
[----:B------:R-:W-:Y:S01]  /*2ff0*/  F2FP.F16.F32.PACK_AB R40, R33, R40 ;  /* 0x000000282128723e */ /* 0x000fe200000000ff */
[C---:B------:R-:W-:Y:S01]  /*3000*/  FMUL.FTZ R92, R45.reuse, R92 ;  /* 0x0000005c2d5c7220 */ /* 0x040fe20000410000 */
[C---:B------:R-:W-:Y:S01]  /*3010*/  FMUL.FTZ R39, R45.reuse, R90 ;  /* 0x0000005a2d277220 */ /* 0x040fe20000410000 */
[C---:B------:R-:W-:Y:S01]  /*3020*/  FMUL.FTZ R94, R45.reuse, R94 ;  /* 0x0000005e2d5e7220 */ /* 0x040fe20000410000 */
[----:B------:R-:W-:Y:S01]  /*3030*/  FMUL.FTZ R45, R45, R96 ;  /* 0x000000602d2d7220 */ /* 0x000fe20000410000 */
[----:B------:R-:W-:Y:S01]  /*3040*/  PRMT R5, R48, 0x7632, R5 ;  /* 0x0000763230057816 */ /* 0x000fe20000000005 */
[----:B------:R2:W-:Y:S01]  /*3050*/  STG.E.U16 desc[UR8][R34.64+0x6], R3 ;  /* 0x0000060322007986 */ /* 0x0005e2000c101508 */
[----:B-1----:R-:W-:-:S02]  /*3060*/  IADD3.X R9, R7, UR13, RZ, P1, !PT ;  /* 0x0000000d07097c10 */ /* 0x002fc40008ffe4ff */
[----:B------:R-:W-:Y:S01]  /*3070*/  IADD3 R6, P1, R6, UR12, RZ ;  /* 0x0000000c06067c10 */ /* 0x000fe2000ff3e0ff */
[----:B------:R-:W-:Y:S01]  /*3080*/  STG.E.U16 desc[UR8][R34.64], R86 ;  /* 0x0000005622007986 */ /* 0x000fe2000c101508 */
[----:B------:R-:W-:Y:S02]  /*3090*/  PRMT R10, R44, 0x7632, R10 ;  /* 0x000076322c0a7816 */ /* 0x000fe4000000000a */
[----:B------:R-:W-:Y:S01]  /*30a0*/  IADD3.X R7, R4, UR13, RZ, P1, !PT ;  /* 0x0000000d04077c10 */ /* 0x000fe20008ffe4ff */
[----:B------:R-:W-:Y:S01]  /*30b0*/  STG.E.U16 desc[UR8][R34.64+0x4], R82 ;  /* 0x0000045222007986 */ /* 0x000fe2000c101508 */
[----:B------:R-:W-:Y:S02]  /*30c0*/  F2FP.F16.F32.PACK_AB R36, R37, R36 ;  /* 0x000000242524723e */ /* 0x000fe400000000ff */
[----:B------:R-:W-:Y:S01]  /*30d0*/  IADD3 R2, P1, R2, UR12, RZ ;  /* 0x0000000c02027c10 */ /* 0x000fe2000ff3e0ff */
[----:B------:R-:W-:Y:S01]  /*30e0*/  STG.E.U16 desc[UR8][R8.64], R48 ;  /* 0x0000003008007986 */ /* 0x000fe2000c101508 */
[----:B--2---:R-:W-:-:S02]  /*30f0*/  PRMT R3, R40, 0x7632, R3 ;  /* 0x0000763228037816 */ /* 0x004fc40000000003 */
[----:B------:R-:W-:Y:S01]  /*3100*/  F2FP.F16.F32.PACK_AB R92, R39, R92 ;  /* 0x0000005c275c723e */ /* 0x000fe200000000ff */
[----:B------:R1:W-:Y:S01]  /*3110*/  STG.E.U16 desc[UR8][R8.64+0x2], R5 ;  /* 0x0000020508007986 */ /* 0x0003e2000c101508 */
[----:B------:R-:W-:Y:S02]  /*3120*/  F2FP.F16.F32.PACK_AB R94, R45, R94 ;  /* 0x0000005e2d5e723e */ /* 0x000fe400000000ff */
[----:B------:R-:W-:Y:S01]  /*3130*/  PRMT R4, R36, 0x7632, R4 ;  /* 0x0000763224047816 */ /* 0x000fe20000000004 */
[----:B------:R-:W-:Y:S04]  /*3140*/  STG.E.U16 desc[UR8][R8.64+0x4], R44 ;  /* 0x0000042c08007986 */ /* 0x000fe8000c101508 */
[----:B------:R-:W-:Y:S04]  /*3150*/  STG.E.U16 desc[UR8][R8.64+0x6], R10 ;  /* 0x0000060a08007986 */ /* 0x000fe8000c101508 */
[----:B------:R2:W-:Y:S01]  /*3160*/  STG.E.U16 desc[UR8][R6.64+0x2], R3 ;  /* 0x0000020306007986 */ /* 0x0005e2000c101508 */
[----:B-1----:R-:W-:-:S03]  /*3170*/  PRMT R5, R94, 0x7632, R5 ;  /* 0x000076325e057816 */ /* 0x002fc60000000005 */
[----:B------:R1:W-:Y:S04]  /*3180*/  STG.E.U16 desc[UR8][R6.64], R40 ;  /* 0x0000002806007986 */ /* 0x0003e8000c101508 */
[----:B------:R1:W-:Y:S01]  /*3190*/  STG.E.U16 desc[UR8][R6.64+0x4], R36 ;  /* 0x0000042406007986 */ /* 0x0003e2000c101508 */
[----:B--2---:R-:W-:-:S03]  /*31a0*/  IADD3.X R3, R0, UR13, RZ, P1, !PT ;  /* 0x0000000d00037c10 */ /* 0x004fc60008ffe4ff */
[----:B------:R1:W-:Y:S01]  /*31b0*/  STG.E.U16 desc[UR8][R6.64+0x6], R4 ;  /* 0x0000060406007986 */ /* 0x0003e2000c101508 */
[----:B------:R-:W-:-:S03]  /*31c0*/  PRMT R0, R92, 0x7632, R0 ;  /* 0x000076325c007816 */ /* 0x000fc60000000000 */
[----:B------:R1:W-:Y:S04]  /*31d0*/  STG.E.U16 desc[UR8][R2.64], R92 ;  /* 0x0000005c02007986 */ /* 0x0003e8000c101508 */
[----:B------:R1:W-:Y:S04]  /*31e0*/  STG.E.U16 desc[UR8][R2.64+0x2], R0 ;  /* 0x0000020002007986 */ /* 0x0003e8000c101508 */
[----:B------:R1:W-:Y:S04]  /*31f0*/  STG.E.U16 desc[UR8][R2.64+0x4], R94 ;  /* 0x0000045e02007986 */ /* 0x0003e8000c101508 */
[----:B------:R1:W-:Y:S01]  /*3200*/  STG.E.U16 desc[UR8][R2.64+0x6], R5 ;  /* 0x0000060502007986 */ /* 0x0003e2000c101508 */
[----:B------:R-:W-:Y:S05]  /*3210*/  @!P0 BRA `(.L_x_1700) ;  /* 0xffffffd400288947 */ /* 0x000fea000383ffff */
.L_x_1690:
[----:B------:R-:W2:Y:S02]  /*3220*/  S2UR UR6, SR_CTAID.Y ;  /* 0x00000000000679c3 */ /* 0x000ea40000002600 */
[----:B--2---:R-:W-:Y:S02]  /*3230*/  USHF.L.U32 UR5, UR6, 0x3, URZ ;  /* 0x0000000306057899 */ /* 0x004fe4000800063f */
        /* <DEDUP_REMOVED lines=8> */
[----:B------:R-:W2:Y:S01]  /*32c0*/  LDC.64 R20, c[0x0][0x258] ;  /* 0x00009600ff147b82 */ /* 0x000ea20000000a00 */
[----:B-1----:R-:W0:Y:S01]  /*32d0*/  S2R R0, SR_TID.X ;  /* 0x0000000000007919 */ /* 0x002e220000002100 */
[----:B------:R-:W-:-:S06]  /*32e0*/  UMOV UR4, 0x400 ;  /* 0x0000040000047882 */ /* 0x000fcc0000000000 */
[----:B------:R-:W1:Y:S01]  /*32f0*/  S2UR UR5, SR_CgaCtaId ;  /* 0x00000000000579c3 */ /* 0x000e620000008800 */
[----:B--2---:R-:W-:Y:S02]  /*3300*/  LOP3.LUT R4, RZ, R20, RZ, 0x33, !PT ;  /* 0x00000014ff047212 */ /* 0x004fe400078e33ff */
[----:B------:R-:W-:Y:S02]  /*3310*/  LOP3.LUT R5, RZ, R21, RZ, 0x33, !PT ;  /* 0x00000015ff057212 */ /* 0x000fe400078e33ff */
[----:B------:R-:W-:-:S04]  /*3320*/  ISETP.GT.U32.AND P0, PT, R4, -0x5, PT ;  /* 0xfffffffb0400780c */ /* 0x000fc80003f04070 */
[C---:B------:R-:W-:Y:S01]  /*3330*/  ISETP.GT.AND.EX P0, PT, R5.reuse, -0x1, PT, P0 ;  /* 0xffffffff0500780c */ /* 0x040fe20003f04300 */
[----:B-1----:R-:W-:Y:S01]  /*3340*/  ULEA UR6, UR5, UR4, 0x18 ;  /* 0x0000000405067291 */ /* 0x002fe2000f8ec03f */
[----:B0-----:R-:W-:Y:S02]  /*3350*/  SHF.R.U32.HI R2, RZ, 0x5, R0 ;  /* 0x00000005ff027819 */ /* 0x001fe40000011600 */
        /* <DEDUP_REMOVED lines=9> */
[----:B------:R-:W-:Y:S02]  /*33f0*/  SHF.L.U32 R7, R2, 0x1, RZ ;  /* 0x0000000102077819 */ /* 0x000fe400000006ff */
[----:B------:R-:W-:Y:S02]  /*3400*/  IADD3.X R4, ~R4, -0x1, R5, P0, P1 ;  /* 0xffffffff04047810 */ /* 0x000fe400007e2505 */
[--C-:B------:R-:W-:Y:S02]  /*3410*/  SHF.R.U32.HI R5, RZ, 0x4, R0.reuse ;  /* 0x00000004ff057819 */ /* 0x100fe40000011600 */
[----:B------:R-:W-:Y:S01]  /*3420*/  LEA R12, R2, UR6, 0x7 ;  /* 0x00000006020c7c11 */ /* 0x000fe2000f8e38ff */
[----:B------:R-:W-:Y:S01]  /*3430*/  IMAD.WIDE.U32 R8, R4, -0x33333333, RZ ;  /* 0xcccccccd04087825 */ /* 0x000fe200078e00ff */
[----:B------:R-:W-:-:S02]  /*3440*/  LOP3.LUT R7, R7, 0x1f, R0, 0x78, !PT ;  /* 0x0000001f07077812 */ /* 0x000fc400078e7800 */
[----:B------:R-:W-:Y:S01]  /*3450*/  LOP3.LUT R14, RZ, R5, RZ, 0x33, !PT ;  /* 0x00000005ff0e7212 */ /* 0x000fe200078e33ff */
[----:B------:R-:W-:Y:S01]  /*3460*/  VIADD R6, R5, 0x14 ;  /* 0x0000001405067836 */ /* 0x000fe20000000000 */
[----:B------:R-:W-:Y:S01]  /*3470*/  LEA R7, R7, R12, 0x2 ;  /* 0x0000000c07077211 */ /* 0x000fe200078e10ff */
[C---:B------:R-:W-:Y:S01]  /*3480*/  IMAD.WIDE.U32 R10, P0, R3.reuse, -0x33333334, R8 ;  /* 0xcccccccc030a7825 */ /* 0x040fe20007800008 */
[----:B------:R-:W-:Y:S02]  /*3490*/  SHF.L.U32 R12, R0, 0x7, RZ ;  /* 0x00000007000c7819 */ /* 0x000fe400000006ff */
[----:B------:R-:W-:Y:S01]  /*34a0*/  VIMNMX.U32 R13, R6, 0x20, !PT ;  /* 0x00000020060d7848 */ /* 0x000fe20007fe0000 */
[----:B------:R-:W-:Y:S01]  /*34b0*/  IMAD.WIDE.U32 R8, R3, -0x33333333, RZ ;  /* 0xcccccccd03087825 */ /* 0x000fe200078e00ff */
[----:B------:R-:W-:Y:S02]  /*34c0*/  IADD3.X R17, RZ, RZ, RZ, P0, !PT ;  /* 0x000000ffff117210 */ /* 0x000fe400007fe4ff */
[----:B------:R-:W-:-:S02]  /*34d0*/  MOV R16, R11 ;  /* 0x0000000b00107202 */ /* 0x000fc40000000f00 */
[----:B------:R-:W-:Y:S02]  /*34e0*/  IADD3 RZ, P1, R9, R10, RZ ;  /* 0x0000000a09ff7210 */ /* 0x000fe40007f3e0ff */
[----:B------:R-:W-:Y:S02]  /*34f0*/  IADD3 R8, R13, R14, RZ ;  /* 0x0000000e0d087210 */ /* 0x000fe40007ffe0ff */
[----:B------:R-:W-:Y:S01]  /*3500*/  SHF.L.U32 R13, R0, 0x1, RZ ;  /* 0x00000001000d7819 */ /* 0x000fe200000006ff */
[----:B------:R-:W-:Y:S01]  /*3510*/  IMAD.WIDE.U32.X R16, R4, -0x33333334, R16, P1 ;  /* 0xcccccccc04107825 */ /* 0x000fe200008e0410 */
[----:B------:R-:W-:Y:S02]  /*3520*/  ISETP.LT.U32.AND P0, PT, R20, 0x4, PT ;  /* 0x000000041400780c */ /* 0x000fe40003f01070 */
[----:B------:R-:W-:Y:S01]  /*3530*/  LOP3.LUT R12, R12, 0x780, RZ, 0xc0, !PT ;  /* 0x000007800c0c7812 */ /* 0x000fe200078ec0ff */
[----:B------:R-:W-:Y:S01]  /*3540*/  IMAD.WIDE.U32 R14, R8, -0x33333333, RZ ;  /* 0xcccccccd080e7825 */ /* 0x000fe200078e00ff */
[----:B------:R-:W-:-:S02]  /*3550*/  LOP3.LUT R10, R13, 0x1e, RZ, 0xc0, !PT ;  /* 0x0000001e0d0a7812 */ /* 0x000fc400078ec0ff */
[----:B------:R-:W-:Y:S01]  /*3560*/  SHF.R.U64 R24, R16, 0x3, R17 ;  /* 0x0000000310187819 */ /* 0x000fe20000001211 */
[----:B------:R-:W-:Y:S01]  /*3570*/  VIADD R18, R12, UR6 ;  /* 0x000000060c127c36 */ /* 0x000fe20008000000 */
[----:B------:R-:W-:Y:S02]  /*3580*/  IADD3 R9, R5, 0x28, RZ ;  /* 0x0000002805097810 */ /* 0x000fe40007ffe0ff */
[----:B------:R-:W-:Y:S01]  /*3590*/  ISETP.LT.AND.EX P0, PT, R21, RZ, PT, P0 ;  /* 0x000000ff1500720c */ /* 0x000fe20003f01300 */
[----:B------:R-:W-:Y:S01]  /*35a0*/  VIADD R24, R24, 0x1 ;  /* 0x0000000118187836 */ /* 0x000fe20000000000 */
[-C--:B------:R-:W-:Y:S02]  /*35b0*/  LOP3.LUT R13, R6, R10.reuse, RZ, 0x3c, !PT ;  /* 0x0000000a060d7212 */ /* 0x080fe400078e3cff */
[-C--:B------:R-:W-:Y:S02]  /*35c0*/  LOP3.LUT R11, R5, R10.reuse, RZ, 0x3c, !PT ;  /* 0x0000000a050b7212 */ /* 0x080fe400078e3cff */
[----:B------:R-:W-:-:S02]  /*35d0*/  LOP3.LUT R19, R9, R10, RZ, 0x3c, !PT ;  /* 0x0000000a09137212 */ /* 0x000fc400078e3cff */
[----:B------:R-:W-:Y:S02]  /*35e0*/  SEL R23, R20, 0x4, P0 ;  /* 0x0000000414177807 */ /* 0x000fe40000000000 */
[----:B------:R-:W-:Y:S02]  /*35f0*/  SEL R26, R21, RZ, P0 ;  /* 0x000000ff151a7207 */ /* 0x000fe40000000000 */
[----:B------:R-:W-:Y:S02]  /*3600*/  LEA.HI R22, R15, 0x1, RZ, 0x1c ;  /* 0x000000010f167811 */ /* 0x000fe400078fe0ff */
[C---:B------:R-:W-:Y:S02]  /*3610*/  IADD3 R16, P0, R2.reuse, 0xa, RZ ;  /* 0x0000000a02107810 */ /* 0x040fe40007f1e0ff */
[C---:B------:R-:W-:Y:S02]  /*3620*/  IADD3 R17, P1, R2.reuse, 0x14, RZ ;  /* 0x0000001402117810 */ /* 0x040fe40007f3e0ff */
[----:B------:R-:W-:-:S02]  /*3630*/  IADD3 R49, P2, R2, 0x1e, RZ ;  /* 0x0000001e02317810 */ /* 0x000fc40007f5e0ff */
[-C--:B------:R-:W-:Y:S02]  /*3640*/  LEA R12, R13, R18.reuse, 0x2 ;  /* 0x000000120d0c7211 */ /* 0x080fe400078e10ff */
[-C--:B------:R-:W-:Y:S02]  /*3650*/  LEA R11, R11, R18.reuse, 0x2 ;  /* 0x000000120b0b7211 */ /* 0x080fe400078e10ff */
[----:B------:R-:W-:Y:S02]  /*3660*/  LEA R13, R19, R18, 0x2 ;  /* 0x00000012130d7211 */ /* 0x000fe400078e10ff */
[----:B------:R-:W-:Y:S02]  /*3670*/  SHF.L.U64.HI R21, R23, 0x4, R26 ;  /* 0x0000000417157819 */ /* 0x000fe4000001021a */
[----:B------:R-:W-:Y:S02]  /*3680*/  MOV R14, R30 ;  /* 0x0000001e000e7202 */ /* 0x000fe40000000f00 */
[----:B------:R-:W-:-:S02]  /*3690*/  LOP3.LUT R15, R0, 0x1f, RZ, 0xc0, !PT ;  /* 0x0000001f000f7812 */ /* 0x000fc400078ec0ff */
[----:B------:R-:W-:Y:S02]  /*36a0*/  LOP3.LUT R47, R0, 0xf, RZ, 0xc0, !PT ;  /* 0x0000000f002f7812 */ /* 0x000fe400078ec0ff */
[----:B------:R-:W-:Y:S02]  /*36b0*/  IADD3 R18, R5, 0x3c, RZ ;  /* 0x0000003c05127810 */ /* 0x000fe40007ffe0ff */
[----:B------:R-:W-:Y:S02]  /*36c0*/  IADD3.X R19, RZ, RZ, RZ, P0, !PT ;  /* 0x000000ffff137210 */ /* 0x000fe400007fe4ff */
[----:B------:R-:W-:Y:S02]  /*36d0*/  IADD3.X R20, RZ, RZ, RZ, P1, !PT ;  /* 0x000000ffff147210 */ /* 0x000fe40000ffe4ff */
[----:B------:R-:W-:Y:S02]  /*36e0*/  IADD3.X R53, RZ, RZ, RZ, P2, !PT ;  /* 0x000000ffff357210 */ /* 0x000fe400017fe4ff */
[----:B------:R-:W-:-:S02]  /*36f0*/  SHF.L.U32 R23, R23, 0x4, RZ ;  /* 0x0000000417177819 */ /* 0x000fc400000006ff */
[----:B------:R-:W-:Y:S02]  /*3700*/  LOP3.LUT R22, R22, 0x3, RZ, 0xc0, !PT ;  /* 0x0000000316167812 */ /* 0x000fe400078ec0ff */
[----:B------:R-:W-:-:S07]  /*3710*/  LOP3.LUT R24, R24, 0x3, RZ, 0xc0, !PT ;  /* 0x0000000318187812 */ /* 0x000fce00078ec0ff */
.L_x_1717:
[----:B------:R-:W-:Y:S01]  /*3720*/  ISETP.GT.U32.AND P0, PT, R23, R2, PT ;  /* 0x000000021700720c */ /* 0x000fe20003f04070 */
[----:B------:R-:W-:Y:S01]  /*3730*/  BSSY B0, `(.L_x_1701) ;  /* 0x00000a7000007945 */ /* 0x000fe20003800000 */
[----:B0-2-4-:R-:W-:Y:S01]  /*3740*/  HFMA2.MMA R25, -RZ, RZ, 0, 0 ;  /* 0x00000000ff197435 */ /* 0x015fe200000001ff */
[----:B------:R-:W-:Y:S02]  /*3750*/  MOV R52, RZ ;  /* 0x000000ff00347202 */ /* 0x000fe40000000f00 */
        /* <DEDUP_REMOVED lines=38> */
.L_x_1704:
[----:B------:R-:W-:Y:S05]  /*39c0*/  BSYNC B1 ;  /* 0x0000000000017941 */ /* 0x000fea0003800000 */
.L_x_1703:
        /* <DEDUP_REMOVED lines=18> */
.L_x_1707:
        /* <DEDUP_REMOVED lines=55> */
.L_x_1706:
[----:B------:R-:W-:Y:S05]  /*3e60*/  BSYNC B1 ;  /* 0x0000000000017941 */ /* 0x000fea0003800000 */
.L_x_1705:
        /* <DEDUP_REMOVED lines=35> */
.L_x_1709:
[----:B------:R-:W-:Y:S05]  /*40a0*/  BSYNC B1 ;  /* 0x0000000000017941 */ /* 0x000fea0003800000 */
.L_x_1708:
        /* <DEDUP_REMOVED lines=15> */
.L_x_1702:
[----:B------:R-:W-:Y:S05]  /*41a0*/  BSYNC B0 ;  /* 0x0000000000007941 */ /* 0x000fea0003800000 */
.L_x_1701:
        /* <DEDUP_REMOVED lines=36> */
.L_x_1726:
[----:B------:R-:W0:Y:S01]  /*43f0*/  LDC.64 R26, c[0x0][0x218] ;  /* 0x00008600ff1a7b82 */ /* 0x000e220000000a00 */
[----:B------:R-:W-:Y:S01]  /*4400*/  ISETP.NE.AND P1, PT, R47, RZ, PT ;  /* 0x000000ff2f00720c */ /* 0x000fe20003f25270 */
[----:B---3--:R-:W-:Y:S01]  /*4410*/  FADD.FTZ R31, R37, R32 ;  /* 0x00000020251f7221 */ /* 0x008fe20000010000 */
[----:B------:R-:W-:Y:S02]  /*4420*/  IADD3 R25, R5, R14, RZ ;  /* 0x0000000e05197210 */ /* 0x000fe40007ffe0ff */
[----:B------:R-:W-:Y:S02]  /*4430*/  ISETP.NE.AND P2, PT, R22, 0x1, PT ;  /* 0x000000011600780c */ /* 0x000fe40003f45270 */
[----:B------:R-:W-:Y:S01]  /*4440*/  MOV R33, R6 ;  /* 0x0000000600217202 */ /* 0x000fe20000000f00 */
[----:B------:R-:W2:Y:S06]  /*4450*/  LDC.64 R28, c[0x0][0x220] ;  /* 0x00008800ff1c7b82 */ /* 0x000eac0000000a00 */
[----:B------:R-:W-:-:S02]  /*4460*/  @!P1 F2FP.F16.F32.PACK_AB R30, RZ, R38 ;  /* 0x00000026ff1e923e */ /* 0x000fc400000000ff */
[----:B------:R-:W-:Y:S01]  /*4470*/  @!P1 F2FP.F16.F32.PACK_AB R31, RZ, R31 ;  /* 0x0000001fff1f923e */ /* 0x000fe200000000ff */
        /* <DEDUP_REMOVED lines=11> */
[----:B---3--:R-:W-:Y:S01]  /*4530*/  MOV R30, 0xffff ;  /* 0x0000ffff001e7802 */ /* 0x008fe20000000f00 */
[----:B------:R-:W-:Y:S01]  /*4540*/  IMAD.MOV.U32 R31, RZ, RZ, 0xffff ;  /* 0x0000ffffff1f7424 */ /* 0x000fe200078e00ff */
[----:B------:R-:W-:Y:S02]  /*4550*/  MOV R32, 0xffff ;  /* 0x0000ffff00207802 */ /* 0x000fe40000000f00 */
[----:B------:R-:W-:Y:S01]  /*4560*/  MOV R25, 0xffff ;  /* 0x0000ffff00197802 */ /* 0x000fe20000000f00 */
[----:B----4-:R-:W3:Y:S01]  /*4570*/  SHFL.BFLY PT, R36, R33, 0x8, 0x101f ;  /* 0x0d101f0021247f89 */ /* 0x010ee200000e0000 */
[----:B------:R-:W-:-:S03]  /*4580*/  MOV R34, 0xffff ;  /* 0x0000ffff00227802 */ /* 0x000fc60000000f00 */
        /* <DEDUP_REMOVED lines=15> */
.L_x_1736:
[----:B----4-:R-:W-:Y:S01]  /*4680*/  FADD.FTZ R30, R42, R32 ;  /* 0x000000202a1e7221 */ /* 0x010fe20000010000 */
[----:B------:R-:W-:Y:S02]  /*4690*/  @!P1 F2FP.F16.F32.PACK_AB R25, RZ, R33 ;  /* 0x00000021ff19923e */ /* 0x000fe400000000ff */
[----:B------:R-:W-:Y:S02]  /*46a0*/  ISETP.NE.AND P2, PT, R22, 0x2, PT ;  /* 0x000000021600780c */ /* 0x000fe40003f45270 */
[----:B------:R-:W-:Y:S01]  /*46b0*/  @!P1 F2FP.F16.F32.PACK_AB R30, RZ, R30 ;  /* 0x0000001eff1e923e */ /* 0x000fe200000000ff */
[----:B------:R2:W-:Y:S01]  /*46c0*/  @!P1 STG.E.U16 desc[UR8][R26.64+0x28], R25 ;  /* 0x000028191a009986 */ /* 0x0005e2000c101508 */
[----:B------:R-:W-:-:S03]  /*46d0*/  MOV R33, R9 ;  /* 0x0000000900217202 */ /* 0x000fc60000000f00 */
        /* <DEDUP_REMOVED lines=29> */
.L_x_1746:
[----:B----4-:R-:W-:Y:S01]  /*48b0*/  FADD.FTZ R30, R42, R32 ;  /* 0x000000202a1e7221 */ /* 0x010fe20000010000 */
[----:B------:R-:W-:Y:S02]  /*48c0*/  @!P1 F2FP.F16.F32.PACK_AB R25, RZ, R33 ;  /* 0x00000021ff19923e */ /* 0x000fe400000000ff */
[----:B------:R-:W-:Y:S02]  /*48d0*/  MOV R33, R18 ;  /* 0x0000001200217202 */ /* 0x000fe40000000f00 */
[----:B------:R-:W-:Y:S01]  /*48e0*/  @!P1 F2FP.F16.F32.PACK_AB R30, RZ, R30 ;  /* 0x0000001eff1e923e */ /* 0x000fe200000000ff */
[----:B------:R4:W-:Y:S04]  /*48f0*/  @!P1 STG.E.U16 desc[UR8][R26.64+0x50], R25 ;  /* 0x000050191a009986 */ /* 0x0009e8000c101508 */
[----:B------:R4:W-:Y:S02]  /*4900*/  @!P1 STG.E.U16 desc[UR8][R28.64+0x50], R30 ;  /* 0x0000501e1c009986 */ /* 0x0009e4000c101508 */
.L_x_1712:
[----:B------:R-:W-:Y:S05]  /*4910*/  BSYNC B0 ;  /* 0x0000000000007941 */ /* 0x000fea0003800000 */
.L_x_1711:
        /* <DEDUP_REMOVED lines=15> */
[----:B------:R-:W-:Y:S02]  /*4a10*/  @!P0 LOP3.LUT R35, R35, R10, RZ, 0x3c, !PT ;  /* 0x0000000a23238212 */ /* 0x000fe400078e3cff */
[----:B------:R-:W-:Y:S02]  /*4a20*/  CS2R R44, SRZ ;  /* 0x00000000002c7805 */ /* 0x000fe4000001ff00 */
[----:B------:R-:W-:Y:S02]  /*4a30*/  @!P0 IADD3 R29, R33, 0x28, RZ ;  /* 0x00000028211d8810 */ /* 0x000fe40007ffe0ff */
[----:B------:R-:W-:Y:S01]  /*4a40*/  @!P0 LEA R35, R35, R36, 0x2 ;  /* 0x0000002423238211 */ /* 0x000fe200078e10ff */
[----:B---3--:R-:W3:Y:S01]  /*4a50*/  SHFL.BFLY PT, R32, R27, 0x8, 0x101f ;  /* 0x0d101f001b207f89 */ /* 0x008ee200000e0000 */
[----:B------:R-:W-:Y:S01]  /*4a60*/  @!P0 LEA R28, R47, UR6, 0x7 ;  /* 0x000000062f1c8c11 */ /* 0x000fe2000f8e38ff */
[----:B------:R-:W-:Y:S01]  /*4a70*/  IMAD.MOV.U32 R36, RZ, RZ, 0xffff ;  /* 0x0000ffffff247424 */ /* 0x000fe200078e00ff */
[-C--:B------:R-:W-:Y:S01]  /*4a80*/  @!P0 LOP3.LUT R29, R29, R10.reuse, RZ, 0x3c, !PT ;  /* 0x0000000a1d1d8212 */ /* 0x080fe200078e3cff */
[----:B------:R-:W4:Y:S01]  /*4a90*/  @!P0 LDS R38, [R35+0x500] ;  /* 0x0005000023268984 */ /* 0x000f220000000800 */
[----:B------:R-:W-:-:S02]  /*4aa0*/  @!P0 LOP3.LUT R39, R39, R10, RZ, 0x3c, !PT ;  /* 0x0000000a27278212 */ /* 0x000fc400078e3cff */
[-C--:B------:R-:W-:Y:S01]  /*4ab0*/  @!P0 LEA R29, R29, R28.reuse, 0x2 ;  /* 0x0000001c1d1d8211 */ /* 0x080fe200078e10ff */
[----:B------:R5:W1:Y:S01]  /*4ac0*/  @!P0 LDS R37, [R35] ;  /* 0x0000000023258984 */ /* 0x000a620000000800 */
[----:B------:R-:W-:Y:S01]  /*4ad0*/  @!P0 LEA R28, R39, R28, 0x2 ;  /* 0x0000001c271c8211 */ /* 0x000fe200078e10ff */
[----:B------:R-:W-:Y:S01]  /*4ae0*/  HFMA2.MMA R39, -RZ, RZ, 0, 0 ;  /* 0x00000000ff277435 */ /* 0x000fe200000001ff */
[----:B0-----:R-:W-:Y:S01]  /*4af0*/  MOV R25, 0xffff ;  /* 0x0000ffff00197802 */ /* 0x001fe20000000f00 */
[----:B------:R-:W0:Y:S01]  /*4b00*/  @!P0 LDS R48, [R29+0x500] ;  /* 0x000500001d308984 */ /* 0x000e220000000800 */
[----:B------:R-:W-:Y:S02]  /*4b10*/  MOV R40, RZ ;  /* 0x000000ff00287202 */ /* 0x000fe40000000f00 */
[----:B------:R-:W-:Y:S01]  /*4b20*/  MOV R31, 0xffff ;  /* 0x0000ffff001f7802 */ /* 0x000fe20000000f00 */
[----:B------:R-:W-:Y:S01]  /*4b30*/  @!P0 LDS R46, [R29] ;  /* 0x000000001d2e8984 */ /* 0x000fe20000000800 */
[----:B------:R-:W-:-:S02]  /*4b40*/  MOV R30, 0xffff ;  /* 0x0000ffff001e7802 */ /* 0x000fc40000000f00 */
[----:B------:R-:W-:Y:S01]  /*4b50*/  MOV R34, 0xffff ;  /* 0x0000ffff00227802 */ /* 0x000fe20000000f00 */
[----:B------:R-:W-:Y:S01]  /*4b60*/  @!P0 LDS R52, [R28] ;  /* 0x000000001c348984 */ /* 0x000fe20000000800 */
[----:B-----5:R-:W-:Y:S02]  /*4b70*/  MOV R35, 0xffff ;  /* 0x0000ffff00237802 */ /* 0x020fe40000000f00 */
[----:B------:R-:W-:Y:S01]  /*4b80*/  MOV R50, RZ ;  /* 0x000000ff00327202 */ /* 0x000fe20000000f00 */
        /* <DEDUP_REMOVED lines=35> */
[----:B------:R-:W-:Y:S01]  /*4dc0*/  MOV R29, 0xffff ;  /* 0x0000ffff001d7802 */ /* 0x000fe20000000f00 */
[----:B-----5:R-:W-:Y:S02]  /*4dd0*/  FADD.FTZ R55, R55, R48 ;  /* 0x0000003037377221 */ /* 0x020fe40000010000 */
        /* <DEDUP_REMOVED lines=22> */
[----:B------:R-:W-:Y:S01]  /*4f40*/  MOV R55, 0xffff ;  /* 0x0000ffff00377802 */ /* 0x000fe20000000f00 */
        /* <DEDUP_REMOVED lines=20> */
[----:B------:R-:W-:Y:S01]  /*5090*/  @!P0 F2FP.F16.F32.PACK_AB R33, RZ, R36 ;  /* 0x00000024ff21823e */ /* 0x000fe200000000ff */
[----:B------:R-:W2:Y:S01]  /*50a0*/  SHFL.BFLY PT, R55, R50, 0x2, 0x101f ;  /* 0x0c501f0032377f89 */ /* 0x000ea200000e0000 */
[----:B------:R-:W-:Y:S02]  /*50b0*/  MOV R36, 0xffff ;  /* 0x0000ffff00247802 */ /* 0x000fe40000000f00 */
[----:B------:R-:W-:Y:S01]  /*50c0*/  @!P0 F2FP.F16.F32.PACK_AB R32, RZ, R35 ;  /* 0x00000023ff20823e */ /* 0x000fe200000000ff */
[----:B----4-:R-:W-:Y:S01]  /*50d0*/  IMAD.WIDE R28, R25, 0x2, R28 ;  /* 0x00000002191c7825 */ /* 0x010fe200078e021c */
[----:B------:R-:W-:-:S03]  /*50e0*/  PRMT R34, R33, 0x7610, R34 ;  /* 0x0000761021227816 */ /* 0x000fc60000000022 */
[----:B------:R-:W-:Y:S01]  /*50f0*/  FADD.FTZ R30, R43, R42 ;  /* 0x0000002a2b1e7221 */ /* 0x000fe20000010000 */
[----:B---3--:R-:W-:Y:S01]  /*5100*/  FADD.FTZ R40, R41, R40 ;  /* 0x0000002829287221 */ /* 0x008fe20000010000 */
[----:B------:R-:W-:Y:S03]  /*5110*/  @!P0 STG.E.U16 desc[UR8][R26.64], R32 ;  /* 0x000000201a008986 */ /* 0x000fe6000c101508 */
[----:B------:R-:W-:Y:S01]  /*5120*/  @!P0 F2FP.F16.F32.PACK_AB R30, RZ, R30 ;  /* 0x0000001eff1e823e */ /* 0x000fe200000000ff */
[----:B-----5:R-:W-:Y:S01]  /*5130*/  FADD.FTZ R39, R48, R39 ;  /* 0x0000002730277221 */ /* 0x020fe20000010000 */
[----:B------:R-:W-:Y:S01]  /*5140*/  @!P0 F2FP.F16.F32.PACK_AB R25, RZ, R40 ;  /* 0x00000028ff19823e */ /* 0x000fe200000000ff */
[----:B------:R3:W-:Y:S01]  /*5150*/  @!P0 STG.E.U16 desc[UR8][R28.64], R34 ;  /* 0x000000221c008986 */ /* 0x0007e2000c101508 */
[----:B-1----:R-:W-:-:S03]  /*5160*/  FADD.FTZ R31, R51, R44 ;  /* 0x0000002c331f7221 */ /* 0x002fc60000010000 */
[----:B------:R-:W1:Y:S01]  /*5170*/  SHFL.BFLY PT, R36, R39, 0x1, 0x101f ;  /* 0x0c301f0027247f89 */ /* 0x000e6200000e0000 */
[----:B0-----:R-:W-:Y:S01]  /*5180*/  FADD.FTZ R33, R45, R46 ;  /* 0x0000002e2d217221 */ /* 0x001fe20000010000 */
[----:B------:R-:W-:Y:S01]  /*5190*/  @!P0 F2FP.F16.F32.PACK_AB R31, RZ, R31 ;  /* 0x0000001fff1f823e */ /* 0x000fe200000000ff */
[----:B--2---:R-:W-:-:S03]  /*51a0*/  FADD.FTZ R50, R50, R55 ;  /* 0x0000003732327221 */ /* 0x004fc60000010000 */
[----:B------:R-:W-:Y:S02]  /*51b0*/  @!P0 F2FP.F16.F32.PACK_AB R33, RZ, R33 ;  /* 0x00000021ff21823e */ /* 0x000fe400000000ff */
[----:B---3--:R-:W-:Y:S01]  /*51c0*/  PRMT R34, R25, 0x7610, R34 ;  /* 0x0000761019227816 */ /* 0x008fe20000000022 */
[----:B------:R-:W-:-:S04]  /*51d0*/  IMAD.MOV.U32 R25, RZ, RZ, 0xffff ;  /* 0x0000ffffff197424 */ /* 0x000fc800078e00ff */
[----:B------:R0:W-:Y:S04]  /*51e0*/  @!P0 STG.E.U16 desc[UR8][R26.64+0x28], R34 ;  /* 0x000028221a008986 */ /* 0x0001e8000c101508 */
[----:B------:R0:W-:Y:S04]  /*51f0*/  @!P0 STG.E.U16 desc[UR8][R28.64+0x28], R30 ;  /* 0x0000281e1c008986 */ /* 0x0001e8000c101508 */
[----:B------:R0:W-:Y:S01]  /*5200*/  @!P0 STG.E.U16 desc[UR8][R26.64+0x50], R31 ;  /* 0x0000501f1a008986 */ /* 0x0001e2000c101508 */
[----:B-1----:R-:W-:-:S03]  /*5210*/  FADD.FTZ R36, R39, R36 ;  /* 0x0000002427247221 */ /* 0x002fc60000010000 */
[----:B------:R0:W1:Y:S04]  /*5220*/  SHFL.BFLY PT, R32, R50, 0x1, 0x101f ;  /* 0x0c301f0032207f89 */ /* 0x00006800000e0000 */
[----:B------:R0:W-:Y:S02]  /*5230*/  @!P0 STG.E.U16 desc[UR8][R28.64+0x50], R33 ;  /* 0x000050211c008986 */ /* 0x0001e4000c101508 */
.L_x_1780:
[----:B01----:R-:W-:Y:S01]  /*5240*/  FADD.FTZ R30, R50, R32 ;  /* 0x00000020321e7221 */ /* 0x003fe20000010000 */
[----:B------:R-:W-:-:S04]  /*5250*/  @!P0 F2FP.F16.F32.PACK_AB R25, RZ, R36 ;  /* 0x00000024ff19823e */ /* 0x000fc800000000ff */
[----:B------:R-:W-:Y:S01]  /*5260*/  @!P0 F2FP.F16.F32.PACK_AB R30, RZ, R30 ;  /* 0x0000001eff1e823e */ /* 0x000fe200000000ff */
[----:B------:R0:W-:Y:S04]  /*5270*/  @!P0 STG.E.U16 desc[UR8][R26.64+0x78], R25 ;  /* 0x000078191a008986 */ /* 0x0001e8000c101508 */
[----:B------:R0:W-:Y:S02]  /*5280*/  @!P0 STG.E.U16 desc[UR8][R28.64+0x78], R30 ;  /* 0x0000781e1c008986 */ /* 0x0001e4000c101508 */
.L_x_1710:
[----:B------:R-:W-:Y:S05]  /*5290*/  WARPSYNC.ALL ;  /* 0x0000000000007948 */ /* 0x000fea0003800000 */
[----:B------:R-:W-:Y:S01]  /*52a0*/  IADD3 R14, R14, 0x800, RZ ;  /* 0x000008000e0e7810 */ /* 0x000fe20007ffe0ff */
[----:B------:R-:W-:Y:S03]  /*52b0*/  BAR.SYNC.DEFER_BLOCKING 0x0 ;  /* 0x0000000000007b1d */ /* 0x000fe60000010000 */
[----:B------:R-:W-:-:S13]  /*52c0*/  ISETP.GE.AND P0, PT, R14, UR10, PT ;  /* 0x0000000a0e007c0c */ /* 0x000fda000bf06270 */
[----:B------:R-:W-:Y:S05]  /*52d0*/  @!P0 BRA `(.L_x_1717) ;  /* 0xffffffe400108947 */ /* 0x000fea000383ffff */
[----:B------:R-:W-:Y:S05]  /*52e0*/  EXIT ;  /* 0x000000000000794d */ /* 0x000fea0003800000 */
.L_x_1713:
[----:B------:R-:W-:Y:S01]  /*52f0*/  HFMA2.MMA R31, -RZ, RZ, 0, 4.76837158203125e-07 ;  /* 0x00000008ff1f7435 */ /* 0x000fe200000001ff */
[----:B--2---:R-:W-:Y:S02]  /*5300*/  MOV R34, R26 ;  /* 0x0000001a00227202 */ /* 0x004fe40000000f00 */
[----:B------:R-:W-:Y:S02]  /*5310*/  MOV R30, 0x101f ;  /* 0x0000101f001e7802 */ /* 0x000fe40000000f00 */
[----:B0-----:R-:W-:-:S07]  /*5320*/  MOV R25, 0xffff ;  /* 0x0000ffff00197802 */ /* 0x001fce0000000f00 */
[----:B-1-3--:R-:W-:Y:S05]  /*5330*/  WARPSYNC.COLLECTIVE R25, `(.L_x_1718) ;  /* 0x0000000019087348 */ /* 0x00afea0003c00000 */
[----:B------:R0:W2:Y:S02]  /*5340*/  SHFL.BFLY P2, R32, R34, R31, R30 ;  /* 0x0c00001f22207389 */ /* 0x0000a4000004001e */
[----:B0123--:R-:W-:Y:S01]  /*5350*/  ENDCOLLECTIVE ;  /* 0x000000000000791b */ /* 0x00ffe20003800000 */
.L_x_1718:
[----:B------:R-:W-:Y:S02]  /*5360*/  MOV R34, R27 ;  /* 0x0000001b00227202 */ /* 0x000fe40000000f00 */
[----:B------:R-:W-:-:S07]  /*5370*/  MOV R29, R32 ;  /* 0x00000020001d7202 */ /* 0x000fce0000000f00 */
[----:B------:R-:W-:Y:S05]  /*5380*/  WARPSYNC.COLLECTIVE R25, `(.L_x_1719) ;  /* 0x0000000019087348 */ /* 0x000fea0003c00000 */
[----:B------:R0:W1:Y:S02]  /*5390*/  SHFL.BFLY P2, R32, R34, R31, R30 ;  /* 0x0c00001f22207389 */ /* 0x000064000004001e */
[----:B01----:R-:W-:Y:S01]  /*53a0*/  ENDCOLLECTIVE ;  /* 0x000000000000791b */ /* 0x003fe20003800000 */
.L_x_1719:
[----:B------:R-:W-:Y:S01]  /*53b0*/  FADD.FTZ R29, R29, R26 ;  /* 0x0000001a1d1d7221 */ /* 0x000fe20000010000 */
[----:B------:R-:W-:-:S03]  /*53c0*/  HFMA2.MMA R31, -RZ, RZ, 0, 2.384185791015625e-07 ;  /* 0x00000004ff1f7435 */ /* 0x000fc600000001ff */
[----:B------:R-:W-:Y:S01]  /*53d0*/  IMAD.MOV.U32 R34, RZ, RZ, R29 ;  /* 0x000000ffff227224 */ /* 0x000fe200078e001d */
[----:B------:R-:W-:-:S07]  /*53e0*/  MOV R28, R32 ;  /* 0x00000020001c7202 */ /* 0x000fce0000000f00 */
[----:B------:R-:W-:Y:S05]  /*53f0*/  WARPSYNC.COLLECTIVE R25, `(.L_x_1720) ;  /* 0x0000000019087348 */ /* 0x000fea0003c00000 */
[----:B------:R0:W1:Y:S02]  /*5400*/  SHFL.BFLY P2, R32, R34, R31, R30 ;  /* 0x0c00001f22207389 */ /* 0x000064000004001e */
[----:B01----:R-:W-:Y:S01]  /*5410*/  ENDCOLLECTIVE ;  /* 0x000000000000791b */ /* 0x003fe20003800000 */
.L_x_1720:
[----:B------:R-:W-:-:S05]  /*5420*/  FADD.FTZ R28, R28, R27 ;  /* 0x0000001b1c1c7221 */ /* 0x000fca0000010000 */
[----:B------:R-:W-:Y:S02]  /*5430*/  MOV R34, R28 ;  /* 0x0000001c00227202 */ /* 0x000fe40000000f00 */
[----:B------:R-:W-:-:S07]  /*5440*/  MOV R36, R32 ;  /* 0x0000002000247202 */ /* 0x000fce0000000f00 */
[----:B------:R-:W-:Y:S05]  /*5450*/  WARPSYNC.COLLECTIVE R25, `(.L_x_1721) ;  /* 0x0000000019087348 */ /* 0x000fea0003c00000 */
[----:B------:R0:W1:Y:S02]  /*5460*/  SHFL.BFLY P2, R32, R34, R31, R30 ;  /* 0x0c00001f22207389 */ /* 0x000064000004001e */
[----:B01----:R-:W-:Y:S01]  /*5470*/  ENDCOLLECTIVE ;  /* 0x000000000000791b */ /* 0x003fe20003800000 */
.L_x_1721:
[----:B------:R-:W-:Y:S01]  /*5480*/  FADD.FTZ R36, R29, R36 ;  /* 0x000000241d247221 */ /* 0x000fe20000010000 */
[----:B------:R-:W-:-:S04]  /*5490*/  HFMA2.MMA R31, -RZ, RZ, 0, 1.1920928955078125e-07 ;  /* 0x00000002ff1f7435 */ /* 0x000fc800000001ff */
[----:B------:R-:W-:Y:S02]  /*54a0*/  MOV R34, R36 ;  /* 0x0000002400227202 */ /* 0x000fe40000000f00 */
[----:B------:R-:W-:-:S07]  /*54b0*/  MOV R33, R32 ;  /* 0x0000002000217202 */ /* 0x000fce0000000f00 */
[----:B------:R-:W-:Y:S05]  /*54c0*/  WARPSYNC.COLLECTIVE R25, `(.L_x_1722) ;  /* 0x0000000019087348 */ /* 0x000fea0003c00000 */
[----:B------:R0:W1:Y:S02]  /*54d0*/  SHFL.BFLY P2, R32, R34, R31, R30 ;  /* 0x0c00001f22207389 */ /* 0x000064000004001e */
[----:B01----:R-:W-:Y:S01]  /*54e0*/  ENDCOLLECTIVE ;  /* 0x000000000000791b */ /* 0x003fe20003800000 */
.L_x_1722:
[----:B------:R-:W-:-:S05]  /*54f0*/  FADD.FTZ R33, R28, R33 ;  /* 0x000000211c217221 */ /* 0x000fca0000010000 */
[----:B------:R-:W-:Y:S02]  /*5500*/  MOV R34, R33 ;  /* 0x0000002100227202 */ /* 0x000fe40000000f00 */
[----:B------:R-:W-:-:S07]  /*5510*/  MOV R35, R32 ;  /* 0x0000002000237202 */ /* 0x000fce0000000f00 */
[----:B------:R-:W-:Y:S05]  /*5520*/  WARPSYNC.COLLECTIVE R25, `(.L_x_1723) ;  /* 0x0000000019087348 */ /* 0x000fea0003c00000 */
[----:B------:R0:W1:Y:S02]  /*5530*/  SHFL.BFLY P2, R32, R34, R31, R30 ;  /* 0x0c00001f22207389 */ /* 0x000064000004001e */
[----:B01----:R-:W-:Y:S01]  /*5540*/  ENDCOLLECTIVE ;  /* 0x000000000000791b */ /* 0x003fe20003800000 */
.L_x_1723:
[----:B------:R-:W-:Y:S01]  /*5550*/  FADD.FTZ R35, R36, R35 ;  /* 0x0000002324237221 */ /* 0x000fe20000010000 */
[----:B------:R-:W-:-:S04]  /*5560*/  HFMA2.MMA R31, -RZ, RZ, 0, 5.9604644775390625e-08 ;  /* 0x00000001ff1f7435 */ /* 0x000fc800000001ff */
[----:B------:R-:W-:Y:S01]  /*5570*/  MOV R34, R35 ;  /* 0x0000002300227202 */ /* 0x000fe20000000f00 */
[----:B------:R-:W-:-:S07]  /*5580*/  IMAD.MOV.U32 R26, RZ, RZ, R32 ;  /* 0x000000ffff1a7224 */ /* 0x000fce00078e0020 */
[----:B------:R-:W-:Y:S05]  /*5590*/  WARPSYNC.COLLECTIVE R25, `(.L_x_1724) ;  /* 0x0000000019087348 */ /* 0x000fea0003c00000 */
[----:B------:R0:W1:Y:S02]  /*55a0*/  SHFL.BFLY P2, R32, R34, R31, R30 ;  /* 0x0c00001f22207389 */ /* 0x000064000004001e */
[----:B01----:R-:W-:Y:S01]  /*55b0*/  ENDCOLLECTIVE ;  /* 0x000000000000791b */ /* 0x003fe20003800000 */
.L_x_1724:
[----:B------:R-:W-:-:S05]  /*55c0*/  FADD.FTZ R37, R33, R26 ;  /* 0x0000001a21257221 */ /* 0x000fca0000010000 */
[----:B------:R-:W-:Y:S02]  /*55d0*/  MOV R34, R37 ;  /* 0x0000002500227202 */ /* 0x000fe40000000f00 */
[----:B------:R-:W-:-:S07]  /*55e0*/  MOV R38, R32 ;  /* 0x0000002000267202 */ /* 0x000fce0000000f00 */
[----:B------:R-:W-:Y:S05]  /*55f0*/  WARPSYNC.COLLECTIVE R25, `(.L_x_1725) ;  /* 0x0000000019087348 */ /* 0x000fea0003c00000 */
[----:B------:R0:W1:Y:S02]  /*5600*/  SHFL.BFLY P2, R32, R34, R31, R30 ;  /* 0x0c00001f22207389 */ /* 0x000064000004001e */
[----:B01----:R-:W-:Y:S01]  /*5610*/  ENDCOLLECTIVE ;  /* 0x000000000000791b */ /* 0x003fe20003800000 */
.L_x_1725:
[----:B------:R-:W-:Y:S01]  /*5620*/  FADD.FTZ R38, R35, R38 ;  /* 0x0000002623267221 */ /* 0x000fe20000010000 */
[----:B------:R-:W-:Y:S06]  /*5630*/  BRA `(.L_x_1726) ;  /* 0xffffffec006c7947 */ /* 0x000fec000383ffff */
.L_x_1714:
        /* <DEDUP_REMOVED lines=8> */
.L_x_1728:
[----:B------:R-:W-:Y:S05]  /*56c0*/  BSYNC B1 ;  /* 0x0000000000017941 */ /* 0x000fea0003800000 */
.L_x_1727:
        /* <DEDUP_REMOVED lines=9> */
.L_x_1729:
[----:B------:R-:W-:Y:S01]  /*5760*/  HFMA2.MMA R31, -RZ, RZ, 0, 2.384185791015625e-07 ;  /* 0x00000004ff1f7435 */ /* 0x000fe200000001ff */
[----:B------:R-:W-:Y:S02]  /*5770*/  MOV R34, R36 ;  /* 0x0000002400227202 */ /* 0x000fe40000000f00 */
[----:B------:R-:W-:-:S08]  /*5780*/  MOV R38, R32 ;  /* 0x0000002000267202 */ /* 0x000fd00000000f00 */
[----:B------:R-:W-:Y:S05]  /*5790*/  WARPSYNC.COLLECTIVE R25, `(.L_x_1730) ;  /* 0x0000000019087348 */ /* 0x000fea0003c00000 */
[----:B------:R0:W1:Y:S02]  /*57a0*/  SHFL.BFLY P2, R32, R34, R31, R30 ;  /* 0x0c00001f22207389 */ /* 0x000064000004001e */
[----:B01----:R-:W-:Y:S01]  /*57b0*/  ENDCOLLECTIVE ;  /* 0x000000000000791b */ /* 0x003fe20003800000 */
.L_x_1730:
[----:B------:R-:W-:-:S04]  /*57c0*/  FADD.FTZ R38, R38, R35 ;  /* 0x0000002326267221 */ /* 0x000fc80000010000 */
[----:B------:R-:W-:Y:S01]  /*57d0*/  IMAD.MOV.U32 R34, RZ, RZ, R38 ;  /* 0x000000ffff227224 */ /* 0x000fe200078e0026 */
[----:B------:R-:W-:-:S07]  /*57e0*/  MOV R37, R32 ;  /* 0x0000002000257202 */ /* 0x000fce0000000f00 */
[----:B------:R-:W-:Y:S05]  /*57f0*/  WARPSYNC.COLLECTIVE R25, `(.L_x_1731) ;  /* 0x0000000019087348 */ /* 0x000fea0003c00000 */
[----:B------:R0:W1:Y:S02]  /*5800*/  SHFL.BFLY P2, R32, R34, R31, R30 ;  /* 0x0c00001f22207389 */ /* 0x000064000004001e */
[----:B01----:R-:W-:Y:S01]  /*5810*/  ENDCOLLECTIVE ;  /* 0x000000000000791b */ /* 0x003fe20003800000 */
.L_x_1731:
[----:B------:R-:W-:Y:S01]  /*5820*/  FADD.FTZ R37, R36, R37 ;  /* 0x0000002524257221 */ /* 0x000fe20000010000 */
[----:B------:R-:W-:-:S04]  /*5830*/  HFMA2.MMA R31, -RZ, RZ, 0, 1.1920928955078125e-07 ;  /* 0x00000002ff1f7435 */ /* 0x000fc800000001ff */
[----:B------:R-:W-:Y:S02]  /*5840*/  MOV R34, R37 ;  /* 0x0000002500227202 */ /* 0x000fe40000000f00 */
[----:B------:R-:W-:-:S07]  /*5850*/  MOV R39, R32 ;  /* 0x0000002000277202 */ /* 0x000fce0000000f00 */
[----:B------:R-:W-:Y:S05]  /*5860*/  WARPSYNC.COLLECTIVE R25, `(.L_x_1732) ;  /* 0x0000000019087348 */ /* 0x000fea0003c00000 */
[----:B------:R0:W1:Y:S02]  /*5870*/  SHFL.BFLY P2, R32, R34, R31, R30 ;  /* 0x0c00001f22207389 */ /* 0x000064000004001e */
[----:B01----:R-:W-:Y:S01]  /*5880*/  ENDCOLLECTIVE ;  /* 0x000000000000791b */ /* 0x003fe20003800000 */
.L_x_1732:
[----:B------:R-:W-:-:S05]  /*5890*/  FADD.FTZ R39, R38, R39 ;  /* 0x0000002726277221 */ /* 0x000fca0000010000 */
[----:B------:R-:W-:Y:S02]  /*58a0*/  MOV R34, R39 ;  /* 0x0000002700227202 */ /* 0x000fe40000000f00 */
[----:B------:R-:W-:-:S07]  /*58b0*/  MOV R40, R32 ;  /* 0x0000002000287202 */ /* 0x000fce0000000f00 */
[----:B------:R-:W-:Y:S05]  /*58c0*/  WARPSYNC.COLLECTIVE R25, `(.L_x_1733) ;  /* 0x0000000019087348 */ /* 0x000fea0003c00000 */
[----:B------:R0:W1:Y:S02]  /*58d0*/  SHFL.BFLY P2, R32, R34, R31, R30 ;  /* 0x0c00001f22207389 */ /* 0x000064000004001e */
[----:B01----:R-:W-:Y:S01]  /*58e0*/  ENDCOLLECTIVE ;  /* 0x000000000000791b */ /* 0x003fe20003800000 */
.L_x_1733:
[----:B------:R-:W-:Y:S01]  /*58f0*/  FADD.FTZ R40, R37, R40 ;  /* 0x0000002825287221 */ /* 0x000fe20000010000 */
[----:B------:R-:W-:-:S04]  /*5900*/  HFMA2.MMA R31, -RZ, RZ, 0, 5.9604644775390625e-08 ;  /* 0x00000001ff1f7435 */ /* 0x000fc800000001ff */
[----:B------:R-:W-:Y:S02]  /*5910*/  MOV R34, R40 ;  /* 0x0000002800227202 */ /* 0x000fe40000000f00 */
[----:B------:R-:W-:-:S07]  /*5920*/  MOV R42, R32 ;  /* 0x00000020002a7202 */ /* 0x000fce0000000f00 */
[----:B------:R-:W-:Y:S05]  /*5930*/  WARPSYNC.COLLECTIVE R25, `(.L_x_1734) ;  /* 0x0000000019087348 */ /* 0x000fea0003c00000 */
[----:B------:R0:W1:Y:S02]  /*5940*/  SHFL.BFLY P2, R32, R34, R31, R30 ;  /* 0x0c00001f22207389 */ /* 0x000064000004001e */
[----:B01----:R-:W-:Y:S01]  /*5950*/  ENDCOLLECTIVE ;  /* 0x000000000000791b */ /* 0x003fe20003800000 */
.L_x_1734:
[----:B------:R-:W-:-:S05]  /*5960*/  FADD.FTZ R42, R39, R42 ;  /* 0x0000002a272a7221 */ /* 0x000fca0000010000 */
[----:B------:R-:W-:Y:S01]  /*5970*/  MOV R34, R42 ;  /* 0x0000002a00227202 */ /* 0x000fe20000000f00 */
[----:B------:R-:W-:-:S07]  /*5980*/  IMAD.MOV.U32 R33, RZ, RZ, R32 ;  /* 0x000000ffff217224 */ /* 0x000fce00078e0020 */
[----:B------:R-:W-:Y:S05]  /*5990*/  WARPSYNC.COLLECTIVE R25, `(.L_x_1735) ;  /* 0x0000000019087348 */ /* 0x000fea0003c00000 */
[----:B------:R0:W1:Y:S02]  /*59a0*/  SHFL.BFLY P2, R32, R34, R31, R30 ;  /* 0x0c00001f22207389 */ /* 0x000064000004001e */
[----:B01----:R-:W-:Y:S01]  /*59b0*/  ENDCOLLECTIVE ;  /* 0x000000000000791b */ /* 0x003fe20003800000 */
.L_x_1735:
[----:B------:R-:W-:Y:S01]  /*59c0*/  FADD.FTZ R33, R40, R33 ;  /* 0x0000002128217221 */ /* 0x000fe20000010000 */
[----:B------:R-:W-:Y:S06]  /*59d0*/  BRA `(.L_x_1736) ;  /* 0xffffffec00287947 */ /* 0x000fec000383ffff */
.L_x_1715:
        /* <DEDUP_REMOVED lines=8> */
.L_x_1738:
[----:B------:R-:W-:Y:S05]  /*5a60*/  BSYNC B1 ;  /* 0x0000000000017941 */ /* 0x000fea0003800000 */
.L_x_1737:
        /* <DEDUP_REMOVED lines=8> */
.L_x_1739:
[----:B------:R-:W-:Y:S01]  /*5af0*/  FADD.FTZ R36, R36, R33 ;  /* 0x0000002124247221 */ /* 0x000fe20000010000 */
[----:B------:R-:W-:-:S04]  /*5b00*/  HFMA2.MMA R31, -RZ, RZ, 0, 2.384185791015625e-07 ;  /* 0x00000004ff1f7435 */ /* 0x000fc800000001ff */
[----:B------:R-:W-:Y:S02]  /*5b10*/  MOV R34, R36 ;  /* 0x0000002400227202 */ /* 0x000fe40000000f00 */
[----:B------:R-:W-:-:S07]  /*5b20*/  MOV R38, R32 ;  /* 0x0000002000267202 */ /* 0x000fce0000000f00 */
[----:B------:R-:W-:Y:S05]  /*5b30*/  WARPSYNC.COLLECTIVE R25, `(.L_x_1740) ;  /* 0x0000000019087348 */ /* 0x000fea0003c00000 */
[----:B------:R0:W1:Y:S02]  /*5b40*/  SHFL.BFLY P2, R32, R34, R31, R30 ;  /* 0x0c00001f22207389 */ /* 0x000064000004001e */
[----:B01----:R-:W-:Y:S01]  /*5b50*/  ENDCOLLECTIVE ;  /* 0x000000000000791b */ /* 0x003fe20003800000 */
.L_x_1740:
[----:B------:R-:W-:-:S05]  /*5b60*/  FADD.FTZ R38, R38, R35 ;  /* 0x0000002326267221 */ /* 0x000fca0000010000 */
[----:B------:R-:W-:Y:S02]  /*5b70*/  MOV R34, R38 ;  /* 0x0000002600227202 */ /* 0x000fe40000000f00 */
[----:B------:R-:W-:-:S07]  /*5b80*/  MOV R37, R32 ;  /* 0x0000002000257202 */ /* 0x000fce0000000f00 */
[----:B------:R-:W-:Y:S05]  /*5b90*/  WARPSYNC.COLLECTIVE R25, `(.L_x_1741) ;  /* 0x0000000019087348 */ /* 0x000fea0003c00000 */
[----:B------:R0:W1:Y:S02]  /*5ba0*/  SHFL.BFLY P2, R32, R34, R31, R30 ;  /* 0x0c00001f22207389 */ /* 0x000064000004001e */
[----:B01----:R-:W-:Y:S01]  /*5bb0*/  ENDCOLLECTIVE ;  /* 0x000000000000791b */ /* 0x003fe20003800000 */
.L_x_1741:
[----:B------:R-:W-:-:S05]  /*5bc0*/  FADD.FTZ R37, R36, R37 ;  /* 0x0000002524257221 */ /* 0x000fca0000010000 */
[----:B------:R-:W-:Y:S01]  /*5bd0*/  MOV R34, R37 ;  /* 0x0000002500227202 */ /* 0x000fe20000000f00 */
[----:B------:R-:W-:Y:S01]  /*5be0*/  IMAD.MOV.U32 R31, RZ, RZ, 0x2 ;  /* 0x00000002ff1f7424 */ /* 0x000fe200078e00ff */
[----:B------:R-:W-:-:S07]  /*5bf0*/  MOV R39, R32 ;  /* 0x0000002000277202 */ /* 0x000fce0000000f00 */
[----:B------:R-:W-:Y:S05]  /*5c00*/  WARPSYNC.COLLECTIVE R25, `(.L_x_1742) ;  /* 0x0000000019087348 */ /* 0x000fea0003c00000 */
[----:B------:R0:W1:Y:S02]  /*5c10*/  SHFL.BFLY P2, R32, R34, R31, R30 ;  /* 0x0c00001f22207389 */ /* 0x000064000004001e */
[----:B01----:R-:W-:Y:S01]  /*5c20*/  ENDCOLLECTIVE ;  /* 0x000000000000791b */ /* 0x003fe20003800000 */
.L_x_1742:
[----:B------:R-:W-:-:S05]  /*5c30*/  FADD.FTZ R39, R38, R39 ;  /* 0x0000002726277221 */ /* 0x000fca0000010000 */
[----:B------:R-:W-:Y:S02]  /*5c40*/  MOV R34, R39 ;  /* 0x0000002700227202 */ /* 0x000fe40000000f00 */
[----:B------:R-:W-:-:S07]  /*5c50*/  MOV R40, R32 ;  /* 0x0000002000287202 */ /* 0x000fce0000000f00 */
[----:B------:R-:W-:Y:S05]  /*5c60*/  WARPSYNC.COLLECTIVE R25, `(.L_x_1743) ;  /* 0x0000000019087348 */ /* 0x000fea0003c00000 */
[----:B------:R0:W1:Y:S02]  /*5c70*/  SHFL.BFLY P2, R32, R34, R31, R30 ;  /* 0x0c00001f22207389 */ /* 0x000064000004001e */
[----:B01----:R-:W-:Y:S01]  /*5c80*/  ENDCOLLECTIVE ;  /* 0x000000000000791b */ /* 0x003fe20003800000 */
.L_x_1743:
[----:B------:R-:W-:Y:S01]  /*5c90*/  FADD.FTZ R40, R37, R40 ;  /* 0x0000002825287221 */ /* 0x000fe20000010000 */
[----:B------:R-:W-:-:S04]  /*5ca0*/  HFMA2.MMA R31, -RZ, RZ, 0, 5.9604644775390625e-08 ;  /* 0x00000001ff1f7435 */ /* 0x000fc800000001ff */
[----:B------:R-:W-:Y:S02]  /*5cb0*/  MOV R34, R40 ;  /* 0x0000002800227202 */ /* 0x000fe40000000f00 */
[----:B------:R-:W-:-:S07]  /*5cc0*/  MOV R42, R32 ;  /* 0x00000020002a7202 */ /* 0x000fce0000000f00 */
[----:B------:R-:W-:Y:S05]  /*5cd0*/  WARPSYNC.COLLECTIVE R25, `(.L_x_1744) ;  /* 0x0000000019087348 */ /* 0x000fea0003c00000 */
[----:B------:R0:W1:Y:S02]  /*5ce0*/  SHFL.BFLY P2, R32, R34, R31, R30 ;  /* 0x0c00001f22207389 */ /* 0x000064000004001e */
[----:B01----:R-:W-:Y:S01]  /*5cf0*/  ENDCOLLECTIVE ;  /* 0x000000000000791b */ /* 0x003fe20003800000 */
.L_x_1744:
[----:B------:R-:W-:-:S05]  /*5d00*/  FADD.FTZ R42, R39, R42 ;  /* 0x0000002a272a7221 */ /* 0x000fca0000010000 */
[----:B------:R-:W-:Y:S02]  /*5d10*/  MOV R34, R42 ;  /* 0x0000002a00227202 */ /* 0x000fe40000000f00 */
[----:B------:R-:W-:-:S07]  /*5d20*/  MOV R33, R32 ;  /* 0x0000002000217202 */ /* 0x000fce0000000f00 */
[----:B------:R-:W-:Y:S05]  /*5d30*/  WARPSYNC.COLLECTIVE R25, `(.L_x_1745) ;  /* 0x0000000019087348 */ /* 0x000fea0003c00000 */
[----:B------:R0:W1:Y:S02]  /*5d40*/  SHFL.BFLY P2, R32, R34, R31, R30 ;  /* 0x0c00001f22207389 */ /* 0x000064000004001e */
[----:B01----:R-:W-:Y:S01]  /*5d50*/  ENDCOLLECTIVE ;  /* 0x000000000000791b */ /* 0x003fe20003800000 */
.L_x_1745:
[----:B------:R-:W-:Y:S01]  /*5d60*/  FADD.FTZ R33, R40, R33 ;  /* 0x0000002128217221 */ /* 0x000fe20000010000 */
[----:B------:R-:W-:Y:S06]  /*5d70*/  BRA `(.L_x_1746) ;  /* 0xffffffe800cc7947 */ /* 0x000fec000383ffff */
.L_x_1716:
[----:B------:R-:W-:Y:S01]  /*5d80*/  HFMA2.MMA R30, -RZ, RZ, 0, 0.000503063201904296875 ;  /* 0x0000101fff1e7435 */ /* 0x000fe200000001ff */
[----:B------:R-:W-:Y:S01]  /*5d90*/  BSSY B0, `(.L_x_1747) ;  /* 0x0000007000007945 */ /* 0x000fe20003800000 */
[----:B--2---:R-:W-:Y:S01]  /*5da0*/  MOV R34, R26 ;  /* 0x0000001a00227202 */ /* 0x004fe20000000f00 */
[----:B------:R-:W-:Y:S01]  /*5db0*/  IMAD.MOV.U32 R31, RZ, RZ, 0x8 ;  /* 0x00000008ff1f7424 */ /* 0x000fe200078e00ff */
[----:B0-----:R-:W-:-:S07]  /*5dc0*/  MOV R25, 0xffff ;  /* 0x0000ffff00197802 */ /* 0x001fce0000000f00 */
[----:B-1-3--:R-:W-:Y:S05]  /*5dd0*/  WARPSYNC.COLLECTIVE R25, `(.L_x_1748) ;  /* 0x0000000019087348 */ /* 0x00afea0003c00000 */
[----:B------:R0:W2:Y:S02]  /*5de0*/  SHFL.BFLY P2, R32, R34, R31, R30 ;  /* 0x0c00001f22207389 */ /* 0x0000a4000004001e */
[----:B0123--:R-:W-:Y:S01]  /*5df0*/  ENDCOLLECTIVE ;  /* 0x000000000000791b */ /* 0x00ffe20003800000 */
.L_x_1748:
[----:B------:R-:W-:Y:S05]  /*5e00*/  BSYNC B0 ;  /* 0x0000000000007941 */ /* 0x000fea0003800000 */
.L_x_1747:
[----:B------:R-:W-:Y:S01]  /*5e10*/  HFMA2.MMA R31, -RZ, RZ, 0, 4.76837158203125e-07 ;  /* 0x00000008ff1f7435 */ /* 0x000fe200000001ff */
[----:B------:R-:W-:Y:S01]  /*5e20*/  MOV R34, R27 ;  /* 0x0000001b00227202 */ /* 0x000fe20000000f00 */
[----:B------:R-:W-:Y:S01]  /*5e30*/  HFMA2.MMA R40, -RZ, RZ, 0, 0 ;  /* 0x00000000ff287435 */ /* 0x000fe200000001ff */
[----:B------:R-:W-:Y:S01]  /*5e40*/  MOV R30, 0x101f ;  /* 0x0000101f001e7802 */ /* 0x000fe20000000f00 */
[----:B------:R-:W-:Y:S01]  /*5e50*/  IMAD.MOV.U32 R39, RZ, RZ, RZ ;  /* 0x000000ffff277224 */ /* 0x000fe200078e00ff */
[----:B------:R-:W-:Y:S02]  /*5e60*/  MOV R25, 0xffff ;  /* 0x0000ffff00197802 */ /* 0x000fe40000000f00 */
[----:B------:R-:W-:Y:S02]  /*5e70*/  CS2R R44, SRZ ;  /* 0x00000000002c7805 */ /* 0x000fe4000001ff00 */
[----:B------:R-:W-:Y:S01]  /*5e80*/  MOV R29, R32 ;  /* 0x00000020001d7202 */ /* 0x000fe20000000f00 */
[----:B------:R-:W-:Y:S01]  /*5e90*/  HFMA2.MMA R50, -RZ, RZ, 0, 0 ;  /* 0x00000000ff327435 */ /* 0x000fe200000001ff */
[----:B------:R-:W-:-:S10]  /*5ea0*/  @!P0 IADD3 R35, R33, 0x14, RZ ;  /* 0x0000001421238810 */ /* 0x000fd40007ffe0ff */
[----:B------:R-:W-:Y:S05]  /*5eb0*/  WARPSYNC.COLLECTIVE R25, `(.L_x_1749) ;  /* 0x0000000019087348 */ /* 0x000fea0003c00000 */
[----:B------:R0:W1:Y:S02]  /*5ec0*/  SHFL.BFLY P2, R32, R34, R31, R30 ;  /* 0x0c00001f22207389 */ /* 0x000064000004001e */
[----:B01----:R-:W-:Y:S01]  /*5ed0*/  ENDCOLLECTIVE ;  /* 0x000000000000791b */ /* 0x003fe20003800000 */
.L_x_1749:
[----:B------:R-:W-:Y:S01]  /*5ee0*/  @!P0 LEA R36, R47, UR6, 0x7 ;  /* 0x000000062f248c11 */ /* 0x000fe2000f8e38ff */
[----:B------:R-:W-:Y:S01]  /*5ef0*/  FADD.FTZ R29, R29, R26 ;  /* 0x0000001a1d1d7221 */ /* 0x000fe20000010000 */
[----:B------:R-:W-:-:S04]  /*5f00*/  @!P0 LOP3.LUT R35, R35, R10, RZ, 0x3c, !PT ;  /* 0x0000000a23238212 */ /* 0x000fc800078e3cff */
        /* <DEDUP_REMOVED lines=9> */
.L_x_1750:
[----:B------:R-:W-:Y:S02]  /*5fa0*/  MOV R34, R28 ;  /* 0x0000001c00227202 */ /* 0x000fe40000000f00 */
[----:B------:R-:W-:-:S07]  /*5fb0*/  MOV R26, R32 ;  /* 0x00000020001a7202 */ /* 0x000fce0000000f00 */
[----:B------:R-:W-:Y:S05]  /*5fc0*/  WARPSYNC.COLLECTIVE R25, `(.L_x_1751) ;  /* 0x0000000019087348 */ /* 0x000fea0003c00000 */
[----:B------:R0:W1:Y:S02]  /*5fd0*/  SHFL.BFLY P2, R32, R34, R31, R30 ;  /* 0x0c00001f22207389 */ /* 0x000064000004001e */
[----:B01----:R-:W-:Y:S01]  /*5fe0*/  ENDCOLLECTIVE ;  /* 0x000000000000791b */ /* 0x003fe20003800000 */
.L_x_1751:
[----:B------:R-:W-:Y:S01]  /*5ff0*/  @!P0 MOV R40, R38 ;  /* 0x0000002600288202 */ /* 0x000fe20000000f00 */
[----:B------:R-:W-:Y:S01]  /*6000*/  FADD.FTZ R26, R29, R26 ;  /* 0x0000001a1d1a7221 */ /* 0x000fe20000010000 */
[----:B------:R-:W-:Y:S01]  /*6010*/  @!P0 MOV R39, R37 ;  /* 0x0000002500278202 */ /* 0x000fe20000000f00 */
[----:B------:R-:W-:-:S03]  /*6020*/  HFMA2.MMA R31, -RZ, RZ, 0, 1.1920928955078125e-07 ;  /* 0x00000002ff1f7435 */ /* 0x000fc600000001ff */
[----:B------:R-:W-:Y:S01]  /*6030*/  MOV R34, R26 ;  /* 0x0000001a00227202 */ /* 0x000fe20000000f00 */
[----:B------:R-:W-:Y:S01]  /*6040*/  FADD.FTZ R27, R28, R32 ;  /* 0x000000201c1b7221 */ /* 0x000fe20000010000 */
[----:B------:R-:W-:-:S07]  /*6050*/  @!P0 LEA R28, R47, UR6, 0x7 ;  /* 0x000000062f1c8c11 */ /* 0x000fce000f8e38ff */
[----:B------:R-:W-:Y:S05]  /*6060*/  WARPSYNC.COLLECTIVE R25, `(.L_x_1752) ;  /* 0x0000000019087348 */ /* 0x000fea0003c00000 */
[----:B------:R0:W1:Y:S02]  /*6070*/  SHFL.BFLY P2, R32, R34, R31, R30 ;  /* 0x0c00001f22207389 */ /* 0x000064000004001e */
[----:B01----:R-:W-:Y:S01]  /*6080*/  ENDCOLLECTIVE ;  /* 0x000000000000791b */ /* 0x003fe20003800000 */
.L_x_1752:
[----:B------:R-:W-:Y:S02]  /*6090*/  MOV R34, R27 ;  /* 0x0000001b00227202 */ /* 0x000fe40000000f00 */
[----:B------:R-:W-:-:S07]  /*60a0*/  MOV R29, R32 ;  /* 0x00000020001d7202 */ /* 0x000fce0000000f00 */
[----:B------:R-:W-:Y:S05]  /*60b0*/  WARPSYNC.COLLECTIVE R25, `(.L_x_1753) ;  /* 0x0000000019087348 */ /* 0x000fea0003c00000 */
[----:B------:R0:W1:Y:S02]  /*60c0*/  SHFL.BFLY P2, R32, R34, R31, R30 ;  /* 0x0c00001f22207389 */ /* 0x000064000004001e */
[----:B01----:R-:W-:Y:S01]  /*60d0*/  ENDCOLLECTIVE ;  /* 0x000000000000791b */ /* 0x003fe20003800000 */
.L_x_1753:
        /* <DEDUP_REMOVED lines=12> */
.L_x_1754:
[----:B------:R-:W0:Y:S01]  /*61a0*/  LDC.64 R26, c[0x0][0x218] ;  /* 0x00008600ff1a7b82 */ /* 0x000e220000000a00 */
[----:B------:R-:W-:Y:S02]  /*61b0*/  MOV R34, R36 ;  /* 0x0000002400227202 */ /* 0x000fe40000000f00 */
[----:B------:R-:W-:-:S07]  /*61c0*/  MOV R38, R32 ;  /* 0x0000002000267202 */ /* 0x000fce0000000f00 */
[----:B0-----:R-:W-:Y:S05]  /*61d0*/  WARPSYNC.COLLECTIVE R25, `(.L_x_1755) ;  /* 0x0000000019087348 */ /* 0x001fea0003c00000 */
[----:B------:R1:W2:Y:S02]  /*61e0*/  SHFL.BFLY P2, R32, R34, R31, R30 ;  /* 0x0c00001f22207389 */ /* 0x0002a4000004001e */
[----:B012---:R-:W-:Y:S01]  /*61f0*/  ENDCOLLECTIVE ;  /* 0x000000000000791b */ /* 0x007fe20003800000 */
.L_x_1755:
        /* <DEDUP_REMOVED lines=10> */
.L_x_1756:
[----:B------:R-:W-:Y:S01]  /*62a0*/  FADD.FTZ R36, R36, R37 ;  /* 0x0000002524247221 */ /* 0x000fe20000010000 */
[----:B------:R-:W-:-:S04]  /*62b0*/  IMAD.IADD R37, R33, 0x1, R14 ;  /* 0x0000000121257824 */ /* 0x000fc800078e020e */
[----:B------:R-:W-:Y:S01]  /*62c0*/  IMAD.WIDE R26, R37, 0x2, R26 ;  /* 0x00000002251a7825 */ /* 0x000fe200078e021a */
[----:B------:R-:W-:Y:S02]  /*62d0*/  MOV R34, R40 ;  /* 0x0000002800227202 */ /* 0x000fe40000000f00 */
[----:B------:R-:W-:-:S07]  /*62e0*/  MOV R42, R32 ;  /* 0x00000020002a7202 */ /* 0x000fce0000000f00 */
[----:B------:R-:W-:Y:S05]  /*62f0*/  WARPSYNC.COLLECTIVE R25, `(.L_x_1757) ;  /* 0x0000000019087348 */ /* 0x000fea0003c00000 */
[----:B------:R0:W1:Y:S02]  /*6300*/  SHFL.BFLY P2, R32, R34, R31, R30 ;  /* 0x0c00001f22207389 */ /* 0x000064000004001e */
[----:B01----:R-:W-:Y:S01]  /*6310*/  ENDCOLLECTIVE ;  /* 0x000000000000791b */ /* 0x003fe20003800000 */
.L_x_1757:
[----:B------:R-:W-:Y:S01]  /*6320*/  FADD.FTZ R42, R42, R39 ;  /* 0x000000272a2a7221 */ /* 0x000fe20000010000 */
[----:B------:R-:W-:-:S04]  /*6330*/  HFMA2.MMA R31, -RZ, RZ, 0, 2.384185791015625e-07 ;  /* 0x00000004ff1f7435 */ /* 0x000fc800000001ff */
[----:B------:R-:W-:Y:S02]  /*6340*/  MOV R34, R42 ;  /* 0x0000002a00227202 */ /* 0x000fe40000000f00 */
[----:B------:R-:W-:-:S07]  /*6350*/  MOV R41, R32 ;  /* 0x0000002000297202 */ /* 0x000fce0000000f00 */
[----:B------:R-:W-:Y:S05]  /*6360*/  WARPSYNC.COLLECTIVE R25, `(.L_x_1758) ;  /* 0x0000000019087348 */ /* 0x000fea0003c00000 */
[----:B------:R0:W1:Y:S02]  /*6370*/  SHFL.BFLY P2, R32, R34, R31, R30 ;  /* 0x0c00001f22207389 */ /* 0x000064000004001e */
[----:B01----:R-:W-:Y:S01]  /*6380*/  ENDCOLLECTIVE ;  /* 0x000000000000791b */ /* 0x003fe20003800000 */
.L_x_1758:
[----:B------:R-:W-:-:S05]  /*6390*/  FADD.FTZ R41, R41, R40 ;  /* 0x0000002829297221 */ /* 0x000fca0000010000 */
[----:B------:R-:W-:Y:S02]  /*63a0*/  MOV R34, R41 ;  /* 0x0000002900227202 */ /* 0x000fe40000000f00 */
[----:B------:R-:W-:-:S07]  /*63b0*/  MOV R39, R32 ;  /* 0x0000002000277202 */ /* 0x000fce0000000f00 */
[----:B------:R-:W-:Y:S05]  /*63c0*/  WARPSYNC.COLLECTIVE R25, `(.L_x_1759) ;  /* 0x0000000019087348 */ /* 0x000fea0003c00000 */
[----:B------:R0:W1:Y:S02]  /*63d0*/  SHFL.BFLY P2, R32, R34, R31, R30 ;  /* 0x0c00001f22207389 */ /* 0x000064000004001e */
[----:B01----:R-:W-:Y:S01]  /*63e0*/  ENDCOLLECTIVE ;  /* 0x000000000000791b */ /* 0x003fe20003800000 */
.L_x_1759:
[----:B------:R-:W-:Y:S01]  /*63f0*/  FADD.FTZ R39, R42, R39 ;  /* 0x000000272a277221 */ /* 0x000fe20000010000 */
[----:B------:R-:W-:-:S04]  /*6400*/  HFMA2.MMA R31, -RZ, RZ, 0, 1.1920928955078125e-07 ;  /* 0x00000002ff1f7435 */ /* 0x000fc800000001ff */
[----:B------:R-:W-:Y:S01]  /*6410*/  MOV R34, R39 ;  /* 0x0000002700227202 */ /* 0x000fe20000000f00 */
[----:B------:R-:W-:-:S07]  /*6420*/  IMAD.MOV.U32 R40, RZ, RZ, R32 ;  /* 0x000000ffff287224 */ /* 0x000fce00078e0020 */
[----:B------:R-:W-:Y:S05]  /*6430*/  WARPSYNC.COLLECTIVE R25, `(.L_x_1760) ;  /* 0x0000000019087348 */ /* 0x000fea0003c00000 */
[----:B------:R0:W1:Y:S02]  /*6440*/  SHFL.BFLY P2, R32, R34, R31, R30 ;  /* 0x0c00001f22207389 */ /* 0x000064000004001e */
[----:B01----:R-:W-:Y:S01]  /*6450*/  ENDCOLLECTIVE ;  /* 0x000000000000791b */ /* 0x003fe20003800000 */
.L_x_1760:
[----:B------:R-:W-:-:S05]  /*6460*/  FADD.FTZ R40, R41, R40 ;  /* 0x0000002829287221 */ /* 0x000fca0000010000 */
[----:B------:R-:W-:Y:S02]  /*6470*/  MOV R34, R40 ;  /* 0x0000002800227202 */ /* 0x000fe40000000f00 */
[----:B------:R-:W-:-:S07]  /*6480*/  MOV R28, R32 ;  /* 0x00000020001c7202 */ /* 0x000fce0000000f00 */
[----:B------:R-:W-:Y:S05]  /*6490*/  WARPSYNC.COLLECTIVE R25, `(.L_x_1761) ;  /* 0x0000000019087348 */ /* 0x000fea0003c00000 */
[----:B------:R0:W1:Y:S02]  /*64a0*/  SHFL.BFLY P2, R32, R34, R31, R30 ;  /* 0x0c00001f22207389 */ /* 0x000064000004001e */
[----:B01----:R-:W-:Y:S01]  /*64b0*/  ENDCOLLECTIVE ;  /* 0x000000000000791b */ /* 0x003fe20003800000 */
.L_x_1761:
        /* <DEDUP_REMOVED lines=13> */
.L_x_1762:
[----:B------:R-:W-:Y:S01]  /*6590*/  FADD.FTZ R43, R40, R43 ;  /* 0x0000002b282b7221 */ /* 0x000fe20000010000 */
[----:B------:R-:W0:Y:S04]  /*65a0*/  LDC.64 R28, c[0x0][0x220] ;  /* 0x00008800ff1c7b82 */ /* 0x000e280000000a00 */
[----:B------:R-:W-:Y:S02]  /*65b0*/  MOV R34, R43 ;  /* 0x0000002b00227202 */ /* 0x000fe40000000f00 */
[----:B------:R-:W-:-:S07]  /*65c0*/  MOV R40, R32 ;  /* 0x0000002000287202 */ /* 0x000fce0000000f00 */
[----:B0-----:R-:W-:Y:S05]  /*65d0*/  WARPSYNC.COLLECTIVE R25, `(.L_x_1763) ;  /* 0x0000000019087348 */ /* 0x001fea0003c00000 */
[----:B------:R1:W2:Y:S02]  /*65e0*/  SHFL.BFLY P2, R32, R34, R31, R30 ;  /* 0x0c00001f22207389 */ /* 0x0002a4000004001e */
[----:B012---:R-:W-:Y:S01]  /*65f0*/  ENDCOLLECTIVE ;  /* 0x000000000000791b */ /* 0x007fe20003800000 */
.L_x_1763:
[----:B------:R-:W-:-:S04]  /*6600*/  IMAD.WIDE R28, R37, 0x2, R28 ;  /* 0x00000002251c7825 */ /* 0x000fc800078e021c */
[----:B------:R-:W-:Y:S01]  /*6610*/  FADD.FTZ R40, R41, R40 ;  /* 0x0000002829287221 */ /* 0x000fe20000010000 */
[----:B------:R-:W-:Y:S02]  /*6620*/  @!P0 MOV R48, R52 ;  /* 0x0000003400308202 */ /* 0x000fe40000000f00 */
[----:B------:R-:W-:Y:S02]  /*6630*/  @!P0 MOV R50, R54 ;  /* 0x0000003600328202 */ /* 0x000fe40000000f00 */
[----:B------:R-:W-:Y:S01]  /*6640*/  ISETP.NE.AND P0, PT, R47, RZ, PT ;  /* 0x000000ff2f00720c */ /* 0x000fe20003f05270 */
[----:B------:R-:W-:Y:S01]  /*6650*/  HFMA2.MMA R31, -RZ, RZ, 0, 4.76837158203125e-07 ;  /* 0x00000008ff1f7435 */ /* 0x000fe200000001ff */
[----:B------:R-:W-:Y:S02]  /*6660*/  MOV R34, R44 ;  /* 0x0000002c00227202 */ /* 0x000fe40000000f00 */
[----:B------:R-:W-:-:S09]  /*6670*/  MOV R42, R32 ;  /* 0x00000020002a7202 */ /* 0x000fd20000000f00 */
[----:B------:R-:W-:Y:S05]  /*6680*/  WARPSYNC.COLLECTIVE R25, `(.L_x_1764) ;  /* 0x0000000019087348 */ /* 0x000fea0003c00000 */
[----:B------:R0:W1:Y:S02]  /*6690*/  SHFL.BFLY P2, R32, R34, R31, R30 ;  /* 0x0c00001f22207389 */ /* 0x000064000004001e */
[----:B01----:R-:W-:Y:S01]  /*66a0*/  ENDCOLLECTIVE ;  /* 0x000000000000791b */ /* 0x003fe20003800000 */
.L_x_1764:
[----:B------:R-:W-:Y:S01]  /*66b0*/  @!P0 F2FP.F16.F32.PACK_AB R33, RZ, R36 ;  /* 0x00000024ff21823e */ /* 0x000fe200000000ff */
[----:B------:R-:W-:Y:S01]  /*66c0*/  FADD.FTZ R42, R43, R42 ;  /* 0x0000002a2b2a7221 */ /* 0x000fe20000010000 */
[----:B------:R-:W-:Y:S01]  /*66d0*/  IMAD.MOV.U32 R34, RZ, RZ, R45 ;  /* 0x000000ffff227224 */ /* 0x000fe200078e002d */
[----:B------:R-:W-:-:S07]  /*66e0*/  MOV R51, R32 ;  /* 0x0000002000337202 */ /* 0x000fce0000000f00 */
[----:B------:R-:W-:Y:S05]  /*66f0*/  WARPSYNC.COLLECTIVE R25, `(.L_x_1765) ;  /* 0x0000000019087348 */ /* 0x000fea0003c00000 */
[----:B------:R0:W1:Y:S02]  /*6700*/  SHFL.BFLY P2, R32, R34, R31, R30 ;  /* 0x0c00001f22207389 */ /* 0x000064000004001e */
[----:B01----:R-:W-:Y:S01]  /*6710*/  ENDCOLLECTIVE ;  /* 0x000000000000791b */ /* 0x003fe20003800000 */
.L_x_1765:
[----:B------:R-:W-:Y:S01]  /*6720*/  FADD.FTZ R51, R51, R44 ;  /* 0x0000002c33337221 */ /* 0x000fe20000010000 */
[----:B------:R-:W-:-:S04]  /*6730*/  HFMA2.MMA R31, -RZ, RZ, 0, 2.384185791015625e-07 ;  /* 0x00000004ff1f7435 */ /* 0x000fc800000001ff */
[----:B------:R-:W-:Y:S02]  /*6740*/  MOV R34, R51 ;  /* 0x0000003300227202 */ /* 0x000fe40000000f00 */
[----:B------:R-:W-:-:S07]  /*6750*/  MOV R46, R32 ;  /* 0x00000020002e7202 */ /* 0x000fce0000000f00 */
[----:B------:R-:W-:Y:S05]  /*6760*/  WARPSYNC.COLLECTIVE R25, `(.L_x_1766) ;  /* 0x0000000019087348 */ /* 0x000fea0003c00000 */
[----:B------:R0:W1:Y:S02]  /*6770*/  SHFL.BFLY P2, R32, R34, R31, R30 ;  /* 0x0c00001f22207389 */ /* 0x000064000004001e */
[----:B01----:R-:W-:Y:S01]  /*6780*/  ENDCOLLECTIVE ;  /* 0x000000000000791b */ /* 0x003fe20003800000 */
.L_x_1766:
[----:B------:R-:W-:-:S05]  /*6790*/  FADD.FTZ R46, R46, R45 ;  /* 0x0000002d2e2e7221 */ /* 0x000fca0000010000 */
[----:B------:R-:W-:Y:S02]  /*67a0*/  MOV R34, R46 ;  /* 0x0000002e00227202 */ /* 0x000fe40000000f00 */
[----:B------:R-:W-:-:S07]  /*67b0*/  MOV R44, R32 ;  /* 0x00000020002c7202 */ /* 0x000fce0000000f00 */
[----:B------:R-:W-:Y:S05]  /*67c0*/  WARPSYNC.COLLECTIVE R25, `(.L_x_1767) ;  /* 0x0000000019087348 */ /* 0x000fea0003c00000 */
[----:B------:R0:W1:Y:S02]  /*67d0*/  SHFL.BFLY P2, R32, R34, R31, R30 ;  /* 0x0c00001f22207389 */ /* 0x000064000004001e */
[----:B01----:R-:W-:Y:S01]  /*67e0*/  ENDCOLLECTIVE ;  /* 0x000000000000791b */ /* 0x003fe20003800000 */
.L_x_1767:
[----:B------:R-:W-:Y:S01]  /*67f0*/  FADD.FTZ R44, R51, R44 ;  /* 0x0000002c332c7221 */ /* 0x000fe20000010000 */
[----:B------:R-:W-:-:S03]  /*6800*/  HFMA2.MMA R31, -RZ, RZ, 0, 1.1920928955078125e-07 ;  /* 0x00000002ff1f7435 */ /* 0x000fc600000001ff */
[----:B------:R-:W-:Y:S01]  /*6810*/  IMAD.MOV.U32 R34, RZ, RZ, R44 ;  /* 0x000000ffff227224 */ /* 0x000fe200078e002c */
[----:B------:R-:W-:-:S07]  /*6820*/  MOV R45, R32 ;  /* 0x00000020002d7202 */ /* 0x000fce0000000f00 */
[----:B------:R-:W-:Y:S05]  /*6830*/  WARPSYNC.COLLECTIVE R25, `(.L_x_1768) ;  /* 0x0000000019087348 */ /* 0x000fea0003c00000 */
[----:B------:R0:W1:Y:S02]  /*6840*/  SHFL.BFLY P2, R32, R34, R31, R30 ;  /* 0x0c00001f22207389 */ /* 0x000064000004001e */
[----:B01----:R-:W-:Y:S01]  /*6850*/  ENDCOLLECTIVE ;  /* 0x000000000000791b */ /* 0x003fe20003800000 */
.L_x_1768:
[----:B------:R-:W-:-:S05]  /*6860*/  FADD.FTZ R45, R46, R45 ;  /* 0x0000002d2e2d7221 */ /* 0x000fca0000010000 */
[----:B------:R-:W-:Y:S02]  /*6870*/  MOV R34, R45 ;  /* 0x0000002d00227202 */ /* 0x000fe40000000f00 */
[----:B------:R-:W-:-:S07]  /*6880*/  MOV R51, R32 ;  /* 0x0000002000337202 */ /* 0x000fce0000000f00 */
[----:B------:R-:W-:Y:S05]  /*6890*/  WARPSYNC.COLLECTIVE R25, `(.L_x_1769) ;  /* 0x0000000019087348 */ /* 0x000fea0003c00000 */
[----:B------:R0:W1:Y:S02]  /*68a0*/  SHFL.BFLY P2, R32, R34, R31, R30 ;  /* 0x0c00001f22207389 */ /* 0x000064000004001e */
[----:B01----:R-:W-:Y:S01]  /*68b0*/  ENDCOLLECTIVE ;  /* 0x000000000000791b */ /* 0x003fe20003800000 */
.L_x_1769:
[----:B------:R-:W-:Y:S01]  /*68c0*/  FADD.FTZ R51, R44, R51 ;  /* 0x000000332c337221 */ /* 0x000fe20000010000 */
[----:B------:R-:W-:-:S04]  /*68d0*/  HFMA2.MMA R31, -RZ, RZ, 0, 5.9604644775390625e-08 ;  /* 0x00000001ff1f7435 */ /* 0x000fc800000001ff */
[----:B------:R-:W-:Y:S02]  /*68e0*/  MOV R34, R51 ;  /* 0x0000003300227202 */ /* 0x000fe40000000f00 */
[----:B------:R-:W-:-:S07]  /*68f0*/  MOV R46, R32 ;  /* 0x00000020002e7202 */ /* 0x000fce0000000f00 */
[----:B------:R-:W-:Y:S05]  /*6900*/  WARPSYNC.COLLECTIVE R25, `(.L_x_1770) ;  /* 0x0000000019087348 */ /* 0x000fea0003c00000 */
[----:B------:R0:W1:Y:S02]  /*6910*/  SHFL.BFLY P2, R32, R34, R31, R30 ;  /* 0x0c00001f22207389 */ /* 0x000064000004001e */
[----:B01----:R-:W-:Y:S01]  /*6920*/  ENDCOLLECTIVE ;  /* 0x000000000000791b */ /* 0x003fe20003800000 */
.L_x_1770:
[----:B------:R-:W-:-:S05]  /*6930*/  FADD.FTZ R45, R45, R46 ;  /* 0x0000002e2d2d7221 */ /* 0x000fca0000010000 */
[----:B------:R-:W-:Y:S01]  /*6940*/  MOV R34, R45 ;  /* 0x0000002d00227202 */ /* 0x000fe20000000f00 */
[----:B------:R-:W-:-:S07]  /*6950*/  IMAD.MOV.U32 R44, RZ, RZ, R32 ;  /* 0x000000ffff2c7224 */ /* 0x000fce00078e0020 */
[----:B------:R-:W-:Y:S05]  /*6960*/  WARPSYNC.COLLECTIVE R25, `(.L_x_1771) ;  /* 0x0000000019087348 */ /* 0x000fea0003c00000 */
[----:B------:R0:W1:Y:S02]  /*6970*/  SHFL.BFLY P2, R32, R34, R31, R30 ;  /* 0x0c00001f22207389 */ /* 0x000064000004001e */
[----:B01----:R-:W-:Y:S01]  /*6980*/  ENDCOLLECTIVE ;  /* 0x000000000000791b */ /* 0x003fe20003800000 */
.L_x_1771:
[----:B------:R-:W-:Y:S01]  /*6990*/  HFMA2.MMA R31, -RZ, RZ, 0, 4.76837158203125e-07 ;  /* 0x00000008ff1f7435 */ /* 0x000fe200000001ff */
[----:B------:R-:W-:Y:S02]  /*69a0*/  MOV R34, R48 ;  /* 0x0000003000227202 */ /* 0x000fe40000000f00 */
[----:B------:R-:W-:-:S08]  /*69b0*/  MOV R46, R32 ;  /* 0x00000020002e7202 */ /* 0x000fd00000000f00 */
[----:B------:R-:W-:Y:S05]  /*69c0*/  WARPSYNC.COLLECTIVE R25, `(.L_x_1772) ;  /* 0x0000000019087348 */ /* 0x000fea0003c00000 */
[----:B------:R0:W1:Y:S02]  /*69d0*/  SHFL.BFLY P2, R32, R34, R31, R30 ;  /* 0x0c00001f22207389 */ /* 0x000064000004001e */
[----:B01----:R-:W-:Y:S01]  /*69e0*/  ENDCOLLECTIVE ;  /* 0x000000000000791b */ /* 0x003fe20003800000 */
.L_x_1772:
[----:B------:R-:W-:Y:S02]  /*69f0*/  MOV R34, R50 ;  /* 0x0000003200227202 */ /* 0x000fe40000000f00 */
[----:B------:R-:W-:-:S07]  /*6a00*/  MOV R55, R32 ;  /* 0x0000002000377202 */ /* 0x000fce0000000f00 */
[----:B------:R-:W-:Y:S05]  /*6a10*/  WARPSYNC.COLLECTIVE R25, `(.L_x_1773) ;  /* 0x0000000019087348 */ /* 0x000fea0003c00000 */
[----:B------:R0:W1:Y:S02]  /*6a20*/  SHFL.BFLY P2, R32, R34, R31, R30 ;  /* 0x0c00001f22207389 */ /* 0x000064000004001e */
[----:B01----:R-:W-:Y:S01]  /*6a30*/  ENDCOLLECTIVE ;  /* 0x000000000000791b */ /* 0x003fe20003800000 */
.L_x_1773:
[----:B------:R-:W-:Y:S01]  /*6a40*/  FADD.FTZ R55, R55, R48 ;  /* 0x0000003037377221 */ /* 0x000fe20000010000 */
[----:B------:R-:W-:-:S04]  /*6a50*/  HFMA2.MMA R31, -RZ, RZ, 0, 2.384185791015625e-07 ;  /* 0x00000004ff1f7435 */ /* 0x000fc800000001ff */
[----:B------:R-:W-:Y:S01]  /*6a60*/  MOV R34, R55 ;  /* 0x0000003700227202 */ /* 0x000fe20000000f00 */
[----:B------:R-:W-:-:S07]  /*6a70*/  IMAD.MOV.U32 R57, RZ, RZ, R32 ;  /* 0x000000ffff397224 */ /* 0x000fce00078e0020 */
[----:B------:R-:W-:Y:S05]  /*6a80*/  WARPSYNC.COLLECTIVE R25, `(.L_x_1774) ;  /* 0x0000000019087348 */ /* 0x000fea0003c00000 */
[----:B------:R0:W1:Y:S02]  /*6a90*/  SHFL.BFLY P2, R32, R34, R31, R30 ;  /* 0x0c00001f22207389 */ /* 0x000064000004001e */
[----:B01----:R-:W-:Y:S01]  /*6aa0*/  ENDCOLLECTIVE ;  /* 0x000000000000791b */ /* 0x003fe20003800000 */
.L_x_1774:
[----:B------:R-:W-:-:S05]  /*6ab0*/  FADD.FTZ R57, R57, R50 ;  /* 0x0000003239397221 */ /* 0x000fca0000010000 */
[----:B------:R-:W-:Y:S02]  /*6ac0*/  MOV R34, R57 ;  /* 0x0000003900227202 */ /* 0x000fe40000000f00 */
[----:B------:R-:W-:-:S07]  /*6ad0*/  MOV R48, R32 ;  /* 0x0000002000307202 */ /* 0x000fce0000000f00 */
[----:B------:R-:W-:Y:S05]  /*6ae0*/  WARPSYNC.COLLECTIVE R25, `(.L_x_1775) ;  /* 0x0000000019087348 */ /* 0x000fea0003c00000 */
[----:B------:R0:W1:Y:S02]  /*6af0*/  SHFL.BFLY P2, R32, R34, R31, R30 ;  /* 0x0c00001f22207389 */ /* 0x000064000004001e */
[----:B01----:R-:W-:Y:S01]  /*6b00*/  ENDCOLLECTIVE ;  /* 0x000000000000791b */ /* 0x003fe20003800000 */
.L_x_1775:
[----:B------:R-:W-:Y:S01]  /*6b10*/  FADD.FTZ R48, R55, R48 ;  /* 0x0000003037307221 */ /* 0x000fe20000010000 */
[----:B------:R-:W-:-:S04]  /*6b20*/  HFMA2.MMA R31, -RZ, RZ, 0, 1.1920928955078125e-07 ;  /* 0x00000002ff1f7435 */ /* 0x000fc800000001ff */
[----:B------:R-:W-:Y:S02]  /*6b30*/  MOV R34, R48 ;  /* 0x0000003000227202 */ /* 0x000fe40000000f00 */
[----:B------:R-:W-:-:S07]  /*6b40*/  MOV R50, R32 ;  /* 0x0000002000327202 */ /* 0x000fce0000000f00 */
[----:B------:R-:W-:Y:S05]  /*6b50*/  WARPSYNC.COLLECTIVE R25, `(.L_x_1776) ;  /* 0x0000000019087348 */ /* 0x000fea0003c00000 */
[----:B------:R0:W1:Y:S02]  /*6b60*/  SHFL.BFLY P2, R32, R34, R31, R30 ;  /* 0x0c00001f22207389 */ /* 0x000064000004001e */
[----:B01----:R-:W-:Y:S01]  /*6b70*/  ENDCOLLECTIVE ;  /* 0x000000000000791b */ /* 0x003fe20003800000 */
.L_x_1776:
[----:B------:R-:W-:-:S05]  /*6b80*/  FADD.FTZ R50, R57, R50 ;  /* 0x0000003239327221 */ /* 0x000fca0000010000 */
[----:B------:R-:W-:Y:S02]  /*6b90*/  MOV R34, R50 ;  /* 0x0000003200227202 */ /* 0x000fe40000000f00 */
[----:B------:R-:W-:-:S07]  /*6ba0*/  MOV R39, R32 ;  /* 0x0000002000277202 */ /* 0x000fce0000000f00 */
[----:B------:R-:W-:Y:S05]  /*6bb0*/  WARPSYNC.COLLECTIVE R25, `(.L_x_1777) ;  /* 0x0000000019087348 */ /* 0x000fea0003c00000 */
[----:B------:R0:W1:Y:S02]  /*6bc0*/  SHFL.BFLY P2, R32, R34, R31, R30 ;  /* 0x0c00001f22207389 */ /* 0x000064000004001e */
[----:B01----:R-:W-:Y:S01]  /*6bd0*/  ENDCOLLECTIVE ;  /* 0x000000000000791b */ /* 0x003fe20003800000 */
.L_x_1777:
[----:B------:R-:W-:Y:S01]  /*6be0*/  FADD.FTZ R39, R48, R39 ;  /* 0x0000002730277221 */ /* 0x000fe20000010000 */
[----:B------:R-:W-:Y:S01]  /*6bf0*/  FADD.FTZ R31, R51, R44 ;  /* 0x0000002c331f7221 */ /* 0x000fe20000010000 */
[----:B------:R-:W-:Y:S02]  /*6c00*/  @!P0 F2FP.F16.F32.PACK_AB R25, RZ, R40 ;  /* 0x00000028ff19823e */ /* 0x000fe400000000ff */
[----:B------:R-:W-:Y:S02]  /*6c10*/  @!P0 F2FP.F16.F32.PACK_AB R30, RZ, R42 ;  /* 0x0000002aff1e823e */ /* 0x000fe400000000ff */
[----:B------:R-:W-:Y:S02]  /*6c20*/  @!P0 F2FP.F16.F32.PACK_AB R31, RZ, R31 ;  /* 0x0000001fff1f823e */ /* 0x000fe400000000ff */
[----:B------:R-:W-:Y:S02]  /*6c30*/  PRMT R37, R25, 0x7610, R37 ;  /* 0x0000761019257816 */ /* 0x000fe40000000025 */
[----:B------:R-:W-:Y:S01]  /*6c40*/  PRMT R40, R31, 0x7610, R40 ;  /* 0x000076101f287816 */ /* 0x000fe20000000028 */
[----:B------:R-:W-:Y:S01]  /*6c50*/  HFMA2.MMA R31, -RZ, RZ, 0, 5.9604644775390625e-08 ;  /* 0x00000001ff1f7435 */ /* 0x000fe200000001ff */
[----:B------:R-:W-:-:S02]  /*6c60*/  MOV R55, R32 ;  /* 0x0000002000377202 */ /* 0x000fc40000000f00 */
[----:B------:R-:W-:Y:S02]  /*6c70*/  @!P0 F2FP.F16.F32.PACK_AB R32, RZ, R35 ;  /* 0x00000023ff20823e */ /* 0x000fe400000000ff */
[----:B------:R-:W-:Y:S01]  /*6c80*/  PRMT R38, R30, 0x7610, R38 ;  /* 0x000076101e267816 */ /* 0x000fe20000000026 */
[----:B------:R-:W-:Y:S01]  /*6c90*/  FADD.FTZ R50, R50, R55 ;  /* 0x0000003732327221 */ /* 0x000fe20000010000 */
[----:B------:R-:W-:Y:S01]  /*6ca0*/  MOV R34, R39 ;  /* 0x0000002700227202 */ /* 0x000fe20000000f00 */
[----:B------:R0:W-:Y:S01]  /*6cb0*/  @!P0 STG.E.U16 desc[UR8][R26.64], R32 ;  /* 0x000000201a008986 */ /* 0x0001e2000c101508 */
[----:B------:R-:W-:Y:S02]  /*6cc0*/  MOV R30, 0x101f ;  /* 0x0000101f001e7802 */ /* 0x000fe40000000f00 */
[----:B------:R-:W-:Y:S02]  /*6cd0*/  MOV R25, 0xffff ;  /* 0x0000ffff00197802 */ /* 0x000fe40000000f00 */
[----:B------:R-:W-:Y:S01]  /*6ce0*/  PRMT R35, R33, 0x7610, R35 ;  /* 0x0000761021237816 */ /* 0x000fe20000000023 */
[----:B------:R-:W-:-:S07]  /*6cf0*/  FADD.FTZ R33, R45, R46 ;  /* 0x0000002e2d217221 */ /* 0x000fce0000010000 */
[----:B0-----:R-:W-:Y:S05]  /*6d00*/  WARPSYNC.COLLECTIVE R25, `(.L_x_1778) ;  /* 0x0000000019087348 */ /* 0x001fea0003c00000 */
[----:B0-----:R0:W1:Y:S02]  /*6d10*/  SHFL.BFLY P2, R32, R34, R31, R30 ;  /* 0x0c00001f22207389 */ /* 0x001064000004001e */
[----:B01----:R-:W-:Y:S01]  /*6d20*/  ENDCOLLECTIVE ;  /* 0x000000000000791b */ /* 0x003fe20003800000 */
.L_x_1778:
[----:B------:R-:W-:Y:S01]  /*6d30*/  @!P0 F2FP.F16.F32.PACK_AB R33, RZ, R33 ;  /* 0x00000021ff21823e */ /* 0x000fe200000000ff */
        /* <DEDUP_REMOVED lines=10> */
.L_x_1779:
[----:B------:R-:W-:Y:S01]  /*6de0*/  FADD.FTZ R36, R39, R36 ;  /* 0x0000002427247221 */ /* 0x000fe20000010000 */
[----:B------:R-:W-:Y:S06]  /*6df0*/  BRA `(.L_x_1780) ;  /* 0xffffffe400107947 */ /* 0x000fec000383ffff */
.L_x_1781:
        /* <DEDUP_REMOVED lines=16> */
.L_x_2247:


//--------------------- .text._ZN13group_norm_v218gn_bwd_cuda_kernelI6__halfLi320ELi3ELi16ELi40ELi256ELb1ELb1ELi16ELi320ELi320ELi4ELb1ELi20ELb0ELb0ELNS_15WgradSyncMethodE3ENS_16CompileConditionILi900EEEEEvPT_S6_S6_PKS5_S8_S8_S8_PKfflPfPj --------------------------
	.section	.text._ZN13group_norm_v218gn_bwd_cuda_kernelI6__halfLi320ELi3ELi16ELi40ELi256ELb1ELb1ELi16ELi320ELi320ELi4ELb1ELi20ELb0ELb0ELNS_15WgradSyncMethodE3ENS_16CompileConditionILi900EEEEEvPT_S6_S6_PKS5_S8_S8_S8_PKfflPfPj,"ax",@progbits
	.align	128
        .global         _ZN13group_norm_v218gn_bwd_cuda_kernelI6__halfLi320ELi3ELi16ELi40ELi256ELb1ELb1ELi16ELi320ELi320ELi4ELb1ELi20ELb0ELb0ELNS_15WgradSyncMethodE3ENS_16CompileConditionILi900EEEEEvPT_S6_S6_PKS5_S8_S8_S8_PKfflPfPj
        .type           _ZN13group_norm_v218gn_bwd_cuda_kernelI6__halfLi320ELi3ELi16ELi40ELi256ELb1ELb1ELi16ELi320ELi320ELi4ELb1ELi20ELb0ELb0ELNS_15WgradSyncMethodE3ENS_16CompileConditionILi900EEEEEvPT_S6_S6_PKS5_S8_S8_S8_PKfflPfPj,@function
        .size           _ZN13group_norm_v218gn_bwd_cuda_kernelI6__halfLi320ELi3ELi16ELi40ELi256ELb1ELb1ELi16ELi320ELi320ELi4ELb1ELi20ELb0ELb0ELNS_15WgradSyncMethodE3ENS_16CompileConditionILi900EEEEEvPT_S6_S6_PKS5_S8_S8_S8_PKfflPfPj,(.L_x_2248 - _ZN13group_norm_v218gn_bwd_cuda_kernelI6__halfLi320ELi3ELi16ELi40ELi256ELb1ELb1ELi16ELi320ELi320ELi4ELb1ELi20ELb0ELb0ELNS_15WgradSyncMethodE3ENS_16CompileConditionILi900EEEEEvPT_S6_S6_PKS5_S8_S8_S8_PKfflPfPj)
        .other          _ZN13group_norm_v218gn_bwd_cuda_kernelI6__halfLi320ELi3ELi16ELi40ELi256ELb1ELb1ELi16ELi320ELi320ELi4ELb1ELi20ELb0ELb0ELNS_15WgradSyncMethodE3ENS_16CompileConditionILi900EEEEEvPT_S6_S6_PKS5_S8_S8_S8_PKfflPfPj,@"STO_CUDA_ENTRY STV_DEFAULT"
_ZN13group_norm_v218gn_bwd_cuda_kernelI6__halfLi320ELi3ELi16ELi40ELi256ELb1ELb1ELi16ELi320ELi320ELi4ELb1ELi20ELb0ELb0ELNS_15WgradSyncMethodE3ENS_16CompileConditionILi900EEEEEvPT_S6_S6_PKS5_S8_S8_S8_PKfflPfPj:
.text._ZN13group_norm_v218gn_bwd_cuda_kernelI6__halfLi320ELi3ELi16ELi40ELi256ELb1ELb1ELi16ELi320ELi320ELi4ELb1ELi20ELb0ELb0ELNS_15WgradSyncMethodE3ENS_16CompileConditionILi900EEEEEvPT_S6_S6_PKS5_S8_S8_S8_PKfflPfPj:
        /* <DEDUP_REMOVED lines=32> */
.L_x_1784:
[----:B------:R-:W2:Y:S04]  /*0200*/  LD.E.STRONG.GPU R0, desc[UR12][R2.64] ;  /* 0x0000000c02007980 */ /* 0x000ea8000c10f900 */
[----:B--2---:R-:W-:Y:S01]  /*0210*/  CCTL.IVALL ;  /* 0x00000000ff00798f */ /* 0x004fe20002000000 */
[----:B------:R-:W-:Y:S05]  /*0220*/  YIELD ;  /* 0x0000000000007946 */ /* 0x000fea0003800000 */
[----:B-----5:R-:W-:-:S04]  /*0230*/  LOP3.LUT R0, R0, R5, RZ, 0x3c, !PT ;  /* 0x0000000500007212 */ /* 0x020fc800078e3cff */
[----:B------:R-:W-:-:S13]  /*0240*/  ISETP.GT.AND P0, PT, R0, -0x1, PT ;  /* 0xffffffff0000780c */ /* 0x000fda0003f04270 */
[----:B------:R-:W-:Y:S05]  /*0250*/  @P0 BRA `(.L_x_1784) ;  /* 0xfffffffc00e80947 */ /* 0x000fea000383ffff */
.L_x_1783:
[----:B------:R-:W-:Y:S05]  /*0260*/  WARPSYNC.ALL ;  /* 0x0000000000007948 */ /* 0x000fea0003800000 */
[----:B------:R-:W-:Y:S06]  /*0270*/  BAR.SYNC.DEFER_BLOCKING 0x0 ;  /* 0x0000000000007b1d */ /* 0x000fec0000010000 */
[----:B------:R-:W-:Y:S05]  /*0280*/  BRA `(.L_x_1785) ;  /* 0x0000003000d07947 */ /* 0x000fea0003800000 */
.L_x_1782:
        /* <DEDUP_REMOVED lines=16> */
[C---:B------:R-:W-:Y:S01]  /*0390*/  IADD3 R5, R6.reuse, 0xa0, RZ ;  /* 0x000000a006057810 */ /* 0x040fe20007ffe0ff */
[----:B------:R-:W-:Y:S01]  /*03a0*/  IMAD.IADD R2, R9, 0x1, -R2 ;  /* 0x0000000109027824 */ /* 0x000fe200078e0a02 */
[----:B------:R-:W-:-:S02]  /*03b0*/  IADD3 R7, R6, 0xf0, RZ ;  /* 0x000000f006077810 */ /* 0x000fc40007ffe0ff */
[----:B------:R-:W-:Y:S02]  /*03c0*/  SHF.R.S32.HI R4, RZ, 0x1f, R3 ;  /* 0x0000001fff047819 */ /* 0x000fe40000011403 */
[----:B------:R-:W-:Y:S02]  /*03d0*/  SHF.R.S32.HI R6, RZ, 0x1f, R5 ;  /* 0x0000001fff067819 */ /* 0x000fe40000011405 */
[----:B------:R-:W-:Y:S02]  /*03e0*/  SHF.R.S32.HI R8, RZ, 0x1f, R7 ;  /* 0x0000001fff087819 */ /* 0x000fe40000011407 */
[----:B------:R-:W-:Y:S02]  /*03f0*/  LEA.HI R4, R4, R3, RZ, 0x2 ;  /* 0x0000000304047211 */ /* 0x000fe400078f10ff */
[----:B------:R-:W-:Y:S02]  /*0400*/  SHF.R.U32.HI R3, RZ, 0x4, R0 ;  /* 0x00000004ff037819 */ /* 0x000fe40000011600 */
[----:B------:R-:W-:-:S02]  /*0410*/  LEA.HI R6, R6, R5, RZ, 0x2 ;  /* 0x0000000506067211 */ /* 0x000fc400078f10ff */
        /* <DEDUP_REMOVED lines=11> */
[----:B------:R1:W-:Y:S02]  /*04d0*/  STL [R1], R0 ;  /* 0x0000000001007387 */ /* 0x0003e40000100800 */
.L_x_1797:
[----:B-1----:R-:W0:Y:S01]  /*04e0*/  S2R R0, SR_TID.X ;  /* 0x0000000000007919 */ /* 0x002e220000002100 */
[----:B------:R-:W-:Y:S01]  /*04f0*/  ULOP3.LUT UR9, UR11, 0x1, URZ, 0xc0, !UPT ;  /* 0x000000010b097892 */ /* 0x000fe2000f8ec03f */
[----:B------:R-:W1:Y:S01]  /*0500*/  LDC.64 R10, c[0x0][0x238] ;  /* 0x00008e00ff0a7b82 */ /* 0x000e620000000a00 */
[----:B------:R-:W-:Y:S01]  /*0510*/  USHF.R.U64 UR15, UR11, 0x1, UR5 ;  /* 0x000000010b0f7899 */ /* 0x000fe20008001205 */
[----:B------:R-:W-:Y:S01]  /*0520*/  STL [R1+0x1c], R30 ;  /* 0x00001c1e01007387 */ /* 0x000fe20000100800 */
[----:B------:R-:W-:Y:S02]  /*0530*/  UIMAD UR14, UR9, 0x140, URZ ;  /* 0x00000140090e78a4 */ /* 0x000fe4000f8e023f */
[----:B------:R-:W-:Y:S01]  /*0540*/  USHF.L.U32 UR10, UR17, 0x4, URZ ;  /* 0x00000004110a7899 */ /* 0x000fe2000800063f */
[----:B------:R-:W-:Y:S01]  /*0550*/  STL [R1+0x18], R31 ;  /* 0x0000181f01007387 */ /* 0x000fe20000100800 */
[----:B------:R-:W-:Y:S01]  /*0560*/  USHF.R.U32.HI UR9, URZ, 0x1, UR5 ;  /* 0x000000013f097899 */ /* 0x000fe20008011605 */
[----:B--2---:R-:W-:Y:S01]  /*0570*/  MOV R5, UR15 ;  /* 0x0000000f00057c02 */ /* 0x004fe20008000f00 */
[----:B------:R-:W-:Y:S01]  /*0580*/  ULOP3.LUT UR10, UR10, 0xf0, URZ, 0xc0, !UPT ;  /* 0x000000f00a0a7892 */ /* 0x000fe2000f8ec03f */
[----:B------:R-:W-:Y:S01]  /*0590*/  STL [R1+0x14], R32 ;  /* 0x0000142001007387 */ /* 0x000fe20000100800 */
[----:B------:R-:W-:Y:S01]  /*05a0*/  ULDC.64 UR18, c[0x0][0x248] ;  /* 0x0000920000127ab9 */ /* 0x000fe20000000a00 */
[----:B------:R-:W2:Y:S01]  /*05b0*/  LDC.64 R18, c[0x0][0x240] ;  /* 0x00009000ff127b82 */ /* 0x000ea20000000a00 */
[----:B------:R-:W-:Y:S01]  /*05c0*/  ULDC.64 UR20, c[0x0][0x228] ;  /* 0x00008a0000147ab9 */ /* 0x000fe20000000a00 */
[----:B------:R3:W-:Y:S01]  /*05d0*/  STL [R1+0x10], R33 ;  /* 0x0000102101007387 */ /* 0x0007e20000100800 */
[----:B0-----:R-:W-:-:S05]  /*05e0*/  IMAD.WIDE.U32 R2, R0, -0x33333333, RZ ;  /* 0xcccccccd00027825 */ /* 0x001fca00078e00ff */
[----:B---3--:R-:W-:-:S04]  /*05f0*/  SHF.R.U32.HI R33, RZ, 0x6, R3 ;  /* 0x00000006ff217819 */ /* 0x008fc80000011603 */
[C---:B------:R-:W-:Y:S01]  /*0600*/  IADD3 R15, R33.reuse, UR10, RZ ;  /* 0x0000000a210f7c10 */ /* 0x040fe2000fffe0ff */
[----:B------:R-:W-:Y:S01]  /*0610*/  IMAD R32, R33, -0x50, R0 ;  /* 0xffffffb021207824 */ /* 0x000fe200078e0200 */
[----:B------:R-:W-:Y:S01]  /*0620*/  MOV R0, UR9 ;  /* 0x0000000900007c02 */ /* 0x000fe20008000f00 */
[----:B------:R-:W-:Y:S02]  /*0630*/  UIMAD UR9, UR9, 0x28000, URZ ;  /* 0x00028000090978a4 */ /* 0x000fe4000f8e023f */
[----:B------:R-:W-:Y:S01]  /*0640*/  IMAD R15, R15, 0x280, RZ ;  /* 0x000002800f0f7824 */ /* 0x000fe200078e02ff */
[----:B------:R-:W-:-:S04]  /*0650*/  LEA R6, R32, UR14, 0x2 ;  /* 0x0000000e20067c11 */ /* 0x000fc8000f8e10ff */
[----:B------:R-:W-:Y:S01]  /*0660*/  SHF.R.S32.HI R7, RZ, 0x1f, R6 ;  /* 0x0000001fff077819 */ /* 0x000fe20000011406 */
[----:B------:R-:W-:-:S05]  /*0670*/  IMAD.WIDE.U32 R2, R6, -0x33333333, RZ ;  /* 0xcccccccd06027825 */ /* 0x000fca00078e00ff */
[----:B------:R-:W-:Y:S01]  /*0680*/  SHF.R.U32.HI R61, RZ, 0x5, R3 ;  /* 0x00000005ff3d7819 */ /* 0x000fe20000011603 */
[----:B------:R-:W-:-:S03]  /*0690*/  IMAD.WIDE.U32 R2, R5, 0x28000, R6 ;  /* 0x0002800005027825 */ /* 0x000fc600078e0006 */
[----:B------:R-:W-:Y:S02]  /*06a0*/  LEA R4, P0, R5, R61, 0x4 ;  /* 0x0000003d05047211 */ /* 0x000fe400078020ff */
[----:B------:R-:W-:Y:S02]  /*06b0*/  IADD3 R58, P1, R15, R2, RZ ;  /* 0x000000020f3a7210 */ /* 0x000fe40007f3e0ff */
[----:B------:R-:W-:Y:S02]  /*06c0*/  LEA.HI.X R5, R5, RZ, R0, 0x4, P0 ;  /* 0x000000ff05057211 */ /* 0x000fe400000f2400 */
[----:B------:R-:W-:Y:S02]  /*06d0*/  LEA R22, P0, R4, UR18, 0x3 ;  /* 0x0000001204167c11 */ /* 0x000fe4000f8018ff */
[----:B------:R-:W-:Y:S01]  /*06e0*/  IADD3 R0, R3, UR9, RZ ;  /* 0x0000000903007c10 */ /* 0x000fe2000fffe0ff */
[----:B-1----:R-:W-:Y:S01]  /*06f0*/  IMAD.WIDE R10, R6, 0x2, R10 ;  /* 0x00000002060a7825 */ /* 0x002fe200078e020a */
[----:B------:R-:W-:Y:S01]  /*0700*/  LEA.HI.X R23, R4, UR19, R5, 0x3, P0 ;  /* 0x0000001304177c11 */ /* 0x000fe200080f1c05 */
[----:B------:R-:W-:Y:S01]  /*0710*/  ULDC.64 UR18, c[0x0][0x230] ;  /* 0x00008c0000127ab9 */ /* 0x000fe20000000a00 */
[----:B------:R-:W-:Y:S01]  /*0720*/  IADD3.X R3, RZ, R0, RZ, P1, !PT ;  /* 0x00000000ff037210 */ /* 0x000fe20000ffe4ff */
[----:B--2---:R-:W-:Y:S01]  /*0730*/  IMAD.WIDE R18, R6, 0x2, R18 ;  /* 0x0000000206127825 */ /* 0x004fe200078e0212 */
[----:B------:R-:W-:Y:S01]  /*0740*/  SHF.L.U32 R57, R58, 0x1, RZ ;  /* 0x000000013a397819 */ /* 0x000fe200000006ff */
[----:B------:R-:W2:Y:S01]  /*0750*/  LDG.E.64.CONSTANT R10, desc[UR12][R10.64] ;  /* 0x0000000c0a0a7981 */ /* 0x000ea2000c1e9b00 */
[----:B------:R-:W-:-:S03]  /*0760*/  ULDC UR9, c[0x0][0x250] ;  /* 0x0000940000097ab9 */ /* 0x000fc60000000800 */
[----:B------:R-:W3:Y:S01]  /*0770*/  LDG.E.64.CONSTANT R22, desc[UR12][R22.64] ;  /* 0x0000000c16167981 */ /* 0x000ee2000c1e9b00 */
[----:B------:R-:W-:Y:S02]  /*0780*/  SHF.L.U64.HI R58, R58, 0x1, R3 ;  /* 0x000000013a3a7819 */ /* 0x000fe40000010203 */
[----:B------:R-:W-:Y:S01]  /*0790*/  IADD3 R4, P0, R57, UR18, RZ ;  /* 0x0000001239047c10 */ /* 0x000fe2000ff1e0ff */
[----:B------:R-:W4:Y:S03]  /*07a0*/  LDG.E.64.CONSTANT R18, desc[UR12][R18.64] ;  /* 0x0000000c12127981 */ /* 0x000f26000c1e9b00 */
[----:B------:R-:W-:-:S06]  /*07b0*/  IADD3.X R5, R58, UR19, RZ, P0, !PT ;  /* 0x000000133a057c10 */ /* 0x000fcc00087fe4ff */
[----:B------:R-:W5:Y:S01]  /*07c0*/  LDG.E.64.CONSTANT R4, desc[UR12][R4.64] ;  /* 0x0000000c04047981 */ /* 0x000f62000c1e9b00 */
[----:B------:R-:W-:-:S04]  /*07d0*/  IADD3 R3, R15, 0xa00, RZ ;  /* 0x00000a000f037810 */ /* 0x000fc80007ffe0ff */
[----:B------:R-:W-:-:S04]  /*07e0*/  IADD3 R3, P0, R3, R2, RZ ;  /* 0x0000000203037210 */ /* 0x000fc80007f1e0ff */
[----:B------:R-:W-:Y:S01]  /*07f0*/  SHF.L.U32 R55, R3, 0x1, RZ ;  /* 0x0000000103377819 */ /* 0x000fe200000006ff */
[----:B------:R-:W-:-:S03]  /*0800*/  IMAD.X R56, RZ, RZ, R0, P0 ;  /* 0x000000ffff387224 */ /* 0x000fc600000e0600 */
[----:B------:R-:W-:Y:S02]  /*0810*/  IADD3 R6, P0, R55, UR18, RZ ;  /* 0x0000001237067c10 */ /* 0x000fe4000ff1e0ff */
[----:B------:R-:W-:-:S04]  /*0820*/  SHF.L.U64.HI R56, R3, 0x1, R56 ;  /* 0x0000000103387819 */ /* 0x000fc80000010238 */
[----:B------:R-:W-:-:S06]  /*0830*/  IADD3.X R7, R56, UR19, RZ, P0, !PT ;  /* 0x0000001338077c10 */ /* 0x000fcc00087fe4ff */
[----:B------:R-:W4:Y:S01]  /*0840*/  LDG.E.64.CONSTANT R6, desc[UR12][R6.64] ;  /* 0x0000000c06067981 */ /* 0x000f22000c1e9b00 */
[----:B------:R-:W-:Y:S02]  /*0850*/  IADD3 R8, P0, R57, UR20, RZ ;  /* 0x0000001439087c10 */ /* 0x000fe4000ff1e0ff */
[----:B------:R-:W-:Y:S02]  /*0860*/  IADD3 R3, R15, 0x1400, RZ ;  /* 0x000014000f037810 */ /* 0x000fe40007ffe0ff */
[----:B------:R-:W-:Y:S02]  /*0870*/  IADD3.X R9, R58, UR21, RZ, P0, !PT ;  /* 0x000000153a097c10 */ /* 0x000fe400087fe4ff */
[----:B------:R-:W-:-:S04]  /*0880*/  IADD3 R3, P0, R3, R2, RZ ;  /* 0x0000000203037210 */ /* 0x000fc80007f1e0ff */
[----:B------:R-:W4:Y:S01]  /*0890*/  LDG.E.64.CONSTANT R8, desc[UR12][R8.64] ;  /* 0x0000000c08087981 */ /* 0x000f22000c1e9b00 */
[----:B------:R-:W-:Y:S02]  /*08a0*/  IADD3.X R54, RZ, R0, RZ, P0, !PT ;  /* 0x00000000ff367210 */ /* 0x000fe400007fe4ff */
[C---:B------:R-:W-:Y:S02]  /*08b0*/  SHF.L.U32 R53, R3.reuse, 0x1, RZ ;  /* 0x0000000103357819 */ /* 0x040fe400000006ff */
[----:B------:R-:W-:Y:S02]  /*08c0*/  SHF.L.U64.HI R54, R3, 0x1, R54 ;  /* 0x0000000103367819 */ /* 0x000fe40000010236 */
[----:B------:R-:W-:-:S04]  /*08d0*/  IADD3 R12, P0, R53, UR18, RZ ;  /* 0x00000012350c7c10 */ /* 0x000fc8000ff1e0ff */
[----:B------:R-:W-:-:S06]  /*08e0*/  IADD3.X R13, R54, UR19, RZ, P0, !PT ;  /* 0x00000013360d7c10 */ /* 0x000fcc00087fe4ff */
[----:B------:R-:W4:Y:S01]  /*08f0*/  LDG.E.64.CONSTANT R12, desc[UR12][R12.64] ;  /* 0x0000000c0c0c7981 */ /* 0x000f22000c1e9b00 */
[----:B------:R-:W-:-:S04]  /*0900*/  IADD3 R16, P0, R55, UR20, RZ ;  /* 0x0000001437107c10 */ /* 0x000fc8000ff1e0ff */
[----:B------:R-:W-:-:S06]  /*0910*/  IADD3.X R17, R56, UR21, RZ, P0, !PT ;  /* 0x0000001538117c10 */ /* 0x000fcc00087fe4ff */
[----:B------:R-:W4:Y:S01]  /*0920*/  LDG.E.64.CONSTANT R16, desc[UR12][R16.64] ;  /* 0x0000000c10107981 */ /* 0x000f22000c1e9b00 */
[----:B------:R-:W-:-:S04]  /*0930*/  IADD3 R15, R15, 0x1e00, RZ ;  /* 0x00001e000f0f7810 */ /* 0x000fc80007ffe0ff */
[----:B------:R-:W-:-:S04]  /*0940*/  IADD3 R15, P0, R15, R2, RZ ;  /* 0x000000020f0f7210 */ /* 0x000fc80007f1e0ff */
        /* <DEDUP_REMOVED lines=9> */
[----:B---3--:R-:W-:-:S06]  /*09e0*/  FADD.FTZ R2, R23, UR9 ;  /* 0x0000000917027e21 */ /* 0x008fcc0008010000 */
[----:B------:R-:W0:Y:S01]  /*09f0*/  MUFU.RSQ R2, R2 ;  /* 0x0000000200027308 */ /* 0x000e220000001400 */
[--C-:B-----5:R-:W-:Y:S02]  /*0a00*/  HADD2.F32 R3, -RZ, R4.reuse.H0_H0 ;  /* 0x20000004ff037230 */ /* 0x120fe40000004100 */
[----:B------:R-:W-:-:S03]  /*0a10*/  HADD2.F32 R15, -RZ, R4.H1_H1 ;  /* 0x30000004ff0f7230 */ /* 0x000fc60000004100 */
[C---:B------:R-:W-:Y:S01]  /*0a20*/  FADD.FTZ R3, -R22.reuse, R3 ;  /* 0x0000000316037221 */ /* 0x040fe20000010100 */
[----:B--2---:R-:W-:Y:S02]  /*0a30*/  HADD2.F32 R0, -RZ, R10.H0_H0 ;  /* 0x2000000aff007230 */ /* 0x004fe40000004100 */
[----:B------:R-:W-:Y:S01]  /*0a40*/  FADD.FTZ R15, -R22, R15 ;  /* 0x0000000f160f7221 */ /* 0x000fe20000010100 */
[----:B----4-:R-:W-:Y:S02]  /*0a50*/  HADD2.F32 R60, -RZ, R18.H0_H0 ;  /* 0x20000012ff3c7230 */ /* 0x010fe40000004100 */
[C---:B0-----:R-:W-:Y:S01]  /*0a60*/  FMUL.FTZ R50, R2.reuse, R3 ;  /* 0x0000000302327220 */ /* 0x041fe20000410000 */
[----:B------:R-:W-:Y:S02]  /*0a70*/  HADD2.F32 R3, -RZ, R10.H1_H1 ;  /* 0x3000000aff037230 */ /* 0x000fe40000004100 */
[----:B------:R-:W-:Y:S01]  /*0a80*/  FMUL.FTZ R49, R2, R15 ;  /* 0x0000000f02317220 */ /* 0x000fe20000410000 */
[----:B------:R-:W-:-:S02]  /*0a90*/  HADD2.F32 R18, -RZ, R18.H1_H1 ;  /* 0x30000012ff127230 */ /* 0x000fc40000004100 */
[----:B------:R-:W-:-:S04]  /*0aa0*/  FFMA.FTZ R24, R50, R0, R60 ;  /* 0x0000000032187223 */ /* 0x000fc8000001003c */
[----:B------:R-:W-:Y:S01]  /*0ab0*/  FMUL.FTZ R14, R24, -1.4426950216293334961 ;  /* 0xbfb8aa3b180e7820 */ /* 0x000fe20000410000 */
[----:B------:R-:W-:-:S04]  /*0ac0*/  FFMA.FTZ R25, R49, R3, R18 ;  /* 0x0000000331197223 */ /* 0x000fc80000010012 */
[----:B------:R-:W-:Y:S01]  /*0ad0*/  FMUL.FTZ R10, R25, -1.4426950216293334961 ;  /* 0xbfb8aa3b190a7820 */ /* 0x000fe20000410000 */
[----:B------:R-:W0:Y:S08]  /*0ae0*/  MUFU.EX2 R14, R14 ;  /* 0x0000000e000e7308 */ /* 0x000e300000000800 */
[----:B------:R-:W1:Y:S01]  /*0af0*/  MUFU.EX2 R10, R10 ;  /* 0x0000000a000a7308 */ /* 0x000e620000000800 */
[----:B------:R-:W-:-:S02]  /*0b00*/  HADD2.F32 R23, -RZ, R5.H0_H0 ;  /* 0x20000005ff177230 */ /* 0x000fc40000004100 */
[----:B------:R-:W-:Y:S02]  /*0b10*/  HADD2.F32 R39, -RZ, R5.H1_H1 ;  /* 0x30000005ff277230 */ /* 0x000fe40000004100 */
[----:B------:R-:W-:Y:S02]  /*0b20*/  HADD2.F32 R41, -RZ, R6.H0_H0 ;  /* 0x20000006ff297230 */ /* 0x000fe40000004100 */
[----:B0-----:R-:W-:Y:S01]  /*0b30*/  FADD.FTZ R37, R14, 1 ;  /* 0x3f8000000e257421 */ /* 0x001fe20000010000 */
[--C-:B------:R-:W-:Y:S02]  /*0b40*/  HADD2.F32 R4, -RZ, R11.reuse.H0_H0 ;  /* 0x2000000bff047230 */ /* 0x100fe40000004100 */
[----:B------:R-:W-:Y:S02]  /*0b50*/  HADD2.F32 R5, -RZ, R11.H1_H1 ;  /* 0x3000000bff057230 */ /* 0x000fe40000004100 */
[----:B------:R-:W0:Y:S01]  /*0b60*/  MUFU.RCP R11, R37 ;  /* 0x00000025000b7308 */ /* 0x000e220000001000 */
[----:B------:R-:W-:-:S02]  /*0b70*/  HADD2.F32 R30, -RZ, R19.H0_H0 ;  /* 0x20000013ff1e7230 */ /* 0x000fc40000004100 */
[----:B-1----:R-:W-:Y:S01]  /*0b80*/  FADD.FTZ R10, R10, 1 ;  /* 0x3f8000000a0a7421 */ /* 0x002fe20000010000 */
[----:B------:R-:W-:Y:S02]  /*0b90*/  HADD2.F32 R31, -RZ, R19.H1_H1 ;  /* 0x30000013ff1f7230 */ /* 0x000fe40000004100 */
[C---:B------:R-:W-:Y:S02]  /*0ba0*/  FADD.FTZ R19, -R22.reuse, R41 ;  /* 0x0000002916137221 */ /* 0x040fe40000010100 */
[----:B------:R-:W1:Y:S01]  /*0bb0*/  MUFU.RCP R41, R10 ;  /* 0x0000000a00297308 */ /* 0x000e620000001000 */
[C---:B------:R-:W-:Y:S01]  /*0bc0*/  FADD.FTZ R39, -R22.reuse, R39 ;  /* 0x0000002716277221 */ /* 0x040fe20000010100 */
[----:B------:R-:W-:-:S03]  /*0bd0*/  FADD.FTZ R23, -R22, R23 ;  /* 0x0000001716177221 */ /* 0x000fc60000010100 */
[C---:B------:R-:W-:Y:S01]  /*0be0*/  FMUL.FTZ R43, R2.reuse, R39 ;  /* 0x00000027022b7220 */ /* 0x040fe20000410000 */
[----:B------:R-:W-:Y:S02]  /*0bf0*/  HADD2.F32 R39, -RZ, R6.H1_H1 ;  /* 0x30000006ff277230 */ /* 0x000fe40000004100 */
[----:B------:R-:W-:Y:S01]  /*0c00*/  FMUL.FTZ R48, R2, R23 ;  /* 0x0000001702307220 */ /* 0x000fe20000410000 */
[----:B0-----:R-:W-:-:S03]  /*0c10*/  FADD.FTZ R6, -R11, 1 ;  /* 0x3f8000000b067421 */ /* 0x001fc60000010100 */
[----:B------:R-:W-:Y:S01]  /*0c20*/  FFMA.FTZ R23, R48, R4, R30 ;  /* 0x0000000430177223 */ /* 0x000fe2000001001e */
[----:B------:R-:W-:Y:S01]  /*0c30*/  FFMA.FTZ R6, R24, R6, 1 ;  /* 0x3f80000018067423 */ /* 0x000fe20000010006 */
[----:B------:R-:W-:Y:S01]  /*0c40*/  IADD3 R24, P0, R51, UR20, RZ ;  /* 0x0000001433187c10 */ /* 0x000fe2000ff1e0ff */
[----:B-1----:R-:W-:Y:S01]  /*0c50*/  FADD.FTZ R46, -R41, 1 ;  /* 0x3f800000292e7421 */ /* 0x002fe20000010100 */
[----:B------:R-:W-:-:S03]  /*0c60*/  FMUL.FTZ R15, R23, -1.4426950216293334961 ;  /* 0xbfb8aa3b170f7820 */ /* 0x000fc60000410000 */
[----:B------:R-:W-:Y:S01]  /*0c70*/  FFMA.FTZ R46, R25, R46, 1 ;  /* 0x3f800000192e7423 */ /* 0x000fe2000001002e */
[----:B------:R-:W-:Y:S01]  /*0c80*/  IADD3.X R25, R52, UR21, RZ, P0, !PT ;  /* 0x0000001534197c10 */ /* 0x000fe200087fe4ff */
[----:B------:R-:W-:Y:S01]  /*0c90*/  FFMA.FTZ R36, R43, R5, R31 ;  /* 0x000000052b247223 */ /* 0x000fe2000001001f */
[----:B------:R-:W0:Y:S04]  /*0ca0*/  MUFU.EX2 R15, R15 ;  /* 0x0000000f000f7308 */ /* 0x000e280000000800 */
[----:B------:R-:W2:Y:S01]  /*0cb0*/  LDG.E.64.CONSTANT R24, desc[UR12][R24.64] ;  /* 0x0000000c18187981 */ /* 0x000ea2000c1e9b00 */
[----:B------:R-:W-:Y:S01]  /*0cc0*/  FMUL.FTZ R38, R36, -1.4426950216293334961 ;  /* 0xbfb8aa3b24267820 */ /* 0x000fe20000410000 */
[----:B------:R-:W-:-:S05]  /*0cd0*/  FADD.FTZ R40, -R22, R39 ;  /* 0x0000002716287221 */ /* 0x000fca0000010100 */
[----:B------:R-:W1:Y:S01]  /*0ce0*/  MUFU.EX2 R38, R38 ;  /* 0x0000002600267308 */ /* 0x000e620000000800 */
[----:B------:R-:W-:Y:S01]  /*0cf0*/  FMUL.FTZ R42, R2, R19 ;  /* 0x00000013022a7220 */ /* 0x000fe20000410000 */
[--C-:B------:R-:W-:Y:S02]  /*0d00*/  HADD2.F32 R39, -RZ, R7.reuse.H0_H0 ;  /* 0x20000007ff277230 */ /* 0x100fe40000004100 */
[----:B------:R-:W-:Y:S02]  /*0d10*/  HADD2.F32 R45, -RZ, R7.H1_H1 ;  /* 0x30000007ff2d7230 */ /* 0x000fe40000004100 */
[----:B------:R-:W-:Y:S01]  /*0d20*/  FFMA.FTZ R14, R0, R42, R60 ;  /* 0x0000002a000e7223 */ /* 0x000fe2000001003c */
[----:B0-----:R-:W-:Y:S01]  /*0d30*/  FADD.FTZ R15, R15, 1 ;  /* 0x3f8000000f0f7421 */ /* 0x001fe20000010000 */
[----:B------:R-:W-:Y:S01]  /*0d40*/  FADD.FTZ R39, -R22, R39 ;  /* 0x0000002716277221 */ /* 0x000fe20000010100 */
[----:B------:R-:W-:Y:S01]  /*0d50*/  FMUL.FTZ R7, R41, R46 ;  /* 0x0000002e29077220 */ /* 0x000fe20000410000 */
[----:B------:R-:W-:Y:S01]  /*0d60*/  FMUL.FTZ R40, R2, R40 ;  /* 0x0000002802287220 */ /* 0x000fe20000410000 */
[----:B------:R1:W0:Y:S01]  /*0d70*/  MUFU.RCP R46, R15 ;  /* 0x0000000f002e7308 */ /* 0x0002220000001000 */
[----:B------:R-:W-:Y:S01]  /*0d80*/  FMUL.FTZ R44, R14, -1.4426950216293334961 ;  /* 0xbfb8aa3b0e2c7820 */ /* 0x000fe20000410000 */
[----:B------:R-:W-:Y:S01]  /*0d90*/  FMUL.FTZ R39, R2, R39 ;  /* 0x0000002702277220 */ /* 0x000fe20000410000 */
[----:B------:R-:W-:Y:S01]  /*0da0*/  FADD.FTZ R45, -R22, R45 ;  /* 0x0000002d162d7221 */ /* 0x000fe20000010100 */
[----:B------:R-:W-:Y:S01]  /*0db0*/  FFMA.FTZ R10, R3, R40, R18 ;  /* 0x00000028030a7223 */ /* 0x000fe20000010012 */
[----:B------:R-:W-:Y:S01]  /*0dc0*/  FMUL.FTZ R6, R11, R6 ;  /* 0x000000060b067220 */ /* 0x000fe20000410000 */
[----:B------:R-:W-:Y:S01]  /*0dd0*/  FFMA.FTZ R11, R4, R39, R30 ;  /* 0x00000027040b7223 */ /* 0x000fe2000001001e */
[----:B-1----:R-:W-:Y:S01]  /*0de0*/  FADD.FTZ R15, R38, 1 ;  /* 0x3f800000260f7421 */ /* 0x002fe20000010000 */
[----:B------:R-:W1:Y:S01]  /*0df0*/  MUFU.EX2 R44, R44 ;  /* 0x0000002c002c7308 */ /* 0x000e620000000800 */
[----:B------:R-:W-:Y:S01]  /*0e00*/  FMUL.FTZ R38, R2, R45 ;  /* 0x0000002d02267220 */ /* 0x000fe20000410000 */
[----:B------:R-:W-:Y:S01]  /*0e10*/  FMUL.FTZ R37, R10, -1.4426950216293334961 ;  /* 0xbfb8aa3b0a257820 */ /* 0x000fe20000410000 */
[----:B------:R-:W-:-:S05]  /*0e20*/  FMUL.FTZ R19, R11, -1.4426950216293334961 ;  /* 0xbfb8aa3b0b137820 */ /* 0x000fca0000410000 */
[----:B------:R3:W4:Y:S01]  /*0e30*/  MUFU.RCP R45, R15 ;  /* 0x0000000f002d7308 */ /* 0x0007220000001000 */
[----:B0-----:R-:W-:Y:S01]  /*0e40*/  FADD.FTZ R47, -R46, 1 ;  /* 0x3f8000002e2f7421 */ /* 0x001fe20000010100 */
[----:B---3--:R-:W-:-:S06]  /*0e50*/  FFMA.FTZ R15, R5, R38, R31 ;  /* 0x00000026050f7223 */ /* 0x008fcc000001001f */
[----:B------:R-:W0:Y:S01]  /*0e60*/  MUFU.EX2 R37, R37 ;  /* 0x0000002500257308 */ /* 0x000e220000000800 */
[----:B------:R-:W-:-:S07]  /*0e70*/  FMUL.FTZ R41, R15, -1.4426950216293334961 ;  /* 0xbfb8aa3b0f297820 */ /* 0x000fce0000410000 */
[----:B------:R-:W3:Y:S01]  /*0e80*/  MUFU.EX2 R19, R19 ;  /* 0x0000001300137308 */ /* 0x000ee20000000800 */
[----:B------:R-:W-:Y:S01]  /*0e90*/  FFMA.FTZ R47, R23, R47, 1 ;  /* 0x3f800000172f7423 */ /* 0x000fe2000001002f */
[----:B-1----:R-:W-:-:S06]  /*0ea0*/  FADD.FTZ R23, R44, 1 ;  /* 0x3f8000002c177421 */ /* 0x002fcc0000010000 */
[----:B------:R-:W1:Y:S01]  /*0eb0*/  MUFU.EX2 R41, R41 ;  /* 0x0000002900297308 */ /* 0x000e620000000800 */
[----:B------:R-:W-:Y:S01]  /*0ec0*/  FMUL.FTZ R44, R46, R47 ;  /* 0x0000002f2e2c7220 */ /* 0x000fe20000410000 */
[----:B----4-:R-:W-:-:S04]  /*0ed0*/  FADD.FTZ R46, -R45, 1 ;  /* 0x3f8000002d2e7421 */ /* 0x010fc80000010100 */
[----:B------:R-:W-:Y:S01]  /*0ee0*/  FFMA.FTZ R46, R36, R46, 1 ;  /* 0x3f800000242e7423 */ /* 0x000fe2000001002e */
[----:B0-----:R-:W-:Y:S01]  /*0ef0*/  FADD.FTZ R36, R37, 1 ;  /* 0x3f80000025247421 */ /* 0x001fe20000010000 */
[----:B------:R-:W0:Y:S01]  /*0f00*/  MUFU.RCP R23, R23 ;  /* 0x0000001700177308 */ /* 0x000e220000001000 */
[----:B---3--:R-:W-:Y:S01]  /*0f10*/  FADD.FTZ R19, R19, 1 ;  /* 0x3f80000013137421 */ /* 0x008fe20000010000 */
[----:B------:R-:W-:Y:S01]  /*0f20*/  FMUL.FTZ R37, R45, R46 ;  /* 0x0000002e2d257220 */ /* 0x000fe20000410000 */
[--C-:B------:R-:W-:Y:S02]  /*0f30*/  HADD2.F32 R45, -RZ, R8.reuse.H0_H0 ;  /* 0x20000008ff2d7230 */ /* 0x100fe40000004100 */
[----:B------:R-:W-:-:S03]  /*0f40*/  HADD2.F32 R8, -RZ, R8.H1_H1 ;  /* 0x30000008ff087230 */ /* 0x000fc60000004100 */
[----:B------:R-:W3:Y:S08]  /*0f50*/  MUFU.RCP R36, R36 ;  /* 0x0000002400247308 */ /* 0x000ef00000001000 */
[----:B------:R1:W4:Y:S01]  /*0f60*/  MUFU.RCP R47, R19 ;  /* 0x00000013002f7308 */ /* 0x0003220000001000 */
[----:B------:R-:W-:Y:S01]  /*0f70*/  FMUL.FTZ R7, R8, R7 ;  /* 0x0000000708077220 */ /* 0x000fe20000410000 */
[----:B-1----:R-:W-:Y:S01]  /*0f80*/  FADD.FTZ R19, R41, 1 ;  /* 0x3f80000029137421 */ /* 0x002fe20000010000 */
[----:B------:R-:W-:-:S02]  /*0f90*/  HADD2.F32 R8, -RZ, R9.H0_H0 ;  /* 0x20000009ff087230 */ /* 0x000fc40000004100 */
[----:B------:R-:W-:-:S03]  /*0fa0*/  HADD2.F32 R9, -RZ, R9.H1_H1 ;  /* 0x30000009ff097230 */ /* 0x000fc60000004100 */
[----:B------:R-:W1:Y:S01]  /*0fb0*/  MUFU.RCP R19, R19 ;  /* 0x0000001300137308 */ /* 0x000e620000001000 */
[----:B0-----:R-:W-:Y:S01]  /*0fc0*/  FADD.FTZ R41, -R23, 1 ;  /* 0x3f80000017297421 */ /* 0x001fe20000010100 */
[----:B------:R-:W-:Y:S01]  /*0fd0*/  FMUL.FTZ R9, R9, R37 ;  /* 0x0000002509097220 */ /* 0x000fe20000410000 */
[----:B------:R-:W-:Y:S02]  /*0fe0*/  FMUL.FTZ R8, R8, R44 ;  /* 0x0000002c08087220 */ /* 0x000fe40000410000 */
[----:B------:R-:W-:Y:S01]  /*0ff0*/  FFMA.FTZ R37, R14, R41, 1 ;  /* 0x3f8000000e257423 */ /* 0x000fe20000010029 */
[----:B------:R-:W-:Y:S02]  /*1000*/  HADD2.F32 R14, -RZ, R12.H0_H0 ;  /* 0x2000000cff0e7230 */ /* 0x000fe40000004100 */
[----:B---3--:R-:W-:Y:S01]  /*1010*/  FADD.FTZ R41, -R36, 1 ;  /* 0x3f80000024297421 */ /* 0x008fe20000010100 */
[----:B----4-:R-:W-:-:S03]  /*1020*/  FADD.FTZ R44, -R47, 1 ;  /* 0x3f8000002f2c7421 */ /* 0x010fc60000010100 */
[----:B------:R-:W-:Y:S01]  /*1030*/  FFMA.FTZ R41, R10, R41, 1 ;  /* 0x3f8000000a297423 */ /* 0x000fe20000010029 */
[----:B------:R-:W-:Y:S01]  /*1040*/  FADD.FTZ R10, -R22, R14 ;  /* 0x0000000e160a7221 */ /* 0x000fe20000010100 */
[----:B------:R-:W-:Y:S01]  /*1050*/  FFMA.FTZ R11, R11, R44, 1 ;  /* 0x3f8000000b0b7423 */ /* 0x000fe2000001002c */
[----:B------:R-:W-:Y:S02]  /*1060*/  HADD2.F32 R44, -RZ, R12.H1_H1 ;  /* 0x3000000cff2c7230 */ /* 0x000fe40000004100 */
[----:B-1----:R-:W-:Y:S01]  /*1070*/  FADD.FTZ R14, -R19, 1 ;  /* 0x3f800000130e7421 */ /* 0x002fe20000010100 */
[----:B------:R-:W-:Y:S01]  /*1080*/  FMUL.FTZ R10, R2, R10 ;  /* 0x0000000a020a7220 */ /* 0x000fe20000410000 */
[----:B------:R-:W-:Y:S01]  /*1090*/  FMUL.FTZ R12, R23, R37 ;  /* 0x00000025170c7220 */ /* 0x000fe20000410000 */
[----:B------:R-:W-:Y:S01]  /*10a0*/  FADD.FTZ R37, -R22, R44 ;  /* 0x0000002c16257221 */ /* 0x000fe20000010100 */
[----:B------:R-:W-:Y:S01]  /*10b0*/  FFMA.FTZ R14, R15, R14, 1 ;  /* 0x3f8000000f0e7423 */ /* 0x000fe2000001000e */
[----:B------:R-:W-:Y:S01]  /*10c0*/  FMUL.FTZ R15, R36, R41 ;  /* 0x00000029240f7220 */ /* 0x000fe20000410000 */
[----:B------:R-:W-:-:S02]  /*10d0*/  HADD2.F32 R23, -RZ, R13.H0_H0 ;  /* 0x2000000dff177230 */ /* 0x000fc40000004100 */
[----:B------:R-:W-:Y:S01]  /*10e0*/  FFMA.FTZ R36, R0, R10, R60 ;  /* 0x0000000a00247223 */ /* 0x000fe2000001003c */
[----:B------:R-:W-:Y:S01]  /*10f0*/  FMUL.FTZ R47, R47, R11 ;  /* 0x0000000b2f2f7220 */ /* 0x000fe20000410000 */
[----:B------:R-:W-:Y:S02]  /*1100*/  FMUL.FTZ R11, R2, R37 ;  /* 0x00000025020b7220 */ /* 0x000fe40000410000 */
[----:B------:R-:W-:Y:S01]  /*1110*/  FMUL.FTZ R44, R36, -1.4426950216293334961 ;  /* 0xbfb8aa3b242c7820 */ /* 0x000fe20000410000 */
[----:B------:R-:W-:Y:S01]  /*1120*/  FADD.FTZ R23, -R22, R23 ;  /* 0x0000001716177221 */ /* 0x000fe20000010100 */
[----:B------:R-:W-:Y:S01]  /*1130*/  FMUL.FTZ R19, R19, R14 ;  /* 0x0000000e13137220 */ /* 0x000fe20000410000 */
[----:B------:R-:W-:Y:S01]  /*1140*/  FFMA.FTZ R41, R3, R11, R18 ;  /* 0x0000000b03297223 */ /* 0x000fe20000010012 */
[----:B------:R-:W-:Y:S02]  /*1150*/  HADD2.F32 R14, -RZ, R13.H1_H1 ;  /* 0x3000000dff0e7230 */ /* 0x000fe40000004100 */
[----:B------:R-:W-:Y:S01]  /*1160*/  FMUL.FTZ R13, R2, R23 ;  /* 0x00000017020d7220 */ /* 0x000fe20000410000 */
[----:B------:R-:W-:Y:S01]  /*1170*/  FMUL.FTZ R6, R45, R6 ;  /* 0x000000062d067220 */ /* 0x000fe20000410000 */
[----:B------:R-:W-:Y:S01]  /*1180*/  HADD2.F32 R37, -RZ, R16.H0_H0 ;  /* 0x20000010ff257230 */ /* 0x000fe20000004100 */
[----:B------:R-:W0:Y:S01]  /*1190*/  MUFU.EX2 R44, R44 ;  /* 0x0000002c002c7308 */ /* 0x000e220000000800 */
[----:B------:R-:W-:Y:S01]  /*11a0*/  FMUL.FTZ R45, R41, -1.4426950216293334961 ;  /* 0xbfb8aa3b292d7820 */ /* 0x000fe20000410000 */
[----:B------:R-:W-:Y:S01]  /*11b0*/  FFMA.FTZ R46, R4, R13, R30 ;  /* 0x0000000d042e7223 */ /* 0x000fe2000001001e */
[----:B------:R-:W-:Y:S01]  /*11c0*/  FADD.FTZ R14, -R22, R14 ;  /* 0x0000000e160e7221 */ /* 0x000fe20000010100 */
[----:B------:R-:W-:-:S02]  /*11d0*/  FMUL.FTZ R12, R37, R12 ;  /* 0x0000000c250c7220 */ /* 0x000fc40000410000 */
[----:B------:R-:W-:Y:S02]  /*11e0*/  FMUL.FTZ R37, R46, -1.4426950216293334961 ;  /* 0xbfb8aa3b2e257820 */ /* 0x000fe40000410000 */
[----:B------:R-:W1:Y:S01]  /*11f0*/  MUFU.EX2 R45, R45 ;  /* 0x0000002d002d7308 */ /* 0x000e620000000800 */
[----:B------:R-:W-:-:S04]  /*1200*/  FMUL.FTZ R14, R2, R14 ;  /* 0x0000000e020e7220 */ /* 0x000fc80000410000 */
[----:B------:R-:W-:-:S03]  /*1210*/  FFMA.FTZ R23, R5, R14, R31 ;  /* 0x0000000e05177223 */ /* 0x000fc6000001001f */
[----:B------:R-:W3:Y:S01]  /*1220*/  MUFU.EX2 R37, R37 ;  /* 0x0000002500257308 */ /* 0x000ee20000000800 */
[----:B0-----:R-:W-:Y:S01]  /*1230*/  FADD.FTZ R44, R44, 1 ;  /* 0x3f8000002c2c7421 */ /* 0x001fe20000010000 */
[----:B------:R-:W-:Y:S01]  /*1240*/  FMUL.FTZ R59, R23, -1.4426950216293334961 ;  /* 0xbfb8aa3b173b7820 */ /* 0x000fe20000410000 */
[----:B------:R-:W-:-:S05]  /*1250*/  HADD2.F32 R16, -RZ, R16.H1_H1 ;  /* 0x30000010ff107230 */ /* 0x000fca0000004100 */
[----:B------:R-:W0:Y:S01]  /*1260*/  MUFU.RCP R44, R44 ;  /* 0x0000002c002c7308 */ /* 0x000e220000001000 */
[----:B-1----:R-:W-:-:S07]  /*1270*/  FADD.FTZ R45, R45, 1 ;  /* 0x3f8000002d2d7421 */ /* 0x002fce0000010000 */
[----:B------:R-:W1:Y:S01]  /*1280*/  MUFU.EX2 R59, R59 ;  /* 0x0000003b003b7308 */ /* 0x000e620000000800 */
[----:B---3--:R-:W-:Y:S01]  /*1290*/  FADD.FTZ R37, R37, 1 ;  /* 0x3f80000025257421 */ /* 0x008fe20000010000 */
[----:B------:R-:W-:Y:S01]  /*12a0*/  FMUL.FTZ R15, R16, R15 ;  /* 0x0000000f100f7220 */ /* 0x000fe20000410000 */
[----:B------:R-:W-:-:S05]  /*12b0*/  HADD2.F32 R16, -RZ, R17.H0_H0 ;  /* 0x20000011ff107230 */ /* 0x000fca0000004100 */
[----:B------:R-:W3:Y:S01]  /*12c0*/  MUFU.RCP R45, R45 ;  /* 0x0000002d002d7308 */ /* 0x000ee20000001000 */
[----:B------:R-:W-:Y:S01]  /*12d0*/  FMUL.FTZ R16, R16, R47 ;  /* 0x0000002f10107220 */ /* 0x000fe20000410000 */
[----:B0-----:R-:W-:-:S06]  /*12e0*/  FADD.FTZ R47, -R44, 1 ;  /* 0x3f8000002c2f7421 */ /* 0x001fcc0000010100 */
[----:B------:R-:W0:Y:S01]  /*12f0*/  MUFU.RCP R37, R37 ;  /* 0x0000002500257308 */ /* 0x000e220000001000 */
[----:B-1----:R-:W-:Y:S01]  /*1300*/  FADD.FTZ R59, R59, 1 ;  /* 0x3f8000003b3b7421 */ /* 0x002fe20000010000 */
[----:B------:R-:W-:-:S06]  /*1310*/  FFMA.FTZ R47, R36, R47, 1 ;  /* 0x3f800000242f7423 */ /* 0x000fcc000001002f */
[----:B------:R3:W1:Y:S01]  /*1320*/  MUFU.RCP R36, R59 ;  /* 0x0000003b00247308 */ /* 0x0006620000001000 */
[----:B------:R-:W-:Y:S02]  /*1330*/  HADD2.F32 R17, -RZ, R17.H1_H1 ;  /* 0x30000011ff117230 */ /* 0x000fe40000004100 */
[----:B---3--:R-:W-:-:S04]  /*1340*/  FADD.FTZ R59, -R45, 1 ;  /* 0x3f8000002d3b7421 */ /* 0x008fc80000010100 */
[----:B------:R-:W-:Y:S01]  /*1350*/  FFMA.FTZ R59, R41, R59, 1 ;  /* 0x3f800000293b7423 */ /* 0x000fe2000001003b */
[----:B0-----:R-:W-:-:S04]  /*1360*/  FADD.FTZ R41, -R37, 1 ;  /* 0x3f80000025297421 */ /* 0x001fc80000010100 */
[----:B------:R-:W-:Y:S01]  /*1370*/  FFMA.FTZ R46, R46, R41, 1 ;  /* 0x3f8000002e2e7423 */ /* 0x000fe20000010029 */
[----:B------:R-:W-:Y:S01]  /*1380*/  FMUL.FTZ R41, R44, R47 ;  /* 0x0000002f2c297220 */ /* 0x000fe20000410000 */
[--C-:B------:R-:W-:Y:S02]  /*1390*/  HADD2.F32 R44, -RZ, R34.reuse.H0_H0 ;  /* 0x20000022ff2c7230 */ /* 0x100fe40000004100 */
[----:B------:R-:W-:Y:S01]  /*13a0*/  FMUL.FTZ R17, R17, R19 ;  /* 0x0000001311117220 */ /* 0x000fe20000410000 */
[----:B------:R-:W-:Y:S01]  /*13b0*/  FMUL.FTZ R19, R45, R59 ;  /* 0x0000003b2d137220 */ /* 0x000fe20000410000 */
[----:B-1----:R-:W-:Y:S01]  /*13c0*/  FADD.FTZ R45, -R36, 1 ;  /* 0x3f800000242d7421 */ /* 0x002fe20000010100 */
[----:B------:R-:W-:Y:S01]  /*13d0*/  FADD.FTZ R44, -R22, R44 ;  /* 0x0000002c162c7221 */ /* 0x000fe20000010100 */
[----:B------:R-:W-:Y:S02]  /*13e0*/  HADD2.F32 R34, -RZ, R34.H1_H1 ;  /* 0x30000022ff227230 */ /* 0x000fe40000004100 */
[----:B------:R-:W-:Y:S01]  /*13f0*/  FMUL.FTZ R37, R37, R46 ;  /* 0x0000002e25257220 */ /* 0x000fe20000410000 */
[----:B------:R-:W-:Y:S01]  /*1400*/  FFMA.FTZ R23, R23, R45, 1 ;  /* 0x3f80000017177423 */ /* 0x000fe2000001002d */
[----:B------:R-:W-:Y:S01]  /*1410*/  FMUL.FTZ R46, R2, R44 ;  /* 0x0000002c022e7220 */ /* 0x000fe20000410000 */
[----:B------:R-:W-:-:S02]  /*1420*/  FADD.FTZ R34, -R22, R34 ;  /* 0x0000002216227221 */ /* 0x000fc40000010100 */
[----:B------:R-:W-:Y:S01]  /*1430*/  FMUL.FTZ R36, R36, R23 ;  /* 0x0000001724247220 */ /* 0x000fe20000410000 */
[----:B------:R-:W-:Y:S01]  /*1440*/  FFMA.FTZ R23, R0, R46, R60 ;  /* 0x0000002e00177223 */ /* 0x000fe2000001003c */
[----:B------:R-:W-:-:S03]  /*1450*/  FMUL.FTZ R45, R2, R34 ;  /* 0x00000022022d7220 */ /* 0x000fc60000410000 */
[----:B------:R-:W-:Y:S01]  /*1460*/  FMUL.FTZ R59, R23, -1.4426950216293334961 ;  /* 0xbfb8aa3b173b7820 */ /* 0x000fe20000410000 */
[----:B------:R-:W-:Y:S01]  /*1470*/  FFMA.FTZ R47, R3, R45, R18 ;  /* 0x0000002d032f7223 */ /* 0x000fe20000010012 */
[----:B------:R-:W-:-:S04]  /*1480*/  HADD2.F32 R44, -RZ, R35.H0_H0 ;  /* 0x20000023ff2c7230 */ /* 0x000fc80000004100 */
[----:B------:R-:W0:Y:S01]  /*1490*/  MUFU.EX2 R59, R59 ;  /* 0x0000003b003b7308 */ /* 0x000e220000000800 */
[----:B------:R-:W-:Y:S01]  /*14a0*/  FMUL.FTZ R60, R47, -1.4426950216293334961 ;  /* 0xbfb8aa3b2f3c7820 */ /* 0x000fe20000410000 */
[----:B------:R-:W-:Y:S01]  /*14b0*/  FADD.FTZ R44, -R22, R44 ;  /* 0x0000002c162c7221 */ /* 0x000fe20000010100 */
[----:B------:R-:W-:-:S03]  /*14c0*/  HADD2.F32 R18, -RZ, R20.H0_H0 ;  /* 0x20000014ff127230 */ /* 0x000fc60000004100 */
[----:B------:R-:W-:Y:S02]  /*14d0*/  FMUL.FTZ R44, R2, R44 ;  /* 0x0000002c022c7220 */ /* 0x000fe40000410000 */
[----:B------:R-:W1:Y:S02]  /*14e0*/  MUFU.EX2 R60, R60 ;  /* 0x0000003c003c7308 */ /* 0x000e640000000800 */
[----:B------:R-:W-:Y:S01]  /*14f0*/  FFMA.FTZ R34, R4, R44, R30 ;  /* 0x0000002c04227223 */ /* 0x000fe2000001001e */
[----:B------:R-:W-:Y:S01]  /*1500*/  FMUL.FTZ R18, R18, R41 ;  /* 0x0000002912127220 */ /* 0x000fe20000410000 */
[----:B------:R-:W-:Y:S01]  /*1510*/  HADD2.F32 R35, -RZ, R35.H1_H1 ;  /* 0x30000023ff237230 */ /* 0x000fe20000004100 */
[----:B------:R-:W3:Y:S01]  /*1520*/  LDL.LU R30, [R1+0x1c] ;  /* 0x00001c00011e7983 */ /* 0x000ee20000300800 */
[----:B------:R-:W-:Y:S01]  /*1530*/  FMUL.FTZ R41, R34, -1.4426950216293334961 ;  /* 0xbfb8aa3b22297820 */ /* 0x000fe20000410000 */
[----:B0-----:R-:W-:-:S05]  /*1540*/  FADD.FTZ R59, R59, 1 ;  /* 0x3f8000003b3b7421 */ /* 0x001fca0000010000 */
[----:B------:R-:W0:Y:S01]  /*1550*/  MUFU.EX2 R41, R41 ;  /* 0x0000002900297308 */ /* 0x000e220000000800 */
[----:B------:R-:W-:Y:S02]  /*1560*/  HADD2.F32 R20, -RZ, R20.H1_H1 ;  /* 0x30000014ff147230 */ /* 0x000fe40000004100 */
[----:B------:R-:W-:Y:S01]  /*1570*/  FADD.FTZ R35, -R22, R35 ;  /* 0x0000002316237221 */ /* 0x000fe20000010100 */
[----:B-1----:R-:W-:-:S04]  /*1580*/  FADD.FTZ R60, R60, 1 ;  /* 0x3f8000003c3c7421 */ /* 0x002fc80000010000 */
[----:B------:R-:W1:Y:S01]  /*1590*/  MUFU.RCP R59, R59 ;  /* 0x0000003b003b7308 */ /* 0x000e620000001000 */
[----:B------:R-:W-:Y:S01]  /*15a0*/  FMUL.FTZ R19, R20, R19 ;  /* 0x0000001314137220 */ /* 0x000fe20000410000 */
[----:B------:R-:W-:-:S06]  /*15b0*/  HADD2.F32 R20, -RZ, R21.H0_H0 ;  /* 0x20000015ff147230 */ /* 0x000fcc0000004100 */
[----:B------:R1:W4:Y:S01]  /*15c0*/  MUFU.RCP R22, R60 ;  /* 0x0000003c00167308 */ /* 0x0003220000001000 */
[----:B------:R-:W-:Y:S01]  /*15d0*/  FMUL.FTZ R20, R20, R37 ;  /* 0x0000002514147220 */ /* 0x000fe20000410000 */
[----:B0-----:R-:W-:Y:S01]  /*15e0*/  FADD.FTZ R37, R41, 1 ;  /* 0x3f80000029257421 */ /* 0x001fe20000010000 */
[----:B------:R-:W-:Y:S01]  /*15f0*/  FMUL.FTZ R41, R2, R35 ;  /* 0x0000002302297220 */ /* 0x000fe20000410000 */
[----:B-1----:R-:W-:-:S04]  /*1600*/  FADD.FTZ R60, -R59, 1 ;  /* 0x3f8000003b3c7421 */ /* 0x002fc80000010100 */
[----:B------:R-:W0:Y:S01]  /*1610*/  MUFU.RCP R37, R37 ;  /* 0x0000002500257308 */ /* 0x000e220000001000 */
[----:B------:R-:W-:Y:S01]  /*1620*/  FFMA.FTZ R35, R23, R60, 1 ;  /* 0x3f80000017237423 */ /* 0x000fe2000001003c */
[----:B------:R-:W-:Y:S01]  /*1630*/  FFMA.FTZ R23, R5, R41, R31 ;  /* 0x0000002905177223 */ /* 0x000fe2000001001f */
[----:B------:R-:W-:Y:S01]  /*1640*/  HADD2.F32 R21, -RZ, R21.H1_H1 ;  /* 0x30000015ff157230 */ /* 0x000fe20000004100 */
[----:B------:R-:W5:Y:S01]  /*1650*/  LDL.LU R31, [R1+0x18] ;  /* 0x00001800011f7983 */ /* 0x000f620000300800 */
[----:B----4-:R-:W-:-:S04]  /*1660*/  FADD.FTZ R60, -R22, 1 ;  /* 0x3f800000163c7421 */ /* 0x010fc80000010100 */
[----:B------:R-:W-:Y:S01]  /*1670*/  FFMA.FTZ R47, R47, R60, 1 ;  /* 0x3f8000002f2f7423 */ /* 0x000fe2000001003c */
[----:B------:R-:W-:-:S06]  /*1680*/  FMUL.FTZ R60, R23, -1.4426950216293334961 ;  /* 0xbfb8aa3b173c7820 */ /* 0x000fcc0000410000 */
[----:B------:R-:W1:Y:S01]  /*1690*/  MUFU.EX2 R60, R60 ;  /* 0x0000003c003c7308 */ /* 0x000e620000000800 */
[----:B------:R-:W-:Y:S01]  /*16a0*/  FMUL.FTZ R47, R22, R47 ;  /* 0x0000002f162f7220 */ /* 0x000fe20000410000 */
[----:B0-----:R-:W-:-:S04]  /*16b0*/  FADD.FTZ R22, -R37, 1 ;  /* 0x3f80000025167421 */ /* 0x001fc80000010100 */
[----:B------:R-:W-:Y:S01]  /*16c0*/  FFMA.FTZ R22, R34, R22, 1 ;  /* 0x3f80000022167423 */ /* 0x000fe20000010016 */
[----:B------:R-:W-:-:S03]  /*16d0*/  FMUL.FTZ R34, R0, R6 ;  /* 0x0000000600227220 */ /* 0x000fc60000410000 */
[----:B------:R-:W-:Y:S01]  /*16e0*/  FMUL.FTZ R37, R37, R22 ;  /* 0x0000001625257220 */ /* 0x000fe20000410000 */
[----:B------:R-:W-:Y:S01]  /*16f0*/  FMUL.FTZ R22, R3, R7 ;  /* 0x0000000703167220 */ /* 0x000fe20000410000 */
[----:B------:R-:W-:Y:S01]  /*1700*/  FFMA.FTZ R34, R50, R34, RZ ;  /* 0x0000002232227223 */ /* 0x000fe200000100ff */
[----:B-1----:R-:W-:-:S03]  /*1710*/  FADD.FTZ R60, R60, 1 ;  /* 0x3f8000003c3c7421 */ /* 0x002fc60000010000 */
[----:B------:R-:W-:Y:S01]  /*1720*/  FFMA.FTZ R34, R49, R22, R34 ;  /* 0x0000001631227223 */ /* 0x000fe20000010022 */
[----:B------:R-:W-:Y:S01]  /*1730*/  FMUL.FTZ R21, R21, R36 ;  /* 0x0000002415157220 */ /* 0x000fe20000410000 */
[----:B------:R-:W0:Y:S01]  /*1740*/  MUFU.RCP R22, R60 ;  /* 0x0000003c00167308 */ /* 0x000e220000001000 */
[----:B------:R-:W-:-:S04]  /*1750*/  FMUL.FTZ R36, R4, R8 ;  /* 0x0000000804247220 */ /* 0x000fc80000410000 */
[----:B------:R-:W-:Y:S01]  /*1760*/  FFMA.FTZ R34, R48, R36, R34 ;  /* 0x0000002430227223 */ /* 0x000fe20000010022 */
[----:B------:R-:W-:-:S04]  /*1770*/  FMUL.FTZ R36, R5, R9 ;  /* 0x0000000905247220 */ /* 0x000fc80000410000 */
[----:B------:R-:W-:Y:S01]  /*1780*/  FFMA.FTZ R34, R43, R36, R34 ;  /* 0x000000242b227223 */ /* 0x000fe20000010022 */
[----:B------:R-:W-:Y:S01]  /*1790*/  FMUL.FTZ R36, R0, R12 ;  /* 0x0000000c00247220 */ /* 0x000fe20000410000 */
[----:B------:R-:W-:-:S03]  /*17a0*/  FMUL.FTZ R35, R59, R35 ;  /* 0x000000233b237220 */ /* 0x000fc60000410000 */
[----:B------:R-:W-:Y:S01]  /*17b0*/  FFMA.FTZ R34, R42, R36, R34 ;  /* 0x000000242a227223 */ /* 0x000fe20000010022 */
[----:B------:R-:W-:Y:S01]  /*17c0*/  FMUL.FTZ R36, R3, R15 ;  /* 0x0000000f03247220 */ /* 0x000fe20000410000 */
[----:B0-----:R-:W-:-:S03]  /*17d0*/  FADD.FTZ R59, -R22, 1 ;  /* 0x3f800000163b7421 */ /* 0x001fc60000010100 */
[----:B------:R-:W-:Y:S01]  /*17e0*/  FFMA.FTZ R34, R40, R36, R34 ;  /* 0x0000002428227223 */ /* 0x000fe20000010022 */
[----:B------:R-:W-:Y:S01]  /*17f0*/  FFMA.FTZ R59, R23, R59, 1 ;  /* 0x3f800000173b7423 */ /* 0x000fe2000001003b */
[----:B------:R-:W-:Y:S01]  /*1800*/  FMUL.FTZ R23, R4, R16 ;  /* 0x0000001004177220 */ /* 0x000fe20000410000 */
[----:B------:R-:W-:-:S03]  /*1810*/  FMUL.FTZ R36, R5, R17 ;  /* 0x0000001105247220 */ /* 0x000fc60000410000 */
[----:B------:R-:W-:Y:S01]  /*1820*/  FFMA.FTZ R23, R39, R23, R34 ;  /* 0x0000001727177223 */ /* 0x000fe20000010022 */
[----:B------:R-:W-:Y:S01]  /*1830*/  FMUL.FTZ R34, R22, R59 ;  /* 0x0000003b16227220 */ /* 0x000fe20000410000 */
[----:B------:R-:W-:Y:S02]  /*1840*/  FFMA.FTZ R22, R0, R6, RZ ;  /* 0x0000000600167223 */ /* 0x000fe400000100ff */
[----:B------:R-:W-:Y:S02]  /*1850*/  FFMA.FTZ R23, R38, R36, R23 ;  /* 0x0000002426177223 */ /* 0x000fe40000010017 */
[----:B------:R-:W-:Y:S01]  /*1860*/  FFMA.FTZ R22, R3, R7, R22 ;  /* 0x0000000703167223 */ /* 0x000fe20000010016 */
[----:B------:R-:W-:-:S03]  /*1870*/  FMUL.FTZ R36, R0, R18 ;  /* 0x0000001200247220 */ /* 0x000fc60000410000 */
[----:B------:R-:W-:Y:S01]  /*1880*/  FFMA.FTZ R22, R4, R8, R22 ;  /* 0x0000000804167223 */ /* 0x000fe20000010016 */
[----:B------:R-:W-:Y:S01]  /*1890*/  FFMA.FTZ R23, R10, R36, R23 ;  /* 0x000000240a177223 */ /* 0x000fe20000010017 */
[----:B------:R-:W-:Y:S02]  /*18a0*/  FMUL.FTZ R36, R3, R19 ;  /* 0x0000001303247220 */ /* 0x000fe40000410000 */
[----:B------:R-:W-:Y:S02]  /*18b0*/  FFMA.FTZ R22, R5, R9, R22 ;  /* 0x0000000905167223 */ /* 0x000fe40000010016 */
[----:B------:R-:W-:Y:S02]  /*18c0*/  FFMA.FTZ R23, R11, R36, R23 ;  /* 0x000000240b177223 */ /* 0x000fe40000010017 */
[----:B------:R-:W-:Y:S01]  /*18d0*/  FFMA.FTZ R36, R0, R12, R22 ;  /* 0x0000000c00247223 */ /* 0x000fe20000010016 */
[----:B--2---:R-:W-:-:S03]  /*18e0*/  HADD2.F32 R22, -RZ, R24.H0_H0 ;  /* 0x20000018ff167230 */ /* 0x004fc60000004100 */
[----:B------:R-:W-:Y:S02]  /*18f0*/  FFMA.FTZ R36, R3, R15, R36 ;  /* 0x0000000f03247223 */ /* 0x000fe40000010024 */
[----:B------:R-:W-:Y:S01]  /*1900*/  FMUL.FTZ R22, R22, R35 ;  /* 0x0000002316167220 */ /* 0x000fe20000410000 */
[----:B------:R-:W-:Y:S02]  /*1910*/  HADD2.F32 R35, -RZ, R24.H1_H1 ;  /* 0x30000018ff237230 */ /* 0x000fe40000004100 */
[C---:B------:R-:W-:Y:S01]  /*1920*/  FFMA.FTZ R24, R4.reuse, R16, R36 ;  /* 0x0000001004187223 */ /* 0x040fe20000010024 */
[----:B------:R-:W-:-:S04]  /*1930*/  FMUL.FTZ R36, R4, R20 ;  /* 0x0000001404247220 */ /* 0x000fc80000410000 */
[----:B------:R-:W-:Y:S01]  /*1940*/  FFMA.FTZ R36, R13, R36, R23 ;  /* 0x000000240d247223 */ /* 0x000fe20000010017 */
[----:B------:R-:W-:Y:S01]  /*1950*/  FMUL.FTZ R23, R35, R47 ;  /* 0x0000002f23177220 */ /* 0x000fe20000410000 */
[----:B------:R-:W-:-:S04]  /*1960*/  FMUL.FTZ R35, R5, R21 ;  /* 0x0000001505237220 */ /* 0x000fc80000410000 */
[----:B------:R-:W-:Y:S01]  /*1970*/  FFMA.FTZ R35, R14, R35, R36 ;  /* 0x000000230e237223 */ /* 0x000fe20000010024 */
[----:B------:R-:W-:Y:S01]  /*1980*/  FMUL.FTZ R36, R0, R22 ;  /* 0x0000001600247220 */ /* 0x000fe20000410000 */
[----:B------:R-:W-:-:S03]  /*1990*/  IMAD.MOV.U32 R59, RZ, RZ, 0x28 ;  /* 0x00000028ff3b7424 */ /* 0x000fc600078e00ff */
[----:B------:R-:W-:Y:S01]  /*19a0*/  FFMA.FTZ R36, R46, R36, R35 ;  /* 0x000000242e247223 */ /* 0x000fe20000010023 */
[----:B------:R-:W-:-:S04]  /*19b0*/  FMUL.FTZ R35, R3, R23 ;  /* 0x0000001703237220 */ /* 0x000fc80000410000 */
[----:B------:R-:W-:Y:S01]  /*19c0*/  FFMA.FTZ R35, R45, R35, R36 ;  /* 0x000000232d237223 */ /* 0x000fe20000010024 */
[----:B------:R-:W-:Y:S02]  /*19d0*/  IMAD R36, R32, R59, UR8 ;  /* 0x0000000820247e24 */ /* 0x000fe4000f8e023b */
[----:B------:R-:W2:Y:S03]  /*19e0*/  LDL.LU R32, [R1+0x14] ;  /* 0x0000140001207983 */ /* 0x000ea60000300800 */
[----:B------:R-:W-:Y:S02]  /*19f0*/  LEA R36, R33, R36, 0x3 ;  /* 0x0000002421247211 */ /* 0x000fe400078e18ff */
[----:B------:R-:W4:Y:S01]  /*1a00*/  LDL.LU R33, [R1+0x10] ;  /* 0x0000100001217983 */ /* 0x000f220000300800 */
[----:B------:R-:W-:-:S04]  /*1a10*/  FFMA.FTZ R24, R5, R17, R24 ;  /* 0x0000001105187223 */ /* 0x000fc80000010018 */
[----:B------:R-:W-:Y:S01]  /*1a20*/  FFMA.FTZ R47, R0, R18, R24 ;  /* 0x00000012002f7223 */ /* 0x000fe20000010018 */
[----:B------:R-:W0:Y:S03]  /*1a30*/  S2R R60, SR_TID.X ;  /* 0x00000000003c7919 */ /* 0x000e260000002100 */
[----:B------:R-:W-:Y:S01]  /*1a40*/  FFMA.FTZ R47, R3, R19, R47 ;  /* 0x00000013032f7223 */ /* 0x000fe2000001002f */
[----:B------:R-:W-:Y:S01]  /*1a50*/  UIADD3 UR9, UP0, UR11, 0x14, URZ ;  /* 0x000000140b097890 */ /* 0x000fe2000ff1e03f */
[--C-:B------:R-:W-:Y:S02]  /*1a60*/  HADD2.F32 R24, -RZ, R25.reuse.H0_H0 ;  /* 0x20000019ff187230 */ /* 0x100fe40000004100 */
[----:B------:R-:W-:Y:S01]  /*1a70*/  FFMA.FTZ R47, R4, R20, R47 ;  /* 0x00000014042f7223 */ /* 0x000fe2000001002f */
[----:B------:R-:W-:Y:S01]  /*1a80*/  UIADD3.X UR10, URZ, UR5, URZ, UP0, !UPT ;  /* 0x000000053f0a7290 */ /* 0x000fe200087fe43f */
[----:B------:R-:W-:Y:S01]  /*1a90*/  HADD2.F32 R25, -RZ, R25.H1_H1 ;  /* 0x30000019ff197230 */ /* 0x000fe20000004100 */
[----:B------:R-:W-:Y:S01]  /*1aa0*/  UISETP.GE.U32.AND UP0, UPT, UR9, UR16, UPT ;  /* 0x000000100900728c */ /* 0x000fe2000bf06070 */
[----:B------:R-:W-:Y:S01]  /*1ab0*/  FFMA.FTZ R47, R5, R21, R47 ;  /* 0x00000015052f7223 */ /* 0x000fe2000001002f */
[----:B------:R-:W-:-:S02]  /*1ac0*/  FMUL.FTZ R24, R24, R37 ;  /* 0x0000002518187220 */ /* 0x000fc40000410000 */
[----:B------:R-:W-:Y:S01]  /*1ad0*/  UISETP.GE.AND.EX UP0, UPT, UR10, UR7, UPT, UP0 ;  /* 0x000000070a00728c */ /* 0x000fe2000bf06300 */
[----:B------:R-:W-:Y:S01]  /*1ae0*/  FFMA.FTZ R37, R0, R22, R47 ;  /* 0x0000001600257223 */ /* 0x000fe2000001002f */
[----:B------:R-:W-:Y:S01]  /*1af0*/  FMUL.FTZ R25, R25, R34 ;  /* 0x0000002219197220 */ /* 0x000fe20000410000 */
[----:B------:R-:W-:Y:S02]  /*1b00*/  FMUL.FTZ R34, R4, R24 ;  /* 0x0000001804227220 */ /* 0x000fe40000410000 */
[----:B------:R-:W-:Y:S01]  /*1b10*/  FFMA.FTZ R37, R3, R23, R37 ;  /* 0x0000001703257223 */ /* 0x000fe20000010025 */
[----:B------:R-:W-:Y:S01]  /*1b20*/  PLOP3.LUT P0, PT, PT, PT, UP0, 0x80, 0x0 ;  /* 0x000000000000781c */ /* 0x000fe20003f0f008 */
[----:B------:R-:W-:Y:S01]  /*1b30*/  FFMA.FTZ R47, R44, R34, R35 ;  /* 0x000000222c2f7223 */ /* 0x000fe20000010023 */
        /* <DEDUP_REMOVED lines=17> */
[----:B0-----:R-:W-:Y:S01]  /*1c50*/  ISETP.GT.U32.AND P1, PT, R60, 0x1f, PT ;  /* 0x0000001f3c00780c */ /* 0x001fe20003f24070 */
[----:B------:R-:W-:Y:S01]  /*1c60*/  FFMA.FTZ R26, R46, R22, R26 ;  /* 0x000000162e1a7223 */ /* 0x000fe2000001001a */
[----:B------:R-:W-:Y:S01]  /*1c70*/  FADD.FTZ R27, R27, R22 ;  /* 0x000000161b1b7221 */ /* 0x000fe20000010000 */
[----:B------:R-:W-:Y:S01]  /*1c80*/  FFMA.FTZ R28, R45, R23, R28 ;  /* 0x000000172d1c7223 */ /* 0x000fe2000001001c */
[----:B------:R-:W-:Y:S01]  /*1c90*/  FADD.FTZ R29, R29, R23 ;  /* 0x000000171d1d7221 */ /* 0x000fe20000010000 */
[----:B---3--:R-:W-:-:S04]  /*1ca0*/  FFMA.FTZ R30, R48, R8, R30 ;  /* 0x00000008301e7223 */ /* 0x008fc8000001001e */
[----:B------:R-:W-:-:S04]  /*1cb0*/  FFMA.FTZ R30, R39, R16, R30 ;  /* 0x00000010271e7223 */ /* 0x000fc8000001001e */
[----:B------:R-:W-:-:S04]  /*1cc0*/  FFMA.FTZ R30, R13, R20, R30 ;  /* 0x000000140d1e7223 */ /* 0x000fc8000001001e */
[----:B------:R-:W-:Y:S01]  /*1cd0*/  FFMA.FTZ R30, R44, R24, R30 ;  /* 0x000000182c1e7223 */ /* 0x000fe2000001001e */
[----:B-----5:R-:W-:-:S04]  /*1ce0*/  FADD.FTZ R31, R8, R31 ;  /* 0x0000001f081f7221 */ /* 0x020fc80000010000 */
[----:B------:R-:W-:-:S04]  /*1cf0*/  FADD.FTZ R31, R31, R16 ;  /* 0x000000101f1f7221 */ /* 0x000fc80000010000 */
[----:B------:R-:W-:-:S04]  /*1d00*/  FADD.FTZ R31, R31, R20 ;  /* 0x000000141f1f7221 */ /* 0x000fc80000010000 */
[----:B------:R-:W-:Y:S01]  /*1d10*/  FADD.FTZ R31, R31, R24 ;  /* 0x000000181f1f7221 */ /* 0x000fe20000010000 */
[----:B--2---:R-:W-:Y:S01]  /*1d20*/  FFMA.FTZ R32, R43, R9, R32 ;  /* 0x000000092b207223 */ /* 0x004fe20000010020 */
[----:B----4-:R-:W-:-:S03]  /*1d30*/  FADD.FTZ R33, R9, R33 ;  /* 0x0000002109217221 */ /* 0x010fc60000010000 */
[----:B------:R-:W-:Y:S01]  /*1d40*/  FFMA.FTZ R32, R38, R17, R32 ;  /* 0x0000001126207223 */ /* 0x000fe20000010020 */
[----:B------:R-:W-:-:S03]  /*1d50*/  FADD.FTZ R33, R33, R17 ;  /* 0x0000001121217221 */ /* 0x000fc60000010000 */
[----:B------:R-:W-:Y:S01]  /*1d60*/  FFMA.FTZ R32, R14, R21, R32 ;  /* 0x000000150e207223 */ /* 0x000fe20000010020 */
[----:B------:R-:W-:-:S03]  /*1d70*/  FADD.FTZ R33, R33, R21 ;  /* 0x0000001521217221 */ /* 0x000fc60000010000 */
[----:B------:R-:W-:Y:S01]  /*1d80*/  FFMA.FTZ R32, R41, R25, R32 ;  /* 0x0000001929207223 */ /* 0x000fe20000010020 */
[----:B------:R-:W-:Y:S01]  /*1d90*/  FADD.FTZ R33, R33, R25 ;  /* 0x0000001921217221 */ /* 0x000fe20000010000 */
[----:B------:R-:W-:Y:S06]  /*1da0*/  BAR.SYNC.DEFER_BLOCKING 0x0 ;  /* 0x0000000000007b1d */ /* 0x000fec0000010000 */
[----:B-1----:R-:W-:Y:S05]  /*1db0*/  @!P0 BRA `(.L_x_1786) ;  /* 0x0000000000dc8947 */ /* 0x002fea0003800000 */
[----:B------:R-:W0:Y:S01]  /*1dc0*/  S2UR UR15, SR_CgaCtaId ;  /* 0x00000000000f79c3 */ /* 0x000e220000008800 */
[----:B------:R-:W-:Y:S01]  /*1dd0*/  UMOV UR5, 0x400 ;  /* 0x0000040000057882 */ /* 0x000fe20000000000 */
[C---:B------:R-:W-:Y:S01]  /*1de0*/  SHF.L.U32 R35, R60.reuse, 0x1, RZ ;  /* 0x000000013c237819 */ /* 0x040fe200000006ff */
[----:B------:R-:W2:Y:S03]  /*1df0*/  LDL R37, [R1+0x8] ;  /* 0x0000080001257983 */ /* 0x000ea60000100800 */
[----:B------:R-:W-:Y:S01]  /*1e00*/  LOP3.LUT R35, R35, 0x18, RZ, 0xc0, !PT ;  /* 0x0000001823237812 */ /* 0x000fe200078ec0ff */
[----:B------:R1:W-:Y:S04]  /*1e10*/  STL.64 [R1+0x10], R2 ;  /* 0x0000100201007387 */ /* 0x0003e80000100a00 */
[----:B-1----:R-:W3:Y:S04]  /*1e20*/  LDL R2, [R1+0x4] ;  /* 0x0000040001027983 */ /* 0x002ee80000100800 */
[----:B------:R-:W4:Y:S01]  /*1e30*/  LDL R3, [R1] ;  /* 0x0000000001037983 */ /* 0x000f220000100800 */
[----:B0-----:R-:W-:Y:S01]  /*1e40*/  ULEA UR5, UR15, UR5, 0x18 ;  /* 0x000000050f057291 */ /* 0x001fe2000f8ec03f */
[----:B------:R-:W0:Y:S05]  /*1e50*/  S2R R59, SR_TID.X ;  /* 0x00000000003b7919 */ /* 0x000e2a0000002100 */
[----:B------:R-:W-:-:S04]  /*1e60*/  LEA R34, R60, UR5, 0x5 ;  /* 0x000000053c227c11 */ /* 0x000fc8000f8e28ff */
[----:B------:R-:W-:-:S05]  /*1e70*/  IADD3 R36, R34, R35, RZ ;  /* 0x0000002322247210 */ /* 0x000fca0007ffe0ff */
[----:B------:R1:W-:Y:S02]  /*1e80*/  STS.64 [R36], R26 ;  /* 0x0000001a24007388 */ /* 0x0003e40000000a00 */
[----:B-1----:R-:W-:-:S04]  /*1e90*/  LOP3.LUT R36, R35, 0x8, RZ, 0x3c, !PT ;  /* 0x0000000823247812 */ /* 0x002fc800078e3cff */
[----:B------:R-:W-:-:S05]  /*1ea0*/  IADD3 R36, R34, R36, RZ ;  /* 0x0000002422247210 */ /* 0x000fca0007ffe0ff */
[----:B------:R1:W-:Y:S02]  /*1eb0*/  STS.64 [R36], R28 ;  /* 0x0000001c24007388 */ /* 0x0003e40000000a00 */
[----:B-1----:R-:W-:-:S04]  /*1ec0*/  LOP3.LUT R36, R35, 0x10, RZ, 0x3c, !PT ;  /* 0x0000001023247812 */ /* 0x002fc800078e3cff */
[----:B------:R-:W-:-:S05]  /*1ed0*/  IADD3 R36, R34, R36, RZ ;  /* 0x0000002422247210 */ /* 0x000fca0007ffe0ff */
[----:B------:R1:W-:Y:S04]  /*1ee0*/  STS.64 [R36], R30 ;  /* 0x0000001e24007388 */ /* 0x0003e80000000a00 */
[----:B-1----:R-:W2:Y:S01]  /*1ef0*/  LDL R36, [R1+0xc] ;  /* 0x00000c0001247983 */ /* 0x002ea20000100800 */
[----:B0-----:R-:W-:Y:S02]  /*1f00*/  SHF.R.S32.HI R47, RZ, 0x1f, R59 ;  /* 0x0000001fff2f7819 */ /* 0x001fe4000001143b */
[----:B------:R-:W-:Y:S02]  /*1f10*/  LOP3.LUT R35, R35, 0x18, RZ, 0x3c, !PT ;  /* 0x0000001823237812 */ /* 0x000fe400078e3cff */
[----:B------:R-:W-:Y:S02]  /*1f20*/  LEA.HI R47, R47, R59, RZ, 0x2 ;  /* 0x0000003b2f2f7211 */ /* 0x000fe400078f10ff */
[----:B------:R-:W-:-:S02]  /*1f30*/  IADD3 R59, R34, R35, RZ ;  /* 0x00000023223b7210 */ /* 0x000fc40007ffe0ff */
[----:B------:R-:W-:-:S03]  /*1f40*/  SHF.R.S32.HI R47, RZ, 0x2, R47 ;  /* 0x00000002ff2f7819 */ /* 0x000fc6000001142f */
[----:B------:R-:W-:Y:S01]  /*1f50*/  STS.64 [R59], R32 ;  /* 0x000000203b007388 */ /* 0x000fe20000000a00 */
[----:B------:R-:W-:Y:S01]  /*1f60*/  LEA R47, R47, UR5, 0x5 ;  /* 0x000000052f2f7c11 */ /* 0x000fe2000f8e28ff */
[----:B------:R-:W-:-:S04]  /*1f70*/  USHF.R.U32.HI UR5, URZ, 0x1, UR6 ;  /* 0x000000013f057899 */ /* 0x000fc80008011606 */
[----:B------:R-:W-:-:S04]  /*1f80*/  USHF.L.U32 UR5, UR5, 0x4, URZ ;  /* 0x0000000405057899 */ /* 0x000fc8000800063f */
[----:B------:R-:W-:Y:S01]  /*1f90*/  ULOP3.LUT UR5, UR5, 0xfffffff0, UR17, 0xe2, !UPT ;  /* 0xfffffff005057892 */ /* 0x000fe2000f8ee211 */
[----:B------:R-:W-:Y:S01]  /*1fa0*/  BAR.SYNC.DEFER_BLOCKING 0x0 ;  /* 0x0000000000007b1d */ /* 0x000fe20000010000 */
[----:B--2---:R-:W-:Y:S01]  /*1fb0*/  LEA R34, R36, R47, 0x3 ;  /* 0x0000002f24227211 */ /* 0x004fe200078e18ff */
[----:B------:R-:W-:-:S05]  /*1fc0*/  IMAD R36, R37, 0x8, R47 ;  /* 0x0000000825247824 */ /* 0x000fca00078e022f */
[----:B------:R-:W0:Y:S04]  /*1fd0*/  LDS.64 R34, [R34] ;  /* 0x0000000022227984 */ /* 0x000e280000000a00 */
[----:B------:R-:W1:Y:S01]  /*1fe0*/  LDS.64 R36, [R36+0xa00] ;  /* 0x000a000024247984 */ /* 0x000e620000000a00 */
[----:B0-----:R-:W-:Y:S01]  /*1ff0*/  FADD.FTZ R34, RZ, R34 ;  /* 0x00000022ff227221 */ /* 0x001fe20000010000 */
[----:B------:R-:W-:-:S03]  /*2000*/  FADD.FTZ R35, RZ, R35 ;  /* 0x00000023ff237221 */ /* 0x000fc60000010000 */
[----:B-1----:R-:W-:Y:S01]  /*2010*/  FADD.FTZ R36, R34, R36 ;  /* 0x0000002422247221 */ /* 0x002fe20000010000 */
[----:B---3--:R-:W-:Y:S01]  /*2020*/  LEA R34, R2, R47, 0x3 ;  /* 0x0000002f02227211 */ /* 0x008fe200078e18ff */
[----:B------:R-:W-:-:S05]  /*2030*/  FADD.FTZ R37, R35, R37 ;  /* 0x0000002523257221 */ /* 0x000fca0000010000 */
[----:B------:R-:W0:Y:S02]  /*2040*/  LDS.64 R34, [R34+0x1400] ;  /* 0x0014000022227984 */ /* 0x000e240000000a00 */
[----:B0-----:R-:W-:Y:S01]  /*2050*/  FADD.FTZ R36, R36, R34 ;  /* 0x0000002224247221 */ /* 0x001fe20000010000 */
[----:B----4-:R-:W-:Y:S01]  /*2060*/  LEA R34, R3, R47, 0x3 ;  /* 0x0000002f03227211 */ /* 0x010fe200078e18ff */
[----:B------:R-:W-:Y:S01]  /*2070*/  FADD.FTZ R37, R37, R35 ;  /* 0x0000002325257221 */ /* 0x000fe20000010000 */
[----:B------:R-:W0:Y:S04]  /*2080*/  LDC.64 R2, c[0x0][0x260] ;  /* 0x00009800ff027b82 */ /* 0x000e280000000a00 */
[----:B------:R-:W1:Y:S02]  /*2090*/  LDS.64 R34, [R34+0x1e00] ;  /* 0x001e000022227984 */ /* 0x000e640000000a00 */
[----:B-1----:R-:W-:Y:S01]  /*20a0*/  FADD.FTZ R34, R36, R34 ;  /* 0x0000002224227221 */ /* 0x002fe20000010000 */
[----:B------:R-:W-:Y:S01]  /*20b0*/  MOV R36, UR5 ;  /* 0x0000000500247c02 */ /* 0x000fe20008000f00 */
[----:B------:R-:W-:-:S04]  /*20c0*/  FADD.FTZ R35, R37, R35 ;  /* 0x0000002325237221 */ /* 0x000fc80000010000 */
[----:B------:R-:W-:-:S05]  /*20d0*/  IMAD R36, R36, 0x280, R60 ;  /* 0x0000028024247824 */ /* 0x000fca00078e023c */
[----:B------:R-:W-:-:S04]  /*20e0*/  IADD3 R36, R36, UR14, RZ ;  /* 0x0000000e24247c10 */ /* 0x000fc8000fffe0ff */
[----:B------:R-:W-:-:S05]  /*20f0*/  SHF.L.U32 R36, R36, 0x1, RZ ;  /* 0x0000000124247819 */ /* 0x000fca00000006ff */
[----:B0-----:R-:W-:Y:S02]  /*2100*/  IMAD.WIDE.U32 R36, R36, 0x4, R2 ;  /* 0x0000000424247825 */ /* 0x001fe400078e0002 */
[----:B------:R0:W5:Y:S04]  /*2110*/  LDL.LU.64 R2, [R1+0x10] ;  /* 0x0000100001027983 */ /* 0x0001680000300a00 */
[----:B------:R0:W-:Y:S02]  /*2120*/  STG.E.64 desc[UR12][R36.64+0xa000], R34 ;  /* 0x00a0002224007986 */ /* 0x0001e4000c101b0c */
.L_x_1786:
        /* <DEDUP_REMOVED lines=14> */
[----:B------:R-:W-:Y:S02]  /*2210*/  IMAD R34, R34, R35, UR8 ;  /* 0x0000000822227e24 */ /* 0x000fe4000f8e0223 */
[----:B------:R-:W-:-:S03]  /*2220*/  VIADD R35, R47, 0x4 ;  /* 0x000000042f237836 */ /* 0x000fc60000000000 */
[----:B------:R-:W-:Y:S02]  /*2230*/  IADD3 R34, R34, R59, RZ ;  /* 0x0000003b22227210 */ /* 0x000fe40007ffe0ff */
[----:B------:R-:W-:-:S04]  /*2240*/  SHF.R.S32.HI R36, RZ, 0x1f, R35 ;  /* 0x0000001fff247819 */ /* 0x000fc80000011423 */
        /* <DEDUP_REMOVED lines=46> */
[----:B------:R-:W-:-:S04]  /*2530*/  IMAD R35, R35, R34, UR8 ;  /* 0x0000000823237e24 */ /* 0x000fc8000f8e0222 */
[----:B------:R-:W-:-:S06]  /*2540*/  IMAD.IADD R35, R59, 0x1, R35 ;  /* 0x000000013b237824 */ /* 0x000fcc00078e0223 */
        /* <DEDUP_REMOVED lines=33> */
[----:B------:R-:W-:Y:S01]  /*2760*/  SHF.R.S32.HI R34, RZ, 0x1f, R47 ;  /* 0x0000001fff227819 */ /* 0x000fe2000001142f */
[----:B------:R-:W-:Y:S01]  /*2770*/  FADD.FTZ R37, R37, R35 ;  /* 0x0000002325257221 */ /* 0x000fe20000010000 */
[----:B------:R-:W-:Y:S02]  /*2780*/  MOV R35, 0x28 ;  /* 0x0000002800237802 */ /* 0x000fe40000000f00 */
[----:B------:R-:W-:-:S04]  /*2790*/  LEA.HI R34, R34, R47, RZ, 0x2 ;  /* 0x0000002f22227211 */ /* 0x000fc800078f10ff */
[----:B------:R-:W-:-:S05]  /*27a0*/  SHF.R.S32.HI R34, RZ, 0x2, R34 ;  /* 0x00000002ff227819 */ /* 0x000fca0000011422 */
[----:B------:R-:W-:-:S05]  /*27b0*/  IMAD R34, R34, R35, UR8 ;  /* 0x0000000822227e24 */ /* 0x000fca000f8e0223 */
[----:B------:R-:W-:-:S06]  /*27c0*/  IADD3 R34, R59, R34, RZ ;  /* 0x000000223b227210 */ /* 0x000fcc0007ffe0ff */
[----:B------:R-:W0:Y:S02]  /*27d0*/  LDS.64 R34, [R34] ;  /* 0x0000000022227984 */ /* 0x000e240000000a00 */
[----:B0-----:R-:W-:Y:S01]  /*27e0*/  FADD.FTZ R34, R36, R34 ;  /* 0x0000002224227221 */ /* 0x001fe20000010000 */
[----:B------:R-:W-:-:S07]  /*27f0*/  FADD.FTZ R35, R37, R35 ;  /* 0x0000002325237221 */ /* 0x000fce0000010000 */
.L_x_1788:
[----:B------:R-:W-:Y:S05]  /*2800*/  BSYNC B0 ;  /* 0x0000000000007941 */ /* 0x000fea0003800000 */
.L_x_1787:
        /* <DEDUP_REMOVED lines=11> */
[----:B-----5:R0:W-:Y:S01]  /*28c0*/  STL.64 [R1+0x10], R2 ;  /* 0x0000100201007387 */ /* 0x0201e20000100a00 */
[----:B------:R-:W-:Y:S01]  /*28d0*/  SHF.R.U32.HI R37, RZ, 0x2, R60 ;  /* 0x00000002ff257819 */ /* 0x000fe2000001163c */
[----:B------:R-:W-:Y:S01]  /*28e0*/  ULDC UR5, c[0x0][0x10] ;  /* 0x0000040000057ab9 */ /* 0x000fe20000000800 */
[----:B------:R-:W-:Y:S01]  /*28f0*/  MOV R36, UR17 ;  /* 0x0000001100247c02 */ /* 0x000fe20008000f00 */
[----:B------:R-:W-:Y:S01]  /*2900*/  UIMAD UR5, UR5, UR4, UR6 ;  /* 0x00000004050572a4 */ /* 0x000fe2000f8e0206 */
[----:B------:R-:W-:-:S04]  /*2910*/  SHF.L.U32 R37, R37, 0x4, RZ ;  /* 0x0000000425257819 */ /* 0x000fc800000006ff */
[----:B------:R-:W-:Y:S02]  /*2920*/  LOP3.LUT R36, R37, 0xfffffff0, R36, 0xe2, !PT ;  /* 0xfffffff025247812 */ /* 0x000fe400078ee224 */
[----:B------:R-:W-:Y:S01]  /*2930*/  MOV R37, UR5 ;  /* 0x0000000500257c02 */ /* 0x000fe20008000f00 */
[----:B0-----:R-:W0:Y:S04]  /*2940*/  LDC.64 R2, c[0x0][0x260] ;  /* 0x00009800ff027b82 */ /* 0x001e280000000a00 */
[----:B------:R-:W-:-:S05]  /*2950*/  IMAD R36, R37, 0x80, R36 ;  /* 0x0000008025247824 */ /* 0x000fca00078e0224 */
[----:B------:R-:W-:-:S05]  /*2960*/  SHF.L.U32 R36, R36, 0x1, RZ ;  /* 0x0000000124247819 */ /* 0x000fca00000006ff */
[----:B0-----:R-:W-:Y:S02]  /*2970*/  IMAD.WIDE.U32 R36, R36, 0x4, R2 ;  /* 0x0000000424247825 */ /* 0x001fe400078e0002 */
[----:B------:R0:W5:Y:S04]  /*2980*/  LDL.LU.64 R2, [R1+0x10] ;  /* 0x0000100001027983 */ /* 0x0001680000300a00 */
[----:B------:R0:W-:Y:S02]  /*2990*/  STG.E.64 desc[UR12][R36.64], R34 ;  /* 0x0000002224007986 */ /* 0x0001e4000c101b0c */
.L_x_1790:
[----:B------:R-:W-:Y:S05]  /*29a0*/  BSYNC B0 ;  /* 0x0000000000007941 */ /* 0x000fea0003800000 */
.L_x_1789:
        /* <DEDUP_REMOVED lines=17> */
.L_x_1793:
[----:B------:R-:W2:Y:S04]  /*2ac0*/  LD.E.STRONG.GPU R37, desc[UR12][R34.64] ;  /* 0x0000000c22257980 */ /* 0x000ea8000c10f900 */
[----:B--2---:R-:W-:Y:S01]  /*2ad0*/  CCTL.IVALL ;  /* 0x00000000ff00798f */ /* 0x004fe20002000000 */
[----:B------:R-:W-:Y:S05]  /*2ae0*/  YIELD ;  /* 0x0000000000007946 */ /* 0x000fea0003800000 */
[----:B-----5:R-:W-:-:S04]  /*2af0*/  LOP3.LUT R37, R37, R36, RZ, 0x3c, !PT ;  /* 0x0000002425257212 */ /* 0x020fc800078e3cff */
[----:B------:R-:W-:-:S13]  /*2b00*/  ISETP.GT.AND P1, PT, R37, -0x1, PT ;  /* 0xffffffff2500780c */ /* 0x000fda0003f24270 */
[----:B------:R-:W-:Y:S05]  /*2b10*/  @P1 BRA `(.L_x_1793) ;  /* 0xfffffffc00e81947 */ /* 0x000fea000383ffff */
.L_x_1792:
[----:B------:R-:W-:Y:S05]  /*2b20*/  WARPSYNC.ALL ;  /* 0x0000000000007948 */ /* 0x000fea0003800000 */
[----:B------:R-:W-:Y:S06]  /*2b30*/  BAR.SYNC.DEFER_BLOCKING 0x0 ;  /* 0x0000000000007b1d */ /* 0x000fec0000010000 */
[----:B------:R-:W-:Y:S05]  /*2b40*/  BRA `(.L_x_1794) ;  /* 0x0000000000687947 */ /* 0x000fea0003800000 */
.L_x_1791:
        /* <DEDUP_REMOVED lines=18> */
.L_x_1796:
[----:B------:R-:W2:Y:S04]  /*2c70*/  LD.E.STRONG.GPU R37, desc[UR12][R34.64] ;  /* 0x0000000c22257980 */ /* 0x000ea8000c10f900 */
[----:B--2---:R-:W-:Y:S01]  /*2c80*/  CCTL.IVALL ;  /* 0x00000000ff00798f */ /* 0x004fe20002000000 */
[----:B------:R-:W-:Y:S05]  /*2c90*/  YIELD ;  /* 0x0000000000007946 */ /* 0x000fea0003800000 */
[----:B-----5:R-:W-:-:S04]  /*2ca0*/  LOP3.LUT R37, R37, R36, RZ, 0x3c, !PT ;  /* 0x0000002425257212 */ /* 0x020fc800078e3cff */
[----:B------:R-:W-:-:S13]  /*2cb0*/  ISETP.GT.AND P1, PT, R37, -0x1, PT ;  /* 0xffffffff2500780c */ /* 0x000fda0003f24270 */
[----:B------:R-:W-:Y:S05]  /*2cc0*/  @P1 BRA `(.L_x_1796) ;  /* 0xfffffffc00e81947 */ /* 0x000fea000383ffff */
.L_x_1795:
[----:B------:R-:W-:Y:S05]  /*2cd0*/  WARPSYNC.ALL ;  /* 0x0000000000007948 */ /* 0x000fea0003800000 */
[----:B------:R-:W-:Y:S06]  /*2ce0*/  BAR.SYNC.DEFER_BLOCKING 0x0 ;  /* 0x0000000000007b1d */ /* 0x000fec0000010000 */
.L_x_1794:
[----:B------:R-:W1:Y:S01]  /*2cf0*/  S2R R47, SR_TID.X ;  /* 0x00000000002f7919 */ /* 0x000e620000002100 */
[----:B0-----:R-:W-:Y:S02]  /*2d00*/  MOV R35, UR4 ;  /* 0x0000000400237c02 */ /* 0x001fe40008000f00 */
[----:B-1----:R-:W-:-:S13]  /*2d10*/  ISETP.GT.U32.AND P1, PT, R47, 0x7f, PT ;  /* 0x0000007f2f00780c */ /* 0x002fda0003f24070 */
[----:B------:R-:W0:Y:S08]  /*2d20*/  @!P1 LDC R34, c[0x0][0x10] ;  /* 0x00000400ff229b82 */ /* 0x000e300000000800 */
[----:B------:R-:W1:Y:S01]  /*2d30*/  @!P1 LDC.64 R36, c[0x0][0x260] ;  /* 0x00009800ff249b82 */ /* 0x000e620000000a00 */
[----:B0-----:R-:W-:Y:S01]  /*2d40*/  @!P1 IMAD R34, R34, R35, UR6 ;  /* 0x0000000622229e24 */ /* 0x001fe2000f8e0223 */
[----:B------:R-:W-:-:S05]  /*2d50*/  @!P1 LOP3.LUT R35, R47, 0x7ffffff0, RZ, 0xc0, !PT ;  /* 0x7ffffff02f239812 */ /* 0x000fca00078ec0ff */
[----:B------:R-:W-:Y:S01]  /*2d60*/  @!P1 IMAD R34, R34, 0x80, R35 ;  /* 0x0000008022229824 */ /* 0x000fe200078e0223 */
[----:B------:R-:W-:-:S04]  /*2d70*/  @!P1 LOP3.LUT R35, R47, 0xf, RZ, 0xc0, !PT ;  /* 0x0000000f2f239812 */ /* 0x000fc800078ec0ff */
[----:B------:R-:W-:-:S04]  /*2d80*/  @!P1 IADD3 R34, R34, R35, RZ ;  /* 0x0000002322229210 */ /* 0x000fc80007ffe0ff */
[----:B------:R-:W-:-:S05]  /*2d90*/  @!P1 SHF.L.U32 R34, R34, 0x1, RZ ;  /* 0x0000000122229819 */ /* 0x000fca00000006ff */
[----:B-1----:R-:W-:-:S06]  /*2da0*/  @!P1 IMAD.WIDE.U32 R34, R34, 0x4, R36 ;  /* 0x0000000422229825 */ /* 0x002fcc00078e0024 */
[----:B------:R-:W2:Y:S01]  /*2db0*/  @!P1 LDG.E.64 R34, desc[UR12][R34.64] ;  /* 0x0000000c22229981 */ /* 0x000ea2000c1e1b00 */
[----:B------:R-:W-:Y:S01]  /*2dc0*/  HFMA2.MMA R36, -RZ, RZ, 0, 0 ;  /* 0x00000000ff247435 */ /* 0x000fe200000001ff */
[----:B------:R-:W0:Y:S01]  /*2dd0*/  S2UR UR14, SR_CgaCtaId ;  /* 0x00000000000e79c3 */ /* 0x000e220000008800 */
[----:B------:R-:W-:Y:S01]  /*2de0*/  UMOV UR5, 0x400 ;  /* 0x0000040000057882 */ /* 0x000fe20000000000 */
[----:B------:R-:W-:Y:S02]  /*2df0*/  USHF.L.U32 UR11, UR11, 0x3, URZ ;  /* 0x000000030b0b7899 */ /* 0x000fe4000800063f */
[----:B------:R-:W-:Y:S02]  /*2e00*/  UIADD3 UR5, UR5, 0x3480, URZ ;  /* 0x0000348005057890 */ /* 0x000fe4000fffe03f */
[----:B------:R-:W-:Y:S02]  /*2e10*/  ULOP3.LUT UR11, UR11, 0x8, URZ, 0xc0, !UPT ;  /* 0x000000080b0b7892 */ /* 0x000fe4000f8ec03f */
[----:B------:R-:W-:-:S04]  /*2e20*/  ULOP3.LUT UR4, UR4, 0x1, URZ, 0x3c, !UPT ;  /* 0x0000000104047892 */ /* 0x000fc8000f8e3c3f */
[----:B------:R-:W-:Y:S01]  /*2e30*/  IADD3 R61, R61, -UR11, RZ ;  /* 0x8000000b3d3d7c10 */ /* 0x000fe2000fffe0ff */
[----:B------:R-:W-:Y:S01]  /*2e40*/  UMOV UR11, UR9 ;  /* 0x00000009000b7c82 */ /* 0x000fe20008000000 */
[----:B0-----:R-:W-:-:S03]  /*2e50*/  ULEA UR5, UR14, UR5, 0x18 ;  /* 0x000000050e057291 */ /* 0x001fc6000f8ec03f */
[----:B------:R-:W-:-:S03]  /*2e60*/  ULDC.64 UR14, c[0x0][0x210] ;  /* 0x00008400000e7ab9 */ /* 0x000fc60000000a00 */
[----:B------:R-:W-:Y:S01]  /*2e70*/  LEA R60, R61, UR5, 0x3 ;  /* 0x000000053d3c7c11 */ /* 0x000fe2000f8e18ff */
[----:B--2---:R-:W-:Y:S01]  /*2e80*/  @!P1 FADD.FTZ R36, RZ, R34 ;  /* 0x00000022ff249221 */ /* 0x004fe20000010000 */
[----:B------:R-:W-:Y:S01]  /*2e90*/  MOV R34, RZ ;  /* 0x000000ff00227202 */ /* 0x000fe20000000f00 */
[----:B------:R-:W-:Y:S01]  /*2ea0*/  @!P1 FADD.FTZ R34, RZ, R35 ;  /* 0x00000023ff229221 */ /* 0x000fe20000010000 */
[----:B------:R-:W-:Y:S02]  /*2eb0*/  LOP3.LUT P1, RZ, R47, 0xffffff8f, RZ, 0xc0, !PT ;  /* 0xffffff8f2fff7812 */ /* 0x000fe4000782c0ff */
        /* <DEDUP_REMOVED lines=15> */
[----:B------:R-:W-:Y:S01]  /*2fb0*/  @!P1 FMUL.FTZ R34, R34, 9.7656251455191522837e-05 ;  /* 0x38cccccd22229820 */ /* 0x000fe20000410000 */
[----:B0-----:R-:W-:Y:S01]  /*2fc0*/  FADD.FTZ R35, R35, R36 ;  /* 0x0000002423237221 */ /* 0x001fe20000010000 */
[----:B------:R-:W-:-:S03]  /*2fd0*/  @!P1 SHF.R.U32.HI R36, RZ, 0x1, R47 ;  /* 0x00000001ff249819 */ /* 0x000fc6000001162f */
[----:B------:R-:W-:Y:S01]  /*2fe0*/  @!P1 FMUL.FTZ R35, R35, 9.7656251455191522837e-05 ;  /* 0x38cccccd23239820 */ /* 0x000fe20000410000 */
[----:B------:R-:W-:-:S05]  /*2ff0*/  @!P1 LOP3.LUT R36, R36, 0x7ffffff8, RZ, 0xc0, !PT ;  /* 0x7ffffff824249812 */ /* 0x000fca00078ec0ff */
[----:B------:R-:W-:Y:S01]  /*3000*/  @!P1 STS.64 [R36+UR5], R34 ;  /* 0x0000002224009988 */ /* 0x000fe20008000a05 */
[----:B------:R-:W-:Y:S01]  /*3010*/  UMOV UR5, UR10 ;  /* 0x0000000a00057c82 */ /* 0x000fe20008000000 */
[----:B------:R-:W-:Y:S06]  /*3020*/  BAR.SYNC.DEFER_BLOCKING 0x0 ;  /* 0x0000000000007b1d */ /* 0x000fec0000010000 */
[----:B------:R-:W0:Y:S02]  /*3030*/  LDS.64 R34, [R60] ;  /* 0x000000003c227984 */ /* 0x000e240000000a00 */
[C-C-:B0-----:R-:W-:Y:S01]  /*3040*/  FFMA.FTZ R37, R0.reuse, R6, -R34.reuse ;  /* 0x0000000600257223 */ /* 0x141fe20000010822 */
[C-C-:B------:R-:W-:Y:S01]  /*3050*/  FFMA.FTZ R47, R0.reuse, R12, -R34.reuse ;  /* 0x0000000c002f7223 */ /* 0x140fe20000010822 */
[C-C-:B------:R-:W-:Y:S01]  /*3060*/  FFMA.FTZ R59, R0.reuse, R18, -R34.reuse ;  /* 0x00000012003b7223 */ /* 0x140fe20000010822 */
[--C-:B------:R-:W-:Y:S01]  /*3070*/  FFMA.FTZ R61, R0, R22, -R34.reuse ;  /* 0x00000016003d7223 */ /* 0x100fe20000010822 */
[C-C-:B-----5:R-:W-:Y:S01]  /*3080*/  FFMA.FTZ R0, R3.reuse, R7, -R34.reuse ;  /* 0x0000000703007223 */ /* 0x160fe20000010822 */
[C-C-:B------:R-:W-:Y:S01]  /*3090*/  FFMA.FTZ R15, R3.reuse, R15, -R34.reuse ;  /* 0x0000000f030f7223 */ /* 0x140fe20000010822 */
[C-C-:B------:R-:W-:Y:S01]  /*30a0*/  FFMA.FTZ R6, R3.reuse, R19, -R34.reuse ;  /* 0x0000001303067223 */ /* 0x140fe20000010822 */
[--C-:B------:R-:W-:Y:S01]  /*30b0*/  FFMA.FTZ R12, R3, R23, -R34.reuse ;  /* 0x00000017030c7223 */ /* 0x100fe20000010822 */
[C-C-:B------:R-:W-:Y:S01]  /*30c0*/  FFMA.FTZ R3, R4.reuse, R8, -R34.reuse ;  /* 0x0000000804037223 */ /* 0x140fe20000010822 */
[C-C-:B------:R-:W-:Y:S01]  /*30d0*/  FFMA.FTZ R16, R4.reuse, R16, -R34.reuse ;  /* 0x0000001004107223 */ /* 0x140fe20000010822 */
[C-C-:B------:R-:W-:Y:S01]  /*30e0*/  FFMA.FTZ R20, R4.reuse, R20, -R34.reuse ;  /* 0x0000001404147223 */ /* 0x140fe20000010822 */
[--C-:B------:R-:W-:Y:S01]  /*30f0*/  FFMA.FTZ R7, R4, R24, -R34.reuse ;  /* 0x0000001804077223 */ /* 0x100fe20000010822 */
[----:B------:R-:W-:Y:S01]  /*3100*/  FFMA.FTZ R4, R5, R9, -R34 ;  /* 0x0000000905047223 */ /* 0x000fe20000010822 */
[-C--:B------:R-:W-:Y:S01]  /*3110*/  FFMA.FTZ R37, R50, -R35.reuse, R37 ;  /* 0x8000002332257223 */ /* 0x080fe20000010025 */
[-C--:B------:R-:W-:Y:S01]  /*3120*/  FFMA.FTZ R49, R49, -R35.reuse, R0 ;  /* 0x8000002331317223 */ /* 0x080fe20000010000 */
[-C--:B------:R-:W-:Y:S01]  /*3130*/  FFMA.FTZ R3, R48, -R35.reuse, R3 ;  /* 0x8000002330037223 */ /* 0x080fe20000010003 */
[----:B------:R-:W-:Y:S01]  /*3140*/  FFMA.FTZ R43, R43, -R35, R4 ;  /* 0x800000232b2b7223 */ /* 0x000fe20000010004 */
[C---:B------:R-:W-:Y:S01]  /*3150*/  FMUL.FTZ R37, R2.reuse, R37 ;  /* 0x0000002502257220 */ /* 0x040fe20000410000 */
[----:B------:R-:W-:Y:S01]  /*3160*/  FMUL.FTZ R0, R2, R49 ;  /* 0x0000003102007220 */ /* 0x000fe20000410000 */
[----:B------:R-:W-:Y:S01]  /*3170*/  FFMA.FTZ R17, R5, R17, -R34 ;  /* 0x0000001105117223 */ /* 0x000fe20000010822 */
[-C--:B------:R-:W-:Y:S01]  /*3180*/  FFMA.FTZ R47, R42, -R35.reuse, R47 ;  /* 0x800000232a2f7223 */ /* 0x080fe2000001002f */
[-C--:B------:R-:W-:Y:S01]  /*3190*/  FFMA.FTZ R15, R40, -R35.reuse, R15 ;  /* 0x80000023280f7223 */ /* 0x080fe2000001000f */
[----:B------:R-:W-:Y:S01]  /*31a0*/  FFMA.FTZ R11, R11, -R35, R6 ;  /* 0x800000230b0b7223 */ /* 0x000fe20000010006 */
[C---:B------:R-:W-:Y:S01]  /*31b0*/  FMUL.FTZ R3, R2.reuse, R3 ;  /* 0x0000000302037220 */ /* 0x040fe20000410000 */
[----:B------:R-:W-:Y:S01]  /*31c0*/  FMUL.FTZ R6, R2, R43 ;  /* 0x0000002b02067220 */ /* 0x000fe20000410000 */
[C-C-:B------:R-:W-:Y:S01]  /*31d0*/  FFMA.FTZ R21, R5.reuse, R21, -R34.reuse ;  /* 0x0000001505157223 */ /* 0x140fe20000010822 */
[----:B------:R-:W-:Y:S01]  /*31e0*/  FFMA.FTZ R34, R5, R25, -R34 ;  /* 0x0000001905227223 */ /* 0x000fe20000010822 */
[-C--:B------:R-:W-:Y:S01]  /*31f0*/  FFMA.FTZ R39, R39, -R35.reuse, R16 ;  /* 0x8000002327277223 */ /* 0x080fe20000010010 */
[----:B------:R-:W-:Y:S01]  /*3200*/  FFMA.FTZ R17, R38, -R35, R17 ;  /* 0x8000002326117223 */ /* 0x000fe20000010011 */
[----:B------:R-:W-:Y:S01]  /*3210*/  F2FP.F16.F32.PACK_AB R37, R0, R37 ;  /* 0x000000250025723e */ /* 0x000fe200000000ff */
[C---:B------:R-:W-:Y:S01]  /*3220*/  FMUL.FTZ R47, R2.reuse, R47 ;  /* 0x0000002f022f7220 */ /* 0x040fe20000410000 */
[----:B------:R-:W-:Y:S01]  /*3230*/  FMUL.FTZ R0, R2, R15 ;  /* 0x0000000f02007220 */ /* 0x000fe20000410000 */
[-C--:B------:R-:W-:Y:S01]  /*3240*/  FFMA.FTZ R7, R44, -R35.reuse, R7 ;  /* 0x800000232c077223 */ /* 0x080fe20000010007 */
[-C--:B------:R-:W-:Y:S01]  /*3250*/  FFMA.FTZ R59, R10, -R35.reuse, R59 ;  /* 0x800000230a3b7223 */ /* 0x080fe2000001003b */
[-C--:B------:R-:W-:Y:S01]  /*3260*/  FFMA.FTZ R13, R13, -R35.reuse, R20 ;  /* 0x800000230d0d7223 */ /* 0x080fe20000010014 */
[-C--:B------:R-:W-:Y:S01]  /*3270*/  FFMA.FTZ R21, R14, -R35.reuse, R21 ;  /* 0x800000230e157223 */ /* 0x080fe20000010015 */
[-C--:B------:R-:W-:Y:S01]  /*3280*/  FFMA.FTZ R61, R46, -R35.reuse, R61 ;  /* 0x800000232e3d7223 */ /* 0x080fe2000001003d */
[-C--:B------:R-:W-:Y:S01]  /*3290*/  FFMA.FTZ R45, R45, -R35.reuse, R12 ;  /* 0x800000232d2d7223 */ /* 0x080fe2000001000c */
[----:B------:R-:W-:Y:S01]  /*32a0*/  IADD3 R4, P1, R57, UR14, RZ ;  /* 0x0000000e39047c10 */ /* 0x000fe2000ff3e0ff */
[----:B------:R-:W-:Y:S01]  /*32b0*/  FFMA.FTZ R35, R41, -R35, R34 ;  /* 0x8000002329237223 */ /* 0x000fe20000010022 */
[----:B------:R-:W-:Y:S01]  /*32c0*/  F2FP.F16.F32.PACK_AB R3, R6, R3 ;  /* 0x000000030603723e */ /* 0x000fe200000000ff */
[C---:B------:R-:W-:Y:S01]  /*32d0*/  FMUL.FTZ R39, R2.reuse, R39 ;  /* 0x0000002702277220 */ /* 0x040fe20000410000 */
[C---:B------:R-:W-:Y:S01]  /*32e0*/  FMUL.FTZ R6, R2.reuse, R17 ;  /* 0x0000001102067220 */ /* 0x040fe20000410000 */
[----:B------:R-:W-:Y:S01]  /*32f0*/  FMUL.FTZ R9, R2, R7 ;  /* 0x0000000702097220 */ /* 0x000fe20000410000 */
[----:B------:R-:W-:Y:S01]  /*3300*/  F2FP.F16.F32.PACK_AB R47, R0, R47 ;  /* 0x0000002f002f723e */ /* 0x000fe200000000ff */
[----:B------:R-:W-:Y:S01]  /*3310*/  FMUL.FTZ R59, R2, R59 ;  /* 0x0000003b023b7220 */ /* 0x000fe20000410000 */
[----:B------:R-:W-:Y:S01]  /*3320*/  IADD3.X R5, R58, UR15, RZ, P1, !PT ;  /* 0x0000000f3a057c10 */ /* 0x000fe20008ffe4ff */
[C---:B------:R-:W-:Y:S01]  /*3330*/  FMUL.FTZ R8, R2.reuse, R11 ;  /* 0x0000000b02087220 */ /* 0x040fe20000410000 */
[----:B------:R-:W-:Y:S01]  /*3340*/  PRMT R7, R37, 0x7632, R7 ;  /* 0x0000763225077816 */ /* 0x000fe20000000007 */
[C---:B------:R-:W-:Y:S01]  /*3350*/  FMUL.FTZ R13, R2.reuse, R13 ;  /* 0x0000000d020d7220 */ /* 0x040fe20000410000 */
[----:B------:R-:W-:Y:S01]  /*3360*/  PRMT R0, R3, 0x7632, R0 ;  /* 0x0000763203007816 */ /* 0x000fe20000000000 */
[C---:B------:R-:W-:Y:S01]  /*3370*/  FMUL.FTZ R10, R2.reuse, R21 ;  /* 0x00000015020a7220 */ /* 0x040fe20000410000 */
[C---:B------:R-:W-:Y:S01]  /*3380*/  FMUL.FTZ R61, R2.reuse, R61 ;  /* 0x0000003d023d7220 */ /* 0x040fe20000410000 */
[C---:B------:R-:W-:Y:S01]  /*3390*/  FMUL.FTZ R12, R2.reuse, R45 ;  /* 0x0000002d020c7220 */ /* 0x040fe20000410000 */
[----:B------:R-:W-:Y:S01]  /*33a0*/  FMUL.FTZ R14, R2, R35 ;  /* 0x00000023020e7220 */ /* 0x000fe20000410000 */
[----:B------:R-:W-:Y:S01]  /*33b0*/  IADD3 R2, P1, R55, UR14, RZ ;  /* 0x0000000e37027c10 */ /* 0x000fe2000ff3e0ff */
[----:B------:R-:W-:Y:S01]  /*33c0*/  STG.E.U16 desc[UR12][R4.64], R37 ;  /* 0x0000002504007986 */ /* 0x000fe2000c10150c */
[----:B------:R-:W-:-:S02]  /*33d0*/  F2FP.F16.F32.PACK_AB R39, R6, R39 ;  /* 0x000000270627723e */ /* 0x000fc400000000ff */
[----:B------:R-:W-:Y:S01]  /*33e0*/  PRMT R11, R47, 0x7632, R11 ;  /* 0x000076322f0b7816 */ /* 0x000fe2000000000b */
[----:B------:R-:W-:Y:S01]  /*33f0*/  STG.E.U16 desc[UR12][R4.64+0x2], R7 ;  /* 0x0000020704007986 */ /* 0x000fe2000c10150c */
[----:B------:R-:W-:Y:S02]  /*3400*/  F2FP.F16.F32.PACK_AB R59, R8, R59 ;  /* 0x0000003b083b723e */ /* 0x000fe400000000ff */
[----:B------:R-:W-:Y:S01]  /*3410*/  F2FP.F16.F32.PACK_AB R13, R10, R13 ;  /* 0x0000000d0a0d723e */ /* 0x000fe200000000ff */
[----:B------:R0:W-:Y:S01]  /*3420*/  STG.E.U16 desc[UR12][R4.64+0x4], R3 ;  /* 0x0000040304007986 */ /* 0x0001e2000c10150c */
[----:B------:R-:W-:Y:S02]  /*3430*/  F2FP.F16.F32.PACK_AB R61, R12, R61 ;  /* 0x0000003d0c3d723e */ /* 0x000fe400000000ff */
[----:B------:R-:W-:Y:S01]  /*3440*/  F2FP.F16.F32.PACK_AB R9, R14, R9 ;  /* 0x000000090e09723e */ /* 0x000fe200000000ff */
[----:B------:R1:W-:Y:S01]  /*3450*/  STG.E.U16 desc[UR12][R4.64+0x6], R0 ;  /* 0x0000060004007986 */ /* 0x0003e2000c10150c */
[----:B0-----:R-:W-:-:S02]  /*3460*/  IADD3.X R3, R56, UR15, RZ, P1, !PT ;  /* 0x0000000f38037c10 */ /* 0x001fc40008ffe4ff */
[----:B------:R-:W-:Y:S02]  /*3470*/  IADD3 R6, P1, R53, UR14, RZ ;  /* 0x0000000e35067c10 */ /* 0x000fe4000ff3e0ff */
[----:B-1----:R-:W-:Y:S01]  /*3480*/  PRMT R5, R39, 0x7632, R5 ;  /* 0x0000763227057816 */ /* 0x002fe20000000005 */
[----:B------:R-:W-:Y:S01]  /*3490*/  STG.E.U16 desc[UR12][R2.64], R47 ;  /* 0x0000002f02007986 */ /* 0x000fe2000c10150c */
[----:B------:R-:W-:Y:S02]  /*34a0*/  IADD3.X R7, R54, UR15, RZ, P1, !PT ;  /* 0x0000000f36077c10 */ /* 0x000fe40008ffe4ff */
[----:B------:R-:W-:Y:S01]  /*34b0*/  PRMT R0, R13, 0x7632, R0 ;  /* 0x000076320d007816 */ /* 0x000fe20000000000 */
[----:B------:R-:W-:Y:S01]  /*34c0*/  STG.E.U16 desc[UR12][R2.64+0x2], R11 ;  /* 0x0000020b02007986 */ /* 0x000fe2000c10150c */
[----:B------:R-:W-:-:S03]  /*34d0*/  IADD3 R4, P1, R51, UR14, RZ ;  /* 0x0000000e33047c10 */ /* 0x000fc6000ff3e0ff */
[----:B------:R-:W-:Y:S04]  /*34e0*/  STG.E.U16 desc[UR12][R2.64+0x4], R39 ;  /* 0x0000042702007986 */ /* 0x000fe8000c10150c */
[----:B------:R0:W-:Y:S04]  /*34f0*/  STG.E.U16 desc[UR12][R2.64+0x6], R5 ;  /* 0x0000060502007986 */ /* 0x0001e8000c10150c */
[----:B------:R-:W-:Y:S04]  /*3500*/  STG.E.U16 desc[UR12][R6.64], R59 ;  /* 0x0000003b06007986 */ /* 0x000fe8000c10150c */
[----:B------:R-:W-:Y:S01]  /*3510*/  STG.E.U16 desc[UR12][R6.64+0x4], R13 ;  /* 0x0000040d06007986 */ /* 0x000fe2000c10150c */
[----:B0-----:R-:W-:-:S03]  /*3520*/  PRMT R3, R59, 0x7632, R3 ;  /* 0x000076323b037816 */ /* 0x001fc60000000003 */
[----:B------:R-:W-:Y:S01]  /*3530*/  STG.E.U16 desc[UR12][R6.64+0x6], R0 ;  /* 0x0000060006007986 */ /* 0x000fe2000c10150c */
[----:B------:R-:W-:Y:S02]  /*3540*/  IADD3.X R5, R52, UR15, RZ, P1, !PT ;  /* 0x0000000f34057c10 */ /* 0x000fe40008ffe4ff */
[----:B------:R-:W-:Y:S01]  /*3550*/  PRMT R2, R61, 0x7632, R2 ;  /* 0x000076323d027816 */ /* 0x000fe20000000002 */
[----:B------:R0:W-:Y:S04]  /*3560*/  STG.E.U16 desc[UR12][R6.64+0x2], R3 ;  /* 0x0000020306007986 */ /* 0x0001e8000c10150c */
[----:B------:R2:W-:Y:S04]  /*3570*/  STG.E.U16 desc[UR12][R4.64], R61 ;  /* 0x0000003d04007986 */ /* 0x0005e8000c10150c */
[----:B------:R2:W-:Y:S01]  /*3580*/  STG.E.U16 desc[UR12][R4.64+0x2], R2 ;  /* 0x0000020204007986 */ /* 0x0005e2000c10150c */
[----:B0-----:R-:W-:-:S03]  /*3590*/  PRMT R7, R9, 0x7632, R7 ;  /* 0x0000763209077816 */ /* 0x001fc60000000007 */
[----:B------:R2:W-:Y:S04]  /*35a0*/  STG.E.U16 desc[UR12][R4.64+0x4], R9 ;  /* 0x0000040904007986 */ /* 0x0005e8000c10150c */
[----:B------:R2:W-:Y:S01]  /*35b0*/  STG.E.U16 desc[UR12][R4.64+0x6], R7 ;  /* 0x0000060704007986 */ /* 0x0005e2000c10150c */
[----:B------:R-:W-:Y:S05]  /*35c0*/  @!P0 BRA `(.L_x_1797) ;  /* 0xffffffcc00c48947 */ /* 0x000fea000383ffff */
.L_x_1785:
        /* <DEDUP_REMOVED lines=12> */
[----:B--2---:R-:W-:Y:S01]  /*3690*/  IMAD.MOV.U32 R5, RZ, RZ, 0x14 ;  /* 0x00000014ff057424 */ /* 0x004fe200078e00ff */
        /* <DEDUP_REMOVED lines=30> */
[----:B------:R-:W-:Y:S01]  /*3880*/  SEL R48, R15, RZ, P0 ;  /* 0x000000ff0f307207 */ /* 0x000fe20000000000 */
[----:B------:R-:W-:Y:S01]  /*3890*/  VIADD R51, R51, 0x1 ;  /* 0x0000000133337836 */ /* 0x000fe20000000000 */
[C---:B------:R-:W-:Y:S02]  /*38a0*/  IADD3 R7, P0, R0.reuse, 0xa, RZ ;  /* 0x0000000a00077810 */ /* 0x040fe40007f1e0ff */
[----:B------:R-:W-:-:S02]  /*38b0*/  IADD3 R8, P1, R0, 0x14, RZ ;  /* 0x0000001400087810 */ /* 0x000fc40007f3e0ff */
[----:B------:R-:W-:Y:S02]  /*38c0*/  IADD3 R9, P2, R0, 0x1e, RZ ;  /* 0x0000001e00097810 */ /* 0x000fe40007f5e0ff */
[----:B------:R-:W-:Y:S02]  /*38d0*/  SHF.L.U64.HI R48, R49, 0x4, R48 ;  /* 0x0000000431307819 */ /* 0x000fe40000010230 */
[----:B------:R-:W-:Y:S02]  /*38e0*/  LOP3.LUT R10, R56, 0xf, RZ, 0xc0, !PT ;  /* 0x0000000f380a7812 */ /* 0x000fe400078ec0ff */
[----:B------:R-:W-:Y:S02]  /*38f0*/  IADD3.X R11, RZ, RZ, RZ, P0, !PT ;  /* 0x000000ffff0b7210 */ /* 0x000fe400007fe4ff */
[----:B------:R-:W-:Y:S02]  /*3900*/  IADD3.X R12, RZ, RZ, RZ, P1, !PT ;  /* 0x000000ffff0c7210 */ /* 0x000fe40000ffe4ff */
[----:B------:R-:W-:-:S02]  /*3910*/  IADD3.X R13, RZ, RZ, RZ, P2, !PT ;  /* 0x000000ffff0d7210 */ /* 0x000fc400017fe4ff */
[----:B------:R-:W-:Y:S02]  /*3920*/  SHF.L.U32 R49, R49, 0x4, RZ ;  /* 0x0000000431317819 */ /* 0x000fe400000006ff */
[----:B------:R-:W-:Y:S02]  /*3930*/  LOP3.LUT R50, R50, 0x3, RZ, 0xc0, !PT ;  /* 0x0000000332327812 */ /* 0x000fe400078ec0ff */
[----:B------:R-:W-:-:S07]  /*3940*/  LOP3.LUT R51, R51, 0x3, RZ, 0xc0, !PT ;  /* 0x0000000333337812 */ /* 0x000fce00078ec0ff */
.L_x_1814:
[----:B------:R-:W-:Y:S01]  /*3950*/  ISETP.GT.U32.AND P0, PT, R49, R0, PT ;  /* 0x000000003100720c */ /* 0x000fe20003f04070 */
[----:B------:R-:W-:Y:S01]  /*3960*/  BSSY B0, `(.L_x_1798) ;  /* 0x00000ad000007945 */ /* 0x000fe20003800000 */
[----:B0-----:R-:W-:Y:S01]  /*3970*/  HFMA2.MMA R52, -RZ, RZ, 0, 0 ;  /* 0x00000000ff347435 */ /* 0x001fe200000001ff */
[----:B------:R-:W-:Y:S02]  /*3980*/  MOV R55, RZ ;  /* 0x000000ff00377202 */ /* 0x000fe40000000f00 */
[----:B------:R-:W-:-:S13]  /*3990*/  ISETP.GT.AND.EX P0, PT, R48, RZ, PT, P0 ;  /* 0x000000ff3000720c */ /* 0x000fda0003f04300 */
[----:B-1234-:R-:W-:Y:S05]  /*39a0*/  @!P0 BRA `(.L_x_1799) ;  /* 0x0000000800a08947 */ /* 0x01efea0003800000 */
[----:B------:R-:W-:Y:S01]  /*39b0*/  ISETP.NE.U32.AND P1, PT, R51, RZ, PT ;  /* 0x000000ff3300720c */ /* 0x000fe20003f25070 */
[----:B------:R-:W-:Y:S01]  /*39c0*/  BSSY B1, `(.L_x_1800) ;  /* 0x0000026000017945 */ /* 0x000fe20003800000 */
[----:B------:R-:W-:Y:S02]  /*39d0*/  IADD3 R15, P2, P3, -R2, -0x11, -R0 ;  /* 0xffffffef020f7810 */ /* 0x000fe40007b5e900 */
[----:B------:R-:W-:Y:S02]  /*39e0*/  CS2R R52, SRZ ;  /* 0x0000000000347805 */ /* 0x000fe4000001ff00 */
[----:B------:R-:W-:Y:S02]  /*39f0*/  ISETP.NE.AND.EX P1, PT, RZ, RZ, PT, P1 ;  /* 0x000000ffff00720c */ /* 0x000fe40003f25310 */
[----:B------:R-:W-:Y:S02]  /*3a00*/  MOV R14, 0xffffffff ;  /* 0xffffffff000e7802 */ /* 0x000fe40000000f00 */
[----:B------:R-:W-:-:S02]  /*3a10*/  ISETP.GE.U32.AND P0, PT, R15, 0x1e, PT ;  /* 0x0000001e0f00780c */ /* 0x000fc40003f06070 */
[----:B------:R-:W-:Y:S02]  /*3a20*/  IADD3.X R14, ~R3, -0x1, R14, P2, P3 ;  /* 0xffffffff030e7810 */ /* 0x000fe400017e650e */
[----:B------:R-:W-:Y:S02]  /*3a30*/  LOP3.LUT R15, R56, 0x1f, RZ, 0xc0, !PT ;  /* 0x0000001f380f7812 */ /* 0x000fe400078ec0ff */
[----:B------:R-:W-:Y:S02]  /*3a40*/  ISETP.GE.U32.AND.EX P0, PT, R14, RZ, PT, P0 ;  /* 0x000000ff0e00720c */ /* 0x000fe40003f06100 */
[----:B------:R-:W-:Y:S02]  /*3a50*/  IADD3 R14, P2, R15, R6, RZ ;  /* 0x000000060f0e7210 */ /* 0x000fe40007f5e0ff */
[----:B------:R-:W-:Y:S02]  /*3a60*/  MOV R55, RZ ;  /* 0x000000ff00377202 */ /* 0x000fe40000000f00 */
[----:B------:R-:W-:-:S02]  /*3a70*/  MOV R54, R0 ;  /* 0x0000000000367202 */ /* 0x000fc40000000f00 */
        /* <DEDUP_REMOVED lines=12> */
[----:B------:R-:W-:-:S10]  /*3b40*/  IMAD.MOV.U32 R53, RZ, RZ, R11 ;  /* 0x000000ffff357224 */ /* 0x000fd400078e000b */
        /* <DEDUP_REMOVED lines=13> */
.L_x_1801:
[----:B------:R-:W-:Y:S05]  /*3c20*/  BSYNC B1 ;  /* 0x0000000000017941 */ /* 0x000fea0003800000 */
.L_x_1800:
[----:B------:R-:W-:Y:S05]  /*3c30*/  @!P0 BRA `(.L_x_1799) ;  /* 0x0000000400fc8947 */ /* 0x000fea0003800000 */
[----:B------:R-:W-:Y:S01]  /*3c40*/  SHF.L.U64.HI R15, R14, 0x1, R15 ;  /* 0x000000010e0f7819 */ /* 0x000fe2000001020f */
[C---:B------:R-:W-:Y:S01]  /*3c50*/  IMAD R17, R53.reuse, 0x500, RZ ;  /* 0x0000050035117824 */ /* 0x040fe200078e02ff */
[----:B------:R-:W-:Y:S01]  /*3c60*/  IADD3 R16, P2, -R54, R49, RZ ;  /* 0x0000003136107210 */ /* 0x000fe20007f5e1ff */
        /* <DEDUP_REMOVED lines=17> */
.L_x_1804:
        /* <DEDUP_REMOVED lines=55> */
.L_x_1803:
[----:B------:R-:W-:Y:S05]  /*40f0*/  BSYNC B1 ;  /* 0x0000000000017941 */ /* 0x000fea0003800000 */
.L_x_1802:
        /* <DEDUP_REMOVED lines=35> */
.L_x_1806:
[----:B------:R-:W-:Y:S05]  /*4330*/  BSYNC B1 ;  /* 0x0000000000017941 */ /* 0x000fea0003800000 */
.L_x_1805:
        /* <DEDUP_REMOVED lines=15> */
.L_x_1799:
[----:B------:R-:W-:Y:S05]  /*4430*/  BSYNC B0 ;  /* 0x0000000000007941 */ /* 0x000fea0003800000 */
.L_x_1798:
        /* <DEDUP_REMOVED lines=50> */
.L_x_1823:
        /* <DEDUP_REMOVED lines=46> */
.L_x_1833:
        /* <DEDUP_REMOVED lines=41> */
.L_x_1843:
[----:B--2---:R-:W-:Y:S01]  /*4cd0*/  FADD.FTZ R15, R14, R30 ;  /* 0x0000001e0e0f7221 */ /* 0x004fe20000010000 */
[----:B------:R-:W-:-:S04]  /*4ce0*/  @!P1 F2FP.F16.F32.PACK_AB R14, RZ, R24 ;  /* 0x00000018ff0e923e */ /* 0x000fc800000000ff */
[----:B------:R-:W-:Y:S01]  /*4cf0*/  @!P1 F2FP.F16.F32.PACK_AB R15, RZ, R15 ;  /* 0x0000000fff0f923e */ /* 0x000fe200000000ff */
[----:B------:R3:W-:Y:S03]  /*4d00*/  @!P1 STG.E.U16 desc[UR12][R16.64+0x50], R14 ;  /* 0x0000500e10009986 */ /* 0x0007e6000c10150c */
[----:B------:R-:W-:Y:S02]  /*4d10*/  PRMT R20, R15, 0x7610, R20 ;  /* 0x000076100f147816 */ /* 0x000fe40000000014 */
[----:B------:R-:W-:-:S03]  /*4d20*/  LEA.HI R15, R56, 0x3c, RZ, 0x1c ;  /* 0x0000003c380f7811 */ /* 0x000fc600078fe0ff */
[----:B------:R3:W-:Y:S04]  /*4d30*/  @!P1 STG.E.U16 desc[UR12][R18.64+0x50], R20 ;  /* 0x0000501412009986 */ /* 0x0007e8000c10150c */
.L_x_1809:
[----:B------:R-:W-:Y:S05]  /*4d40*/  BSYNC B0 ;  /* 0x0000000000007941 */ /* 0x000fea0003800000 */
.L_x_1808:
        /* <DEDUP_REMOVED lines=13> */
[C---:B------:R-:W-:Y:S01]  /*4e20*/  @!P0 VIADD R18, R15.reuse, 0x14 ;  /* 0x000000140f128836 */ /* 0x040fe20000000000 */
[C---:B------:R-:W-:Y:S01]  /*4e30*/  @!P0 SHF.L.U32 R19, R10.reuse, 0x1, RZ ;  /* 0x000000010a138819 */ /* 0x040fe200000006ff */
[----:B------:R-:W-:Y:S01]  /*4e40*/  IMAD.MOV.U32 R27, RZ, RZ, 0xffff ;  /* 0x0000ffffff1b7424 */ /* 0x000fe200078e00ff */
[----:B------:R-:W-:Y:S01]  /*4e50*/  @!P0 LEA R23, R10, UR4, 0x7 ;  /* 0x000000040a178c11 */ /* 0x000fe2000f8e38ff */
[----:B------:R-:W-:Y:S01]  /*4e60*/  IMAD.MOV.U32 R32, RZ, RZ, RZ ;  /* 0x000000ffff207224 */ /* 0x000fe200078e00ff */
[----:B------:R-:W-:Y:S01]  /*4e70*/  @!P0 LOP3.LUT R18, R18, R19, RZ, 0x3c, !PT ;  /* 0x0000001312128212 */ /* 0x000fe200078e3cff */
[----:B------:R-:W-:Y:S01]  /*4e80*/  IMAD.MOV.U32 R40, RZ, RZ, 0xffff ;  /* 0x0000ffffff287424 */ /* 0x000fe200078e00ff */
[----:B------:R-:W-:Y:S02]  /*4e90*/  @!P0 SHF.L.U32 R22, R10, 0x1, RZ ;  /* 0x000000010a168819 */ /* 0x000fe400000006ff */
[----:B------:R-:W-:Y:S02]  /*4ea0*/  @!P0 LEA R18, R18, R23, 0x2 ;  /* 0x0000001712128211 */ /* 0x000fe400078e10ff */
[----:B------:R-:W-:-:S02]  /*4eb0*/  @!P0 IADD3 R21, R15, 0x28, RZ ;  /* 0x000000280f158810 */ /* 0x000fc40007ffe0ff */
[C---:B------:R-:W-:Y:S01]  /*4ec0*/  @!P0 LEA R24, R10.reuse, UR4, 0x7 ;  /* 0x000000040a188c11 */ /* 0x040fe2000f8e38ff */
[----:B------:R-:W3:Y:S01]  /*4ed0*/  @!P0 LDS R20, [R18] ;  /* 0x0000000012148984 */ /* 0x000ee20000000800 */
[----:B------:R-:W-:Y:S02]  /*4ee0*/  @!P0 LOP3.LUT R21, R21, R22, RZ, 0x3c, !PT ;  /* 0x0000001615158212 */ /* 0x000fe400078e3cff */
        /* <DEDUP_REMOVED lines=13> */
[----:B------:R-:W-:Y:S01]  /*4fc0*/  MOV R24, RZ ;  /* 0x000000ff00187202 */ /* 0x000fe20000000f00 */
[----:B--2---:R-:W2:Y:S01]  /*4fd0*/  SHFL.BFLY PT, R30, R14, 0x8, 0x101f ;  /* 0x0d101f000e1e7f89 */ /* 0x004ea200000e0000 */
[----:B------:R-:W-:-:S02]  /*4fe0*/  MOV R34, RZ ;  /* 0x000000ff00227202 */ /* 0x000fc40000000f00 */
[----:B------:R-:W-:Y:S01]  /*4ff0*/  MOV R35, 0xffff ;  /* 0x0000ffff00237802 */ /* 0x000fe20000000f00 */
[----:B------:R-:W4:Y:S01]  /*5000*/  @!P0 LDS R22, [R39] ;  /* 0x0000000027168984 */ /* 0x000f220000000800 */
[----:B0-----:R-:W-:Y:S02]  /*5010*/  MOV R18, RZ ;  /* 0x000000ff00127202 */ /* 0x001fe40000000f00 */
[----:B------:R-:W-:Y:S02]  /*5020*/  MOV R28, 0xffff ;  /* 0x0000ffff001c7802 */ /* 0x000fe40000000f00 */
[----:B------:R-:W-:Y:S02]  /*5030*/  MOV R26, 0xffff ;  /* 0x0000ffff001a7802 */ /* 0x000fe40000000f00 */
[----:B------:R-:W-:Y:S02]  /*5040*/  MOV R41, 0xffff ;  /* 0x0000ffff00297802 */ /* 0x000fe40000000f00 */
[----:B------:R-:W-:-:S02]  /*5050*/  MOV R43, 0xffff ;  /* 0x0000ffff002b7802 */ /* 0x000fc40000000f00 */
[----:B---3--:R-:W-:Y:S02]  /*5060*/  @!P0 MOV R32, R20 ;  /* 0x0000001400208202 */ /* 0x008fe40000000f00 */
[----:B------:R0:W-:Y:S01]  /*5070*/  @!P0 LDS R20, [R39+0x500] ;  /* 0x0005000027148984 */ /* 0x0001e20000000800 */
[----:B-1----:R-:W-:Y:S01]  /*5080*/  FADD.FTZ R25, R17, R16 ;  /* 0x0000001011197221 */ /* 0x002fe20000010000 */
[----:B------:R-:W-:Y:S02]  /*5090*/  MOV R16, 0xffff ;  /* 0x0000ffff00107802 */ /* 0x000fe40000000f00 */
[----:B------:R-:W1:Y:S01]  /*50a0*/  SHFL.BFLY PT, R31, R32, 0x8, 0x101f ;  /* 0x0d101f00201f7f89 */ /* 0x000e6200000e0000 */
[----:B------:R-:W-:Y:S01]  /*50b0*/  @!P0 MOV R34, R21 ;  /* 0x0000001500228202 */ /* 0x000fe20000000f00 */
[----:B--2---:R-:W-:Y:S01]  /*50c0*/  FADD.FTZ R17, R30, R14 ;  /* 0x0000000e1e117221 */ /* 0x004fe20000010000 */
[----:B------:R-:W-:Y:S01]  /*50d0*/  MOV R30, 0xffff ;  /* 0x0000ffff001e7802 */ /* 0x000fe20000000f00 */
[----:B------:R-:W2:Y:S01]  /*50e0*/  SHFL.BFLY PT, R16, R25, 0x4, 0x101f ;  /* 0x0c901f0019107f89 */ /* 0x000ea200000e0000 */
[----:B------:R-:W-:-:S02]  /*50f0*/  @!P0 MOV R23, R38 ;  /* 0x0000002600178202 */ /* 0x000fc40000000f00 */
[----:B------:R-:W-:Y:S01]  /*5100*/  MOV R38, 0xffff ;  /* 0x0000ffff00267802 */ /* 0x000fe20000000f00 */
[----:B------:R-:W3:Y:S01]  /*5110*/  SHFL.BFLY PT, R33, R34, 0x8, 0x101f ;  /* 0x0d101f0022217f89 */ /* 0x000ee200000e0000 */
[----:B------:R-:W-:Y:S02]  /*5120*/  @!P0 MOV R24, R37 ;  /* 0x0000002500188202 */ /* 0x000fe40000000f00 */
[----:B------:R-:W-:Y:S01]  /*5130*/  MOV R37, 0xffff ;  /* 0x0000ffff00257802 */ /* 0x000fe20000000f00 */
[----:B------:R-:W5:Y:S01]  /*5140*/  SHFL.BFLY PT, R30, R17, 0x4, 0x101f ;  /* 0x0c901f00111e7f89 */ /* 0x000f6200000e0000 */
[----:B------:R-:W-:Y:S02]  /*5150*/  MOV R21, RZ ;  /* 0x000000ff00157202 */ /* 0x000fe40000000f00 */
[----:B0-----:R-:W-:Y:S01]  /*5160*/  MOV R39, 0xffff ;  /* 0x0000ffff00277802 */ /* 0x001fe20000000f00 */
[----:B------:R-:W0:Y:S04]  /*5170*/  SHFL.BFLY PT, R38, R23, 0x8, 0x101f ;  /* 0x0d101f0017267f89 */ /* 0x000e2800000e0000 */
[----:B------:R-:W0:Y:S01]  /*5180*/  SHFL.BFLY PT, R37, R24, 0x8, 0x101f ;  /* 0x0d101f0018257f89 */ /* 0x000e2200000e0000 */
[----:B----4-:R-:W-:Y:S01]  /*5190*/  @!P0 MOV R21, R22 ;  /* 0x0000001600158202 */ /* 0x010fe20000000f00 */
[----:B------:R-:W-:-:S02]  /*51a0*/  IMAD.MOV.U32 R22, RZ, RZ, 0xffff ;  /* 0x0000ffffff167424 */ /* 0x000fc400078e00ff */
        /* <DEDUP_REMOVED lines=29> */
[----:B------:R-:W-:Y:S01]  /*5380*/  IMAD.MOV.U32 R18, RZ, RZ, 0xffff ;  /* 0x0000ffffff127424 */ /* 0x000fe200078e00ff */
[----:B------:R-:W-:Y:S01]  /*5390*/  MOV R23, 0xffff ;  /* 0x0000ffff00177802 */ /* 0x000fe20000000f00 */
[----:B------:R-:W3:Y:S01]  /*53a0*/  SHFL.BFLY PT, R19, R16, 0x1, 0x101f ;  /* 0x0c301f0010137f89 */ /* 0x000ee200000e0000 */
[----:B-1----:R-:W-:Y:S01]  /*53b0*/  FADD.FTZ R36, R33, R36 ;  /* 0x0000002421247221 */ /* 0x002fe20000010000 */
[----:B------:R-:W-:-:S02]  /*53c0*/  MOV R33, 0xffff ;  /* 0x0000ffff00217802 */ /* 0x000fc40000000f00 */
        /* <DEDUP_REMOVED lines=8> */
[----:B------:R-:W5:Y:S01]  /*5450*/  SHFL.BFLY PT, R24, R37, 0x2, 0x101f ;  /* 0x0c501f0025187f89 */ /* 0x000f6200000e0000 */
[----:B0-----:R-:W-:-:S03]  /*5460*/  FADD.FTZ R42, R42, R41 ;  /* 0x000000292a2a7221 */ /* 0x001fc60000010000 */
[----:B------:R-:W0:Y:S01]  /*5470*/  SHFL.BFLY PT, R20, R31, 0x4, 0x101f ;  /* 0x0c901f001f147f89 */ /* 0x000e2200000e0000 */
[----:B------:R-:W-:-:S03]  /*5480*/  IADD3 R41, R15, R6, RZ ;  /* 0x000000060f297210 */ /* 0x000fc60007ffe0ff */
[----:B------:R-:W0:Y:S01]  /*5490*/  SHFL.BFLY PT, R14, R17, 0x1, 0x101f ;  /* 0x0c301f00110e7f89 */ /* 0x000e2200000e0000 */
[----:B---3--:R-:W-:Y:S01]  /*54a0*/  FADD.FTZ R16, R16, R19 ;  /* 0x0000001310107221 */ /* 0x008fe20000010000 */
[----:B-1----:R-:W-:Y:S02]  /*54b0*/  FADD.FTZ R35, R35, R18 ;  /* 0x0000001223237221 */ /* 0x002fe40000010000 */
[----:B------:R-:W1:Y:S02]  /*54c0*/  SHFL.BFLY PT, R43, R42, 0x2, 0x101f ;  /* 0x0c501f002a2b7f89 */ /* 0x000e6400000e0000 */
[----:B------:R-:W-:Y:S01]  /*54d0*/  @!P0 F2FP.F16.F32.PACK_AB R30, RZ, R16 ;  /* 0x00000010ff1e823e */ /* 0x000fe200000000ff */
[----:B------:R-:W3:Y:S01]  /*54e0*/  @!P0 LDC.64 R18, c[0x0][0x220] ;  /* 0x00008800ff128b82 */ /* 0x000ee20000000a00 */
[----:B--2---:R-:W-:Y:S01]  /*54f0*/  FADD.FTZ R36, R36, R21 ;  /* 0x0000001524247221 */ /* 0x004fe20000010000 */
[----:B------:R-:W2:Y:S01]  /*5500*/  SHFL.BFLY PT, R34, R35, 0x1, 0x101f ;  /* 0x0c301f0023227f89 */ /* 0x000ea200000e0000 */
[----:B----4-:R-:W-:-:S03]  /*5510*/  FADD.FTZ R38, R38, R23 ;  /* 0x0000001726267221 */ /* 0x010fc60000010000 */
[----:B------:R-:W4:Y:S02]  /*5520*/  SHFL.BFLY PT, R33, R36, 0x1, 0x101f ;  /* 0x0c301f0024217f89 */ /* 0x000f2400000e0000 */
[----:B------:R-:W4:Y:S01]  /*5530*/  @!P0 LDC.64 R22, c[0x0][0x220] ;  /* 0x00008800ff168b82 */ /* 0x000f220000000a00 */
[----:B-----5:R-:W-:Y:S01]  /*5540*/  FADD.FTZ R37, R37, R24 ;  /* 0x0000001825257221 */ /* 0x020fe20000010000 */
[----:B------:R-:W5:Y:S01]  /*5550*/  SHFL.BFLY PT, R39, R38, 0x1, 0x101f ;  /* 0x0c301f0026277f89 */ /* 0x000f6200000e0000 */
[----:B0-----:R-:W-:-:S03]  /*5560*/  FADD.FTZ R31, R31, R20 ;  /* 0x000000141f1f7221 */ /* 0x001fc60000010000 */
[----:B------:R-:W0:Y:S02]  /*5570*/  SHFL.BFLY PT, R40, R37, 0x1, 0x101f ;  /* 0x0c301f0025287f89 */ /* 0x000e2400000e0000 */
[----:B------:R-:W0:Y:S01]  /*5580*/  @!P0 LDC.64 R24, c[0x0][0x218] ;  /* 0x00008600ff188b82 */ /* 0x000e220000000a00 */
[----:B------:R-:W-:Y:S01]  /*5590*/  FADD.FTZ R44, R17, R14 ;  /* 0x0000000e112c7221 */ /* 0x000fe20000010000 */
[----:B------:R-:W0:Y:S04]  /*55a0*/  SHFL.BFLY PT, R32, R31, 0x2, 0x101f ;  /* 0x0c501f001f207f89 */ /* 0x000e2800000e0000 */
[----:B------:R-:W-:Y:S01]  /*55b0*/  @!P0 F2FP.F16.F32.PACK_AB R44, RZ, R44 ;  /* 0x0000002cff2c823e */ /* 0x000fe200000000ff */
[----:B-1----:R-:W-:Y:S01]  /*55c0*/  FADD.FTZ R42, R42, R43 ;  /* 0x0000002b2a2a7221 */ /* 0x002fe20000010000 */
[----:B------:R-:W1:Y:S01]  /*55d0*/  @!P0 LDC.64 R20, c[0x0][0x218] ;  /* 0x00008600ff148b82 */ /* 0x000e620000000a00 */
[----:B---3--:R-:W-:-:S04]  /*55e0*/  @!P0 IMAD.WIDE R18, R41, 0x2, R18 ;  /* 0x0000000229128825 */ /* 0x008fc800078e0212 */
[----:B--2---:R-:W-:Y:S01]  /*55f0*/  FADD.FTZ R34, R35, R34 ;  /* 0x0000002223227221 */ /* 0x004fe20000010000 */
[----:B------:R-:W-:Y:S01]  /*5600*/  MOV R35, 0xffff ;  /* 0x0000ffff00237802 */ /* 0x000fe20000000f00 */
[----:B----4-:R-:W-:Y:S01]  /*5610*/  FADD.FTZ R33, R36, R33 ;  /* 0x0000002124217221 */ /* 0x010fe20000010000 */
[----:B------:R-:W2:Y:S01]  /*5620*/  @!P0 LDC.64 R16, c[0x0][0x218] ;  /* 0x00008600ff108b82 */ /* 0x000ea20000000a00 */
[----:B------:R-:W-:-:S04]  /*5630*/  @!P0 IMAD.WIDE R22, R41, 0x2, R22 ;  /* 0x0000000229168825 */ /* 0x000fc800078e0216 */
[----:B-----5:R-:W-:Y:S01]  /*5640*/  FADD.FTZ R38, R38, R39 ;  /* 0x0000002726267221 */ /* 0x020fe20000010000 */
[----:B------:R-:W3:Y:S01]  /*5650*/  SHFL.BFLY PT, R35, R42, 0x1, 0x101f ;  /* 0x0c301f002a237f89 */ /* 0x000ee200000e0000 */
[----:B0-----:R-:W-:-:S03]  /*5660*/  FADD.FTZ R37, R37, R40 ;  /* 0x0000002825257221 */ /* 0x001fc60000010000 */
[----:B------:R-:W-:Y:S01]  /*5670*/  @!P0 F2FP.F16.F32.PACK_AB R26, RZ, R38 ;  /* 0x00000026ff1a823e */ /* 0x000fe200000000ff */
[----:B------:R-:W0:Y:S01]  /*5680*/  @!P0 LDC.64 R14, c[0x0][0x220] ;  /* 0x00008800ff0e8b82 */ /* 0x000e220000000a00 */
[----:B------:R-:W-:-:S04]  /*5690*/  @!P0 IMAD.WIDE R24, R41, 0x2, R24 ;  /* 0x0000000229188825 */ /* 0x000fc800078e0218 */
[----:B------:R-:W-:Y:S01]  /*56a0*/  FADD.FTZ R31, R31, R32 ;  /* 0x000000201f1f7221 */ /* 0x000fe20000010000 */
[----:B------:R4:W-:Y:S01]  /*56b0*/  @!P0 STG.E.U16 desc[UR12][R24.64], R30 ;  /* 0x0000001e18008986 */ /* 0x0009e2000c10150c */
[----:B-1----:R-:W-:-:S03]  /*56c0*/  @!P0 IMAD.WIDE R20, R41, 0x2, R20 ;  /* 0x0000000229148825 */ /* 0x002fc600078e0214 */
[----:B------:R1:W-:Y:S01]  /*56d0*/  @!P0 STG.E.U16 desc[UR12][R22.64], R44 ;  /* 0x0000002c16008986 */ /* 0x0003e2000c10150c */
[----:B--2---:R-:W-:Y:S01]  /*56e0*/  @!P0 IMAD.WIDE R16, R41, 0x2, R16 ;  /* 0x0000000229108825 */ /* 0x004fe200078e0210 */
[----:B----4-:R-:W-:-:S03]  /*56f0*/  @!P0 F2FP.F16.F32.PACK_AB R25, RZ, R33 ;  /* 0x00000021ff19823e */ /* 0x010fc600000000ff */
[----:B---3--:R-:W-:Y:S01]  /*5700*/  FADD.FTZ R35, R42, R35 ;  /* 0x000000232a237221 */ /* 0x008fe20000010000 */
[----:B------:R-:W-:Y:S02]  /*5710*/  MOV R30, 0xffff ;  /* 0x0000ffff001e7802 */ /* 0x000fe40000000f00 */
[----:B-1----:R-:W-:Y:S02]  /*5720*/  @!P0 F2FP.F16.F32.PACK_AB R23, RZ, R34 ;  /* 0x00000022ff17823e */ /* 0x002fe400000000ff */
[----:B------:R-:W-:Y:S01]  /*5730*/  @!P0 F2FP.F16.F32.PACK_AB R33, RZ, R37 ;  /* 0x00000025ff21823e */ /* 0x000fe200000000ff */
[----:B0-----:R-:W-:Y:S01]  /*5740*/  @!P0 IMAD.WIDE R14, R41, 0x2, R14 ;  /* 0x00000002290e8825 */ /* 0x001fe200078e020e */
[----:B------:R0:W1:Y:S04]  /*5750*/  SHFL.BFLY PT, R30, R31, 0x1, 0x101f ;  /* 0x0c301f001f1e7f89 */ /* 0x00006800000e0000 */
[----:B------:R0:W-:Y:S04]  /*5760*/  @!P0 STG.E.U16 desc[UR12][R20.64+0x28], R23 ;  /* 0x0000281714008986 */ /* 0x0001e8000c10150c */
[----:B------:R0:W-:Y:S04]  /*5770*/  @!P0 STG.E.U16 desc[UR12][R18.64+0x28], R25 ;  /* 0x0000281912008986 */ /* 0x0001e8000c10150c */
[----:B------:R0:W-:Y:S04]  /*5780*/  @!P0 STG.E.U16 desc[UR12][R16.64+0x50], R26 ;  /* 0x0000501a10008986 */ /* 0x0001e8000c10150c */
[----:B------:R0:W-:Y:S02]  /*5790*/  @!P0 STG.E.U16 desc[UR12][R14.64+0x50], R33 ;  /* 0x000050210e008986 */ /* 0x0001e4000c10150c */
.L_x_1877:
        /* <DEDUP_REMOVED lines=9> */
.L_x_1807:
        /* <DEDUP_REMOVED lines=8> */
.L_x_1810:
[----:B------:R-:W-:Y:S01]  /*58b0*/  HFMA2.MMA R28, -RZ, RZ, 0, 4.76837158203125e-07 ;  /* 0x00000008ff1c7435 */ /* 0x000fe200000001ff */
[----:B-1----:R-:W-:Y:S01]  /*58c0*/  MOV R29, R14 ;  /* 0x0000000e001d7202 */ /* 0x002fe20000000f00 */
[----:B------:R-:W-:Y:S01]  /*58d0*/  IMAD.MOV.U32 R27, RZ, RZ, 0x101f ;  /* 0x0000101fff1b7424 */ /* 0x000fe200078e00ff */
[----:B------:R-:W-:-:S08]  /*58e0*/  MOV R26, 0xffff ;  /* 0x0000ffff001a7802 */ /* 0x000fd00000000f00 */
[----:B0-2---:R-:W-:Y:S05]  /*58f0*/  WARPSYNC.COLLECTIVE R26, `(.L_x_1815) ;  /* 0x000000001a087348 */ /* 0x005fea0003c00000 */
[----:B------:R1:W3:Y:S02]  /*5900*/  SHFL.BFLY P2, R30, R29, R28, R27 ;  /* 0x0c00001c1d1e7389 */ /* 0x0002e4000004001b */
[----:B0123--:R-:W-:Y:S01]  /*5910*/  ENDCOLLECTIVE ;  /* 0x000000000000791b */ /* 0x00ffe20003800000 */
.L_x_1815:
[----:B------:R-:W-:Y:S02]  /*5920*/  MOV R29, R15 ;  /* 0x0000000f001d7202 */ /* 0x000fe40000000f00 */
[----:B------:R-:W-:-:S07]  /*5930*/  MOV R17, R30 ;  /* 0x0000001e00117202 */ /* 0x000fce0000000f00 */
[----:B------:R-:W-:Y:S05]  /*5940*/  WARPSYNC.COLLECTIVE R26, `(.L_x_1816) ;  /* 0x000000001a087348 */ /* 0x000fea0003c00000 */
[----:B------:R0:W1:Y:S02]  /*5950*/  SHFL.BFLY P2, R30, R29, R28, R27 ;  /* 0x0c00001c1d1e7389 */ /* 0x000064000004001b */
[----:B01----:R-:W-:Y:S01]  /*5960*/  ENDCOLLECTIVE ;  /* 0x000000000000791b */ /* 0x003fe20003800000 */
.L_x_1816:
[----:B------:R-:W-:Y:S01]  /*5970*/  FADD.FTZ R17, R17, R14 ;  /* 0x0000000e11117221 */ /* 0x000fe20000010000 */
[----:B------:R-:W-:-:S04]  /*5980*/  HFMA2.MMA R28, -RZ, RZ, 0, 2.384185791015625e-07 ;  /* 0x00000004ff1c7435 */ /* 0x000fc800000001ff */
[----:B------:R-:W-:Y:S02]  /*5990*/  MOV R29, R17 ;  /* 0x00000011001d7202 */ /* 0x000fe40000000f00 */
[----:B------:R-:W-:-:S07]  /*59a0*/  MOV R16, R30 ;  /* 0x0000001e00107202 */ /* 0x000fce0000000f00 */
[----:B------:R-:W-:Y:S05]  /*59b0*/  WARPSYNC.COLLECTIVE R26, `(.L_x_1817) ;  /* 0x000000001a087348 */ /* 0x000fea0003c00000 */
[----:B------:R0:W1:Y:S02]  /*59c0*/  SHFL.BFLY P2, R30, R29, R28, R27 ;  /* 0x0c00001c1d1e7389 */ /* 0x000064000004001b */
[----:B01----:R-:W-:Y:S01]  /*59d0*/  ENDCOLLECTIVE ;  /* 0x000000000000791b */ /* 0x003fe20003800000 */
.L_x_1817:
[----:B------:R-:W-:-:S05]  /*59e0*/  FADD.FTZ R16, R16, R15 ;  /* 0x0000000f10107221 */ /* 0x000fca0000010000 */
[----:B------:R-:W-:Y:S02]  /*59f0*/  MOV R29, R16 ;  /* 0x00000010001d7202 */ /* 0x000fe40000000f00 */
[----:B------:R-:W-:-:S07]  /*5a00*/  MOV R18, R30 ;  /* 0x0000001e00127202 */ /* 0x000fce0000000f00 */
[----:B------:R-:W-:Y:S05]  /*5a10*/  WARPSYNC.COLLECTIVE R26, `(.L_x_1818) ;  /* 0x000000001a087348 */ /* 0x000fea0003c00000 */
[----:B------:R0:W1:Y:S02]  /*5a20*/  SHFL.BFLY P2, R30, R29, R28, R27 ;  /* 0x0c00001c1d1e7389 */ /* 0x000064000004001b */
[----:B01----:R-:W-:Y:S01]  /*5a30*/  ENDCOLLECTIVE ;  /* 0x000000000000791b */ /* 0x003fe20003800000 */
.L_x_1818:
[----:B------:R-:W-:Y:S01]  /*5a40*/  FADD.FTZ R18, R17, R18 ;  /* 0x0000001211127221 */ /* 0x000fe20000010000 */
[----:B------:R-:W-:-:S04]  /*5a50*/  HFMA2.MMA R28, -RZ, RZ, 0, 1.1920928955078125e-07 ;  /* 0x00000002ff1c7435 */ /* 0x000fc800000001ff */
[----:B------:R-:W-:Y:S01]  /*5a60*/  MOV R29, R18 ;  /* 0x00000012001d7202 */ /* 0x000fe20000000f00 */
[----:B------:R-:W-:-:S07]  /*5a70*/  IMAD.MOV.U32 R19, RZ, RZ, R30 ;  /* 0x000000ffff137224 */ /* 0x000fce00078e001e */
[----:B------:R-:W-:Y:S05]  /*5a80*/  WARPSYNC.COLLECTIVE R26, `(.L_x_1819) ;  /* 0x000000001a087348 */ /* 0x000fea0003c00000 */
[----:B------:R0:W1:Y:S02]  /*5a90*/  SHFL.BFLY P2, R30, R29, R28, R27 ;  /* 0x0c00001c1d1e7389 */ /* 0x000064000004001b */
[----:B01----:R-:W-:Y:S01]  /*5aa0*/  ENDCOLLECTIVE ;  /* 0x000000000000791b */ /* 0x003fe20003800000 */
.L_x_1819:
[----:B------:R-:W-:-:S05]  /*5ab0*/  FADD.FTZ R19, R16, R19 ;  /* 0x0000001310137221 */ /* 0x000fca0000010000 */
[----:B------:R-:W-:Y:S02]  /*5ac0*/  MOV R29, R19 ;  /* 0x00000013001d7202 */ /* 0x000fe40000000f00 */
[----:B------:R-:W-:-:S07]  /*5ad0*/  MOV R21, R30 ;  /* 0x0000001e00157202 */ /* 0x000fce0000000f00 */
[----:B------:R-:W-:Y:S05]  /*5ae0*/  WARPSYNC.COLLECTIVE R26, `(.L_x_1820) ;  /* 0x000000001a087348 */ /* 0x000fea0003c00000 */
[----:B------:R0:W1:Y:S02]  /*5af0*/  SHFL.BFLY P2, R30, R29, R28, R27 ;  /* 0x0c00001c1d1e7389 */ /* 0x000064000004001b */
[----:B01----:R-:W-:Y:S01]  /*5b00*/  ENDCOLLECTIVE ;  /* 0x000000000000791b */ /* 0x003fe20003800000 */
.L_x_1820:
[----:B------:R-:W-:Y:S01]  /*5b10*/  FADD.FTZ R21, R18, R21 ;  /* 0x0000001512157221 */ /* 0x000fe20000010000 */
[----:B------:R-:W-:-:S04]  /*5b20*/  HFMA2.MMA R28, -RZ, RZ, 0, 5.9604644775390625e-08 ;  /* 0x00000001ff1c7435 */ /* 0x000fc800000001ff */
[----:B------:R-:W-:Y:S02]  /*5b30*/  MOV R29, R21 ;  /* 0x00000015001d7202 */ /* 0x000fe40000000f00 */
[----:B------:R-:W-:-:S07]  /*5b40*/  MOV R14, R30 ;  /* 0x0000001e000e7202 */ /* 0x000fce0000000f00 */
[----:B------:R-:W-:Y:S05]  /*5b50*/  WARPSYNC.COLLECTIVE R26, `(.L_x_1821) ;  /* 0x000000001a087348 */ /* 0x000fea0003c00000 */
[----:B------:R0:W1:Y:S02]  /*5b60*/  SHFL.BFLY P2, R30, R29, R28, R27 ;  /* 0x0c00001c1d1e7389 */ /* 0x000064000004001b */
[----:B01----:R-:W-:Y:S01]  /*5b70*/  ENDCOLLECTIVE ;  /* 0x000000000000791b */ /* 0x003fe20003800000 */
.L_x_1821:
[----:B------:R-:W-:-:S04]  /*5b80*/  FADD.FTZ R14, R19, R14 ;  /* 0x0000000e130e7221 */ /* 0x000fc80000010000 */
[----:B------:R-:W-:Y:S01]  /*5b90*/  IMAD.MOV.U32 R29, RZ, RZ, R14 ;  /* 0x000000ffff1d7224 */ /* 0x000fe200078e000e */
[----:B------:R-:W-:-:S07]  /*5ba0*/  MOV R20, R30 ;  /* 0x0000001e00147202 */ /* 0x000fce0000000f00 */
[----:B------:R-:W-:Y:S05]  /*5bb0*/  WARPSYNC.COLLECTIVE R26, `(.L_x_1822) ;  /* 0x000000001a087348 */ /* 0x000fea0003c00000 */
[----:B------:R0:W1:Y:S02]  /*5bc0*/  SHFL.BFLY P2, R30, R29, R28, R27 ;  /* 0x0c00001c1d1e7389 */ /* 0x000064000004001b */
[----:B01----:R-:W-:Y:S01]  /*5bd0*/  ENDCOLLECTIVE ;  /* 0x000000000000791b */ /* 0x003fe20003800000 */
.L_x_1822:
[----:B------:R-:W-:Y:S01]  /*5be0*/  FADD.FTZ R20, R21, R20 ;  /* 0x0000001415147221 */ /* 0x000fe20000010000 */
[----:B------:R-:W-:Y:S06]  /*5bf0*/  BRA `(.L_x_1823) ;  /* 0xffffffe800d87947 */ /* 0x000fec000383ffff */
.L_x_1811:
        /* <DEDUP_REMOVED lines=8> */
.L_x_1825:
[----:B------:R-:W-:Y:S05]  /*5c80*/  BSYNC B1 ;  /* 0x0000000000017941 */ /* 0x000fea0003800000 */
.L_x_1824:
        /* <DEDUP_REMOVED lines=8> */
.L_x_1826:
[----:B------:R-:W-:Y:S01]  /*5d10*/  FADD.FTZ R21, R21, R14 ;  /* 0x0000000e15157221 */ /* 0x000fe20000010000 */
[----:B------:R-:W-:-:S04]  /*5d20*/  HFMA2.MMA R28, -RZ, RZ, 0, 2.384185791015625e-07 ;  /* 0x00000004ff1c7435 */ /* 0x000fc800000001ff */
[----:B------:R-:W-:Y:S02]  /*5d30*/  MOV R29, R21 ;  /* 0x00000015001d7202 */ /* 0x000fe40000000f00 */
[----:B------:R-:W-:-:S07]  /*5d40*/  MOV R20, R30 ;  /* 0x0000001e00147202 */ /* 0x000fce0000000f00 */
[----:B------:R-:W-:Y:S05]  /*5d50*/  WARPSYNC.COLLECTIVE R26, `(.L_x_1827) ;  /* 0x000000001a087348 */ /* 0x000fea0003c00000 */
[----:B------:R0:W1:Y:S02]  /*5d60*/  SHFL.BFLY P2, R30, R29, R28, R27 ;  /* 0x0c00001c1d1e7389 */ /* 0x000064000004001b */
[----:B01----:R-:W-:Y:S01]  /*5d70*/  ENDCOLLECTIVE ;  /* 0x000000000000791b */ /* 0x003fe20003800000 */
.L_x_1827:
[----:B------:R-:W-:-:S05]  /*5d80*/  FADD.FTZ R20, R20, R15 ;  /* 0x0000000f14147221 */ /* 0x000fca0000010000 */
[----:B------:R-:W-:Y:S02]  /*5d90*/  MOV R29, R20 ;  /* 0x00000014001d7202 */ /* 0x000fe40000000f00 */
[----:B------:R-:W-:-:S07]  /*5da0*/  MOV R22, R30 ;  /* 0x0000001e00167202 */ /* 0x000fce0000000f00 */
[----:B------:R-:W-:Y:S05]  /*5db0*/  WARPSYNC.COLLECTIVE R26, `(.L_x_1828) ;  /* 0x000000001a087348 */ /* 0x000fea0003c00000 */
[----:B------:R0:W1:Y:S02]  /*5dc0*/  SHFL.BFLY P2, R30, R29, R28, R27 ;  /* 0x0c00001c1d1e7389 */ /* 0x000064000004001b */
[----:B01----:R-:W-:Y:S01]  /*5dd0*/  ENDCOLLECTIVE ;  /* 0x000000000000791b */ /* 0x003fe20003800000 */
.L_x_1828:
[----:B------:R-:W-:Y:S01]  /*5de0*/  FADD.FTZ R22, R21, R22 ;  /* 0x0000001615167221 */ /* 0x000fe20000010000 */
[----:B------:R-:W-:-:S04]  /*5df0*/  HFMA2.MMA R28, -RZ, RZ, 0, 1.1920928955078125e-07 ;  /* 0x00000002ff1c7435 */ /* 0x000fc800000001ff */
[----:B------:R-:W-:Y:S02]  /*5e00*/  MOV R29, R22 ;  /* 0x00000016001d7202 */ /* 0x000fe40000000f00 */
[----:B------:R-:W-:-:S07]  /*5e10*/  MOV R23, R30 ;  /* 0x0000001e00177202 */ /* 0x000fce0000000f00 */
[----:B------:R-:W-:Y:S05]  /*5e20*/  WARPSYNC.COLLECTIVE R26, `(.L_x_1829) ;  /* 0x000000001a087348 */ /* 0x000fea0003c00000 */
[----:B------:R0:W1:Y:S02]  /*5e30*/  SHFL.BFLY P2, R30, R29, R28, R27 ;  /* 0x0c00001c1d1e7389 */ /* 0x000064000004001b */
[----:B01----:R-:W-:Y:S01]  /*5e40*/  ENDCOLLECTIVE ;  /* 0x000000000000791b */ /* 0x003fe20003800000 */
.L_x_1829:
[----:B------:R-:W-:-:S05]  /*5e50*/  FADD.FTZ R23, R20, R23 ;  /* 0x0000001714177221 */ /* 0x000fca0000010000 */
[----:B------:R-:W-:Y:S01]  /*5e60*/  MOV R29, R23 ;  /* 0x00000017001d7202 */ /* 0x000fe20000000f00 */
[----:B------:R-:W-:-:S07]  /*5e70*/  IMAD.MOV.U32 R25, RZ, RZ, R30 ;  /* 0x000000ffff197224 */ /* 0x000fce00078e001e */
[----:B------:R-:W-:Y:S05]  /*5e80*/  WARPSYNC.COLLECTIVE R26, `(.L_x_1830) ;  /* 0x000000001a087348 */ /* 0x000fea0003c00000 */
[----:B------:R0:W1:Y:S02]  /*5e90*/  SHFL.BFLY P2, R30, R29, R28, R27 ;  /* 0x0c00001c1d1e7389 */ /* 0x000064000004001b */
[----:B01----:R-:W-:Y:S01]  /*5ea0*/  ENDCOLLECTIVE ;  /* 0x000000000000791b */ /* 0x003fe20003800000 */
.L_x_1830:
[----:B------:R-:W-:Y:S01]  /*5eb0*/  FADD.FTZ R25, R22, R25 ;  /* 0x0000001916197221 */ /* 0x000fe20000010000 */
[----:B------:R-:W-:-:S04]  /*5ec0*/  HFMA2.MMA R28, -RZ, RZ, 0, 5.9604644775390625e-08 ;  /* 0x00000001ff1c7435 */ /* 0x000fc800000001ff */
[----:B------:R-:W-:Y:S02]  /*5ed0*/  MOV R29, R25 ;  /* 0x00000019001d7202 */ /* 0x000fe40000000f00 */
[----:B------:R-:W-:-:S07]  /*5ee0*/  MOV R14, R30 ;  /* 0x0000001e000e7202 */ /* 0x000fce0000000f00 */
[----:B------:R-:W-:Y:S05]  /*5ef0*/  WARPSYNC.COLLECTIVE R26, `(.L_x_1831) ;  /* 0x000000001a087348 */ /* 0x000fea0003c00000 */
[----:B------:R0:W1:Y:S02]  /*5f00*/  SHFL.BFLY P2, R30, R29, R28, R27 ;  /* 0x0c00001c1d1e7389 */ /* 0x000064000004001b */
[----:B01----:R-:W-:Y:S01]  /*5f10*/  ENDCOLLECTIVE ;  /* 0x000000000000791b */ /* 0x003fe20003800000 */
.L_x_1831:
[----:B------:R-:W-:-:S05]  /*5f20*/  FADD.FTZ R14, R23, R14 ;  /* 0x0000000e170e7221 */ /* 0x000fca0000010000 */
[----:B------:R-:W-:Y:S02]  /*5f30*/  MOV R29, R14 ;  /* 0x0000000e001d7202 */ /* 0x000fe40000000f00 */
[----:B------:R-:W-:-:S07]  /*5f40*/  MOV R24, R30 ;  /* 0x0000001e00187202 */ /* 0x000fce0000000f00 */
[----:B------:R-:W-:Y:S05]  /*5f50*/  WARPSYNC.COLLECTIVE R26, `(.L_x_1832) ;  /* 0x000000001a087348 */ /* 0x000fea0003c00000 */
[----:B------:R0:W1:Y:S02]  /*5f60*/  SHFL.BFLY P2, R30, R29, R28, R27 ;  /* 0x0c00001c1d1e7389 */ /* 0x000064000004001b */
[----:B01----:R-:W-:Y:S01]  /*5f70*/  ENDCOLLECTIVE ;  /* 0x000000000000791b */ /* 0x003fe20003800000 */
.L_x_1832:
[----:B------:R-:W-:Y:S01]  /*5f80*/  FADD.FTZ R24, R25, R24 ;  /* 0x0000001819187221 */ /* 0x000fe20000010000 */
[----:B------:R-:W-:Y:S06]  /*5f90*/  BRA `(.L_x_1833) ;  /* 0xffffffe800a87947 */ /* 0x000fec000383ffff */
.L_x_1812:
        /* <DEDUP_REMOVED lines=8> */
.L_x_1835:
[----:B------:R-:W-:Y:S05]  /*6020*/  BSYNC B1 ;  /* 0x0000000000017941 */ /* 0x000fea0003800000 */
.L_x_1834:
        /* <DEDUP_REMOVED lines=8> */
.L_x_1836:
[----:B------:R-:W-:-:S05]  /*60b0*/  FADD.FTZ R21, R21, R14 ;  /* 0x0000000e15157221 */ /* 0x000fca0000010000 */
[----:B------:R-:W-:Y:S01]  /*60c0*/  MOV R29, R21 ;  /* 0x00000015001d7202 */ /* 0x000fe20000000f00 */
[----:B------:R-:W-:Y:S01]  /*60d0*/  IMAD.MOV.U32 R28, RZ, RZ, 0x4 ;  /* 0x00000004ff1c7424 */ /* 0x000fe200078e00ff */
[----:B------:R-:W-:-:S07]  /*60e0*/  MOV R20, R30 ;  /* 0x0000001e00147202 */ /* 0x000fce0000000f00 */
[----:B------:R-:W-:Y:S05]  /*60f0*/  WARPSYNC.COLLECTIVE R26, `(.L_x_1837) ;  /* 0x000000001a087348 */ /* 0x000fea0003c00000 */
[----:B------:R0:W1:Y:S02]  /*6100*/  SHFL.BFLY P2, R30, R29, R28, R27 ;  /* 0x0c00001c1d1e7389 */ /* 0x000064000004001b */
[----:B01----:R-:W-:Y:S01]  /*6110*/  ENDCOLLECTIVE ;  /* 0x000000000000791b */ /* 0x003fe20003800000 */
.L_x_1837:
[----:B------:R-:W-:-:S05]  /*6120*/  FADD.FTZ R20, R20, R15 ;  /* 0x0000000f14147221 */ /* 0x000fca0000010000 */
[----:B------:R-:W-:Y:S02]  /*6130*/  MOV R29, R20 ;  /* 0x00000014001d7202 */ /* 0x000fe40000000f00 */
[----:B------:R-:W-:-:S07]  /*6140*/  MOV R22, R30 ;  /* 0x0000001e00167202 */ /* 0x000fce0000000f00 */
[----:B------:R-:W-:Y:S05]  /*6150*/  WARPSYNC.COLLECTIVE R26, `(.L_x_1838) ;  /* 0x000000001a087348 */ /* 0x000fea0003c00000 */
[----:B------:R0:W1:Y:S02]  /*6160*/  SHFL.BFLY P2, R30, R29, R28, R27 ;  /* 0x0c00001c1d1e7389 */ /* 0x000064000004001b */
[----:B01----:R-:W-:Y:S01]  /*6170*/  ENDCOLLECTIVE ;  /* 0x000000000000791b */ /* 0x003fe20003800000 */
.L_x_1838:
[----:B------:R-:W-:Y:S01]  /*6180*/  FADD.FTZ R22, R21, R22 ;  /* 0x0000001615167221 */ /* 0x000fe20000010000 */
[----:B------:R-:W-:-:S04]  /*6190*/  HFMA2.MMA R28, -RZ, RZ, 0, 1.1920928955078125e-07 ;  /* 0x00000002ff1c7435 */ /* 0x000fc800000001ff */
[----:B------:R-:W-:Y:S02]  /*61a0*/  MOV R29, R22 ;  /* 0x00000016001d7202 */ /* 0x000fe40000000f00 */
[----:B------:R-:W-:-:S07]  /*61b0*/  MOV R23, R30 ;  /* 0x0000001e00177202 */ /* 0x000fce0000000f00 */
[----:B------:R-:W-:Y:S05]  /*61c0*/  WARPSYNC.COLLECTIVE R26, `(.L_x_1839) ;  /* 0x000000001a087348 */ /* 0x000fea0003c00000 */
[----:B------:R0:W1:Y:S02]  /*61d0*/  SHFL.BFLY P2, R30, R29, R28, R27 ;  /* 0x0c00001c1d1e7389 */ /* 0x000064000004001b */
[----:B01----:R-:W-:Y:S01]  /*61e0*/  ENDCOLLECTIVE ;  /* 0x000000000000791b */ /* 0x003fe20003800000 */
.L_x_1839:
[----:B------:R-:W-:-:S05]  /*61f0*/  FADD.FTZ R23, R20, R23 ;  /* 0x0000001714177221 */ /* 0x000fca0000010000 */
[----:B------:R-:W-:Y:S02]  /*6200*/  MOV R29, R23 ;  /* 0x00000017001d7202 */ /* 0x000fe40000000f00 */
[----:B------:R-:W-:-:S07]  /*6210*/  MOV R25, R30 ;  /* 0x0000001e00197202 */ /* 0x000fce0000000f00 */
[----:B------:R-:W-:Y:S05]  /*6220*/  WARPSYNC.COLLECTIVE R26, `(.L_x_1840) ;  /* 0x000000001a087348 */ /* 0x000fea0003c00000 */
[----:B------:R0:W1:Y:S02]  /*6230*/  SHFL.BFLY P2, R30, R29, R28, R27 ;  /* 0x0c00001c1d1e7389 */ /* 0x000064000004001b */
[----:B01----:R-:W-:Y:S01]  /*6240*/  ENDCOLLECTIVE ;  /* 0x000000000000791b */ /* 0x003fe20003800000 */
.L_x_1840:
[----:B------:R-:W-:Y:S01]  /*6250*/  FADD.FTZ R25, R22, R25 ;  /* 0x0000001916197221 */ /* 0x000fe20000010000 */
[----:B------:R-:W-:-:S03]  /*6260*/  HFMA2.MMA R28, -RZ, RZ, 0, 5.9604644775390625e-08 ;  /* 0x00000001ff1c7435 */ /* 0x000fc600000001ff */
[----:B------:R-:W-:Y:S01]  /*6270*/  IMAD.MOV.U32 R29, RZ, RZ, R25 ;  /* 0x000000ffff1d7224 */ /* 0x000fe200078e0019 */
[----:B------:R-:W-:-:S07]  /*6280*/  MOV R14, R30 ;  /* 0x0000001e000e7202 */ /* 0x000fce0000000f00 */
[----:B------:R-:W-:Y:S05]  /*6290*/  WARPSYNC.COLLECTIVE R26, `(.L_x_1841) ;  /* 0x000000001a087348 */ /* 0x000fea0003c00000 */
[----:B------:R0:W1:Y:S02]  /*62a0*/  SHFL.BFLY P2, R30, R29, R28, R27 ;  /* 0x0c00001c1d1e7389 */ /* 0x000064000004001b */
[----:B01----:R-:W-:Y:S01]  /*62b0*/  ENDCOLLECTIVE ;  /* 0x000000000000791b */ /* 0x003fe20003800000 */
.L_x_1841:
[----:B------:R-:W-:-:S05]  /*62c0*/  FADD.FTZ R14, R23, R14 ;  /* 0x0000000e170e7221 */ /* 0x000fca0000010000 */
[----:B------:R-:W-:Y:S02]  /*62d0*/  MOV R29, R14 ;  /* 0x0000000e001d7202 */ /* 0x000fe40000000f00 */
[----:B------:R-:W-:-:S07]  /*62e0*/  MOV R24, R30 ;  /* 0x0000001e00187202 */ /* 0x000fce0000000f00 */
[----:B------:R-:W-:Y:S05]  /*62f0*/  WARPSYNC.COLLECTIVE R26, `(.L_x_1842) ;  /* 0x000000001a087348 */ /* 0x000fea0003c00000 */
[----:B------:R0:W1:Y:S02]  /*6300*/  SHFL.BFLY P2, R30, R29, R28, R27 ;  /* 0x0c00001c1d1e7389 */ /* 0x000064000004001b */
[----:B01----:R-:W-:Y:S01]  /*6310*/  ENDCOLLECTIVE ;  /* 0x000000000000791b */ /* 0x003fe20003800000 */
.L_x_1842:
[----:B------:R-:W-:Y:S01]  /*6320*/  FADD.FTZ R24, R25, R24 ;  /* 0x0000001819187221 */ /* 0x000fe20000010000 */
[----:B------:R-:W-:Y:S06]  /*6330*/  BRA `(.L_x_1843) ;  /* 0xffffffe800647947 */ /* 0x000fec000383ffff */
.L_x_1813:
        /* <DEDUP_REMOVED lines=8> */
.L_x_1845:
[----:B------:R-:W-:Y:S05]  /*63c0*/  BSYNC B0 ;  /* 0x0000000000007941 */ /* 0x000fea0003800000 */
.L_x_1844:
[----:B------:R-:W-:Y:S01]  /*63d0*/  HFMA2.MMA R28, -RZ, RZ, 0, 4.76837158203125e-07 ;  /* 0x00000008ff1c7435 */ /* 0x000fe200000001ff */
[----:B------:R-:W-:Y:S01]  /*63e0*/  IMAD.MOV.U32 R29, RZ, RZ, R14 ;  /* 0x000000ffff1d7224 */ /* 0x000fe200078e000e */
[----:B------:R-:W-:Y:S01]  /*63f0*/  MOV R27, 0x101f ;  /* 0x0000101f001b7802 */ /* 0x000fe20000000f00 */
[----:B------:R-:W-:Y:S01]  /*6400*/  @!P0 VIADD R18, R15, 0x14 ;  /* 0x000000140f128836 */ /* 0x000fe20000000000 */
[----:B------:R-:W-:Y:S01]  /*6410*/  MOV R26, 0xffff ;  /* 0x0000ffff001a7802 */ /* 0x000fe20000000f00 */
[----:B------:R-:W-:Y:S01]  /*6420*/  HFMA2.MMA R32, -RZ, RZ, 0, 0 ;  /* 0x00000000ff207435 */ /* 0x000fe200000001ff */
[----:B------:R-:W-:Y:S02]  /*6430*/  MOV R17, R30 ;  /* 0x0000001e00117202 */ /* 0x000fe40000000f00 */
[----:B------:R-:W-:-:S08]  /*6440*/  @!P0 SHF.L.U32 R19, R10, 0x1, RZ ;  /* 0x000000010a138819 */ /* 0x000fd000000006ff */
[----:B------:R-:W-:Y:S05]  /*6450*/  WARPSYNC.COLLECTIVE R26, `(.L_x_1846) ;  /* 0x000000001a087348 */ /* 0x000fea0003c00000 */
[----:B------:R0:W1:Y:S02]  /*6460*/  SHFL.BFLY P2, R30, R29, R28, R27 ;  /* 0x0c00001c1d1e7389 */ /* 0x000064000004001b */
[----:B01----:R-:W-:Y:S01]  /*6470*/  ENDCOLLECTIVE ;  /* 0x000000000000791b */ /* 0x003fe20003800000 */
.L_x_1846:
[----:B------:R-:W-:Y:S01]  /*6480*/  @!P0 LEA R23, R10, UR4, 0x7 ;  /* 0x000000040a178c11 */ /* 0x000fe2000f8e38ff */
[----:B------:R-:W-:Y:S01]  /*6490*/  FADD.FTZ R25, R17, R16 ;  /* 0x0000001011197221 */ /* 0x000fe20000010000 */
[----:B------:R-:W-:Y:S02]  /*64a0*/  @!P0 LOP3.LUT R18, R18, R19, RZ, 0x3c, !PT ;  /* 0x0000001312128212 */ /* 0x000fe400078e3cff */
[----:B------:R-:W-:Y:S02]  /*64b0*/  MOV R34, RZ ;  /* 0x000000ff00227202 */ /* 0x000fe40000000f00 */
[----:B------:R-:W-:Y:S02]  /*64c0*/  @!P0 LEA R18, R18, R23, 0x2 ;  /* 0x0000001712128211 */ /* 0x000fe400078e10ff */
[C---:B------:R-:W-:Y:S02]  /*64d0*/  @!P0 SHF.L.U32 R22, R10.reuse, 0x1, RZ ;  /* 0x000000010a168819 */ /* 0x040fe400000006ff */
[----:B------:R-:W-:Y:S01]  /*64e0*/  @!P0 LEA R24, R10, UR4, 0x7 ;  /* 0x000000040a188c11 */ /* 0x000fe2000f8e38ff */
[----:B------:R0:W1:Y:S01]  /*64f0*/  @!P0 LDS R20, [R18] ;  /* 0x0000000012148984 */ /* 0x0000620000000800 */
[----:B------:R-:W-:Y:S01]  /*6500*/  MOV R23, RZ ;  /* 0x000000ff00177202 */ /* 0x000fe20000000f00 */
[----:B------:R-:W-:Y:S01]  /*6510*/  HFMA2.MMA R28, -RZ, RZ, 0, 2.384185791015625e-07 ;  /* 0x00000004ff1c7435 */ /* 0x000fe200000001ff */
[----:B------:R-:W-:Y:S01]  /*6520*/  MOV R29, R25 ;  /* 0x00000019001d7202 */ /* 0x000fe20000000f00 */
[----:B------:R0:W2:Y:S01]  /*6530*/  @!P0 LDS R21, [R18+0x500] ;  /* 0x0005000012158984 */ /* 0x0000a20000000800 */
[----:B------:R-:W-:-:S08]  /*6540*/  FADD.FTZ R17, R30, R14 ;  /* 0x0000000e1e117221 */ /* 0x000fd00000010000 */
[----:B012---:R-:W-:Y:S05]  /*6550*/  WARPSYNC.COLLECTIVE R26, `(.L_x_1847) ;  /* 0x000000001a087348 */ /* 0x007fea0003c00000 */
[----:B------:R3:W4:Y:S02]  /*6560*/  SHFL.BFLY P2, R30, R29, R28, R27 ;  /* 0x0c00001c1d1e7389 */ /* 0x000724000004001b */
[----:B01234-:R-:W-:Y:S01]  /*6570*/  ENDCOLLECTIVE ;  /* 0x000000000000791b */ /* 0x01ffe20003800000 */
.L_x_1847:
[----:B------:R-:W-:Y:S02]  /*6580*/  MOV R29, R17 ;  /* 0x00000011001d7202 */ /* 0x000fe40000000f00 */
[----:B------:R-:W-:-:S07]  /*6590*/  MOV R16, R30 ;  /* 0x0000001e00107202 */ /* 0x000fce0000000f00 */
[----:B------:R-:W-:Y:S05]  /*65a0*/  WARPSYNC.COLLECTIVE R26, `(.L_x_1848) ;  /* 0x000000001a087348 */ /* 0x000fea0003c00000 */
[----:B------:R0:W1:Y:S02]  /*65b0*/  SHFL.BFLY P2, R30, R29, R28, R27 ;  /* 0x0c00001c1d1e7389 */ /* 0x000064000004001b */
[----:B01----:R-:W-:Y:S01]  /*65c0*/  ENDCOLLECTIVE ;  /* 0x000000000000791b */ /* 0x003fe20003800000 */
.L_x_1848:
[----:B------:R-:W-:Y:S01]  /*65d0*/  @!P0 MOV R32, R20 ;  /* 0x0000001400208202 */ /* 0x000fe20000000f00 */
[----:B------:R-:W-:Y:S01]  /*65e0*/  FADD.FTZ R19, R25, R16 ;  /* 0x0000001019137221 */ /* 0x000fe20000010000 */
[----:B------:R-:W-:Y:S01]  /*65f0*/  @!P0 IMAD.MOV.U32 R34, RZ, RZ, R21 ;  /* 0x000000ffff228224 */ /* 0x000fe200078e0015 */
[----:B------:R-:W-:-:S04]  /*6600*/  @!P0 IADD3 R21, R15, 0x28, RZ ;  /* 0x000000280f158810 */ /* 0x000fc80007ffe0ff */
[----:B------:R-:W-:Y:S01]  /*6610*/  @!P0 LOP3.LUT R21, R21, R22, RZ, 0x3c, !PT ;  /* 0x0000001615158212 */ /* 0x000fe200078e3cff */
[----:B------:R-:W-:Y:S01]  /*6620*/  HFMA2.MMA R28, -RZ, RZ, 0, 1.1920928955078125e-07 ;  /* 0x00000002ff1c7435 */ /* 0x000fe200000001ff */
[----:B------:R-:W-:-:S03]  /*6630*/  MOV R29, R19 ;  /* 0x00000013001d7202 */ /* 0x000fc60000000f00 */
[----:B------:R-:W-:Y:S01]  /*6640*/  @!P0 IMAD R22, R21, 0x4, R24 ;  /* 0x0000000415168824 */ /* 0x000fe200078e0218 */
[----:B------:R-:W-:-:S04]  /*6650*/  HFMA2.MMA R24, -RZ, RZ, 0, 0 ;  /* 0x00000000ff187435 */ /* 0x000fc800000001ff */
[----:B------:R0:W1:Y:S01]  /*6660*/  @!P0 LDS R37, [R22] ;  /* 0x0000000016258984 */ /* 0x0000620000000800 */
[----:B------:R-:W-:-:S03]  /*6670*/  FADD.FTZ R14, R17, R30 ;  /* 0x0000001e110e7221 */ /* 0x000fc60000010000 */
[----:B------:R0:W2:Y:S04]  /*6680*/  @!P0 LDS R38, [R22+0x500] ;  /* 0x0005000016268984 */ /* 0x0000a80000000800 */
[----:B012---:R-:W-:Y:S05]  /*6690*/  WARPSYNC.COLLECTIVE R26, `(.L_x_1849) ;  /* 0x000000001a087348 */ /* 0x007fea0003c00000 */
[----:B------:R3:W4:Y:S02]  /*66a0*/  SHFL.BFLY P2, R30, R29, R28, R27 ;  /* 0x0c00001c1d1e7389 */ /* 0x000724000004001b */
[----:B01234-:R-:W-:Y:S01]  /*66b0*/  ENDCOLLECTIVE ;  /* 0x000000000000791b */ /* 0x01ffe20003800000 */
.L_x_1849:
[----:B------:R-:W-:Y:S02]  /*66c0*/  MOV R29, R14 ;  /* 0x0000000e001d7202 */ /* 0x000fe40000000f00 */
[----:B------:R-:W-:-:S07]  /*66d0*/  MOV R16, R30 ;  /* 0x0000001e00107202 */ /* 0x000fce0000000f00 */
[----:B------:R-:W-:Y:S05]  /*66e0*/  WARPSYNC.COLLECTIVE R26, `(.L_x_1850) ;  /* 0x000000001a087348 */ /* 0x000fea0003c00000 */
[----:B------:R0:W1:Y:S02]  /*66f0*/  SHFL.BFLY P2, R30, R29, R28, R27 ;  /* 0x0c00001c1d1e7389 */ /* 0x000064000004001b */
[----:B01----:R-:W-:Y:S01]  /*6700*/  ENDCOLLECTIVE ;  /* 0x000000000000791b */ /* 0x003fe20003800000 */
.L_x_1850:
[----:B------:R-:W-:Y:S01]  /*6710*/  FADD.FTZ R16, R19, R16 ;  /* 0x0000001013107221 */ /* 0x000fe20000010000 */
[----:B------:R-:W-:Y:S01]  /*6720*/  @!P0 MOV R24, R37 ;  /* 0x0000002500188202 */ /* 0x000fe20000000f00 */
[----:B------:R-:W-:Y:S01]  /*6730*/  @!P0 IMAD.MOV.U32 R23, RZ, RZ, R38 ;  /* 0x000000ffff178224 */ /* 0x000fe200078e0026 */
[----:B------:R-:W-:Y:S02]  /*6740*/  HFMA2.MMA R28, -RZ, RZ, 0, 5.9604644775390625e-08 ;  /* 0x00000001ff1c7435 */ /* 0x000fe400000001ff */
[----:B------:R-:W-:Y:S01]  /*6750*/  MOV R29, R16 ;  /* 0x00000010001d7202 */ /* 0x000fe20000000f00 */
[----:B------:R-:W-:-:S08]  /*6760*/  FADD.FTZ R17, R14, R30 ;  /* 0x0000001e0e117221 */ /* 0x000fd00000010000 */
[----:B------:R-:W-:Y:S05]  /*6770*/  WARPSYNC.COLLECTIVE R26, `(.L_x_1851) ;  /* 0x000000001a087348 */ /* 0x000fea0003c00000 */
[----:B------:R0:W1:Y:S02]  /*6780*/  SHFL.BFLY P2, R30, R29, R28, R27 ;  /* 0x0c00001c1d1e7389 */ /* 0x000064000004001b */
[----:B01----:R-:W-:Y:S01]  /*6790*/  ENDCOLLECTIVE ;  /* 0x000000000000791b */ /* 0x003fe20003800000 */
.L_x_1851:
[----:B------:R-:W-:Y:S02]  /*67a0*/  MOV R29, R17 ;  /* 0x00000011001d7202 */ /* 0x000fe40000000f00 */
[----:B------:R-:W-:-:S07]  /*67b0*/  MOV R19, R30 ;  /* 0x0000001e00137202 */ /* 0x000fce0000000f00 */
[----:B------:R-:W-:Y:S05]  /*67c0*/  WARPSYNC.COLLECTIVE R26, `(.L_x_1852) ;  /* 0x000000001a087348 */ /* 0x000fea0003c00000 */
[----:B------:R0:W1:Y:S02]  /*67d0*/  SHFL.BFLY P2, R30, R29, R28, R27 ;  /* 0x0c00001c1d1e7389 */ /* 0x000064000004001b */
[----:B01----:R-:W-:Y:S01]  /*67e0*/  ENDCOLLECTIVE ;  /* 0x000000000000791b */ /* 0x003fe20003800000 */
.L_x_1852:
[----:B------:R-:W-:Y:S01]  /*67f0*/  FADD.FTZ R16, R16, R19 ;  /* 0x0000001310107221 */ /* 0x000fe20000010000 */
[----:B------:R-:W-:Y:S01]  /*6800*/  HFMA2.MMA R28, -RZ, RZ, 0, 4.76837158203125e-07 ;  /* 0x00000008ff1c7435 */ /* 0x000fe200000001ff */
[----:B------:R-:W-:Y:S02]  /*6810*/  MOV R29, R32 ;  /* 0x00000020001d7202 */ /* 0x000fe40000000f00 */
[----:B------:R-:W-:-:S08]  /*6820*/  MOV R14, R30 ;  /* 0x0000001e000e7202 */ /* 0x000fd00000000f00 */
[----:B------:R-:W-:Y:S05]  /*6830*/  WARPSYNC.COLLECTIVE R26, `(.L_x_1853) ;  /* 0x000000001a087348 */ /* 0x000fea0003c00000 */
[----:B------:R0:W1:Y:S02]  /*6840*/  SHFL.BFLY P2, R30, R29, R28, R27 ;  /* 0x0c00001c1d1e7389 */ /* 0x000064000004001b */
[----:B01----:R-:W-:Y:S01]  /*6850*/  ENDCOLLECTIVE ;  /* 0x000000000000791b */ /* 0x003fe20003800000 */
.L_x_1853:
[----:B------:R-:W-:Y:S01]  /*6860*/  FADD.FTZ R44, R17, R14 ;  /* 0x0000000e112c7221 */ /* 0x000fe20000010000 */
[----:B------:R-:W-:Y:S01]  /*6870*/  IMAD.MOV.U32 R29, RZ, RZ, R34 ;  /* 0x000000ffff1d7224 */ /* 0x000fe200078e0022 */
[----:B------:R-:W-:-:S07]  /*6880*/  MOV R31, R30 ;  /* 0x0000001e001f7202 */ /* 0x000fce0000000f00 */
[----:B------:R-:W-:Y:S05]  /*6890*/  WARPSYNC.COLLECTIVE R26, `(.L_x_1854) ;  /* 0x000000001a087348 */ /* 0x000fea0003c00000 */
[----:B------:R0:W1:Y:S02]  /*68a0*/  SHFL.BFLY P2, R30, R29, R28, R27 ;  /* 0x0c00001c1d1e7389 */ /* 0x000064000004001b */
[----:B01----:R-:W-:Y:S01]  /*68b0*/  ENDCOLLECTIVE ;  /* 0x000000000000791b */ /* 0x003fe20003800000 */
.L_x_1854:
[----:B------:R-:W-:Y:S01]  /*68c0*/  FADD.FTZ R31, R31, R32 ;  /* 0x000000201f1f7221 */ /* 0x000fe20000010000 */
[----:B------:R-:W-:-:S04]  /*68d0*/  HFMA2.MMA R28, -RZ, RZ, 0, 2.384185791015625e-07 ;  /* 0x00000004ff1c7435 */ /* 0x000fc800000001ff */
[----:B------:R-:W-:Y:S02]  /*68e0*/  MOV R29, R31 ;  /* 0x0000001f001d7202 */ /* 0x000fe40000000f00 */
[----:B------:R-:W-:-:S07]  /*68f0*/  MOV R33, R30 ;  /* 0x0000001e00217202 */ /* 0x000fce0000000f00 */
[----:B------:R-:W-:Y:S05]  /*6900*/  WARPSYNC.COLLECTIVE R26, `(.L_x_1855) ;  /* 0x000000001a087348 */ /* 0x000fea0003c00000 */
[----:B------:R0:W1:Y:S02]  /*6910*/  SHFL.BFLY P2, R30, R29, R28, R27 ;  /* 0x0c00001c1d1e7389 */ /* 0x000064000004001b */
[----:B01----:R-:W-:Y:S01]  /*6920*/  ENDCOLLECTIVE ;  /* 0x000000000000791b */ /* 0x003fe20003800000 */
.L_x_1855:
[----:B------:R-:W-:-:S05]  /*6930*/  FADD.FTZ R33, R33, R34 ;  /* 0x0000002221217221 */ /* 0x000fca0000010000 */
[----:B------:R-:W-:Y:S02]  /*6940*/  MOV R29, R33 ;  /* 0x00000021001d7202 */ /* 0x000fe40000000f00 */
[----:B------:R-:W-:-:S07]  /*6950*/  MOV R20, R30 ;  /* 0x0000001e00147202 */ /* 0x000fce0000000f00 */
[----:B------:R-:W-:Y:S05]  /*6960*/  WARPSYNC.COLLECTIVE R26, `(.L_x_1856) ;  /* 0x000000001a087348 */ /* 0x000fea0003c00000 */
[----:B------:R0:W1:Y:S02]  /*6970*/  SHFL.BFLY P2, R30, R29, R28, R27 ;  /* 0x0c00001c1d1e7389 */ /* 0x000064000004001b */
[----:B01----:R-:W-:Y:S01]  /*6980*/  ENDCOLLECTIVE ;  /* 0x000000000000791b */ /* 0x003fe20003800000 */
.L_x_1856:
[----:B------:R-:W-:Y:S01]  /*6990*/  FADD.FTZ R35, R31, R20 ;  /* 0x000000141f237221 */ /* 0x000fe20000010000 */
[----:B------:R-:W-:-:S04]  /*69a0*/  HFMA2.MMA R28, -RZ, RZ, 0, 1.1920928955078125e-07 ;  /* 0x00000002ff1c7435 */ /* 0x000fc800000001ff */
[----:B------:R-:W-:Y:S02]  /*69b0*/  MOV R29, R35 ;  /* 0x00000023001d7202 */ /* 0x000fe40000000f00 */
[----:B------:R-:W-:-:S07]  /*69c0*/  MOV R36, R30 ;  /* 0x0000001e00247202 */ /* 0x000fce0000000f00 */
[----:B------:R-:W-:Y:S05]  /*69d0*/  WARPSYNC.COLLECTIVE R26, `(.L_x_1857) ;  /* 0x000000001a087348 */ /* 0x000fea0003c00000 */
[----:B------:R0:W1:Y:S02]  /*69e0*/  SHFL.BFLY P2, R30, R29, R28, R27 ;  /* 0x0c00001c1d1e7389 */ /* 0x000064000004001b */
[----:B01----:R-:W-:Y:S01]  /*69f0*/  ENDCOLLECTIVE ;  /* 0x000000000000791b */ /* 0x003fe20003800000 */
.L_x_1857:
[----:B------:R-:W-:-:S05]  /*6a00*/  FADD.FTZ R36, R33, R36 ;  /* 0x0000002421247221 */ /* 0x000fca0000010000 */
[----:B------:R-:W-:Y:S02]  /*6a10*/  MOV R29, R36 ;  /* 0x00000024001d7202 */ /* 0x000fe40000000f00 */
[----:B------:R-:W-:-:S07]  /*6a20*/  MOV R18, R30 ;  /* 0x0000001e00127202 */ /* 0x000fce0000000f00 */
[----:B------:R-:W-:Y:S05]  /*6a30*/  WARPSYNC.COLLECTIVE R26, `(.L_x_1858) ;  /* 0x000000001a087348 */ /* 0x000fea0003c00000 */
[----:B------:R0:W1:Y:S02]  /*6a40*/  SHFL.BFLY P2, R30, R29, R28, R27 ;  /* 0x0c00001c1d1e7389 */ /* 0x000064000004001b */
[----:B01----:R-:W-:Y:S01]  /*6a50*/  ENDCOLLECTIVE ;  /* 0x000000000000791b */ /* 0x003fe20003800000 */
.L_x_1858:
        /* <DEDUP_REMOVED lines=8> */
.L_x_1859:
[----:B------:R-:W-:Y:S01]  /*6ae0*/  FADD.FTZ R36, R36, R21 ;  /* 0x0000001524247221 */ /* 0x000fe20000010000 */
[----:B------:R-:W-:-:S04]  /*6af0*/  HFMA2.MMA R21, -RZ, RZ, 0, 0 ;  /* 0x00000000ff157435 */ /* 0x000fc800000001ff */
[----:B------:R-:W-:Y:S02]  /*6b00*/  MOV R29, R36 ;  /* 0x00000024001d7202 */ /* 0x000fe40000000f00 */
[----:B------:R-:W-:-:S07]  /*6b10*/  MOV R34, R30 ;  /* 0x0000001e00227202 */ /* 0x000fce0000000f00 */
[----:B------:R-:W-:Y:S05]  /*6b20*/  WARPSYNC.COLLECTIVE R26, `(.L_x_1860) ;  /* 0x000000001a087348 */ /* 0x000fea0003c00000 */
[----:B------:R0:W1:Y:S02]  /*6b30*/  SHFL.BFLY P2, R30, R29, R28, R27 ;  /* 0x0c00001c1d1e7389 */ /* 0x000064000004001b */
[----:B01----:R-:W-:Y:S01]  /*6b40*/  ENDCOLLECTIVE ;  /* 0x000000000000791b */ /* 0x003fe20003800000 */
.L_x_1860:
[----:B------:R-:W-:Y:S01]  /*6b50*/  FADD.FTZ R34, R35, R34 ;  /* 0x0000002223227221 */ /* 0x000fe20000010000 */
[----:B------:R-:W-:Y:S01]  /*6b60*/  HFMA2.MMA R28, -RZ, RZ, 0, 4.76837158203125e-07 ;  /* 0x00000008ff1c7435 */ /* 0x000fe200000001ff */
[----:B------:R-:W-:Y:S02]  /*6b70*/  MOV R29, R24 ;  /* 0x00000018001d7202 */ /* 0x000fe40000000f00 */
[----:B------:R-:W-:-:S08]  /*6b80*/  MOV R33, R30 ;  /* 0x0000001e00217202 */ /* 0x000fd00000000f00 */
[----:B------:R-:W-:Y:S05]  /*6b90*/  WARPSYNC.COLLECTIVE R26, `(.L_x_1861) ;  /* 0x000000001a087348 */ /* 0x000fea0003c00000 */
[----:B------:R0:W1:Y:S02]  /*6ba0*/  SHFL.BFLY P2, R30, R29, R28, R27 ;  /* 0x0c00001c1d1e7389 */ /* 0x000064000004001b */
[----:B01----:R-:W-:Y:S01]  /*6bb0*/  ENDCOLLECTIVE ;  /* 0x000000000000791b */ /* 0x003fe20003800000 */
.L_x_1861:
[----:B------:R-:W-:Y:S01]  /*6bc0*/  FADD.FTZ R33, R36, R33 ;  /* 0x0000002124217221 */ /* 0x000fe20000010000 */
[----:B------:R-:W-:Y:S01]  /*6bd0*/  IMAD.MOV.U32 R29, RZ, RZ, R23 ;  /* 0x000000ffff1d7224 */ /* 0x000fe200078e0017 */
[----:B------:R-:W-:-:S07]  /*6be0*/  MOV R37, R30 ;  /* 0x0000001e00257202 */ /* 0x000fce0000000f00 */
[----:B------:R-:W-:Y:S05]  /*6bf0*/  WARPSYNC.COLLECTIVE R26, `(.L_x_1862) ;  /* 0x000000001a087348 */ /* 0x000fea0003c00000 */
[----:B------:R0:W1:Y:S02]  /*6c00*/  SHFL.BFLY P2, R30, R29, R28, R27 ;  /* 0x0c00001c1d1e7389 */ /* 0x000064000004001b */
[----:B01----:R-:W-:Y:S01]  /*6c10*/  ENDCOLLECTIVE ;  /* 0x000000000000791b */ /* 0x003fe20003800000 */
.L_x_1862:
        /* <DEDUP_REMOVED lines=8> */
.L_x_1863:
        /* <DEDUP_REMOVED lines=8> */
.L_x_1864:
        /* <DEDUP_REMOVED lines=10> */
.L_x_1865:
[----:B------:R0:W1:Y:S04]  /*6dc0*/  @!P0 LDS R22, [R39] ;  /* 0x0000000027168984 */ /* 0x0000680000000800 */
[----:B------:R0:W2:Y:S01]  /*6dd0*/  @!P0 LDS R20, [R39+0x500] ;  /* 0x0005000027148984 */ /* 0x0000a20000000800 */
[----:B------:R-:W-:Y:S02]  /*6de0*/  MOV R29, R37 ;  /* 0x00000025001d7202 */ /* 0x000fe40000000f00 */
[----:B------:R-:W-:-:S07]  /*6df0*/  MOV R23, R30 ;  /* 0x0000001e00177202 */ /* 0x000fce0000000f00 */
[----:B012---:R-:W-:Y:S05]  /*6e00*/  WARPSYNC.COLLECTIVE R26, `(.L_x_1866) ;  /* 0x000000001a087348 */ /* 0x007fea0003c00000 */
[----:B------:R3:W4:Y:S02]  /*6e10*/  SHFL.BFLY P2, R30, R29, R28, R27 ;  /* 0x0c00001c1d1e7389 */ /* 0x000724000004001b */
[----:B01234-:R-:W-:Y:S01]  /*6e20*/  ENDCOLLECTIVE ;  /* 0x000000000000791b */ /* 0x01ffe20003800000 */
.L_x_1866:
[----:B------:R-:W-:-:S04]  /*6e30*/  FADD.FTZ R38, R38, R23 ;  /* 0x0000001726267221 */ /* 0x000fc80000010000 */
[----:B------:R-:W-:Y:S01]  /*6e40*/  IMAD.MOV.U32 R29, RZ, RZ, R38 ;  /* 0x000000ffff1d7224 */ /* 0x000fe200078e0026 */
[----:B------:R-:W-:Y:S02]  /*6e50*/  MOV R28, 0x1 ;  /* 0x00000001001c7802 */ /* 0x000fe40000000f00 */
[----:B------:R-:W-:Y:S02]  /*6e60*/  @!P0 MOV R21, R22 ;  /* 0x0000001600158202 */ /* 0x000fe40000000f00 */
[----:B------:R-:W-:Y:S02]  /*6e70*/  @!P0 MOV R18, R20 ;  /* 0x0000001400128202 */ /* 0x000fe40000000f00 */
[----:B------:R-:W-:-:S07]  /*6e80*/  MOV R24, R30 ;  /* 0x0000001e00187202 */ /* 0x000fce0000000f00 */
[----:B------:R-:W-:Y:S05]  /*6e90*/  WARPSYNC.COLLECTIVE R26, `(.L_x_1867) ;  /* 0x000000001a087348 */ /* 0x000fea0003c00000 */
[----:B------:R0:W1:Y:S02]  /*6ea0*/  SHFL.BFLY P2, R30, R29, R28, R27 ;  /* 0x0c00001c1d1e7389 */ /* 0x000064000004001b */
[----:B01----:R-:W-:Y:S01]  /*6eb0*/  ENDCOLLECTIVE ;  /* 0x000000000000791b */ /* 0x003fe20003800000 */
.L_x_1867:
[----:B------:R-:W-:Y:S01]  /*6ec0*/  ISETP.NE.AND P0, PT, R10, RZ, PT ;  /* 0x000000ff0a00720c */ /* 0x000fe20003f05270 */
[----:B------:R-:W-:-:S05]  /*6ed0*/  FADD.FTZ R37, R37, R24 ;  /* 0x0000001825257221 */ /* 0x000fca0000010000 */
[----:B------:R-:W-:-:S07]  /*6ee0*/  MOV R29, R37 ;  /* 0x00000025001d7202 */ /* 0x000fce0000000f00 */
[----:B------:R-:W0:Y:S01]  /*6ef0*/  @!P0 LDC.64 R24, c[0x0][0x218] ;  /* 0x00008600ff188b82 */ /* 0x000e220000000a00 */
[----:B------:R-:W-:Y:S02]  /*6f00*/  @!P0 F2FP.F16.F32.PACK_AB R44, RZ, R44 ;  /* 0x0000002cff2c823e */ /* 0x000fe400000000ff */
[----:B------:R-:W-:-:S07]  /*6f10*/  MOV R39, R30 ;  /* 0x0000001e00277202 */ /* 0x000fce0000000f00 */
[----:B0-----:R-:W-:Y:S05]  /*6f20*/  WARPSYNC.COLLECTIVE R26, `(.L_x_1868) ;  /* 0x000000001a087348 */ /* 0x001fea0003c00000 */
[----:B------:R1:W2:Y:S02]  /*6f30*/  SHFL.BFLY P2, R30, R29, R28, R27 ;  /* 0x0c00001c1d1e7389 */ /* 0x0002a4000004001b */
[----:B012---:R-:W-:Y:S01]  /*6f40*/  ENDCOLLECTIVE ;  /* 0x000000000000791b */ /* 0x007fe20003800000 */
.L_x_1868:
[----:B------:R-:W-:Y:S01]  /*6f50*/  FADD.FTZ R38, R38, R39 ;  /* 0x0000002726267221 */ /* 0x000fe20000010000 */
[----:B------:R-:W-:Y:S01]  /*6f60*/  HFMA2.MMA R28, -RZ, RZ, 0, 4.76837158203125e-07 ;  /* 0x00000008ff1c7435 */ /* 0x000fe200000001ff */
[----:B------:R-:W-:Y:S02]  /*6f70*/  MOV R29, R21 ;  /* 0x00000015001d7202 */ /* 0x000fe40000000f00 */
[----:B------:R-:W-:-:S08]  /*6f80*/  MOV R40, R30 ;  /* 0x0000001e00287202 */ /* 0x000fd00000000f00 */
[----:B------:R-:W-:Y:S05]  /*6f90*/  WARPSYNC.COLLECTIVE R26, `(.L_x_1869) ;  /* 0x000000001a087348 */ /* 0x000fea0003c00000 */
[----:B------:R0:W1:Y:S02]  /*6fa0*/  SHFL.BFLY P2, R30, R29, R28, R27 ;  /* 0x0c00001c1d1e7389 */ /* 0x000064000004001b */
[----:B01----:R-:W-:Y:S01]  /*6fb0*/  ENDCOLLECTIVE ;  /* 0x000000000000791b */ /* 0x003fe20003800000 */
.L_x_1869:
[----:B------:R-:W-:Y:S01]  /*6fc0*/  FADD.FTZ R37, R37, R40 ;  /* 0x0000002825257221 */ /* 0x000fe20000010000 */
[----:B------:R-:W-:Y:S01]  /*6fd0*/  IMAD.MOV.U32 R29, RZ, RZ, R18 ;  /* 0x000000ffff1d7224 */ /* 0x000fe200078e0012 */
[----:B------:R-:W-:-:S07]  /*6fe0*/  MOV R42, R30 ;  /* 0x0000001e002a7202 */ /* 0x000fce0000000f00 */
[----:B------:R-:W-:Y:S05]  /*6ff0*/  WARPSYNC.COLLECTIVE R26, `(.L_x_1870) ;  /* 0x000000001a087348 */ /* 0x000fea0003c00000 */
[----:B------:R0:W1:Y:S02]  /*7000*/  SHFL.BFLY P2, R30, R29, R28, R27 ;  /* 0x0c00001c1d1e7389 */ /* 0x000064000004001b */
[----:B01----:R-:W-:Y:S01]  /*7010*/  ENDCOLLECTIVE ;  /* 0x000000000000791b */ /* 0x003fe20003800000 */
.L_x_1870:
[----:B------:R-:W-:Y:S01]  /*7020*/  FADD.FTZ R42, R42, R21 ;  /* 0x000000152a2a7221 */ /* 0x000fe20000010000 */
[----:B------:R-:W-:-:S04]  /*7030*/  HFMA2.MMA R28, -RZ, RZ, 0, 2.384185791015625e-07 ;  /* 0x00000004ff1c7435 */ /* 0x000fc800000001ff */
[----:B------:R-:W-:Y:S02]  /*7040*/  MOV R29, R42 ;  /* 0x0000002a001d7202 */ /* 0x000fe40000000f00 */
[----:B------:R-:W-:-:S07]  /*7050*/  MOV R23, R30 ;  /* 0x0000001e00177202 */ /* 0x000fce0000000f00 */
[----:B------:R-:W-:Y:S05]  /*7060*/  WARPSYNC.COLLECTIVE R26, `(.L_x_1871) ;  /* 0x000000001a087348 */ /* 0x000fea0003c00000 */
[----:B------:R0:W1:Y:S02]  /*7070*/  SHFL.BFLY P2, R30, R29, R28, R27 ;  /* 0x0c00001c1d1e7389 */ /* 0x000064000004001b */
[----:B01----:R-:W-:Y:S01]  /*7080*/  ENDCOLLECTIVE ;  /* 0x000000000000791b */ /* 0x003fe20003800000 */
.L_x_1871:
        /* <DEDUP_REMOVED lines=8> */
.L_x_1872:
        /* <DEDUP_REMOVED lines=12> */
.L_x_1873:
[----:B------:R-:W-:Y:S01]  /*71d0*/  FADD.FTZ R31, R31, R20 ;  /* 0x000000141f1f7221 */ /* 0x000fe20000010000 */
[----:B------:R-:W-:Y:S01]  /*71e0*/  @!P0 IMAD.WIDE R14, R41, 0x2, R14 ;  /* 0x00000002290e8825 */ /* 0x000fe200078e020e */
        /* <DEDUP_REMOVED lines=11> */
.L_x_1874:
[----:B------:R0:W-:Y:S04]  /*72a0*/  @!P0 STG.E.U16 desc[UR12][R24.64], R45 ;  /* 0x0000002d18008986 */ /* 0x0001e8000c10150c */
[----:B------:R1:W-:Y:S01]  /*72b0*/  @!P0 STG.E.U16 desc[UR12][R22.64], R44 ;  /* 0x0000002c16008986 */ /* 0x0003e2000c10150c */
[----:B------:R-:W-:Y:S01]  /*72c0*/  @!P0 F2FP.F16.F32.PACK_AB R26, RZ, R38 ;  /* 0x00000026ff1a823e */ /* 0x000fe200000000ff */
[----:B------:R-:W-:Y:S01]  /*72d0*/  HFMA2.MMA R28, -RZ, RZ, 0, 5.9604644775390625e-08 ;  /* 0x00000001ff1c7435 */ /* 0x000fe200000001ff */
        /* <DEDUP_REMOVED lines=10> */
.L_x_1875:
        /* <DEDUP_REMOVED lines=11> */
.L_x_1876:
[----:B------:R-:W-:Y:S01]  /*7430*/  FADD.FTZ R35, R42, R35 ;  /* 0x000000232a237221 */ /* 0x000fe20000010000 */
[----:B------:R-:W-:Y:S06]  /*7440*/  BRA `(.L_x_1877) ;  /* 0xffffffe000d47947 */ /* 0x000fec000383ffff */
.L_x_1878:
        /* <DEDUP_REMOVED lines=11> */
.L_x_2248:


//--------------------- .text._ZN13group_norm_v218gn_bwd_cuda_kernelI6__halfLi320ELi1ELi16ELi40ELi256ELb1ELb1ELi32ELi320ELi320ELi4ELb1ELi18ELb0ELb0ELNS_15WgradSyncMethodE3ENS_16CompileConditionILi900EEEEEvPT_S6_S6_PKS5_S8_S8_S8_PKfflPfPj --------------------------
	.section	.text._ZN13group_norm_v218gn_bwd_cuda_kernelI6__halfLi320ELi1ELi16ELi40ELi256ELb1ELb1ELi32ELi320ELi320ELi4ELb1ELi18ELb0ELb0ELNS_15WgradSyncMethodE3ENS_16CompileConditionILi900EEEEEvPT_S6_S6_PKS5_S8_S8_S8_PKfflPfPj,"ax",@progbits
	.align	128
        .global         _ZN13group_norm_v218gn_bwd_cuda_kernelI6__halfLi320ELi1ELi16ELi40ELi256ELb1ELb1ELi32ELi320ELi320ELi4ELb1ELi18ELb0ELb0ELNS_15WgradSyncMethodE3ENS_16CompileConditionILi900EEEEEvPT_S6_S6_PKS5_S8_S8_S8_PKfflPfPj
        .type           _ZN13group_norm_v218gn_bwd_cuda_kernelI6__halfLi320ELi1ELi16ELi40ELi256ELb1ELb1ELi32ELi320ELi320ELi4ELb1ELi18ELb0ELb0ELNS_15WgradSyncMethodE3ENS_16CompileConditionILi900EEEEEvPT_S6_S6_PKS5_S8_S8_S8_PKfflPfPj,@function
        .size           _ZN13group_norm_v218gn_bwd_cuda_kernelI6__halfLi320ELi1ELi16ELi40ELi256ELb1ELb1ELi32ELi320ELi320ELi4ELb1ELi18ELb0ELb0ELNS_15WgradSyncMethodE3ENS_16CompileConditionILi900EEEEEvPT_S6_S6_PKS5_S8_S8_S8_PKfflPfPj,(.L_x_2249 - _ZN13group_norm_v218gn_bwd_cuda_kernelI6__halfLi320ELi1ELi16ELi40ELi256ELb1ELb1ELi32ELi320ELi320ELi4ELb1ELi18ELb0ELb0ELNS_15WgradSyncMethodE3ENS_16CompileConditionILi900EEEEEvPT_S6_S6_PKS5_S8_S8_S8_PKfflPfPj)
        .other          _ZN13group_norm_v218gn_bwd_cuda_kernelI6__halfLi320ELi1ELi16ELi40ELi256ELb1ELb1ELi32ELi320ELi320ELi4ELb1ELi18ELb0ELb0ELNS_15WgradSyncMethodE3ENS_16CompileConditionILi900EEEEEvPT_S6_S6_PKS5_S8_S8_S8_PKfflPfPj,@"STO_CUDA_ENTRY STV_DEFAULT"
_ZN13group_norm_v218gn_bwd_cuda_kernelI6__halfLi320ELi1ELi16ELi40ELi256ELb1ELb1ELi32ELi320ELi320ELi4ELb1ELi18ELb0ELb0ELNS_15WgradSyncMethodE3ENS_16CompileConditionILi900EEEEEvPT_S6_S6_PKS5_S8_S8_S8_PKfflPfPj:
.text._ZN13group_norm_v218gn_bwd_cuda_kernelI6__halfLi320ELi1ELi16ELi40ELi256ELb1ELb1ELi32ELi320ELi320ELi4ELb1ELi18ELb0ELb0ELNS_15WgradSyncMethodE3ENS_16CompileConditionILi900EEEEEvPT_S6_S6_PKS5_S8_S8_S8_PKfflPfPj:
        /* <DEDUP_REMOVED lines=30> */
.L_x_1881:
[----:B------:R-:W2:Y:S04]  /*01e0*/  LD.E.STRONG.GPU R0, desc[UR8][R2.64] ;  /* 0x0000000802007980 */ /* 0x000ea8000c10f900 */
[----:B--2---:R-:W-:Y:S01]  /*01f0*/  CCTL.IVALL ;  /* 0x00000000ff00798f */ /* 0x004fe20002000000 */
[----:B------:R-:W-:Y:S05]  /*0200*/  YIELD ;  /* 0x0000000000007946 */ /* 0x000fea0003800000 */
[----:B-----5:R-:W-:-:S04]  /*0210*/  LOP3.LUT R0, R0, R5, RZ, 0x3c, !PT ;  /* 0x0000000500007212 */ /* 0x020fc800078e3cff */
[----:B------:R-:W-:-:S13]  /*0220*/  ISETP.GT.AND P0, PT, R0, -0x1, PT ;  /* 0xffffffff0000780c */ /* 0x000fda0003f04270 */
[----:B------:R-:W-:Y:S05]  /*0230*/  @P0 BRA `(.L_x_1881) ;  /* 0xfffffffc00e80947 */ /* 0x000fea000383ffff */
.L_x_1880:
[----:B------:R-:W-:Y:S05]  /*0240*/  WARPSYNC.ALL ;  /* 0x0000000000007948 */ /* 0x000fea0003800000 */
[----:B------:R-:W-:Y:S06]  /*0250*/  BAR.SYNC.DEFER_BLOCKING 0x0 ;  /* 0x0000000000007b1d */ /* 0x000fec0000010000 */
[----:B------:R-:W-:Y:S05]  /*0260*/  BRA `(.L_x_1882) ;  /* 0x00000048007c7947 */ /* 0x000fea0003800000 */
.L_x_1879:
[----:B------:R-:W0:Y:S01]  /*0270*/  S2R R53, SR_TID.X ;  /* 0x0000000000357919 */ /* 0x000e220000002100 */
[----:B------:R-:W-:Y:S02]  /*0280*/  MOV R0, 0x400 ;  /* 0x0000040000007802 */ /* 0x000fe40000000f00 */
[----:B------:R-:W-:Y:S01]  /*0290*/  CS2R R12, SRZ ;  /* 0x00000000000c7805 */ /* 0x000fe2000001ff00 */
[----:B------:R-:W-:Y:S01]  /*02a0*/  UMOV UR4, URZ ;  /* 0x0000003f00047c82 */ /* 0x000fe20008000000 */
[----:B------:R-:W1:Y:S01]  /*02b0*/  S2R R4, SR_CgaCtaId ;  /* 0x0000000000047919 */ /* 0x000e620000008800 */
[----:B------:R-:W-:Y:S02]  /*02c0*/  IADD3 R51, R0, 0x2800, RZ ;  /* 0x0000280000337810 */ /* 0x000fe40007ffe0ff */
[----:B------:R-:W-:-:S04]  /*02d0*/  SHF.L.U32 R0, R54, 0x5, RZ ;  /* 0x0000000536007819 */ /* 0x000fc800000006ff */
[----:B------:R-:W-:Y:S01]  /*02e0*/  LOP3.LUT R0, R0, 0xe0, RZ, 0xc0, !PT ;  /* 0x000000e000007812 */ /* 0x000fe200078ec0ff */
[----:B0-----:R-:W-:Y:S01]  /*02f0*/  IMAD.WIDE.U32 R2, R53, -0x33333333, RZ ;  /* 0xcccccccd35027825 */ /* 0x001fe200078e00ff */
[----:B------:R-:W-:Y:S02]  /*0300*/  SHF.R.S32.HI R2, RZ, 0x1f, R53 ;  /* 0x0000001fff027819 */ /* 0x000fe40000011435 */
[----:B-1----:R-:W-:Y:S02]  /*0310*/  LEA R51, R4, R51, 0x18 ;  /* 0x0000003304337211 */ /* 0x002fe400078ec0ff */
[----:B------:R-:W-:Y:S02]  /*0320*/  SHF.R.U32.HI R10, RZ, 0x6, R3 ;  /* 0x00000006ff0a7819 */ /* 0x000fe40000011603 */
[----:B------:R-:W-:Y:S02]  /*0330*/  LEA.HI R3, R2, R53, RZ, 0x2 ;  /* 0x0000003502037211 */ /* 0x000fe400078f10ff */
[----:B------:R-:W-:Y:S01]  /*0340*/  IADD3 R0, R0, R10, RZ ;  /* 0x0000000a00007210 */ /* 0x000fe20007ffe0ff */
[----:B------:R-:W-:Y:S01]  /*0350*/  IMAD R50, R10, -0x50, R53 ;  /* 0xffffffb00a327824 */ /* 0x000fe200078e0235 */
[----:B------:R-:W-:-:S03]  /*0360*/  SHF.R.S32.HI R52, RZ, 0x2, R3 ;  /* 0x00000002ff347819 */ /* 0x000fc60000011403 */
[----:B------:R-:W-:Y:S01]  /*0370*/  IMAD R49, R50, 0x28, R51 ;  /* 0x0000002832317824 */ /* 0x000fe200078e0233 */
[----:B------:R-:W-:Y:S01]  /*0380*/  IADD3 R4, R52, 0x50, RZ ;  /* 0x0000005034047810 */ /* 0x000fe20007ffe0ff */
[----:B------:R-:W-:Y:S01]  /*0390*/  IMAD R44, R0, 0x280, RZ ;  /* 0x00000280002c7824 */ /* 0x000fe200078e02ff */
[C---:B------:R-:W-:Y:S02]  /*03a0*/  IADD3 R6, R52.reuse, 0xa0, RZ ;  /* 0x000000a034067810 */ /* 0x040fe40007ffe0ff */
[----:B------:R-:W-:Y:S02]  /*03b0*/  IADD3 R8, R52, 0xf0, RZ ;  /* 0x000000f034087810 */ /* 0x000fe40007ffe0ff */
[----:B------:R-:W-:Y:S02]  /*03c0*/  SHF.R.S32.HI R5, RZ, 0x1f, R4 ;  /* 0x0000001fff057819 */ /* 0x000fe40000011404 */
[----:B------:R-:W-:Y:S02]  /*03d0*/  SHF.R.S32.HI R7, RZ, 0x1f, R6 ;  /* 0x0000001fff077819 */ /* 0x000fe40000011406 */
[----:B------:R-:W-:-:S02]  /*03e0*/  SHF.R.S32.HI R9, RZ, 0x1f, R8 ;  /* 0x0000001fff097819 */ /* 0x000fc40000011408 */
[----:B------:R-:W-:Y:S02]  /*03f0*/  LEA.HI R5, R5, R4, RZ, 0x2 ;  /* 0x0000000405057211 */ /* 0x000fe400078f10ff */
[-C--:B------:R-:W-:Y:S02]  /*0400*/  LEA.HI R4, R2, R53.reuse, RZ, 0x4 ;  /* 0x0000003502047211 */ /* 0x080fe400078f20ff */
        /* <DEDUP_REMOVED lines=8> */
[----:B------:R-:W-:Y:S02]  /*0490*/  LEA R49, R10, R49, 0x3 ;  /* 0x000000310a317211 */ /* 0x000fe400078e18ff */
[----:B------:R-:W-:-:S02]  /*04a0*/  CS2R R10, SRZ ;  /* 0x00000000000a7805 */ /* 0x000fc4000001ff00 */
[C---:B------:R-:W-:Y:S02]  /*04b0*/  LOP3.LUT R46, R2.reuse, 0x3, R7, 0x78, !PT ;  /* 0x00000003022e7812 */ /* 0x040fe400078e7807 */
[----:B------:R-:W-:Y:S02]  /*04c0*/  CS2R R6, SRZ ;  /* 0x0000000000067805 */ /* 0x000fe4000001ff00 */
[C---:B------:R-:W-:Y:S02]  /*04d0*/  LOP3.LUT R45, R2.reuse, 0x3, R9, 0x78, !PT ;  /* 0x00000003022d7812 */ /* 0x040fe400078e7809 */
[----:B------:R-:W-:Y:S02]  /*04e0*/  CS2R R8, SRZ ;  /* 0x0000000000087805 */ /* 0x000fe4000001ff00 */
[C---:B------:R-:W-:Y:S02]  /*04f0*/  LOP3.LUT R48, R2.reuse, 0x3, R3, 0x78, !PT ;  /* 0x0000000302307812 */ /* 0x040fe400078e7803 */
[----:B------:R-:W-:-:S07]  /*0500*/  LOP3.LUT R47, R2, 0x3, R5, 0x78, !PT ;  /* 0x00000003022f7812 */ /* 0x000fce00078e7805 */
.L_x_1894:
[----:B------:R-:W-:Y:S01]  /*0510*/  LOP3.LUT R135, R106, 0x1, RZ, 0xc0, !PT ;  /* 0x000000016a877812 */ /* 0x000fe200078ec0ff */
[----:B------:R-:W0:Y:S01]  /*0520*/  LDC.64 R90, c[0x0][0x238] ;  /* 0x00008e00ff5a7b82 */ /* 0x000e220000000a00 */
[----:B------:R-:W-:Y:S01]  /*0530*/  SHF.R.U32.HI R5, RZ, 0x1, R122 ;  /* 0x00000001ff057819 */ /* 0x000fe2000001167a */
[----:B------:R-:W-:Y:S01]  /*0540*/  ULDC.64 UR12, c[0x0][0x248] ;  /* 0x00009200000c7ab9 */ /* 0x000fe20000000a00 */
[----:B------:R-:W-:Y:S01]  /*0550*/  ULDC.64 UR14, c[0x0][0x228] ;  /* 0x00008a00000e7ab9 */ /* 0x000fe20000000a00 */
[----:B------:R-:W-:Y:S01]  /*0560*/  IMAD R135, R135, 0x140, RZ ;  /* 0x0000014087877824 */ /* 0x000fe200078e02ff */
[----:B------:R-:W-:Y:S01]  /*0570*/  ULDC UR5, c[0x0][0x250] ;  /* 0x0000940000057ab9 */ /* 0x000fe20000000800 */
[----:B-1----:R-:W-:-:S03]  /*0580*/  IMAD R15, R5, 0x28000, RZ ;  /* 0x00028000050f7824 */ /* 0x002fc600078e02ff */
[----:B------:R-:W-:-:S04]  /*0590*/  LEA R120, R50, R135, 0x2 ;  /* 0x0000008732787211 */ /* 0x000fc800078e10ff */
[----:B------:R-:W-:Y:S01]  /*05a0*/  SHF.R.S32.HI R121, RZ, 0x1f, R120 ;  /* 0x0000001fff797819 */ /* 0x000fe20000011478 */
[----:B------:R-:W-:Y:S01]  /*05b0*/  IMAD.WIDE.U32 R2, R120, -0x33333333, RZ ;  /* 0xcccccccd78027825 */ /* 0x000fe200078e00ff */
[----:B------:R-:W-:-:S04]  /*05c0*/  SHF.R.U64 R2, R106, 0x1, R122 ;  /* 0x000000016a027819 */ /* 0x000fc8000000127a */
[----:B------:R-:W-:Y:S01]  /*05d0*/  SHF.R.U32.HI R105, RZ, 0x5, R3 ;  /* 0x00000005ff697819 */ /* 0x000fe20000011603 */
[----:B------:R-:W-:-:S03]  /*05e0*/  IMAD.WIDE.U32 R18, R2, 0x28000, R120 ;  /* 0x0002800002127825 */ /* 0x000fc600078e0078 */
[C---:B------:R-:W-:Y:S02]  /*05f0*/  LEA R0, P0, R2.reuse, R105, 0x4 ;  /* 0x0000006902007211 */ /* 0x040fe400078020ff */
[----:B------:R-:W-:Y:S02]  /*0600*/  IADD3 R19, R19, R15, RZ ;  /* 0x0000000f13137210 */ /* 0x000fe40007ffe0ff */
[----:B------:R-:W-:Y:S02]  /*0610*/  LEA.HI.X R3, R2, RZ, R5, 0x4, P0 ;  /* 0x000000ff02037211 */ /* 0x000fe400000f2405 */
[----:B------:R-:W1:Y:S01]  /*0620*/  LDC.64 R4, c[0x0][0x240] ;  /* 0x00009000ff047b82 */ /* 0x000e620000000a00 */
[----:B------:R-:W-:Y:S02]  /*0630*/  LEA R2, P0, R0, UR12, 0x3 ;  /* 0x0000000c00027c11 */ /* 0x000fe4000f8018ff */
[----:B------:R-:W-:Y:S02]  /*0640*/  IADD3 R42, P1, R44, R18, RZ ;  /* 0x000000122c2a7210 */ /* 0x000fe40007f3e0ff */
[----:B------:R-:W-:Y:S01]  /*0650*/  LEA.HI.X R3, R0, UR13, R3, 0x3, P0 ;  /* 0x0000000d00037c11 */ /* 0x000fe200080f1c03 */
[----:B------:R-:W-:Y:S01]  /*0660*/  ULDC.64 UR12, c[0x0][0x230] ;  /* 0x00008c00000c7ab9 */ /* 0x000fe20000000a00 */
[----:B------:R-:W-:-:S02]  /*0670*/  IADD3.X R15, RZ, R19, RZ, P1, !PT ;  /* 0x00000013ff0f7210 */ /* 0x000fc40000ffe4ff */
[----:B------:R-:W-:Y:S01]  /*0680*/  SHF.L.U32 R43, R42, 0x1, RZ ;  /* 0x000000012a2b7819 */ /* 0x000fe200000006ff */
[----:B0-----:R-:W-:Y:S01]  /*0690*/  IMAD.WIDE R90, R120, 0x2, R90 ;  /* 0x00000002785a7825 */ /* 0x001fe200078e025a */
[----:B------:R-:W2:Y:S01]  /*06a0*/  LDG.E.64.CONSTANT R2, desc[UR8][R2.64] ;  /* 0x0000000802027981 */ /* 0x000ea2000c1e9b00 */
[----:B------:R-:W-:Y:S02]  /*06b0*/  SHF.L.U64.HI R42, R42, 0x1, R15 ;  /* 0x000000012a2a7819 */ /* 0x000fe4000001020f */
[----:B------:R-:W-:Y:S02]  /*06c0*/  IADD3 R16, P0, R43, UR12, RZ ;  /* 0x0000000c2b107c10 */ /* 0x000fe4000ff1e0ff */
[----:B------:R-:W3:Y:S02]  /*06d0*/  LDG.E.64.CONSTANT R90, desc[UR8][R90.64] ;  /* 0x000000085a5a7981 */ /* 0x000ee4000c1e9b00 */
[----:B------:R-:W-:Y:S01]  /*06e0*/  IADD3.X R17, R42, UR13, RZ, P0, !PT ;  /* 0x0000000d2a117c10 */ /* 0x000fe200087fe4ff */
[----:B-1----:R-:W-:Y:S01]  /*06f0*/  IMAD.WIDE R120, R120, 0x2, R4 ;  /* 0x0000000278787825 */ /* 0x002fe200078e0204 */
[----:B------:R-:W-:-:S04]  /*0700*/  IADD3 R5, R44, 0xa00, RZ ;  /* 0x00000a002c057810 */ /* 0x000fc80007ffe0ff */
[----:B------:R-:W4:Y:S01]  /*0710*/  LDG.E.64.CONSTANT R16, desc[UR8][R16.64] ;  /* 0x0000000810107981 */ /* 0x000f22000c1e9b00 */
[----:B------:R-:W-:-:S03]  /*0720*/  IADD3 R5, P0, R5, R18, RZ ;  /* 0x0000001205057210 */ /* 0x000fc60007f1e0ff */
[----:B------:R-:W5:Y:S01]  /*0730*/  LDG.E.64.CONSTANT R120, desc[UR8][R120.64] ;  /* 0x0000000878787981 */ /* 0x000f62000c1e9b00 */
        /* <DEDUP_REMOVED lines=23> */
[----:B------:R-:W-:Y:S02]  /*08b0*/  IADD3.X R23, R36, UR13, RZ, P0, !PT ;  /* 0x0000000d24177c10 */ /* 0x000fe400087fe4ff */
[----:B------:R-:W-:-:S04]  /*08c0*/  IADD3 R24, P0, R41, UR14, RZ ;  /* 0x0000000e29187c10 */ /* 0x000fc8000ff1e0ff */
[----:B------:R-:W-:Y:S01]  /*08d0*/  IADD3.X R25, R40, UR15, RZ, P0, !PT ;  /* 0x0000000f28197c10 */ /* 0x000fe200087fe4ff */
[----:B------:R-:W5:Y:S01]  /*08e0*/  LDG.E.64.CONSTANT R22, desc[UR8][R22.64] ;  /* 0x0000000816167981 */ /* 0x000f62000c1e9b00 */
[----:B------:R-:W-:-:S04]  /*08f0*/  IADD3 R5, R44, 0x2800, RZ ;  /* 0x000028002c057810 */ /* 0x000fc80007ffe0ff */
[----:B------:R-:W5:Y:S01]  /*0900*/  LDG.E.64.CONSTANT R24, desc[UR8][R24.64] ;  /* 0x0000000818187981 */ /* 0x000f62000c1e9b00 */
[----:B------:R-:W-:-:S04]  /*0910*/  IADD3 R5, P0, R5, R18, RZ ;  /* 0x0000001205057210 */ /* 0x000fc80007f1e0ff */
[----:B------:R-:W-:Y:S02]  /*0920*/  IADD3.X R34, RZ, R19, RZ, P0, !PT ;  /* 0x00000013ff227210 */ /* 0x000fe400007fe4ff */
[C---:B------:R-:W-:Y:S02]  /*0930*/  SHF.L.U32 R35, R5.reuse, 0x1, RZ ;  /* 0x0000000105237819 */ /* 0x040fe400000006ff */
[----:B------:R-:W-:Y:S02]  /*0940*/  SHF.L.U64.HI R34, R5, 0x1, R34 ;  /* 0x0000000105227819 */ /* 0x000fe40000010222 */
[----:B------:R-:W-:-:S04]  /*0950*/  IADD3 R30, P0, R35, UR12, RZ ;  /* 0x0000000c231e7c10 */ /* 0x000fc8000ff1e0ff */
[----:B------:R-:W-:-:S06]  /*0960*/  IADD3.X R31, R34, UR13, RZ, P0, !PT ;  /* 0x0000000d221f7c10 */ /* 0x000fcc00087fe4ff */
[----:B------:R-:W5:Y:S01]  /*0970*/  LDG.E.64.CONSTANT R30, desc[UR8][R30.64] ;  /* 0x000000081e1e7981 */ /* 0x000f62000c1e9b00 */
[----:B------:R-:W-:Y:S02]  /*0980*/  IADD3 R32, P0, R39, UR14, RZ ;  /* 0x0000000e27207c10 */ /* 0x000fe4000ff1e0ff */
[----:B------:R-:W-:Y:S02]  /*0990*/  IADD3 R5, R44, 0x3200, RZ ;  /* 0x000032002c057810 */ /* 0x000fe40007ffe0ff */
[----:B------:R-:W-:Y:S02]  /*09a0*/  IADD3.X R33, R38, UR15, RZ, P0, !PT ;  /* 0x0000000f26217c10 */ /* 0x000fe400087fe4ff */
[----:B------:R-:W-:-:S04]  /*09b0*/  IADD3 R5, P0, R5, R18, RZ ;  /* 0x0000001205057210 */ /* 0x000fc80007f1e0ff */
[----:B------:R-:W5:Y:S01]  /*09c0*/  LDG.E.64.CONSTANT R32, desc[UR8][R32.64] ;  /* 0x0000000820207981 */ /* 0x000f62000c1e9b00 */
        /* <DEDUP_REMOVED lines=11> */
[----:B----4-:R-:W-:Y:S02]  /*0a80*/  HADD2.F32 R61, -RZ, R17.H0_H0 ;  /* 0x20000011ff3d7230 */ /* 0x010fe40000004100 */
[--C-:B------:R-:W-:Y:S02]  /*0a90*/  HADD2.F32 R3, -RZ, R16.reuse.H0_H0 ;  /* 0x20000010ff037230 */ /* 0x100fe40000004100 */
[----:B------:R-:W-:Y:S02]  /*0aa0*/  HADD2.F32 R21, -RZ, R16.H1_H1 ;  /* 0x30000010ff157230 */ /* 0x000fe40000004100 */
[C---:B------:R-:W-:Y:S01]  /*0ab0*/  FADD.FTZ R61, -R2.reuse, R61 ;  /* 0x0000003d023d7221 */ /* 0x040fe20000010100 */
[----:B------:R-:W-:Y:S01]  /*0ac0*/  FADD.FTZ R3, -R2, R3 ;  /* 0x0000000302037221 */ /* 0x000fe20000010100 */
[----:B---3--:R-:W-:Y:S02]  /*0ad0*/  HADD2.F32 R5, -RZ, R90.H0_H0 ;  /* 0x2000005aff057230 */ /* 0x008fe40000004100 */
[----:B0-----:R-:W-:Y:S01]  /*0ae0*/  FMUL.FTZ R93, R98, R61 ;  /* 0x0000003d625d7220 */ /* 0x001fe20000410000 */
[----:B-----5:R-:W-:-:S02]  /*0af0*/  HADD2.F32 R118, -RZ, R120.H0_H0 ;  /* 0x20000078ff767230 */ /* 0x020fc40000004100 */
[----:B------:R-:W-:Y:S01]  /*0b00*/  FADD.FTZ R21, -R2, R21 ;  /* 0x0000001502157221 */ /* 0x000fe20000010100 */
[C---:B------:R-:W-:Y:S01]  /*0b10*/  FMUL.FTZ R3, R98.reuse, R3 ;  /* 0x0000000362037220 */ /* 0x040fe20000410000 */
[----:B------:R-:W-:Y:S02]  /*0b20*/  HADD2.F32 R95, -RZ, R91.H0_H0 ;  /* 0x2000005bff5f7230 */ /* 0x000fe40000004100 */
[----:B------:R-:W-:Y:S01]  /*0b30*/  FMUL.FTZ R97, R98, R21 ;  /* 0x0000001562617220 */ /* 0x000fe20000410000 */
[----:B------:R-:W-:Y:S01]  /*0b40*/  FFMA.FTZ R63, R3, R5, R118 ;  /* 0x00000005033f7223 */ /* 0x000fe20000010076 */
[----:B------:R-:W-:Y:S02]  /*0b50*/  HADD2.F32 R21, -RZ, R17.H1_H1 ;  /* 0x30000011ff157230 */ /* 0x000fe40000004100 */
[----:B------:R-:W-:Y:S02]  /*0b60*/  HADD2.F32 R61, -RZ, R14.H0_H0 ;  /* 0x2000000eff3d7230 */ /* 0x000fe40000004100 */
[----:B------:R-:W-:-:S03]  /*0b70*/  HADD2.F32 R124, -RZ, R121.H0_H0 ;  /* 0x20000079ff7c7230 */ /* 0x000fc60000004100 */
[----:B------:R-:W-:Y:S01]  /*0b80*/  FADD.FTZ R61, -R2, R61 ;  /* 0x0000003d023d7221 */ /* 0x000fe20000010100 */
[----:B------:R-:W-:Y:S02]  /*0b90*/  HADD2.F32 R99, -RZ, R90.H1_H1 ;  /* 0x3000005aff637230 */ /* 0x000fe40000004100 */
[----:B------:R-:W-:Y:S01]  /*0ba0*/  FMUL.FTZ R16, R63, -1.4426950216293334961 ;  /* 0xbfb8aa3b3f107820 */ /* 0x000fe20000410000 */
[----:B------:R-:W-:Y:S02]  /*0bb0*/  HADD2.F32 R120, -RZ, R120.H1_H1 ;  /* 0x30000078ff787230 */ /* 0x000fe40000004100 */
[----:B------:R-:W-:Y:S01]  /*0bc0*/  FMUL.FTZ R96, R98, R61 ;  /* 0x0000003d62607220 */ /* 0x000fe20000410000 */
[----:B------:R-:W-:Y:S01]  /*0bd0*/  FADD.FTZ R21, -R2, R21 ;  /* 0x0000001502157221 */ /* 0x000fe20000010100 */
[----:B------:R-:W-:Y:S01]  /*0be0*/  FFMA.FTZ R73, R93, R95, R124 ;  /* 0x0000005f5d497223 */ /* 0x000fe2000001007c */
[--C-:B------:R-:W-:Y:S02]  /*0bf0*/  HADD2.F32 R61, -RZ, R15.reuse.H0_H0 ;  /* 0x2000000fff3d7230 */ /* 0x100fe40000004100 */
[----:B------:R-:W-:Y:S01]  /*0c00*/  HADD2.F32 R69, -RZ, R15.H1_H1 ;  /* 0x3000000fff457230 */ /* 0x000fe20000004100 */
[----:B------:R-:W-:Y:S01]  /*0c10*/  IADD3 R15, R44, 0x3c00, RZ ;  /* 0x00003c002c0f7810 */ /* 0x000fe20007ffe0ff */
[----:B------:R-:W-:Y:S01]  /*0c20*/  HADD2.F32 R65, -RZ, R14.H1_H1 ;  /* 0x3000000eff417230 */ /* 0x000fe20000004100 */
[----:B------:R0:W1:Y:S01]  /*0c30*/  MUFU.EX2 R20, R16 ;  /* 0x0000001000147308 */ /* 0x0000620000000800 */
[----:B------:R-:W-:Y:S01]  /*0c40*/  HADD2.F32 R91, -RZ, R91.H1_H1 ;  /* 0x3000005bff5b7230 */ /* 0x000fe20000004100 */
[----:B------:R-:W-:Y:S01]  /*0c50*/  IADD3 R14, P0, R35, UR14, RZ ;  /* 0x0000000e230e7c10 */ /* 0x000fe2000ff1e0ff */
[----:B------:R-:W-:-:S02]  /*0c60*/  HADD2.F32 R126, -RZ, R121.H1_H1 ;  /* 0x30000079ff7e7230 */ /* 0x000fc40000004100 */
[----:B------:R-:W-:Y:S01]  /*0c70*/  FFMA.FTZ R71, R97, R99, R120 ;  /* 0x0000006361477223 */ /* 0x000fe20000010078 */
[----:B------:R-:W-:Y:S01]  /*0c80*/  FMUL.FTZ R89, R98, R21 ;  /* 0x0000001562597220 */ /* 0x000fe20000410000 */
[----:B------:R-:W-:Y:S01]  /*0c90*/  IADD3 R85, P1, R15, R18, RZ ;  /* 0x000000120f557210 */ /* 0x000fe20007f3e0ff */
[----:B0-----:R-:W-:Y:S01]  /*0ca0*/  FMUL.FTZ R16, R73, -1.4426950216293334961 ;  /* 0xbfb8aa3b49107820 */ /* 0x001fe20000410000 */
[----:B------:R-:W-:Y:S01]  /*0cb0*/  IADD3.X R15, R34, UR15, RZ, P0, !PT ;  /* 0x0000000f220f7c10 */ /* 0x000fe200087fe4ff */
[----:B------:R-:W-:Y:S01]  /*0cc0*/  FMUL.FTZ R17, R71, -1.4426950216293334961 ;  /* 0xbfb8aa3b47117820 */ /* 0x000fe20000410000 */
[----:B------:R-:W-:Y:S01]  /*0cd0*/  FFMA.FTZ R75, R89, R91, R126 ;  /* 0x0000005b594b7223 */ /* 0x000fe2000001007e */
[----:B------:R0:W-:Y:S01]  /*0ce0*/  MUFU.EX2 R67, R16 ;  /* 0x0000001000437308 */ /* 0x0001e20000000800 */
[----:B------:R-:W-:Y:S02]  /*0cf0*/  SHF.L.U32 R87, R85, 0x1, RZ ;  /* 0x0000000155577819 */ /* 0x000fe400000006ff */
[----:B------:R-:W-:Y:S01]  /*0d00*/  FMUL.FTZ R21, R75, -1.4426950216293334961 ;  /* 0xbfb8aa3b4b157820 */ /* 0x000fe20000410000 */
[----:B------:R-:W2:Y:S01]  /*0d10*/  LDG.E.64.CONSTANT R14, desc[UR8][R14.64] ;  /* 0x000000080e0e7981 */ /* 0x000ea2000c1e9b00 */
[----:B0-----:R-:W-:-:S03]  /*0d20*/  IADD3.X R16, RZ, R19, RZ, P1, !PT ;  /* 0x00000013ff107210 */ /* 0x001fc60000ffe4ff */
[----:B------:R0:W3:Y:S01]  /*0d30*/  MUFU.EX2 R66, R17 ;  /* 0x0000001100427308 */ /* 0x0000e20000000800 */
[----:B------:R-:W-:Y:S02]  /*0d40*/  SHF.L.U64.HI R85, R85, 0x1, R16 ;  /* 0x0000000155557819 */ /* 0x000fe40000010210 */
[----:B------:R-:W-:Y:S01]  /*0d50*/  IADD3 R16, P0, R87, UR12, RZ ;  /* 0x0000000c57107c10 */ /* 0x000fe2000ff1e0ff */
[----:B0-----:R-:W-:-:S04]  /*0d60*/  FADD.FTZ R17, -R2, R65 ;  /* 0x0000004102117221 */ /* 0x001fc80000010100 */
[----:B------:R0:W4:Y:S01]  /*0d70*/  MUFU.EX2 R68, R21 ;  /* 0x0000001500447308 */ /* 0x0001220000000800 */
[----:B------:R-:W-:Y:S01]  /*0d80*/  FMUL.FTZ R94, R98, R17 ;  /* 0x00000011625e7220 */ /* 0x000fe20000410000 */
[----:B------:R-:W-:Y:S02]  /*0d90*/  IADD3.X R17, R85, UR13, RZ, P0, !PT ;  /* 0x0000000d55117c10 */ /* 0x000fe400087fe4ff */
[----:B0-----:R-:W-:-:S04]  /*0da0*/  IADD3 R21, R44, 0x4600, RZ ;  /* 0x000046002c157810 */ /* 0x001fc80007ffe0ff */
[----:B------:R-:W5:Y:S01]  /*0db0*/  LDG.E.64.CONSTANT R16, desc[UR8][R16.64] ;  /* 0x0000000810107981 */ /* 0x000f62000c1e9b00 */
[----:B------:R-:W-:-:S04]  /*0dc0*/  IADD3 R21, P0, R21, R18, RZ ;  /* 0x0000001215157210 */ /* 0x000fc80007f1e0ff */
[----:B------:R-:W-:Y:S02]  /*0dd0*/  IADD3.X R18, RZ, R19, RZ, P0, !PT ;  /* 0x00000013ff127210 */ /* 0x000fe400007fe4ff */
[C---:B------:R-:W-:Y:S02]  /*0de0*/  SHF.L.U32 R83, R21.reuse, 0x1, RZ ;  /* 0x0000000115537819 */ /* 0x040fe400000006ff */
[----:B------:R-:W-:Y:S01]  /*0df0*/  SHF.L.U64.HI R81, R21, 0x1, R18 ;  /* 0x0000000115517819 */ /* 0x000fe20000010212 */
[----:B------:R-:W-:Y:S01]  /*0e00*/  HADD2.F32 R21, -RZ, R58.H0_H0 ;  /* 0x2000003aff157230 */ /* 0x000fe20000004100 */
[----:B------:R-:W-:Y:S01]  /*0e10*/  IADD3 R18, P0, R83, UR12, RZ ;  /* 0x0000000c53127c10 */ /* 0x000fe2000ff1e0ff */
[----:B-1----:R-:W-:-:S03]  /*0e20*/  FADD.FTZ R62, R20, 1 ;  /* 0x3f800000143e7421 */ /* 0x002fc60000010000 */
[----:B------:R-:W-:Y:S01]  /*0e30*/  IADD3.X R19, R81, UR13, RZ, P0, !PT ;  /* 0x0000000d51137c10 */ /* 0x000fe200087fe4ff */
[----:B------:R-:W-:Y:S01]  /*0e40*/  FADD.FTZ R21, -R2, R21 ;  /* 0x0000001502157221 */ /* 0x000fe20000010100 */
[----:B------:R-:W-:-:S03]  /*0e50*/  IADD3 R20, P0, R4, UR14, RZ ;  /* 0x0000000e04147c10 */ /* 0x000fc6000ff1e0ff */
[----:B------:R-:W-:Y:S01]  /*0e60*/  FMUL.FTZ R88, R98, R21 ;  /* 0x0000001562587220 */ /* 0x000fe20000410000 */
[----:B------:R-:W-:Y:S01]  /*0e70*/  IADD3.X R21, R0, UR15, RZ, P0, !PT ;  /* 0x0000000f00157c10 */ /* 0x000fe200087fe4ff */
[----:B---3--:R-:W-:Y:S01]  /*0e80*/  FADD.FTZ R66, R66, 1 ;  /* 0x3f80000042427421 */ /* 0x008fe20000010000 */
[----:B------:R-:W0:Y:S01]  /*0e90*/  MUFU.RCP R76, R62 ;  /* 0x0000003e004c7308 */ /* 0x000e220000001000 */
[----:B------:R-:W-:Y:S01]  /*0ea0*/  FADD.FTZ R67, R67, 1 ;  /* 0x3f80000043437421 */ /* 0x000fe20000010000 */
[----:B------:R-:W-:Y:S01]  /*0eb0*/  FFMA.FTZ R65, R5, R96, R118 ;  /* 0x0000006005417223 */ /* 0x000fe20000010076 */
[----:B------:R-:W-:Y:S01]  /*0ec0*/  HADD2.F32 R79, -RZ, R58.H1_H1 ;  /* 0x3000003aff4f7230 */ /* 0x000fe20000004100 */
[----:B------:R-:W3:Y:S04]  /*0ed0*/  LDG.E.64.CONSTANT R20, desc[UR8][R20.64] ;  /* 0x0000000814147981 */ /* 0x000ee8000c1e9b00 */
[----:B------:R0:W1:Y:S01]  /*0ee0*/  MUFU.RCP R78, R66 ;  /* 0x00000042004e7308 */ /* 0x0000620000001000 */
[----:B------:R-:W-:Y:S01]  /*0ef0*/  FMUL.FTZ R74, R65, -1.4426950216293334961 ;  /* 0xbfb8aa3b414a7820 */ /* 0x000fe20000410000 */
[C---:B------:R-:W-:Y:S01]  /*0f00*/  FADD.FTZ R61, -R2.reuse, R61 ;  /* 0x0000003d023d7221 */ /* 0x040fe20000010100 */
[----:B------:R-:W-:Y:S01]  /*0f10*/  FADD.FTZ R79, -R2, R79 ;  /* 0x0000004f024f7221 */ /* 0x000fe20000010100 */
[----:B------:R-:W-:Y:S01]  /*0f20*/  FFMA.FTZ R64, R99, R94, R120 ;  /* 0x0000005e63407223 */ /* 0x000fe20000010078 */
[----:B----4-:R-:W-:Y:S01]  /*0f30*/  FADD.FTZ R77, R68, 1 ;  /* 0x3f800000444d7421 */ /* 0x010fe20000010000 */
[----:B------:R-:W-:Y:S01]  /*0f40*/  FADD.FTZ R69, -R2, R69 ;  /* 0x0000004502457221 */ /* 0x000fe20000010100 */
[----:B------:R-:W-:Y:S01]  /*0f50*/  HADD2.F32 R103, -RZ, R59.H0_H0 ;  /* 0x2000003bff677230 */ /* 0x000fe20000004100 */
[----:B------:R-:W4:Y:S01]  /*0f60*/  MUFU.RCP R100, R67 ;  /* 0x0000004300647308 */ /* 0x000f220000001000 */
[C---:B------:R-:W-:Y:S01]  /*0f70*/  FMUL.FTZ R92, R98.reuse, R61 ;  /* 0x0000003d625c7220 */ /* 0x040fe20000410000 */
[----:B------:R-:W-:Y:S01]  /*0f80*/  FMUL.FTZ R86, R98, R79 ;  /* 0x0000004f62567220 */ /* 0x000fe20000410000 */
[----:B------:R-:W-:Y:S01]  /*0f90*/  FMUL.FTZ R72, R64, -1.4426950216293334961 ;  /* 0xbfb8aa3b40487820 */ /* 0x000fe20000410000 */
[----:B0-----:R-:W-:Y:S01]  /*0fa0*/  FADD.FTZ R66, -R76, 1 ;  /* 0x3f8000004c427421 */ /* 0x001fe20000010100 */
[----:B------:R-:W3:Y:S03]  /*0fb0*/  LDG.E.64.CONSTANT R18, desc[UR8][R18.64] ;  /* 0x0000000812127981 */ /* 0x000ee6000c1e9b00 */
[----:B------:R-:W0:Y:S01]  /*0fc0*/  MUFU.EX2 R74, R74 ;  /* 0x0000004a004a7308 */ /* 0x000e220000000800 */
[----:B------:R-:W-:Y:S01]  /*0fd0*/  FFMA.FTZ R61, R95, R92, R124 ;  /* 0x0000005c5f3d7223 */ /* 0x000fe2000001007c */
[----:B------:R-:W-:Y:S01]  /*0fe0*/  FFMA.FTZ R58, R99, R86, R120 ;  /* 0x00000056633a7223 */ /* 0x000fe20000010078 */
[----:B------:R-:W-:Y:S01]  /*0ff0*/  FMUL.FTZ R90, R98, R69 ;  /* 0x00000045625a7220 */ /* 0x000fe20000410000 */
[----:B-1----:R-:W-:-:S04]  /*1000*/  FADD.FTZ R80, -R78, 1 ;  /* 0x3f8000004e507421 */ /* 0x002fc80000010100 */
[----:B------:R1:W0:Y:S01]  /*1010*/  MUFU.RCP R101, R77 ;  /* 0x0000004d00657308 */ /* 0x0002220000001000 */
[----:B------:R-:W-:Y:S02]  /*1020*/  HADD2.F32 R59, -RZ, R59.H1_H1 ;  /* 0x3000003bff3b7230 */ /* 0x000fe40000004100 */
[----:B------:R-:W-:Y:S01]  /*1030*/  FMUL.FTZ R70, R61, -1.4426950216293334961 ;  /* 0xbfb8aa3b3d467820 */ /* 0x000fe20000410000 */
[----:B------:R-:W-:Y:S01]  /*1040*/  FMUL.FTZ R79, R58, -1.4426950216293334961 ;  /* 0xbfb8aa3b3a4f7820 */ /* 0x000fe20000410000 */
[----:B----4-:R-:W-:Y:S01]  /*1050*/  FADD.FTZ R102, -R100, 1 ;  /* 0x3f80000064667421 */ /* 0x010fe20000010100 */
[----:B------:R-:W-:Y:S01]  /*1060*/  FFMA.FTZ R60, R91, R90, R126 ;  /* 0x0000005a5b3c7223 */ /* 0x000fe2000001007e */
[----:B------:R-:W-:Y:S01]  /*1070*/  FFMA.FTZ R71, R71, R80, 1 ;  /* 0x3f80000047477423 */ /* 0x000fe20000010050 */
[----:B------:R-:W4:Y:S01]  /*1080*/  MUFU.EX2 R72, R72 ;  /* 0x0000004800487308 */ /* 0x000f220000000800 */
[----:B-1----:R-:W-:Y:S01]  /*1090*/  FFMA.FTZ R77, R63, R66, 1 ;  /* 0x3f8000003f4d7423 */ /* 0x002fe20000010042 */
[----:B------:R-:W-:-:S02]  /*10a0*/  HADD2.F32 R80, -RZ, R56.H0_H0 ;  /* 0x20000038ff507230 */ /* 0x000fc40000004100 */
[----:B------:R-:W-:Y:S01]  /*10b0*/  FADD.FTZ R59, -R2, R59 ;  /* 0x0000003b023b7221 */ /* 0x000fe20000010100 */
[----:B------:R-:W-:Y:S01]  /*10c0*/  FFMA.FTZ R73, R73, R102, 1 ;  /* 0x3f80000049497423 */ /* 0x000fe20000010066 */
[----:B------:R-:W-:Y:S01]  /*10d0*/  FMUL.FTZ R77, R76, R77 ;  /* 0x0000004d4c4d7220 */ /* 0x000fe20000410000 */
[----:B------:R-:W-:Y:S01]  /*10e0*/  FMUL.FTZ R69, R60, -1.4426950216293334961 ;  /* 0xbfb8aa3b3c457820 */ /* 0x000fe20000410000 */
[----:B------:R1:W-:Y:S01]  /*10f0*/  MUFU.EX2 R66, R79 ;  /* 0x0000004f00427308 */ /* 0x0003e20000000800 */
[----:B------:R-:W-:Y:S01]  /*1100*/  FMUL.FTZ R78, R78, R71 ;  /* 0x000000474e4e7220 */ /* 0x000fe20000410000 */
[----:B------:R-:W-:Y:S01]  /*1110*/  FMUL.FTZ R80, R80, R77 ;  /* 0x0000004d50507220 */ /* 0x000fe20000410000 */
[----:B------:R-:W-:Y:S01]  /*1120*/  FMUL.FTZ R82, R98, R59 ;  /* 0x0000003b62527220 */ /* 0x000fe20000410000 */
[----:B------:R-:W-:Y:S01]  /*1130*/  FMUL.FTZ R100, R100, R73 ;  /* 0x0000004964647220 */ /* 0x000fe20000410000 */
[----:B0-----:R-:W-:-:S03]  /*1140*/  FADD.FTZ R73, R74, 1 ;  /* 0x3f8000004a497421 */ /* 0x001fc60000010000 */
[----:B------:R-:W0:Y:S01]  /*1150*/  MUFU.EX2 R70, R70 ;  /* 0x0000004600467308 */ /* 0x000e220000000800 */
[----:B-1----:R-:W-:Y:S02]  /*1160*/  HADD2.F32 R79, -RZ, R56.H1_H1 ;  /* 0x30000038ff4f7230 */ /* 0x002fe40000004100 */
[----:B------:R-:W-:Y:S01]  /*1170*/  FADD.FTZ R104, -R101, 1 ;  /* 0x3f80000065687421 */ /* 0x000fe20000010100 */
[----:B------:R-:W-:Y:S01]  /*1180*/  FMUL.FTZ R74, R5, R80 ;  /* 0x00000050054a7220 */ /* 0x000fe20000410000 */
[----:B------:R-:W-:Y:S01]  /*1190*/  FFMA.FTZ R63, R91, R82, R126 ;  /* 0x000000525b3f7223 */ /* 0x000fe2000001007e */
[----:B------:R-:W-:Y:S02]  /*11a0*/  FMUL.FTZ R79, R79, R78 ;  /* 0x0000004e4f4f7220 */ /* 0x000fe40000410000 */
[----:B------:R-:W1:Y:S01]  /*11b0*/  MUFU.EX2 R69, R69 ;  /* 0x0000004500457308 */ /* 0x000e620000000800 */
[----:B------:R-:W-:Y:S01]  /*11c0*/  FFMA.FTZ R104, R75, R104, 1 ;  /* 0x3f8000004b687423 */ /* 0x000fe20000010068 */
[----:B------:R-:W-:Y:S01]  /*11d0*/  FMUL.FTZ R71, R99, R79 ;  /* 0x0000004f63477220 */ /* 0x000fe20000410000 */
[----:B------:R-:W-:Y:S01]  /*11e0*/  FFMA.FTZ R74, R3, R74, RZ ;  /* 0x0000004a034a7223 */ /* 0x000fe200000100ff */
[----:B------:R-:W-:Y:S01]  /*11f0*/  FMUL.FTZ R75, R63, -1.4426950216293334961 ;  /* 0xbfb8aa3b3f4b7820 */ /* 0x000fe20000410000 */
[----:B----4-:R-:W-:-:S03]  /*1200*/  FADD.FTZ R72, R72, 1 ;  /* 0x3f80000048487421 */ /* 0x010fc60000010000 */
[----:B------:R-:W4:Y:S01]  /*1210*/  MUFU.RCP R73, R73 ;  /* 0x0000004900497308 */ /* 0x000f220000001000 */
[----:B------:R-:W-:Y:S01]  /*1220*/  FFMA.FTZ R74, R97, R71, R74 ;  /* 0x00000047614a7223 */ /* 0x000fe2000001004a */
[----:B------:R-:W-:Y:S01]  /*1230*/  FMUL.FTZ R104, R101, R104 ;  /* 0x0000006865687220 */ /* 0x000fe20000410000 */
[----:B0-----:R-:W-:-:S05]  /*1240*/  FADD.FTZ R76, R70, 1 ;  /* 0x3f800000464c7421 */ /* 0x001fca0000010000 */
[----:B------:R0:W-:Y:S01]  /*1250*/  MUFU.EX2 R56, R75 ;  /* 0x0000004b00387308 */ /* 0x0001e20000000800 */
[----:B------:R-:W-:-:S07]  /*1260*/  HADD2.F32 R77, -RZ, R57.H0_H0 ;  /* 0x20000039ff4d7230 */ /* 0x000fce0000004100 */
[----:B------:R1:W4:Y:S01]  /*1270*/  MUFU.RCP R71, R72 ;  /* 0x0000004800477308 */ /* 0x0003220000001000 */
[----:B0-----:R-:W-:Y:S02]  /*1280*/  HADD2.F32 R75, -RZ, R57.H1_H1 ;  /* 0x30000039ff4b7230 */ /* 0x001fe40000004100 */
[----:B------:R-:W-:-:S03]  /*1290*/  FADD.FTZ R103, -R2, R103 ;  /* 0x0000006702677221 */ /* 0x000fc60000010100 */
[----:B------:R-:W-:Y:S02]  /*12a0*/  FMUL.FTZ R75, R75, R104 ;  /* 0x000000684b4b7220 */ /* 0x000fe40000410000 */
[----:B------:R-:W0:Y:S01]  /*12b0*/  MUFU.RCP R104, R76 ;  /* 0x0000004c00687308 */ /* 0x000e220000001000 */
[----:B-1----:R-:W-:Y:S01]  /*12c0*/  FADD.FTZ R72, R69, 1 ;  /* 0x3f80000045487421 */ /* 0x002fe20000010000 */
[----:B------:R-:W-:Y:S01]  /*12d0*/  FMUL.FTZ R77, R77, R100 ;  /* 0x000000644d4d7220 */ /* 0x000fe20000410000 */
[----:B----4-:R-:W-:Y:S01]  /*12e0*/  FADD.FTZ R70, -R73, 1 ;  /* 0x3f80000049467421 */ /* 0x010fe20000010100 */
[----:B------:R-:W-:-:S04]  /*12f0*/  FMUL.FTZ R84, R98, R103 ;  /* 0x0000006762547220 */ /* 0x000fc80000410000 */
[----:B------:R-:W1:Y:S01]  /*1300*/  MUFU.RCP R108, R72 ;  /* 0x00000048006c7308 */ /* 0x000e620000001000 */
[----:B------:R-:W-:Y:S01]  /*1310*/  FMUL.FTZ R57, R95, R77 ;  /* 0x0000004d5f397220 */ /* 0x000fe20000410000 */
[----:B------:R-:W-:Y:S01]  /*1320*/  FFMA.FTZ R70, R65, R70, 1 ;  /* 0x3f80000041467423 */ /* 0x000fe20000010046 */
[----:B------:R-:W-:Y:S01]  /*1330*/  FFMA.FTZ R59, R95, R84, R124 ;  /* 0x000000545f3b7223 */ /* 0x000fe2000001007c */
[----:B------:R-:W-:Y:S01]  /*1340*/  FADD.FTZ R65, -R71, 1 ;  /* 0x3f80000047417421 */ /* 0x000fe20000010100 */
[--C-:B------:R-:W-:Y:S02]  /*1350*/  HADD2.F32 R101, -RZ, R22.reuse.H0_H0 ;  /* 0x20000016ff657230 */ /* 0x100fe40000004100 */
[----:B------:R-:W-:Y:S01]  /*1360*/  FFMA.FTZ R74, R93, R57, R74 ;  /* 0x000000395d4a7223 */ /* 0x000fe2000001004a */
[----:B------:R-:W-:Y:S02]  /*1370*/  HADD2.F32 R103, -RZ, R22.H1_H1 ;  /* 0x30000016ff677230 */ /* 0x000fe40000004100 */
[----:B------:R-:W-:Y:S01]  /*1380*/  FMUL.FTZ R22, R91, R75 ;  /* 0x0000004b5b167220 */ /* 0x000fe20000410000 */
[----:B------:R-:W-:-:S02]  /*1390*/  HADD2.F32 R107, -RZ, R23.H0_H0 ;  /* 0x20000017ff6b7230 */ /* 0x000fc40000004100 */
[----:B------:R-:W-:Y:S01]  /*13a0*/  FMUL.FTZ R73, R73, R70 ;  /* 0x0000004649497220 */ /* 0x000fe20000410000 */
[----:B------:R-:W-:Y:S01]  /*13b0*/  FMUL.FTZ R67, R59, -1.4426950216293334961 ;  /* 0xbfb8aa3b3b437820 */ /* 0x000fe20000410000 */
[----:B------:R-:W-:Y:S01]  /*13c0*/  FFMA.FTZ R64, R64, R65, 1 ;  /* 0x3f80000040407423 */ /* 0x000fe20000010041 */
[--C-:B------:R-:W-:Y:S02]  /*13d0*/  HADD2.F32 R70, -RZ, R24.reuse.H0_H0 ;  /* 0x20000018ff467230 */ /* 0x100fe40000004100 */
[----:B------:R-:W-:Y:S01]  /*13e0*/  FFMA.FTZ R69, R89, R22, R74 ;  /* 0x0000001659457223 */ /* 0x000fe2000001004a */
[----:B------:R-:W-:Y:S01]  /*13f0*/  FADD.FTZ R107, -R2, R107 ;  /* 0x0000006b026b7221 */ /* 0x000fe20000010100 */
[----:B0-----:R-:W-:Y:S01]  /*1400*/  FADD.FTZ R22, -R104, 1 ;  /* 0x3f80000068167421 */ /* 0x001fe20000010100 */
[----:B------:R-:W-:Y:S02]  /*1410*/  HADD2.F32 R24, -RZ, R24.H1_H1 ;  /* 0x30000018ff187230 */ /* 0x000fe40000004100 */
[----:B------:R-:W-:Y:S01]  /*1420*/  FMUL.FTZ R71, R71, R64 ;  /* 0x0000004047477220 */ /* 0x000fe20000410000 */
[----:B------:R-:W-:Y:S01]  /*1430*/  FMUL.FTZ R70, R70, R73 ;  /* 0x0000004946467220 */ /* 0x000fe20000410000 */
[----:B------:R-:W0:Y:S01]  /*1440*/  MUFU.EX2 R67, R67 ;  /* 0x0000004300437308 */ /* 0x000e220000000800 */
[----:B------:R-:W-:-:S02]  /*1450*/  HADD2.F32 R23, -RZ, R23.H1_H1 ;  /* 0x30000017ff177230 */ /* 0x000fc40000004100 */
[----:B------:R-:W-:Y:S01]  /*1460*/  FMUL.FTZ R74, R98, R107 ;  /* 0x0000006b624a7220 */ /* 0x000fe20000410000 */
[----:B------:R-:W-:Y:S01]  /*1470*/  FFMA.FTZ R107, R61, R22, 1 ;  /* 0x3f8000003d6b7423 */ /* 0x000fe20000010016 */
[----:B-1----:R-:W-:Y:S01]  /*1480*/  FADD.FTZ R109, -R108, 1 ;  /* 0x3f8000006c6d7421 */ /* 0x002fe20000010100 */
[----:B------:R-:W-:Y:S01]  /*1490*/  FMUL.FTZ R73, R24, R71 ;  /* 0x0000004718497220 */ /* 0x000fe20000410000 */
[----:B------:R-:W-:Y:S01]  /*14a0*/  FMUL.FTZ R24, R5, R70 ;  /* 0x0000004605187220 */ /* 0x000fe20000410000 */
[--C-:B------:R-:W-:Y:S02]  /*14b0*/  HADD2.F32 R71, -RZ, R25.reuse.H0_H0 ;  /* 0x20000019ff477230 */ /* 0x100fe40000004100 */
[----:B------:R-:W-:Y:S01]  /*14c0*/  FADD.FTZ R23, -R2, R23 ;  /* 0x0000001702177221 */ /* 0x000fe20000010100 */
[----:B------:R-:W-:Y:S01]  /*14d0*/  FMUL.FTZ R104, R104, R107 ;  /* 0x0000006b68687220 */ /* 0x000fe20000410000 */
[----:B------:R-:W-:Y:S01]  /*14e0*/  IADD3 R22, P0, R87, UR14, RZ ;  /* 0x0000000e57167c10 */ /* 0x000fe2000ff1e0ff */
[----:B------:R-:W-:Y:S01]  /*14f0*/  FFMA.FTZ R109, R60, R109, 1 ;  /* 0x3f8000003c6d7423 */ /* 0x000fe2000001006d */
[----:B------:R-:W-:Y:S01]  /*1500*/  FFMA.FTZ R69, R96, R24, R69 ;  /* 0x0000001860457223 */ /* 0x000fe20000010045 */
[----:B------:R-:W-:Y:S01]  /*1510*/  FMUL.FTZ R24, R99, R73 ;  /* 0x0000004963187220 */ /* 0x000fe20000410000 */
[----:B------:R-:W-:Y:S01]  /*1520*/  FMUL.FTZ R72, R98, R23 ;  /* 0x0000001762487220 */ /* 0x000fe20000410000 */
[----:B------:R-:W-:Y:S01]  /*1530*/  FMUL.FTZ R71, R71, R104 ;  /* 0x0000006847477220 */ /* 0x000fe20000410000 */
[----:B------:R-:W-:Y:S01]  /*1540*/  HADD2.F32 R64, -RZ, R25.H1_H1 ;  /* 0x30000019ff407230 */ /* 0x000fe20000004100 */
[----:B------:R-:W-:Y:S01]  /*1550*/  IADD3.X R23, R85, UR15, RZ, P0, !PT ;  /* 0x0000000f55177c10 */ /* 0x000fe200087fe4ff */
[----:B------:R-:W-:Y:S01]  /*1560*/  FMUL.FTZ R109, R108, R109 ;  /* 0x0000006d6c6d7220 */ /* 0x000fe20000410000 */
[----:B------:R-:W-:Y:S01]  /*1570*/  FFMA.FTZ R25, R94, R24, R69 ;  /* 0x000000185e197223 */ /* 0x000fe20000010045 */
[----:B------:R-:W-:-:S02]  /*1580*/  FMUL.FTZ R24, R95, R71 ;  /* 0x000000475f187220 */ /* 0x000fc40000410000 */
[----:B------:R-:W-:Y:S01]  /*1590*/  FMUL.FTZ R69, R64, R109 ;  /* 0x0000006d40457220 */ /* 0x000fe20000410000 */
[----:B------:R-:W4:Y:S01]  /*15a0*/  LDG.E.64.CONSTANT R22, desc[UR8][R22.64] ;  /* 0x0000000816167981 */ /* 0x000f22000c1e9b00 */
[----:B0-----:R-:W-:Y:S01]  /*15b0*/  FADD.FTZ R64, R67, 1 ;  /* 0x3f80000043407421 */ /* 0x001fe20000010000 */
[----:B------:R-:W-:Y:S01]  /*15c0*/  FFMA.FTZ R25, R92, R24, R25 ;  /* 0x000000185c197223 */ /* 0x000fe20000010019 */
[----:B------:R-:W-:Y:S02]  /*15d0*/  HADD2.F32 R67, -RZ, R30.H1_H1 ;  /* 0x3000001eff437230 */ /* 0x000fe40000004100 */
[----:B------:R-:W-:Y:S01]  /*15e0*/  FMUL.FTZ R24, R91, R69 ;  /* 0x000000455b187220 */ /* 0x000fe20000410000 */
[----:B------:R-:W-:-:S03]  /*15f0*/  FADD.FTZ R66, R66, 1 ;  /* 0x3f80000042427421 */ /* 0x000fc60000010000 */
[----:B------:R-:W-:Y:S01]  /*1600*/  FFMA.FTZ R109, R90, R24, R25 ;  /* 0x000000185a6d7223 */ /* 0x000fe20000010019 */
[----:B------:R-:W-:Y:S01]  /*1610*/  FADD.FTZ R25, -R2, R67 ;  /* 0x0000004302197221 */ /* 0x000fe20000010100 */
[----:B------:R-:W-:Y:S01]  /*1620*/  IADD3 R24, P0, R83, UR14, RZ ;  /* 0x0000000e53187c10 */ /* 0x000fe2000ff1e0ff */
[----:B------:R0:W-:Y:S02]  /*1630*/  MUFU.RCP R108, R66 ;  /* 0x00000042006c7308 */ /* 0x0001e40000001000 */
[----:B0-----:R-:W-:Y:S01]  /*1640*/  FMUL.FTZ R66, R98, R25 ;  /* 0x0000001962427220 */ /* 0x001fe20000410000 */
[----:B------:R-:W-:-:S06]  /*1650*/  IADD3.X R25, R81, UR15, RZ, P0, !PT ;  /* 0x0000000f51197c10 */ /* 0x000fcc00087fe4ff */
[----:B------:R-:W4:Y:S01]  /*1660*/  LDG.E.64.CONSTANT R24, desc[UR8][R24.64] ;  /* 0x0000000818187981 */ /* 0x000f22000c1e9b00 */
[----:B------:R-:W-:-:S04]  /*1670*/  FFMA.FTZ R62, R5, R88, R118 ;  /* 0x00000058053e7223 */ /* 0x000fc80000010076 */
[----:B------:R-:W-:-:S06]  /*1680*/  FMUL.FTZ R68, R62, -1.4426950216293334961 ;  /* 0xbfb8aa3b3e447820 */ /* 0x000fcc0000410000 */
[----:B------:R-:W0:Y:S01]  /*1690*/  MUFU.EX2 R68, R68 ;  /* 0x0000004400447308 */ /* 0x000e220000000800 */
[C---:B------:R-:W-:Y:S01]  /*16a0*/  FADD.FTZ R101, -R2.reuse, R101 ;  /* 0x0000006502657221 */ /* 0x040fe20000010100 */
[----:B------:R-:W-:-:S03]  /*16b0*/  FADD.FTZ R103, -R2, R103 ;  /* 0x0000006702677221 */ /* 0x000fc60000010100 */
[C---:B------:R-:W-:Y:S01]  /*16c0*/  FMUL.FTZ R78, R98.reuse, R101 ;  /* 0x00000065624e7220 */ /* 0x040fe20000410000 */
[----:B------:R-:W-:-:S03]  /*16d0*/  FMUL.FTZ R76, R98, R103 ;  /* 0x00000067624c7220 */ /* 0x000fc60000410000 */
[----:B------:R-:W-:Y:S01]  /*16e0*/  FFMA.FTZ R57, R5, R78, R118 ;  /* 0x0000004e05397223 */ /* 0x000fe20000010076 */
[----:B------:R-:W-:Y:S01]  /*16f0*/  FFMA.FTZ R100, R99, R76, R120 ;  /* 0x0000004c63647223 */ /* 0x000fe20000010078 */
[----:B0-----:R-:W-:-:S04]  /*1700*/  FADD.FTZ R68, R68, 1 ;  /* 0x3f80000044447421 */ /* 0x001fc80000010000 */
[----:B------:R-:W0:Y:S01]  /*1710*/  MUFU.RCP R110, R68 ;  /* 0x00000044006e7308 */ /* 0x000e220000001000 */
[----:B------:R-:W-:Y:S01]  /*1720*/  FMUL.FTZ R103, R57, -1.4426950216293334961 ;  /* 0xbfb8aa3b39677820 */ /* 0x000fe20000410000 */
[----:B------:R-:W-:Y:S01]  /*1730*/  FADD.FTZ R104, R56, 1 ;  /* 0x3f80000038687421 */ /* 0x000fe20000010000 */
[----:B------:R-:W-:Y:S01]  /*1740*/  FFMA.FTZ R101, R95, R74, R124 ;  /* 0x0000004a5f657223 */ /* 0x000fe2000001007c */
[----:B------:R-:W-:Y:S01]  /*1750*/  FMUL.FTZ R102, R100, -1.4426950216293334961 ;  /* 0xbfb8aa3b64667820 */ /* 0x000fe20000410000 */
[----:B------:R-:W-:-:S03]  /*1760*/  FFMA.FTZ R61, R91, R72, R126 ;  /* 0x000000485b3d7223 */ /* 0x000fc6000001007e */
[----:B------:R-:W1:Y:S01]  /*1770*/  MUFU.RCP R112, R64 ;  /* 0x0000004000707308 */ /* 0x000e620000001000 */
[----:B------:R-:W-:Y:S01]  /*1780*/  FMUL.FTZ R65, R101, -1.4426950216293334961 ;  /* 0xbfb8aa3b65417820 */ /* 0x000fe20000410000 */
[----:B------:R-:W-:-:S06]  /*1790*/  FMUL.FTZ R60, R61, -1.4426950216293334961 ;  /* 0xbfb8aa3b3d3c7820 */ /* 0x000fcc0000410000 */
[----:B------:R-:W2:Y:S01]  /*17a0*/  MUFU.RCP R113, R104 ;  /* 0x0000006800717308 */ /* 0x000ea20000001000 */
[----:B0-----:R-:W-:-:S07]  /*17b0*/  FADD.FTZ R67, -R110, 1 ;  /* 0x3f8000006e437421 */ /* 0x001fce0000010100 */
[----:B------:R-:W0:Y:S01]  /*17c0*/  MUFU.EX2 R103, R103 ;  /* 0x0000006700677308 */ /* 0x000e220000000800 */
[----:B------:R-:W-:Y:S01]  /*17d0*/  FADD.FTZ R111, -R108, 1 ;  /* 0x3f8000006c6f7421 */ /* 0x000fe20000010100 */
[----:B------:R-:W-:-:S06]  /*17e0*/  HADD2.F32 R107, -RZ, R30.H0_H0 ;  /* 0x2000001eff6b7230 */ /* 0x000fcc0000004100 */
[----:B------:R-:W0:Y:S01]  /*17f0*/  MUFU.EX2 R102, R102 ;  /* 0x0000006600667308 */ /* 0x000e220000000800 */
[----:B------:R-:W-:Y:S01]  /*1800*/  FFMA.FTZ R67, R62, R67, 1 ;  /* 0x3f8000003e437423 */ /* 0x000fe20000010043 */
[----:B------:R-:W-:-:S06]  /*1810*/  FFMA.FTZ R111, R58, R111, 1 ;  /* 0x3f8000003a6f7423 */ /* 0x000fcc000001006f */
[----:B------:R-:W5:Y:S01]  /*1820*/  MUFU.EX2 R65, R65 ;  /* 0x0000004100417308 */ /* 0x000f620000000800 */
[----:B-1----:R-:W-:Y:S01]  /*1830*/  FADD.FTZ R58, -R112, 1 ;  /* 0x3f800000703a7421 */ /* 0x002fe20000010100 */
[----:B------:R-:W-:-:S06]  /*1840*/  FADD.FTZ R107, -R2, R107 ;  /* 0x0000006b026b7221 */ /* 0x000fcc0000010100 */
[----:B------:R-:W1:Y:S01]  /*1850*/  MUFU.EX2 R60, R60 ;  /* 0x0000003c003c7308 */ /* 0x000e620000000800 */
[----:B------:R-:W-:Y:S02]  /*1860*/  HADD2.F32 R64, -RZ, R32.H0_H0 ;  /* 0x20000020ff407230 */ /* 0x000fe40000004100 */
[----:B--2---:R-:W-:Y:S01]  /*1870*/  FADD.FTZ R62, -R113, 1 ;  /* 0x3f800000713e7421 */ /* 0x004fe20000010100 */
[----:B------:R-:W-:Y:S01]  /*1880*/  FMUL.FTZ R67, R110, R67 ;  /* 0x000000436e437220 */ /* 0x000fe20000410000 */
[----:B------:R-:W-:Y:S01]  /*1890*/  FFMA.FTZ R59, R59, R58, 1 ;  /* 0x3f8000003b3b7423 */ /* 0x000fe2000001003a */
[----:B------:R-:W-:Y:S01]  /*18a0*/  FMUL.FTZ R68, R98, R107 ;  /* 0x0000006b62447220 */ /* 0x000fe20000410000 */
[----:B0-----:R-:W-:Y:S01]  /*18b0*/  FADD.FTZ R103, R103, 1 ;  /* 0x3f80000067677421 */ /* 0x001fe20000010000 */
[----:B------:R-:W-:Y:S01]  /*18c0*/  FMUL.FTZ R108, R108, R111 ;  /* 0x0000006f6c6c7220 */ /* 0x000fe20000410000 */
[----:B------:R-:W-:Y:S01]  /*18d0*/  FFMA.FTZ R62, R63, R62, 1 ;  /* 0x3f8000003f3e7423 */ /* 0x000fe2000001003e */
[----:B------:R-:W-:Y:S01]  /*18e0*/  FMUL.FTZ R64, R64, R67 ;  /* 0x0000004340407220 */ /* 0x000fe20000410000 */
[----:B------:R-:W-:Y:S01]  /*18f0*/  FADD.FTZ R111, R102, 1 ;  /* 0x3f800000666f7421 */ /* 0x000fe20000010000 */
[----:B------:R-:W-:-:S02]  /*1900*/  HADD2.F32 R58, -RZ, R33.H0_H0 ;  /* 0x20000021ff3a7230 */ /* 0x000fc40000004100 */
[----:B------:R-:W-:Y:S01]  /*1910*/  FMUL.FTZ R59, R112, R59 ;  /* 0x0000003b703b7220 */ /* 0x000fe20000410000 */
[----:B------:R-:W-:Y:S02]  /*1920*/  HADD2.F32 R67, -RZ, R32.H1_H1 ;  /* 0x30000020ff437230 */ /* 0x000fe40000004100 */
[C---:B------:R-:W-:Y:S01]  /*1930*/  FFMA.FTZ R30, R5.reuse, R68, R118 ;  /* 0x00000044051e7223 */ /* 0x040fe20000010076 */
[--C-:B------:R-:W-:Y:S01]  /*1940*/  HADD2.F32 R63, -RZ, R31.reuse.H0_H0 ;  /* 0x2000001fff3f7230 */ /* 0x100fe20000004100 */
[----:B------:R5:W0:Y:S01]  /*1950*/  MUFU.RCP R110, R103 ;  /* 0x00000067006e7308 */ /* 0x000a220000001000 */
[----:B------:R-:W-:Y:S02]  /*1960*/  HADD2.F32 R31, -RZ, R31.H1_H1 ;  /* 0x3000001fff1f7230 */ /* 0x000fe40000004100 */
[----:B------:R-:W-:Y:S01]  /*1970*/  FMUL.FTZ R32, R5, R64 ;  /* 0x0000004005207220 */ /* 0x000fe20000410000 */
[----:B------:R-:W-:Y:S01]  /*1980*/  FMUL.FTZ R56, R30, -1.4426950216293334961 ;  /* 0xbfb8aa3b1e387820 */ /* 0x000fe20000410000 */
[----:B------:R-:W-:Y:S01]  /*1990*/  FMUL.FTZ R67, R67, R108 ;  /* 0x0000006c43437220 */ /* 0x000fe20000410000 */
[----:B-----5:R-:W-:Y:S01]  /*19a0*/  FADD.FTZ R103, R65, 1 ;  /* 0x3f80000041677421 */ /* 0x020fe20000010000 */
[----:B------:R-:W-:Y:S01]  /*19b0*/  FMUL.FTZ R65, R58, R59 ;  /* 0x0000003b3a417220 */ /* 0x000fe20000410000 */
[----:B------:R-:W2:Y:S01]  /*19c0*/  MUFU.RCP R111, R111 ;  /* 0x0000006f006f7308 */ /* 0x000ea20000001000 */
[----:B------:R-:W-:Y:S01]  /*19d0*/  FADD.FTZ R59, -R2, R63 ;  /* 0x0000003f023b7221 */ /* 0x000fe20000010100 */
[----:B-1----:R-:W-:Y:S01]  /*19e0*/  FADD.FTZ R58, R60, 1 ;  /* 0x3f8000003c3a7421 */ /* 0x002fe20000010000 */
[----:B------:R-:W-:-:S02]  /*19f0*/  HADD2.F32 R63, -RZ, R33.H1_H1 ;  /* 0x30000021ff3f7230 */ /* 0x000fc40000004100 */
[----:B------:R-:W-:Y:S01]  /*1a00*/  FADD.FTZ R33, -R2, R31 ;  /* 0x0000001f02217221 */ /* 0x000fe20000010100 */
[----:B------:R-:W-:Y:S02]  /*1a10*/  FFMA.FTZ R109, R88, R32, R109 ;  /* 0x00000020586d7223 */ /* 0x000fe4000001006d */
[----:B------:R1:W5:Y:S01]  /*1a20*/  MUFU.RCP R108, R103 ;  /* 0x00000067006c7308 */ /* 0x0003620000001000 */
[----:B------:R-:W-:Y:S01]  /*1a30*/  FMUL.FTZ R32, R99, R67 ;  /* 0x0000004363207220 */ /* 0x000fe20000410000 */
[----:B------:R-:W-:Y:S01]  /*1a40*/  FMUL.FTZ R102, R113, R62 ;  /* 0x0000003e71667220 */ /* 0x000fe20000410000 */
[C---:B------:R-:W-:Y:S01]  /*1a50*/  FMUL.FTZ R62, R98.reuse, R59 ;  /* 0x0000003b623e7220 */ /* 0x040fe20000410000 */
[----:B------:R-:W-:Y:S01]  /*1a60*/  FFMA.FTZ R107, R99, R66, R120 ;  /* 0x00000042636b7223 */ /* 0x000fe20000010078 */
[----:B------:R-:W-:Y:S02]  /*1a70*/  HADD2.F32 R59, -RZ, R26.H0_H0 ;  /* 0x2000001aff3b7230 */ /* 0x000fe40000004100 */
[----:B------:R-:W-:Y:S01]  /*1a80*/  FMUL.FTZ R60, R98, R33 ;  /* 0x00000021623c7220 */ /* 0x000fe20000410000 */
[----:B------:R2:W3:Y:S01]  /*1a90*/  MUFU.RCP R112, R58 ;  /* 0x0000003a00707308 */ /* 0x0004e20000001000 */
[----:B------:R-:W-:Y:S01]  /*1aa0*/  FFMA.FTZ R109, R86, R32, R109 ;  /* 0x00000020566d7223 */ /* 0x000fe2000001006d */
[----:B------:R-:W-:Y:S01]  /*1ab0*/  FMUL.FTZ R31, R95, R65 ;  /* 0x000000415f1f7220 */ /* 0x000fe20000410000 */
[----:B------:R-:W-:Y:S01]  /*1ac0*/  FMUL.FTZ R63, R63, R102 ;  /* 0x000000663f3f7220 */ /* 0x000fe20000410000 */
[----:B------:R-:W-:-:S04]  /*1ad0*/  FFMA.FTZ R32, R95, R62, R124 ;  /* 0x0000003e5f207223 */ /* 0x000fc8000001007c */
[----:B------:R-:W3:Y:S01]  /*1ae0*/  MUFU.EX2 R56, R56 ;  /* 0x0000003800387308 */ /* 0x000ee20000000800 */
[----:B------:R-:W-:Y:S01]  /*1af0*/  FMUL.FTZ R104, R107, -1.4426950216293334961 ;  /* 0xbfb8aa3b6b687820 */ /* 0x000fe20000410000 */
[C---:B------:R-:W-:Y:S01]  /*1b00*/  FFMA.FTZ R33, R91.reuse, R60, R126 ;  /* 0x0000003c5b217223 */ /* 0x040fe2000001007e */
[----:B-1----:R-:W-:Y:S01]  /*1b10*/  FADD.FTZ R103, -R2, R59 ;  /* 0x0000003b02677221 */ /* 0x002fe20000010100 */
[----:B------:R-:W-:Y:S01]  /*1b20*/  FFMA.FTZ R31, R84, R31, R109 ;  /* 0x0000001f541f7223 */ /* 0x000fe2000001006d */
[----:B------:R-:W-:Y:S01]  /*1b30*/  FMUL.FTZ R59, R91, R63 ;  /* 0x0000003f5b3b7220 */ /* 0x000fe20000410000 */
[----:B------:R-:W-:Y:S01]  /*1b40*/  FMUL.FTZ R113, R32, -1.4426950216293334961 ;  /* 0xbfb8aa3b20717820 */ /* 0x000fe20000410000 */
[----:B0-----:R-:W-:Y:S01]  /*1b50*/  FADD.FTZ R102, -R110, 1 ;  /* 0x3f8000006e667421 */ /* 0x001fe20000010100 */
[----:B------:R-:W-:Y:S01]  /*1b60*/  FMUL.FTZ R109, R33, -1.4426950216293334961 ;  /* 0xbfb8aa3b216d7820 */ /* 0x000fe20000410000 */
[----:B--2---:R-:W-:Y:S01]  /*1b70*/  FMUL.FTZ R58, R98, R103 ;  /* 0x00000067623a7220 */ /* 0x004fe20000410000 */
[----:B------:R-:W0:Y:S01]  /*1b80*/  MUFU.EX2 R104, R104 ;  /* 0x0000006800687308 */ /* 0x000e220000000800 */
[----:B------:R-:W-:Y:S01]  /*1b90*/  FFMA.FTZ R103, R82, R59, R31 ;  /* 0x0000003b52677223 */ /* 0x000fe2000001001f */
[----:B------:R-:W-:Y:S01]  /*1ba0*/  FFMA.FTZ R57, R57, R102, 1 ;  /* 0x3f80000039397423 */ /* 0x000fe20000010066 */
[----:B------:R-:W-:Y:S01]  /*1bb0*/  FADD.FTZ R59, -R111, 1 ;  /* 0x3f8000006f3b7421 */ /* 0x000fe20000010100 */
[----:B-----5:R-:W-:Y:S01]  /*1bc0*/  FADD.FTZ R102, -R108, 1 ;  /* 0x3f8000006c667421 */ /* 0x020fe20000010100 */
[----:B---3--:R-:W-:-:S03]  /*1bd0*/  FADD.FTZ R114, -R112, 1 ;  /* 0x3f80000070727421 */ /* 0x008fc60000010100 */
[----:B------:R-:W1:Y:S01]  /*1be0*/  MUFU.EX2 R115, R109 ;  /* 0x0000006d00737308 */ /* 0x000e620000000800 */
[----:B------:R-:W-:Y:S01]  /*1bf0*/  FFMA.FTZ R100, R100, R59, 1 ;  /* 0x3f80000064647423 */ /* 0x000fe2000001003b */
[----:B------:R-:W-:Y:S01]  /*1c00*/  FFMA.FTZ R59, R101, R102, 1 ;  /* 0x3f800000653b7423 */ /* 0x000fe20000010066 */
[----:B------:R-:W-:-:S05]  /*1c10*/  FADD.FTZ R102, R56, 1 ;  /* 0x3f80000038667421 */ /* 0x000fca0000010000 */
[----:B------:R-:W2:Y:S01]  /*1c20*/  MUFU.EX2 R113, R113 ;  /* 0x0000007100717308 */ /* 0x000ea20000000800 */
[--C-:B------:R-:W-:Y:S02]  /*1c30*/  HADD2.F32 R56, -RZ, R28.reuse.H0_H0 ;  /* 0x2000001cff387230 */ /* 0x100fe40000004100 */
[----:B------:R-:W-:Y:S01]  /*1c40*/  FFMA.FTZ R61, R61, R114, 1 ;  /* 0x3f8000003d3d7423 */ /* 0x000fe20000010072 */
[----:B------:R-:W-:Y:S01]  /*1c50*/  FMUL.FTZ R57, R110, R57 ;  /* 0x000000396e397220 */ /* 0x000fe20000410000 */
[----:B------:R-:W-:Y:S01]  /*1c60*/  FMUL.FTZ R108, R108, R59 ;  /* 0x0000003b6c6c7220 */ /* 0x000fe20000410000 */
[----:B------:R-:W-:Y:S02]  /*1c70*/  HADD2.F32 R59, -RZ, R29.H0_H0 ;  /* 0x2000001dff3b7230 */ /* 0x000fe40000004100 */
[----:B------:R-:W-:Y:S01]  /*1c80*/  FMUL.FTZ R112, R112, R61 ;  /* 0x0000003d70707220 */ /* 0x000fe20000410000 */
[----:B------:R-:W-:Y:S01]  /*1c90*/  FMUL.FTZ R56, R56, R57 ;  /* 0x0000003938387220 */ /* 0x000fe20000410000 */
[----:B------:R-:W-:-:S02]  /*1ca0*/  HADD2.F32 R61, -RZ, R28.H1_H1 ;  /* 0x3000001cff3d7230 */ /* 0x000fc40000004100 */
[----:B------:R-:W-:Y:S01]  /*1cb0*/  FMUL.FTZ R100, R111, R100 ;  /* 0x000000646f647220 */ /* 0x000fe20000410000 */
[----:B------:R-:W-:Y:S01]  /*1cc0*/  HADD2.F32 R57, -RZ, R29.H1_H1 ;  /* 0x3000001dff397230 */ /* 0x000fe20000004100 */
[----:B------:R-:W3:Y:S01]  /*1cd0*/  MUFU.RCP R109, R102 ;  /* 0x00000066006d7308 */ /* 0x000ee20000001000 */
[----:B------:R-:W-:Y:S02]  /*1ce0*/  HADD2.F32 R29, -RZ, R26.H1_H1 ;  /* 0x3000001aff1d7230 */ /* 0x000fe40000004100 */
[----:B0-----:R-:W-:Y:S01]  /*1cf0*/  FADD.FTZ R104, R104, 1 ;  /* 0x3f80000068687421 */ /* 0x001fe20000010000 */
[----:B------:R-:W-:Y:S01]  /*1d00*/  FMUL.FTZ R61, R61, R100 ;  /* 0x000000643d3d7220 */ /* 0x000fe20000410000 */
[----:B------:R-:W-:Y:S01]  /*1d10*/  FMUL.FTZ R28, R5, R56 ;  /* 0x00000038051c7220 */ /* 0x000fe20000410000 */
[----:B-1----:R-:W-:Y:S01]  /*1d20*/  FADD.FTZ R115, R115, 1 ;  /* 0x3f80000073737421 */ /* 0x002fe20000010000 */
[----:B------:R-:W-:Y:S01]  /*1d30*/  FMUL.FTZ R59, R59, R108 ;  /* 0x0000006c3b3b7220 */ /* 0x000fe20000410000 */
[----:B--2---:R-:W-:Y:S01]  /*1d40*/  FADD.FTZ R113, R113, 1 ;  /* 0x3f80000071717421 */ /* 0x004fe20000010000 */
[----:B------:R-:W-:-:S02]  /*1d50*/  HADD2.F32 R111, -RZ, R27.H0_H0 ;  /* 0x2000001bff6f7230 */ /* 0x000fc40000004100 */
[----:B------:R-:W-:Y:S01]  /*1d60*/  FADD.FTZ R29, -R2, R29 ;  /* 0x0000001d021d7221 */ /* 0x000fe20000010100 */
[----:B------:R0:W1:Y:S01]  /*1d70*/  MUFU.RCP R108, R104 ;  /* 0x00000068006c7308 */ /* 0x0000620000001000 */
[----:B------:R-:W-:Y:S01]  /*1d80*/  FFMA.FTZ R103, R78, R28, R103 ;  /* 0x0000001c4e677223 */ /* 0x000fe20000010067 */
[----:B------:R-:W-:Y:S01]  /*1d90*/  FMUL.FTZ R26, R99, R61 ;  /* 0x0000003d631a7220 */ /* 0x000fe20000410000 */
[----:B------:R-:W-:Y:S01]  /*1da0*/  FADD.FTZ R111, -R2, R111 ;  /* 0x0000006f026f7221 */ /* 0x000fe20000010100 */
[----:B------:R-:W-:Y:S02]  /*1db0*/  HADD2.F32 R117, -RZ, R27.H1_H1 ;  /* 0x3000001bff757230 */ /* 0x000fe40000004100 */
[----:B------:R-:W-:Y:S01]  /*1dc0*/  FMUL.FTZ R27, R95, R59 ;  /* 0x0000003b5f1b7220 */ /* 0x000fe20000410000 */
[----:B------:R-:W-:Y:S01]  /*1dd0*/  FFMA.FTZ R103, R76, R26, R103 ;  /* 0x0000001a4c677223 */ /* 0x000fe20000010067 */
[----:B------:R-:W2:Y:S01]  /*1de0*/  MUFU.RCP R115, R115 ;  /* 0x0000007300737308 */ /* 0x000ea20000001000 */
[C---:B0-----:R-:W-:Y:S01]  /*1df0*/  FMUL.FTZ R104, R98.reuse, R29 ;  /* 0x0000001d62687220 */ /* 0x041fe20000410000 */
[----:B------:R-:W-:Y:S01]  /*1e00*/  FMUL.FTZ R102, R98, R111 ;  /* 0x0000006f62667220 */ /* 0x000fe20000410000 */
[----:B------:R-:W-:-:S02]  /*1e10*/  FFMA.FTZ R31, R5, R58, R118 ;  /* 0x0000003a051f7223 */ /* 0x000fc40000010076 */
[----:B------:R-:W-:-:S03]  /*1e20*/  FFMA.FTZ R26, R99, R104, R120 ;  /* 0x00000068631a7223 */ /* 0x000fc60000010078 */
[----:B------:R-:W0:Y:S01]  /*1e30*/  MUFU.RCP R113, R113 ;  /* 0x0000007100717308 */ /* 0x000e220000001000 */
[----:B------:R-:W-:Y:S01]  /*1e40*/  FMUL.FTZ R57, R57, R112 ;  /* 0x0000007039397220 */ /* 0x000fe20000410000 */
[----:B------:R-:W-:Y:S01]  /*1e50*/  FADD.FTZ R117, -R2, R117 ;  /* 0x0000007502757221 */ /* 0x000fe20000010100 */
[----:B------:R-:W-:Y:S01]  /*1e60*/  FFMA.FTZ R103, R74, R27, R103 ;  /* 0x0000001b4a677223 */ /* 0x000fe20000010067 */
[----:B------:R-:W-:Y:S01]  /*1e70*/  FMUL.FTZ R114, R26, -1.4426950216293334961 ;  /* 0xbfb8aa3b1a727820 */ /* 0x000fe20000410000 */
[----:B---3--:R-:W-:Y:S01]  /*1e80*/  FADD.FTZ R111, -R109, 1 ;  /* 0x3f8000006d6f7421 */ /* 0x008fe20000010100 */
[----:B------:R-:W-:Y:S01]  /*1e90*/  FFMA.FTZ R27, R95, R102, R124 ;  /* 0x000000665f1b7223 */ /* 0x000fe2000001007c */
[----:B------:R-:W-:Y:S01]  /*1ea0*/  FMUL.FTZ R116, R31, -1.4426950216293334961 ;  /* 0xbfb8aa3b1f747820 */ /* 0x000fe20000410000 */
[----:B------:R-:W-:Y:S01]  /*1eb0*/  FMUL.FTZ R28, R91, R57 ;  /* 0x000000395b1c7220 */ /* 0x000fe20000410000 */
[----:B------:R-:W-:Y:S01]  /*1ec0*/  FMUL.FTZ R100, R98, R117 ;  /* 0x0000007562647220 */ /* 0x000fe20000410000 */
[----:B------:R-:W-:Y:S01]  /*1ed0*/  FFMA.FTZ R30, R30, R111, 1 ;  /* 0x3f8000001e1e7423 */ /* 0x000fe2000001006f */
[----:B------:R-:W-:Y:S01]  /*1ee0*/  FMUL.FTZ R111, R27, -1.4426950216293334961 ;  /* 0xbfb8aa3b1b6f7820 */ /* 0x000fe20000410000 */
[----:B------:R-:W3:Y:S01]  /*1ef0*/  MUFU.EX2 R101, R116 ;  /* 0x0000007400657308 */ /* 0x000ee20000000800 */
[----:B------:R-:W-:Y:S01]  /*1f00*/  FFMA.FTZ R29, R72, R28, R103 ;  /* 0x0000001c481d7223 */ /* 0x000fe20000010067 */
[----:B-1----:R-:W-:Y:S01]  /*1f10*/  FADD.FTZ R110, -R108, 1 ;  /* 0x3f8000006c6e7421 */ /* 0x002fe20000010100 */
[----:B------:R-:W-:Y:S01]  /*1f20*/  FFMA.FTZ R28, R91, R100, R126 ;  /* 0x000000645b1c7223 */ /* 0x000fe2000001007e */
[----:B--2---:R-:W-:-:S04]  /*1f30*/  FADD.FTZ R112, -R115, 1 ;  /* 0x3f80000073707421 */ /* 0x004fc80000010100 */
[----:B------:R-:W1:Y:S01]  /*1f40*/  MUFU.EX2 R114, R114 ;  /* 0x0000007200727308 */ /* 0x000e620000000800 */
[----:B------:R-:W-:Y:S01]  /*1f50*/  FFMA.FTZ R107, R107, R110, 1 ;  /* 0x3f8000006b6b7423 */ /* 0x000fe2000001006e */
[----:B0-----:R-:W-:Y:S01]  /*1f60*/  FADD.FTZ R103, -R113, 1 ;  /* 0x3f80000071677421 */ /* 0x001fe20000010100 */
[----:B------:R-:W-:Y:S01]  /*1f70*/  FMUL.FTZ R110, R28, -1.4426950216293334961 ;  /* 0xbfb8aa3b1c6e7820 */ /* 0x000fe20000410000 */
[----:B------:R-:W-:-:S04]  /*1f80*/  FFMA.FTZ R112, R33, R112, 1 ;  /* 0x3f80000021707423 */ /* 0x000fc80000010070 */
[----:B------:R-:W0:Y:S01]  /*1f90*/  MUFU.EX2 R111, R111 ;  /* 0x0000006f006f7308 */ /* 0x000e220000000800 */
[----:B------:R-:W-:Y:S01]  /*1fa0*/  FFMA.FTZ R32, R32, R103, 1 ;  /* 0x3f80000020207423 */ /* 0x000fe20000010067 */
[----:B------:R-:W-:-:S06]  /*1fb0*/  FMUL.FTZ R107, R108, R107 ;  /* 0x0000006b6c6b7220 */ /* 0x000fcc0000410000 */
[----:B------:R-:W2:Y:S01]  /*1fc0*/  MUFU.EX2 R33, R110 ;  /* 0x0000006e00217308 */ /* 0x000ea20000000800 */
[----:B------:R-:W-:Y:S01]  /*1fd0*/  FMUL.FTZ R108, R113, R32 ;  /* 0x00000020716c7220 */ /* 0x000fe20000410000 */
[--C-:B------:R-:W-:Y:S02]  /*1fe0*/  HADD2.F32 R32, -RZ, R14.reuse.H1_H1 ;  /* 0x3000000eff207230 */ /* 0x100fe40000004100 */
[----:B------:R-:W-:Y:S01]  /*1ff0*/  FMUL.FTZ R30, R109, R30 ;  /* 0x0000001e6d1e7220 */ /* 0x000fe20000410000 */
[----:B------:R-:W-:Y:S02]  /*2000*/  HADD2.F32 R103, -RZ, R14.H0_H0 ;  /* 0x2000000eff677230 */ /* 0x000fe40000004100 */
[----:B---3--:R-:W-:Y:S01]  /*2010*/  FADD.FTZ R14, R101, 1 ;  /* 0x3f800000650e7421 */ /* 0x008fe20000010000 */
[----:B-1----:R-:W-:Y:S01]  /*2020*/  FADD.FTZ R114, R114, 1 ;  /* 0x3f80000072727421 */ /* 0x002fe20000010000 */
[----:B------:R-:W-:Y:S01]  /*2030*/  FMUL.FTZ R101, R32, R107 ;  /* 0x0000006b20657220 */ /* 0x000fe20000410000 */
[----:B------:R-:W-:-:S02]  /*2040*/  HADD2.F32 R107, -RZ, R15.H1_H1 ;  /* 0x3000000fff6b7230 */ /* 0x000fc40000004100 */
[----:B------:R-:W-:Y:S01]  /*2050*/  FMUL.FTZ R103, R103, R30 ;  /* 0x0000001e67677220 */ /* 0x000fe20000410000 */
[----:B------:R-:W-:Y:S01]  /*2060*/  FMUL.FTZ R112, R115, R112 ;  /* 0x0000007073707220 */ /* 0x000fe20000410000 */
[----:B------:R-:W1:Y:S01]  /*2070*/  MUFU.RCP R32, R114 ;  /* 0x0000007200207308 */ /* 0x000e620000001000 */
[----:B0-----:R-:W-:Y:S01]  /*2080*/  FADD.FTZ R111, R111, 1 ;  /* 0x3f8000006f6f7421 */ /* 0x001fe20000010000 */
[----:B------:R-:W-:Y:S02]  /*2090*/  HADD2.F32 R109, -RZ, R15.H0_H0 ;  /* 0x2000000fff6d7230 */ /* 0x000fe40000004100 */
[----:B------:R-:W-:Y:S01]  /*20a0*/  FMUL.FTZ R30, R5, R103 ;  /* 0x00000067051e7220 */ /* 0x000fe20000410000 */
[----:B------:R-:W-:Y:S01]  /*20b0*/  FMUL.FTZ R107, R107, R112 ;  /* 0x000000706b6b7220 */ /* 0x000fe20000410000 */
[--C-:B------:R-:W-:Y:S02]  /*20c0*/  HADD2.F32 R113, -RZ, R16.reuse.H0_H0 ;  /* 0x20000010ff717230 */ /* 0x100fe40000004100 */
[----:B------:R-:W0:Y:S01]  /*20d0*/  MUFU.RCP R14, R14 ;  /* 0x0000000e000e7308 */ /* 0x000e220000001000 */
[----:B--2---:R-:W-:Y:S01]  /*20e0*/  FADD.FTZ R112, R33, 1 ;  /* 0x3f80000021707421 */ /* 0x004fe20000010000 */
[----:B------:R-:W-:-:S02]  /*20f0*/  HADD2.F32 R115, -RZ, R16.H1_H1 ;  /* 0x30000010ff737230 */ /* 0x000fc40000004100 */
[----:B------:R-:W-:Y:S01]  /*2100*/  FFMA.FTZ R29, R68, R30, R29 ;  /* 0x0000001e441d7223 */ /* 0x000fe2000001001d */
[----:B------:R-:W-:Y:S01]  /*2110*/  FMUL.FTZ R15, R99, R101 ;  /* 0x00000065630f7220 */ /* 0x000fe20000410000 */
[----:B------:R-:W-:Y:S02]  /*2120*/  FMUL.FTZ R109, R109, R108 ;  /* 0x0000006c6d6d7220 */ /* 0x000fe40000410000 */
[----:B------:R2:W3:Y:S01]  /*2130*/  MUFU.RCP R117, R111 ;  /* 0x0000006f00757308 */ /* 0x0004e20000001000 */
[----:B------:R-:W-:Y:S01]  /*2140*/  FADD.FTZ R113, -R2, R113 ;  /* 0x0000007102717221 */ /* 0x000fe20000010100 */
[----:B------:R-:W-:Y:S01]  /*2150*/  FFMA.FTZ R15, R66, R15, R29 ;  /* 0x0000000f420f7223 */ /* 0x000fe2000001001d */
[----:B------:R-:W-:Y:S02]  /*2160*/  HADD2.F32 R121, -RZ, R17.H0_H0 ;  /* 0x20000011ff797230 */ /* 0x000fe40000004100 */
[----:B------:R-:W-:Y:S01]  /*2170*/  FADD.FTZ R115, -R2, R115 ;  /* 0x0000007302737221 */ /* 0x000fe20000010100 */
[----:B------:R-:W-:-:S02]  /*2180*/  FMUL.FTZ R29, R95, R109 ;  /* 0x0000006d5f1d7220 */ /* 0x000fc40000410000 */
[----:B------:R-:W5:Y:S01]  /*2190*/  MUFU.RCP R119, R112 ;  /* 0x0000007000777308 */ /* 0x000f620000001000 */
[C---:B------:R-:W-:Y:S01]  /*21a0*/  FMUL.FTZ R110, R98.reuse, R113 ;  /* 0x00000071626e7220 */ /* 0x040fe20000410000 */
[----:B------:R-:W-:Y:S01]  /*21b0*/  FMUL.FTZ R108, R98, R115 ;  /* 0x00000073626c7220 */ /* 0x000fe20000410000 */
[----:B------:R-:W-:Y:S01]  /*21c0*/  FFMA.FTZ R29, R62, R29, R15 ;  /* 0x0000001d3e1d7223 */ /* 0x000fe2000001000f */
[----:B--2---:R-:W-:Y:S01]  /*21d0*/  FADD.FTZ R111, -R2, R121 ;  /* 0x00000079026f7221 */ /* 0x004fe20000010100 */
[----:B------:R-:W-:Y:S02]  /*21e0*/  HADD2.F32 R115, -RZ, R17.H1_H1 ;  /* 0x30000011ff737230 */ /* 0x000fe40000004100 */
[----:B------:R-:W-:Y:S01]  /*21f0*/  FFMA.FTZ R15, R5, R110, R118 ;  /* 0x0000006e050f7223 */ /* 0x000fe20000010076 */
[----:B-1----:R-:W-:Y:S01]  /*2200*/  FADD.FTZ R17, -R32, 1 ;  /* 0x3f80000020117421 */ /* 0x002fe20000010100 */
[----:B0-----:R-:W-:Y:S01]  /*2210*/  FADD.FTZ R30, -R14, 1 ;  /* 0x3f8000000e1e7421 */ /* 0x001fe20000010100 */
[----:B------:R-:W-:Y:S01]  /*2220*/  FMUL.FTZ R116, R98, R111 ;  /* 0x0000006f62747220 */ /* 0x000fe20000410000 */
[----:B------:R-:W-:Y:S01]  /*2230*/  FMUL.FTZ R113, R15, -1.4426950216293334961 ;  /* 0xbfb8aa3b0f717820 */ /* 0x000fe20000410000 */
[----:B------:R-:W-:Y:S01]  /*2240*/  FADD.FTZ R115, -R2, R115 ;  /* 0x0000007302737221 */ /* 0x000fe20000010100 */
[----:B------:R-:W-:Y:S01]  /*2250*/  FFMA.FTZ R111, R26, R17, 1 ;  /* 0x3f8000001a6f7423 */ /* 0x000fe20000010011 */
[----:B---3--:R-:W-:Y:S01]  /*2260*/  FADD.FTZ R26, -R117, 1 ;  /* 0x3f800000751a7421 */ /* 0x008fe20000010100 */
[----:B------:R-:W-:Y:S01]  /*2270*/  FFMA.FTZ R31, R31, R30, 1 ;  /* 0x3f8000001f1f7423 */ /* 0x000fe2000001001e */
[----:B------:R5:W-:Y:S01]  /*2280*/  MUFU.EX2 R121, R113 ;  /* 0x0000007100797308 */ /* 0x000be20000000800 */
[----:B------:R-:W-:Y:S01]  /*2290*/  FMUL.FTZ R114, R98, R115 ;  /* 0x0000007362727220 */ /* 0x000fe20000410000 */
[----:B------:R-:W-:Y:S01]  /*22a0*/  FFMA.FTZ R30, R27, R26, 1 ;  /* 0x3f8000001b1e7423 */ /* 0x000fe2000001001a */
[----:B------:R-:W-:-:S02]  /*22b0*/  HADD2.F32 R115, -RZ, R20.H0_H0 ;  /* 0x20000014ff737230 */ /* 0x000fc40000004100 */
[----:B------:R-:W-:Y:S01]  /*22c0*/  FMUL.FTZ R26, R14, R31 ;  /* 0x0000001f0e1a7220 */ /* 0x000fe20000410000 */
[----:B-----5:R-:W-:Y:S01]  /*22d0*/  FADD.FTZ R113, -R119, 1 ;  /* 0x3f80000077717421 */ /* 0x020fe20000010100 */
[----:B------:R-:W-:Y:S02]  /*22e0*/  FMUL.FTZ R16, R91, R107 ;  /* 0x0000006b5b107220 */ /* 0x000fe40000410000 */
[----:B------:R-:W-:Y:S01]  /*22f0*/  FMUL.FTZ R115, R115, R26 ;  /* 0x0000001a73737220 */ /* 0x000fe20000410000 */
[----:B------:R-:W-:Y:S01]  /*2300*/  FFMA.FTZ R28, R28, R113, 1 ;  /* 0x3f8000001c1c7423 */ /* 0x000fe20000010071 */
[----:B------:R-:W-:Y:S02]  /*2310*/  HADD2.F32 R113, -RZ, R20.H1_H1 ;  /* 0x30000014ff717230 */ /* 0x000fe40000004100 */
[----:B------:R-:W-:Y:S01]  /*2320*/  FMUL.FTZ R32, R32, R111 ;  /* 0x0000006f20207220 */ /* 0x000fe20000410000 */
[----:B------:R-:W-:Y:S01]  /*2330*/  FFMA.FTZ R33, R60, R16, R29 ;  /* 0x000000103c217223 */ /* 0x000fe2000001001d */
[----:B------:R-:W-:Y:S01]  /*2340*/  FMUL.FTZ R26, R5, R115 ;  /* 0x00000073051a7220 */ /* 0x000fe20000410000 */
[----:B------:R-:W-:Y:S01]  /*2350*/  FFMA.FTZ R29, R99, R108, R120 ;  /* 0x0000006c631d7223 */ /* 0x000fe20000010078 */
[----:B------:R-:W-:Y:S01]  /*2360*/  FMUL.FTZ R113, R113, R32 ;  /* 0x0000002071717220 */ /* 0x000fe20000410000 */
[----:B------:R-:W-:-:S02]  /*2370*/  HADD2.F32 R111, -RZ, R21.H0_H0 ;  /* 0x20000015ff6f7230 */ /* 0x000fc40000004100 */
[----:B------:R-:W-:Y:S01]  /*2380*/  FMUL.FTZ R30, R117, R30 ;  /* 0x0000001e751e7220 */ /* 0x000fe20000410000 */
[----:B------:R-:W-:Y:S01]  /*2390*/  FFMA.FTZ R33, R58, R26, R33 ;  /* 0x0000001a3a217223 */ /* 0x000fe20000010021 */
[----:B------:R-:W-:Y:S01]  /*23a0*/  FMUL.FTZ R112, R29, -1.4426950216293334961 ;  /* 0xbfb8aa3b1d707820 */ /* 0x000fe20000410000 */
[----:B------:R-:W-:Y:S01]  /*23b0*/  FMUL.FTZ R26, R99, R113 ;  /* 0x00000071631a7220 */ /* 0x000fe20000410000 */
[----:B------:R-:W-:Y:S02]  /*23c0*/  FMUL.FTZ R111, R111, R30 ;  /* 0x0000001e6f6f7220 */ /* 0x000fe40000410000 */
[----:B------:R-:W0:Y:S01]  /*23d0*/  MUFU.EX2 R123, R112 ;  /* 0x00000070007b7308 */ /* 0x000e220000000800 */
[----:B------:R-:W-:Y:S01]  /*23e0*/  FFMA.FTZ R33, R104, R26, R33 ;  /* 0x0000001a68217223 */ /* 0x000fe20000010021 */
[----:B------:R-:W-:-:S04]  /*23f0*/  FMUL.FTZ R26, R95, R111 ;  /* 0x0000006f5f1a7220 */ /* 0x000fc80000410000 */
[----:B------:R-:W-:Y:S01]  /*2400*/  FFMA.FTZ R33, R102, R26, R33 ;  /* 0x0000001a66217223 */ /* 0x000fe20000010021 */
[----:B------:R-:W-:-:S04]  /*2410*/  FFMA.FTZ R26, R5, R80, RZ ;  /* 0x00000050051a7223 */ /* 0x000fc800000100ff */
[----:B------:R-:W-:Y:S01]  /*2420*/  FFMA.FTZ R26, R99, R79, R26 ;  /* 0x0000004f631a7223 */ /* 0x000fe2000001001a */
[----:B------:R-:W-:-:S03]  /*2430*/  HADD2.F32 R125, -RZ, R18.H0_H0 ;  /* 0x20000012ff7d7230 */ /* 0x000fc60000004100 */
[C---:B------:R-:W-:Y:S01]  /*2440*/  FFMA.FTZ R26, R95.reuse, R77, R26 ;  /* 0x0000004d5f1a7223 */ /* 0x040fe2000001001a */
[----:B------:R-:W-:Y:S01]  /*2450*/  FFMA.FTZ R16, R95, R116, R124 ;  /* 0x000000745f107223 */ /* 0x000fe2000001007c */
[----:B0-----:R-:W-:Y:S01]  /*2460*/  FADD.FTZ R123, R123, 1 ;  /* 0x3f8000007b7b7421 */ /* 0x001fe20000010000 */
[----:B------:R-:W-:Y:S01]  /*2470*/  FADD.FTZ R127, -R2, R125 ;  /* 0x0000007d027f7221 */ /* 0x000fe20000010100 */
[C---:B------:R-:W-:Y:S01]  /*2480*/  FFMA.FTZ R26, R91.reuse, R75, R26 ;  /* 0x0000004b5b1a7223 */ /* 0x040fe2000001001a */
[----:B------:R-:W-:Y:S02]  /*2490*/  HADD2.F32 R31, -RZ, R18.H1_H1 ;  /* 0x30000012ff1f7230 */ /* 0x000fe40000004100 */
[----:B------:R-:W-:Y:S01]  /*24a0*/  FMUL.FTZ R125, R16, -1.4426950216293334961 ;  /* 0xbfb8aa3b107d7820 */ /* 0x000fe20000410000 */
[----:B------:R-:W-:Y:S01]  /*24b0*/  FFMA.FTZ R17, R91, R114, R126 ;  /* 0x000000725b117223 */ /* 0x000fe2000001007e */
[----:B------:R-:W-:Y:S01]  /*24c0*/  FFMA.FTZ R26, R5, R70, R26 ;  /* 0x00000046051a7223 */ /* 0x000fe2000001001a */
[----:B------:R-:W-:Y:S01]  /*24d0*/  FMUL.FTZ R112, R98, R127 ;  /* 0x0000007f62707220 */ /* 0x000fe20000410000 */
[----:B------:R-:W-:Y:S01]  /*24e0*/  FMUL.FTZ R28, R119, R28 ;  /* 0x0000001c771c7220 */ /* 0x000fe20000410000 */
[----:B------:R-:W0:Y:S01]  /*24f0*/  MUFU.RCP R123, R123 ;  /* 0x0000007b007b7308 */ /* 0x000e220000001000 */
[----:B------:R-:W-:-:S02]  /*2500*/  HADD2.F32 R119, -RZ, R19.H0_H0 ;  /* 0x20000013ff777230 */ /* 0x000fc40000004100 */
[----:B------:R-:W-:Y:S01]  /*2510*/  FADD.FTZ R31, -R2, R31 ;  /* 0x0000001f021f7221 */ /* 0x000fe20000010100 */
[----:B------:R-:W-:Y:S02]  /*2520*/  HADD2.F32 R19, -RZ, R19.H1_H1 ;  /* 0x30000013ff137230 */ /* 0x000fe40000004100 */
[----:B------:R-:W-:Y:S01]  /*2530*/  FFMA.FTZ R26, R99, R73, R26 ;  /* 0x00000049631a7223 */ /* 0x000fe2000001001a */
[----:B------:R-:W-:Y:S01]  /*2540*/  FMUL.FTZ R27, R17, -1.4426950216293334961 ;  /* 0xbfb8aa3b111b7820 */ /* 0x000fe20000410000 */
[----:B------:R-:W-:Y:S01]  /*2550*/  FFMA.FTZ R14, R5, R112, R118 ;  /* 0x00000070050e7223 */ /* 0x000fe20000010076 */
[----:B------:R-:W-:Y:S01]  /*2560*/  HADD2.F32 R117, -RZ, R21.H1_H1 ;  /* 0x30000015ff757230 */ /* 0x000fe20000004100 */
[----:B------:R-:W1:Y:S01]  /*2570*/  MUFU.EX2 R125, R125 ;  /* 0x0000007d007d7308 */ /* 0x000e620000000800 */
[----:B------:R-:W-:Y:S01]  /*2580*/  FMUL.FTZ R118, R98, R31 ;  /* 0x0000001f62767220 */ /* 0x000fe20000410000 */
[C---:B------:R-:W-:Y:S01]  /*2590*/  FADD.FTZ R119, -R2.reuse, R119 ;  /* 0x0000007702777221 */ /* 0x040fe20000010100 */
[----:B------:R-:W-:Y:S01]  /*25a0*/  FFMA.FTZ R26, R95, R71, R26 ;  /* 0x000000475f1a7223 */ /* 0x000fe2000001001a */
[----:B------:R-:W-:Y:S01]  /*25b0*/  FADD.FTZ R19, -R2, R19 ;  /* 0x0000001302137221 */ /* 0x000fe20000010100 */
[----:B------:R-:W-:Y:S01]  /*25c0*/  FMUL.FTZ R20, R14, -1.4426950216293334961 ;  /* 0xbfb8aa3b0e147820 */ /* 0x000fe20000410000 */
[----:B------:R-:W-:Y:S01]  /*25d0*/  FMUL.FTZ R117, R117, R28 ;  /* 0x0000001c75757220 */ /* 0x000fe20000410000 */
[----:B------:R-:W-:Y:S01]  /*25e0*/  FFMA.FTZ R18, R99, R118, R120 ;  /* 0x0000007663127223 */ /* 0x000fe20000010078 */
[----:B------:R-:W2:Y:S01]  /*25f0*/  MUFU.EX2 R27, R27 ;  /* 0x0000001b001b7308 */ /* 0x000ea20000000800 */
[C---:B------:R-:W-:Y:S01]  /*2600*/  FMUL.FTZ R120, R98.reuse, R119 ;  /* 0x0000007762787220 */ /* 0x040fe20000410000 */
[C---:B------:R-:W-:Y:S01]  /*2610*/  FFMA.FTZ R26, R91.reuse, R69, R26 ;  /* 0x000000455b1a7223 */ /* 0x040fe2000001001a */
[----:B------:R-:W-:Y:S01]  /*2620*/  FMUL.FTZ R2, R98, R19 ;  /* 0x0000001362027220 */ /* 0x000fe20000410000 */
[----:B------:R-:W-:Y:S01]  /*2630*/  FMUL.FTZ R19, R91, R117 ;  /* 0x000000755b137220 */ /* 0x000fe20000410000 */
[----:B------:R-:W-:Y:S01]  /*2640*/  FMUL.FTZ R31, R18, -1.4426950216293334961 ;  /* 0xbfb8aa3b121f7820 */ /* 0x000fe20000410000 */
[----:B------:R-:W-:Y:S01]  /*2650*/  FFMA.FTZ R124, R95, R120, R124 ;  /* 0x000000785f7c7223 */ /* 0x000fe2000001007c */
[----:B------:R-:W-:Y:S01]  /*2660*/  FFMA.FTZ R26, R5, R64, R26 ;  /* 0x00000040051a7223 */ /* 0x000fe2000001001a */
[----:B------:R-:W3:Y:S01]  /*2670*/  MUFU.EX2 R20, R20 ;  /* 0x0000001400147308 */ /* 0x000ee20000000800 */
[----:B------:R-:W-:Y:S01]  /*2680*/  FADD.FTZ R121, R121, 1 ;  /* 0x3f80000079797421 */ /* 0x000fe20000010000 */
[----:B------:R-:W-:Y:S01]  /*2690*/  FFMA.FTZ R19, R100, R19, R33 ;  /* 0x0000001364137223 */ /* 0x000fe20000010021 */
[----:B0-----:R-:W-:Y:S01]  /*26a0*/  FADD.FTZ R30, -R123, 1 ;  /* 0x3f8000007b1e7421 */ /* 0x001fe20000010100 */
[----:B------:R-:W-:Y:S01]  /*26b0*/  FFMA.FTZ R126, R91, R2, R126 ;  /* 0x000000025b7e7223 */ /* 0x000fe2000001007e */
[----:B------:R-:W-:Y:S01]  /*26c0*/  FMUL.FTZ R33, R124, -1.4426950216293334961 ;  /* 0xbfb8aa3b7c217820 */ /* 0x000fe20000410000 */
[----:B------:R-:W-:Y:S01]  /*26d0*/  FFMA.FTZ R26, R99, R67, R26 ;  /* 0x00000043631a7223 */ /* 0x000fe2000001001a */
[----:B-1----:R-:W-:Y:S01]  /*26e0*/  FADD.FTZ R125, R125, 1 ;  /* 0x3f8000007d7d7421 */ /* 0x002fe20000010000 */
[----:B------:R-:W0:Y:S01]  /*26f0*/  MUFU.RCP R21, R121 ;  /* 0x0000007900157308 */ /* 0x000e220000001000 */
[----:B------:R-:W-:Y:S01]  /*2700*/  FFMA.FTZ R30, R29, R30, 1 ;  /* 0x3f8000001d1e7423 */ /* 0x000fe2000001001e */
[----:B------:R-:W-:Y:S01]  /*2710*/  FMUL.FTZ R29, R126, -1.4426950216293334961 ;  /* 0xbfb8aa3b7e1d7820 */ /* 0x000fe20000410000 */
[----:B------:R-:W-:-:S05]  /*2720*/  FFMA.FTZ R26, R95, R65, R26 ;  /* 0x000000415f1a7223 */ /* 0x000fca000001001a */
[----:B------:R-:W1:Y:S01]  /*2730*/  MUFU.EX2 R31, R31 ;  /* 0x0000001f001f7308 */ /* 0x000e620000000800 */
[----:B--2---:R-:W-:Y:S01]  /*2740*/  FADD.FTZ R27, R27, 1 ;  /* 0x3f8000001b1b7421 */ /* 0x004fe20000010000 */
[----:B------:R-:W-:-:S06]  /*2750*/  FFMA.FTZ R26, R91, R63, R26 ;  /* 0x0000003f5b1a7223 */ /* 0x000fcc000001001a */
[----:B------:R-:W2:Y:S01]  /*2760*/  MUFU.EX2 R33, R33 ;  /* 0x0000002100217308 */ /* 0x000ea20000000800 */
[----:B------:R-:W-:Y:S01]  /*2770*/  FFMA.FTZ R26, R5, R56, R26 ;  /* 0x00000038051a7223 */ /* 0x000fe2000001001a */
[----:B---3--:R-:W-:-:S06]  /*2780*/  FADD.FTZ R20, R20, 1 ;  /* 0x3f80000014147421 */ /* 0x008fcc0000010000 */
[----:B------:R-:W3:Y:S01]  /*2790*/  MUFU.RCP R125, R125 ;  /* 0x0000007d007d7308 */ /* 0x000ee20000001000 */
[----:B------:R-:W-:-:S07]  /*27a0*/  FFMA.FTZ R26, R99, R61, R26 ;  /* 0x0000003d631a7223 */ /* 0x000fce000001001a */
[----:B------:R-:W5:Y:S01]  /*27b0*/  MUFU.EX2 R29, R29 ;  /* 0x0000001d001d7308 */ /* 0x000f620000000800 */
[----:B0-----:R-:W-:Y:S01]  /*27c0*/  FADD.FTZ R28, -R21, 1 ;  /* 0x3f800000151c7421 */ /* 0x001fe20000010100 */
[----:B-1----:R-:W-:-:S06]  /*27d0*/  FADD.FTZ R31, R31, 1 ;  /* 0x3f8000001f1f7421 */ /* 0x002fcc0000010000 */
[----:B------:R-:W0:Y:S01]  /*27e0*/  MUFU.RCP R27, R27 ;  /* 0x0000001b001b7308 */ /* 0x000e220000001000 */
[----:B------:R-:W-:Y:S01]  /*27f0*/  FFMA.FTZ R26, R95, R59, R26 ;  /* 0x0000003b5f1a7223 */ /* 0x000fe2000001001a */
[----:B------:R-:W-:Y:S01]  /*2800*/  FFMA.FTZ R28, R15, R28, 1 ;  /* 0x3f8000000f1c7423 */ /* 0x000fe2000001001c */
[----:B--2---:R-:W-:-:S05]  /*2810*/  FADD.FTZ R33, R33, 1 ;  /* 0x3f80000021217421 */ /* 0x004fca0000010000 */
[----:B------:R-:W1:Y:S01]  /*2820*/  MUFU.RCP R20, R20 ;  /* 0x0000001400147308 */ /* 0x000e620000001000 */
[----:B------:R-:W-:Y:S01]  /*2830*/  FMUL.FTZ R30, R123, R30 ;  /* 0x0000001e7b1e7220 */ /* 0x000fe20000410000 */
[----:B------:R-:W-:Y:S01]  /*2840*/  FFMA.FTZ R26, R91, R57, R26 ;  /* 0x000000395b1a7223 */ /* 0x000fe2000001001a */
[----:B---3--:R-:W-:Y:S01]  /*2850*/  FADD.FTZ R15, -R125, 1 ;  /* 0x3f8000007d0f7421 */ /* 0x008fe20000010100 */
[--C-:B----4-:R-:W-:Y:S02]  /*2860*/  HADD2.F32 R123, -RZ, R22.reuse.H0_H0 ;  /* 0x20000016ff7b7230 */ /* 0x110fe40000004100 */
[----:B------:R-:W-:Y:S01]  /*2870*/  FMUL.FTZ R28, R21, R28 ;  /* 0x0000001c151c7220 */ /* 0x000fe20000410000 */
[----:B-----5:R-:W-:Y:S01]  /*2880*/  FADD.FTZ R29, R29, 1 ;  /* 0x3f8000001d1d7421 */ /* 0x020fe20000010000 */
[----:B------:R-:W2:Y:S01]  /*2890*/  MUFU.RCP R31, R31 ;  /* 0x0000001f001f7308 */ /* 0x000ea20000001000 */
[----:B------:R-:W-:Y:S01]  /*28a0*/  FFMA.FTZ R26, R5, R103, R26 ;  /* 0x00000067051a7223 */ /* 0x000fe2000001001a */
[----:B------:R-:W-:Y:S01]  /*28b0*/  FFMA.FTZ R16, R16, R15, 1 ;  /* 0x3f80000010107423 */ /* 0x000fe2000001000f */
[----:B------:R-:W-:-:S02]  /*28c0*/  HADD2.F32 R121, -RZ, R22.H1_H1 ;  /* 0x30000016ff797230 */ /* 0x000fc40000004100 */
[----:B------:R-:W-:Y:S01]  /*28d0*/  FMUL.FTZ R123, R123, R28 ;  /* 0x0000001c7b7b7220 */ /* 0x000fe20000410000 */
[----:B0-----:R-:W-:Y:S02]  /*28e0*/  FADD.FTZ R32, -R27, 1 ;  /* 0x3f8000001b207421 */ /* 0x001fe40000010100 */
[----:B------:R-:W0:Y:S01]  /*28f0*/  MUFU.RCP R33, R33 ;  /* 0x0000002100217308 */ /* 0x000e220000001000 */
[--C-:B------:R-:W-:Y:S02]  /*2900*/  HADD2.F32 R119, -RZ, R23.reuse.H0_H0 ;  /* 0x20000017ff777230 */ /* 0x100fe40000004100 */
[----:B------:R-:W-:Y:S01]  /*2910*/  FFMA.FTZ R26, R99, R101, R26 ;  /* 0x00000065631a7223 */ /* 0x000fe2000001001a */
[----:B------:R-:W-:Y:S01]  /*2920*/  FMUL.FTZ R16, R125, R16 ;  /* 0x000000107d107220 */ /* 0x000fe20000410000 */
[----:B------:R-:W-:Y:S01]  /*2930*/  FMUL.FTZ R121, R121, R30 ;  /* 0x0000001e79797220 */ /* 0x000fe20000410000 */
[----:B------:R-:W-:Y:S02]  /*2940*/  FMUL.FTZ R15, R5, R123 ;  /* 0x0000007b050f7220 */ /* 0x000fe40000410000 */
[----:B------:R-:W3:Y:S01]  /*2950*/  MUFU.RCP R29, R29 ;  /* 0x0000001d001d7308 */ /* 0x000ee20000001000 */
[----:B------:R-:W-:Y:S01]  /*2960*/  FFMA.FTZ R32, R17, R32, 1 ;  /* 0x3f80000011207423 */ /* 0x000fe20000010020 */
[----:B------:R-:W-:Y:S01]  /*2970*/  FFMA.FTZ R26, R95, R109, R26 ;  /* 0x0000006d5f1a7223 */ /* 0x000fe2000001001a */
[----:B-1----:R-:W-:Y:S01]  /*2980*/  FADD.FTZ R17, -R20, 1 ;  /* 0x3f80000014117421 */ /* 0x002fe20000010100 */
[----:B------:R-:W-:Y:S01]  /*2990*/  FMUL.FTZ R119, R119, R16 ;  /* 0x0000001077777220 */ /* 0x000fe20000410000 */
[----:B------:R-:W-:Y:S01]  /*29a0*/  FFMA.FTZ R15, R110, R15, R19 ;  /* 0x0000000f6e0f7223 */ /* 0x000fe20000010013 */
[----:B------:R-:W-:Y:S01]  /*29b0*/  FMUL.FTZ R16, R99, R121 ;  /* 0x0000007963107220 */ /* 0x000fe20000410000 */
[----:B------:R-:W-:-:S02]  /*29c0*/  HADD2.F32 R125, -RZ, R23.H1_H1 ;  /* 0x30000017ff7d7230 */ /* 0x000fc40000004100 */
[----:B------:R-:W-:Y:S01]  /*29d0*/  FMUL.FTZ R32, R27, R32 ;  /* 0x000000201b207220 */ /* 0x000fe20000410000 */
[----:B------:R-:W-:Y:S01]  /*29e0*/  FFMA.FTZ R26, R91, R107, R26 ;  /* 0x0000006b5b1a7223 */ /* 0x000fe2000001001a */
[----:B------:R-:W-:Y:S01]  /*29f0*/  FFMA.FTZ R17, R14, R17, 1 ;  /* 0x3f8000000e117423 */ /* 0x000fe20000010011 */
[----:B--2---:R-:W-:Y:S01]  /*2a00*/  FADD.FTZ R19, -R31, 1 ;  /* 0x3f8000001f137421 */ /* 0x004fe20000010100 */
[----:B------:R-:W-:Y:S01]  /*2a10*/  FFMA.FTZ R15, R108, R16, R15 ;  /* 0x000000106c0f7223 */ /* 0x000fe2000001000f */
[----:B------:R-:W-:Y:S01]  /*2a20*/  FMUL.FTZ R16, R95, R119 ;  /* 0x000000775f107220 */ /* 0x000fe20000410000 */
[--C-:B------:R-:W-:Y:S02]  /*2a30*/  HADD2.F32 R129, -RZ, R24.reuse.H0_H0 ;  /* 0x20000018ff817230 */ /* 0x100fe40000004100 */
[----:B------:R-:W-:Y:S01]  /*2a40*/  FMUL.FTZ R125, R125, R32 ;  /* 0x000000207d7d7220 */ /* 0x000fe20000410000 */
[----:B------:R-:W-:Y:S01]  /*2a50*/  FFMA.FTZ R26, R5, R115, R26 ;  /* 0x00000073051a7223 */ /* 0x000fe2000001001a */
[----:B------:R-:W-:Y:S01]  /*2a60*/  FMUL.FTZ R20, R20, R17 ;  /* 0x0000001114147220 */ /* 0x000fe20000410000 */
[----:B0-----:R-:W-:Y:S01]  /*2a70*/  FADD.FTZ R21, -R33, 1 ;  /* 0x3f80000021157421 */ /* 0x001fe20000010100 */
[----:B------:R-:W-:Y:S01]  /*2a80*/  FFMA.FTZ R18, R18, R19, 1 ;  /* 0x3f80000012127423 */ /* 0x000fe20000010013 */
[----:B------:R-:W-:Y:S01]  /*2a90*/  FFMA.FTZ R15, R116, R16, R15 ;  /* 0x00000010740f7223 */ /* 0x000fe2000001000f */
[----:B------:R-:W-:Y:S01]  /*2aa0*/  FMUL.FTZ R16, R91, R125 ;  /* 0x0000007d5b107220 */ /* 0x000fe20000410000 */
[----:B------:R-:W-:Y:S01]  /*2ab0*/  FFMA.FTZ R26, R99, R113, R26 ;  /* 0x00000071631a7223 */ /* 0x000fe2000001001a */
[----:B------:R-:W-:-:S02]  /*2ac0*/  HADD2.F32 R127, -RZ, R24.H1_H1 ;  /* 0x30000018ff7f7230 */ /* 0x000fc40000004100 */
[----:B------:R-:W-:Y:S01]  /*2ad0*/  FMUL.FTZ R129, R129, R20 ;  /* 0x0000001481817220 */ /* 0x000fe20000410000 */
[----:B---3--:R-:W-:Y:S01]  /*2ae0*/  FADD.FTZ R23, -R29, 1 ;  /* 0x3f8000001d177421 */ /* 0x008fe20000010100 */
[----:B------:R-:W-:Y:S01]  /*2af0*/  FFMA.FTZ R124, R124, R21, 1 ;  /* 0x3f8000007c7c7423 */ /* 0x000fe20000010015 */
[----:B------:R-:W-:Y:S01]  /*2b00*/  FMUL.FTZ R18, R31, R18 ;  /* 0x000000121f127220 */ /* 0x000fe20000410000 */
[----:B------:R-:W-:Y:S01]  /*2b10*/  FFMA.FTZ R15, R114, R16, R15 ;  /* 0x00000010720f7223 */ /* 0x000fe2000001000f */
[----:B------:R-:W-:Y:S01]  /*2b20*/  FFMA.FTZ R26, R95, R111, R26 ;  /* 0x0000006f5f1a7223 */ /* 0x000fe2000001001a */
[----:B------:R-:W-:Y:S01]  /*2b30*/  FMUL.FTZ R14, R5, R129 ;  /* 0x00000081050e7220 */ /* 0x000fe20000410000 */
[--C-:B------:R-:W-:Y:S02]  /*2b40*/  HADD2.F32 R133, -RZ, R25.reuse.H0_H0 ;  /* 0x20000019ff857230 */ /* 0x100fe40000004100 */
[----:B------:R-:W-:Y:S01]  /*2b50*/  FFMA.FTZ R126, R126, R23, 1 ;  /* 0x3f8000007e7e7423 */ /* 0x000fe20000010017 */
[----:B------:R-:W-:Y:S01]  /*2b60*/  FMUL.FTZ R124, R33, R124 ;  /* 0x0000007c217c7220 */ /* 0x000fe20000410000 */
[----:B------:R-:W-:Y:S01]  /*2b70*/  FMUL.FTZ R127, R127, R18 ;  /* 0x000000127f7f7220 */ /* 0x000fe20000410000 */
[----:B------:R-:W-:Y:S01]  /*2b80*/  FFMA.FTZ R26, R91, R117, R26 ;  /* 0x000000755b1a7223 */ /* 0x000fe2000001001a */
[----:B------:R-:W-:-:S02]  /*2b90*/  HADD2.F32 R131, -RZ, R25.H1_H1 ;  /* 0x30000019ff837230 */ /* 0x000fc40000004100 */
[----:B------:R-:W-:Y:S01]  /*2ba0*/  FFMA.FTZ R15, R112, R14, R15 ;  /* 0x0000000e700f7223 */ /* 0x000fe2000001000f */
[----:B------:R-:W-:Y:S01]  /*2bb0*/  FMUL.FTZ R126, R29, R126 ;  /* 0x0000007e1d7e7220 */ /* 0x000fe20000410000 */
        /* <DEDUP_REMOVED lines=9> */
[----:B------:R-:W-:Y:S01]  /*2c50*/  FFMA.FTZ R15, R120, R16, R15 ;  /* 0x00000010780f7223 */ /* 0x000fe2000001000f */
[----:B------:R-:W-:Y:S01]  /*2c60*/  FADD.FTZ R10, R79, R11 ;  /* 0x0000000b4f0a7221 */ /* 0x000fe20000010000 */
        /* <DEDUP_REMOVED lines=8> */
[----:B------:R-:W-:Y:S01]  /*2cf0*/  FFMA.FTZ R26, R91, R125, R26 ;  /* 0x0000007d5b1a7223 */ /* 0x000fe2000001001a */
[----:B------:R-:W-:Y:S01]  /*2d00*/  FFMA.FTZ R11, R92, R71, R11 ;  /* 0x000000475c0b7223 */ /* 0x000fe2000001000b */
[----:B------:R-:W-:Y:S01]  /*2d10*/  IADD3 R124, P0, R106, 0x12, RZ ;  /* 0x000000126a7c7810 */ /* 0x000fe20007f1e0ff */
        /* <DEDUP_REMOVED lines=8> */
[----:B------:R-:W-:Y:S01]  /*2da0*/  FFMA.FTZ R11, R84, R65, R11 ;  /* 0x00000041540b7223 */ /* 0x000fe2000001000b */
[----:B------:R-:W-:Y:S01]  /*2db0*/  IADD3.X R122, RZ, R122, RZ, P0, !PT ;  /* 0x0000007aff7a7210 */ /* 0x000fe200007fe4ff */
[----:B------:R-:W-:Y:S01]  /*2dc0*/  FFMA.FTZ R17, R88, R64, R17 ;  /* 0x0000004058117223 */ /* 0x000fe20000010011 */
[----:B------:R-:W-:Y:S01]  /*2dd0*/  FADD.FTZ R13, R13, R64 ;  /* 0x000000400d0d7221 */ /* 0x000fe20000010000 */
[----:B------:R-:W-:Y:S01]  /*2de0*/  FFMA.FTZ R19, R86, R67, R19 ;  /* 0x0000004356137223 */ /* 0x000fe20000010013 */
[----:B------:R-:W-:Y:S01]  /*2df0*/  FADD.FTZ R10, R10, R67 ;  /* 0x000000430a0a7221 */ /* 0x000fe20000010000 */
[----:B------:R-:W-:Y:S01]  /*2e00*/  FADD.FTZ R8, R8, R65 ;  /* 0x0000004108087221 */ /* 0x000fe20000010000 */
[----:B------:R-:W-:Y:S01]  /*2e10*/  FFMA.FTZ R9, R82, R63, R9 ;  /* 0x0000003f52097223 */ /* 0x000fe20000010009 */
[----:B------:R-:W-:Y:S01]  /*2e20*/  FADD.FTZ R6, R6, R63 ;  /* 0x0000003f06067221 */ /* 0x000fe20000010000 */
[----:B------:R-:W-:Y:S01]  /*2e30*/  ISETP.GE.U32.AND P0, PT, R124, UR10, PT ;  /* 0x0000000a7c007c0c */ /* 0x000fe2000bf06070 */
[----:B------:R-:W-:Y:S01]  /*2e40*/  FFMA.FTZ R26, R99, R127, R26 ;  /* 0x0000007f631a7223 */ /* 0x000fe2000001001a */
[----:B------:R-:W-:Y:S01]  /*2e50*/  FFMA.FTZ R11, R74, R59, R11 ;  /* 0x0000003b4a0b7223 */ /* 0x000fe2000001000b */
[----:B------:R-:W-:Y:S01]  /*2e60*/  FFMA.FTZ R17, R78, R56, R17 ;  /* 0x000000384e117223 */ /* 0x000fe20000010011 */
[----:B------:R-:W-:Y:S01]  /*2e70*/  FADD.FTZ R12, R13, R56 ;  /* 0x000000380d0c7221 */ /* 0x000fe20000010000 */
[----:B------:R-:W-:Y:S01]  /*2e80*/  FFMA.FTZ R19, R76, R61, R19 ;  /* 0x0000003d4c137223 */ /* 0x000fe20000010013 */
[----:B------:R-:W-:Y:S01]  /*2e90*/  FADD.FTZ R10, R10, R61 ;  /* 0x0000003d0a0a7221 */ /* 0x000fe20000010000 */
[----:B------:R-:W-:Y:S01]  /*2ea0*/  FADD.FTZ R8, R8, R59 ;  /* 0x0000003b08087221 */ /* 0x000fe20000010000 */
[----:B------:R-:W-:Y:S01]  /*2eb0*/  FFMA.FTZ R9, R72, R57, R9 ;  /* 0x0000003948097223 */ /* 0x000fe20000010009 */
[----:B------:R-:W-:Y:S01]  /*2ec0*/  FADD.FTZ R6, R6, R57 ;  /* 0x0000003906067221 */ /* 0x000fe20000010000 */
[----:B------:R-:W-:Y:S01]  /*2ed0*/  ISETP.GE.AND.EX P0, PT, R122, UR6, PT, P0 ;  /* 0x000000067a007c0c */ /* 0x000fe2000bf06300 */
        /* <DEDUP_REMOVED lines=18> */
[----:B------:R0:W-:Y:S01]  /*3000*/  STS.64 [R49], R14 ;  /* 0x0000000e31007388 */ /* 0x0001e20000000a00 */
[----:B------:R-:W-:Y:S01]  /*3010*/  FFMA.FTZ R7, R116, R119, R11 ;  /* 0x0000007774077223 */ /* 0x000fe2000001000b */
[----:B------:R-:W-:Y:S01]  /*3020*/  FFMA.FTZ R17, R110, R123, R17 ;  /* 0x0000007b6e117223 */ /* 0x000fe20000010011 */
[----:B------:R-:W-:Y:S01]  /*3030*/  FFMA.FTZ R19, R108, R121, R19 ;  /* 0x000000796c137223 */ /* 0x000fe20000010013 */
[----:B------:R-:W-:Y:S01]  /*3040*/  FADD.FTZ R16, R10, R121 ;  /* 0x000000790a107221 */ /* 0x000fe20000010000 */
[----:B------:R-:W-:Y:S01]  /*3050*/  FADD.FTZ R18, R8, R119 ;  /* 0x0000007708127221 */ /* 0x000fe20000010000 */
[----:B------:R-:W-:Y:S01]  /*3060*/  FADD.FTZ R20, R6, R125 ;  /* 0x0000007d06147221 */ /* 0x000fe20000010000 */
[----:B------:R-:W-:Y:S01]  /*3070*/  FFMA.FTZ R8, R120, R133, R7 ;  /* 0x0000008578087223 */ /* 0x000fe20000010007 */
[----:B------:R-:W-:Y:S01]  /*3080*/  BAR.SYNC.DEFER_BLOCKING 0x0 ;  /* 0x0000000000007b1d */ /* 0x000fe20000010000 */
[----:B0-----:R-:W-:Y:S01]  /*3090*/  FADD.FTZ R14, R12, R123 ;  /* 0x0000007b0c0e7221 */ /* 0x001fe20000010000 */
[----:B------:R-:W-:Y:S01]  /*30a0*/  FFMA.FTZ R15, R114, R125, R9 ;  /* 0x0000007d720f7223 */ /* 0x000fe20000010009 */
[----:B------:R-:W-:-:S02]  /*30b0*/  ISETP.GT.U32.AND P1, PT, R53, 0x1f, PT ;  /* 0x0000001f3500780c */ /* 0x000fc40003f24070 */
[----:B------:R-:W-:Y:S01]  /*30c0*/  CS2R R32, SRZ ;  /* 0x0000000000207805 */ /* 0x000fe2000001ff00 */
[----:B------:R-:W-:Y:S01]  /*30d0*/  FFMA.FTZ R12, R112, R129, R17 ;  /* 0x00000081700c7223 */ /* 0x000fe20000010011 */
[----:B------:R-:W-:Y:S01]  /*30e0*/  FADD.FTZ R13, R14, R129 ;  /* 0x000000810e0d7221 */ /* 0x000fe20000010000 */
[----:B------:R-:W-:Y:S01]  /*30f0*/  FFMA.FTZ R10, R118, R127, R19 ;  /* 0x0000007f760a7223 */ /* 0x000fe20000010013 */
[----:B------:R-:W-:Y:S01]  /*3100*/  FADD.FTZ R11, R16, R127 ;  /* 0x0000007f100b7221 */ /* 0x000fe20000010000 */
[----:B------:R-:W-:Y:S01]  /*3110*/  FADD.FTZ R9, R18, R133 ;  /* 0x0000008512097221 */ /* 0x000fe20000010000 */
[----:B------:R-:W-:Y:S01]  /*3120*/  FFMA.FTZ R6, R2, R131, R15 ;  /* 0x0000008302067223 */ /* 0x000fe2000001000f */
[----:B------:R-:W-:Y:S01]  /*3130*/  FADD.FTZ R7, R20, R131 ;  /* 0x0000008314077221 */ /* 0x000fe20000010000 */
[----:B------:R-:W-:Y:S06]  /*3140*/  @!P0 BRA `(.L_x_1883) ;  /* 0x0000000000b08947 */ /* 0x000fec0003800000 */
        /* <DEDUP_REMOVED lines=37> */
[----:B------:R-:W-:Y:S02]  /*33a0*/  SHF.L.U32 R19, R26, 0x1, RZ ;  /* 0x000000011a137819 */ /* 0x000fe400000006ff */
[----:B---3--:R-:W-:Y:S01]  /*33b0*/  FADD.FTZ R24, R24, R21 ;  /* 0x0000001518187221 */ /* 0x008fe20000010000 */
[----:B------:R-:W-:Y:S02]  /*33c0*/  FADD.FTZ R17, R17, R20 ;  /* 0x0000001411117221 */ /* 0x000fe40000010000 */
[----:B0-----:R-:W-:-:S04]  /*33d0*/  IMAD.WIDE.U32 R22, R19, 0x4, R22 ;  /* 0x0000000413167825 */ /* 0x001fc800078e0016 */
[----:B----4-:R-:W-:Y:S01]  /*33e0*/  FADD.FTZ R15, R24, R15 ;  /* 0x0000000f180f7221 */ /* 0x010fe20000010000 */
[----:B------:R-:W-:-:S05]  /*33f0*/  FADD.FTZ R14, R17, R14 ;  /* 0x0000000e110e7221 */ /* 0x000fca0000010000 */
[----:B------:R0:W-:Y:S02]  /*3400*/  STG.E.64 desc[UR8][R22.64+0x4800], R14 ;  /* 0x0048000e16007986 */ /* 0x0001e4000c101b08 */
.L_x_1883:
        /* <DEDUP_REMOVED lines=9> */
[----:B------:R-:W-:Y:S02]  /*34a0*/  IADD3 R18, R14, 0x8, RZ ;  /* 0x000000080e127810 */ /* 0x000fe40007ffe0ff */
[----:B------:R-:W-:Y:S02]  /*34b0*/  LEA.HI R17, R16, R15, RZ, 0x2 ;  /* 0x0000000f10117211 */ /* 0x000fe400078f10ff */
[----:B------:R-:W-:-:S02]  /*34c0*/  IADD3 R22, R14, 0x14, RZ ;  /* 0x000000140e167810 */ /* 0x000fc40007ffe0ff */
[----:B------:R-:W-:Y:S02]  /*34d0*/  SHF.R.S32.HI R16, RZ, 0x1f, R19 ;  /* 0x0000001fff107819 */ /* 0x000fe40000011413 */
[----:B------:R-:W-:Y:S02]  /*34e0*/  SHF.R.S32.HI R15, RZ, 0x1f, R18 ;  /* 0x0000001fff0f7819 */ /* 0x000fe40000011412 */
[----:B------:R-:W-:Y:S02]  /*34f0*/  SHF.R.S32.HI R23, RZ, 0x1f, R22 ;  /* 0x0000001fff177819 */ /* 0x000fe40000011416 */
[----:B------:R-:W-:Y:S02]  /*3500*/  IADD3 R20, R14, 0x10, RZ ;  /* 0x000000100e147810 */ /* 0x000fe40007ffe0ff */
[----:B------:R-:W-:Y:S02]  /*3510*/  LEA.HI R19, R16, R19, RZ, 0x2 ;  /* 0x0000001310137211 */ /* 0x000fe400078f10ff */
[----:B------:R-:W-:-:S02]  /*3520*/  LEA.HI R18, R15, R18, RZ, 0x2 ;  /* 0x000000120f127211 */ /* 0x000fc400078f10ff */
[C---:B------:R-:W-:Y:S02]  /*3530*/  IADD3 R16, R14.reuse, 0x18, RZ ;  /* 0x000000180e107810 */ /* 0x040fe40007ffe0ff */
[----:B------:R-:W-:Y:S02]  /*3540*/  SHF.R.S32.HI R15, RZ, 0x1f, R14 ;  /* 0x0000001fff0f7819 */ /* 0x000fe4000001140e */
[----:B------:R-:W-:Y:S02]  /*3550*/  LEA.HI R23, R23, R22, RZ, 0x2 ;  /* 0x0000001617177211 */ /* 0x000fe400078f10ff */
[----:B------:R-:W-:Y:S02]  /*3560*/  SHF.R.S32.HI R21, RZ, 0x1f, R20 ;  /* 0x0000001fff157819 */ /* 0x000fe40000011414 */
[----:B------:R-:W-:Y:S02]  /*3570*/  IADD3 R22, R14, 0x20, RZ ;  /* 0x000000200e167810 */ /* 0x000fe40007ffe0ff */
[----:B------:R-:W-:-:S02]  /*3580*/  SHF.R.S32.HI R25, RZ, 0x1f, R16 ;  /* 0x0000001fff197819 */ /* 0x000fc40000011410 */
[----:B------:R-:W-:Y:S02]  /*3590*/  LEA.HI R15, R15, R14, RZ, 0x2 ;  /* 0x0000000e0f0f7211 */ /* 0x000fe400078f10ff */
[----:B------:R-:W-:Y:S02]  /*35a0*/  LEA.HI R21, R21, R20, RZ, 0x2 ;  /* 0x0000001415157211 */ /* 0x000fe400078f10ff */
[----:B------:R-:W-:Y:S02]  /*35b0*/  SHF.R.S32.HI R29, RZ, 0x1f, R22 ;  /* 0x0000001fff1d7819 */ /* 0x000fe40000011416 */
[----:B------:R-:W-:Y:S02]  /*35c0*/  IADD3 R20, R14, 0x1c, RZ ;  /* 0x0000001c0e147810 */ /* 0x000fe40007ffe0ff */
[----:B------:R-:W-:Y:S02]  /*35d0*/  LEA.HI R25, R25, R16, RZ, 0x2 ;  /* 0x0000001019197211 */ /* 0x000fe400078f10ff */
[----:B------:R-:W-:-:S02]  /*35e0*/  SHF.R.S32.HI R16, RZ, 0x2, R15 ;  /* 0x00000002ff107819 */ /* 0x000fc4000001140f */
[----:B------:R-:W-:Y:S02]  /*35f0*/  LEA.HI R29, R29, R22, RZ, 0x2 ;  /* 0x000000161d1d7211 */ /* 0x000fe400078f10ff */
[----:B------:R-:W-:Y:S01]  /*3600*/  SHF.L.U32 R15, R53, 0x3, RZ ;  /* 0x00000003350f7819 */ /* 0x000fe200000006ff */
[----:B------:R-:W-:Y:S01]  /*3610*/  IMAD R16, R16, 0x28, R51 ;  /* 0x0000002810107824 */ /* 0x000fe200078e0233 */
[----:B------:R-:W-:Y:S02]  /*3620*/  SHF.R.S32.HI R27, RZ, 0x1f, R20 ;  /* 0x0000001fff1b7819 */ /* 0x000fe40000011414 */
[----:B------:R-:W-:Y:S02]  /*3630*/  IADD3 R22, R14, 0x24, RZ ;  /* 0x000000240e167810 */ /* 0x000fe40007ffe0ff */
[----:B------:R-:W-:Y:S02]  /*3640*/  SHF.R.S32.HI R14, RZ, 0x2, R17 ;  /* 0x00000002ff0e7819 */ /* 0x000fe40000011411 */
[----:B------:R-:W-:-:S02]  /*3650*/  LOP3.LUT R31, R15, 0x18, RZ, 0xc0, !PT ;  /* 0x000000180f1f7812 */ /* 0x000fc400078ec0ff */
[----:B------:R-:W-:Y:S02]  /*3660*/  LEA.HI R27, R27, R20, RZ, 0x2 ;  /* 0x000000141b1b7211 */ /* 0x000fe400078f10ff */
[----:B------:R-:W-:Y:S02]  /*3670*/  SHF.R.S32.HI R15, RZ, 0x1f, R22 ;  /* 0x0000001fff0f7819 */ /* 0x000fe40000011416 */
[----:B------:R-:W-:Y:S01]  /*3680*/  SHF.R.S32.HI R20, RZ, 0x2, R18 ;  /* 0x00000002ff147819 */ /* 0x000fe20000011412 */
[--C-:B------:R-:W-:Y:S01]  /*3690*/  IMAD R18, R14, 0x28, R51.reuse ;  /* 0x000000280e127824 */ /* 0x100fe200078e0233 */
[----:B------:R-:W-:Y:S02]  /*36a0*/  IADD3 R14, R16, R31, RZ ;  /* 0x0000001f100e7210 */ /* 0x000fe40007ffe0ff */
[----:B------:R-:W-:Y:S01]  /*36b0*/  LEA.HI R33, R15, R22, RZ, 0x2 ;  /* 0x000000160f217211 */ /* 0x000fe200078f10ff */
[----:B------:R-:W-:Y:S01]  /*36c0*/  IMAD R20, R20, 0x28, R51 ;  /* 0x0000002814147824 */ /* 0x000fe200078e0233 */
[----:B------:R-:W-:-:S02]  /*36d0*/  SHF.R.S32.HI R22, RZ, 0x2, R19 ;  /* 0x00000002ff167819 */ /* 0x000fc40000011413 */
[C---:B------:R-:W-:Y:S01]  /*36e0*/  IADD3 R16, R31.reuse, R18, RZ ;  /* 0x000000121f107210 */ /* 0x040fe20007ffe0ff */
[----:B------:R-:W0:Y:S01]  /*36f0*/  LDS.64 R14, [R14] ;  /* 0x000000000e0e7984 */ /* 0x000e220000000a00 */
[----:B------:R-:W-:Y:S01]  /*3700*/  SHF.R.S32.HI R24, RZ, 0x2, R21 ;  /* 0x00000002ff187819 */ /* 0x000fe20000011415 */
[----:B------:R-:W-:Y:S01]  /*3710*/  IMAD R22, R22, 0x28, R51 ;  /* 0x0000002816167824 */ /* 0x000fe200078e0233 */
[C---:B------:R-:W-:Y:S02]  /*3720*/  IADD3 R18, R31.reuse, R20, RZ ;  /* 0x000000141f127210 */ /* 0x040fe40007ffe0ff */
[----:B------:R-:W1:Y:S01]  /*3730*/  LDS.64 R16, [R16] ;  /* 0x0000000010107984 */ /* 0x000e620000000a00 */
[----:B------:R-:W-:Y:S01]  /*3740*/  SHF.R.S32.HI R26, RZ, 0x2, R23 ;  /* 0x00000002ff1a7819 */ /* 0x000fe20000011417 */
[----:B------:R-:W-:Y:S01]  /*3750*/  IMAD R24, R24, 0x28, R51 ;  /* 0x0000002818187824 */ /* 0x000fe200078e0233 */
[C---:B------:R-:W-:Y:S01]  /*3760*/  IADD3 R20, R31.reuse, R22, RZ ;  /* 0x000000161f147210 */ /* 0x040fe20007ffe0ff */
[----:B------:R-:W2:Y:S01]  /*3770*/  LDS.64 R18, [R18] ;  /* 0x0000000012127984 */ /* 0x000ea20000000a00 */
[----:B------:R-:W-:Y:S01]  /*3780*/  SHF.R.S32.HI R28, RZ, 0x2, R25 ;  /* 0x00000002ff1c7819 */ /* 0x000fe20000011419 */
[----:B------:R-:W-:Y:S01]  /*3790*/  IMAD R26, R26, 0x28, R51 ;  /* 0x000000281a1a7824 */ /* 0x000fe200078e0233 */
[----:B------:R-:W-:-:S02]  /*37a0*/  IADD3 R22, R31, R24, RZ ;  /* 0x000000181f167210 */ /* 0x000fc40007ffe0ff */
[----:B------:R-:W3:Y:S01]  /*37b0*/  LDS.64 R20, [R20] ;  /* 0x0000000014147984 */ /* 0x000ee20000000a00 */
[----:B------:R-:W-:Y:S01]  /*37c0*/  SHF.R.S32.HI R30, RZ, 0x2, R27 ;  /* 0x00000002ff1e7819 */ /* 0x000fe2000001141b */
[----:B------:R-:W-:Y:S01]  /*37d0*/  IMAD R28, R28, 0x28, R51 ;  /* 0x000000281c1c7824 */ /* 0x000fe200078e0233 */
[C---:B------:R-:W-:Y:S01]  /*37e0*/  IADD3 R24, R31.reuse, R26, RZ ;  /* 0x0000001a1f187210 */ /* 0x040fe20007ffe0ff */
[----:B------:R-:W4:Y:S01]  /*37f0*/  LDS.64 R22, [R22] ;  /* 0x0000000016167984 */ /* 0x000f220000000a00 */
[----:B------:R-:W-:Y:S01]  /*3800*/  SHF.R.S32.HI R32, RZ, 0x2, R29 ;  /* 0x00000002ff207819 */ /* 0x000fe2000001141d */
[----:B------:R-:W-:Y:S01]  /*3810*/  IMAD R30, R30, 0x28, R51 ;  /* 0x000000281e1e7824 */ /* 0x000fe200078e0233 */
[C---:B------:R-:W-:Y:S02]  /*3820*/  IADD3 R26, R31.reuse, R28, RZ ;  /* 0x0000001c1f1a7210 */ /* 0x040fe40007ffe0ff */
[----:B------:R-:W5:Y:S01]  /*3830*/  LDS.64 R24, [R24] ;  /* 0x0000000018187984 */ /* 0x000f620000000a00 */
[----:B------:R-:W-:Y:S01]  /*3840*/  SHF.R.S32.HI R126, RZ, 0x2, R33 ;  /* 0x00000002ff7e7819 */ /* 0x000fe20000011421 */
[--C-:B------:R-:W-:Y:S01]  /*3850*/  IMAD R32, R32, 0x28, R51.reuse ;  /* 0x0000002820207824 */ /* 0x100fe200078e0233 */
[C---:B------:R-:W-:Y:S01]  /*3860*/  IADD3 R28, R31.reuse, R30, RZ ;  /* 0x0000001e1f1c7210 */ /* 0x040fe20007ffe0ff */
[----:B------:R-:W5:Y:S02]  /*3870*/  LDS.64 R26, [R26] ;  /* 0x000000001a1a7984 */ /* 0x000f640000000a00 */
        /* <DEDUP_REMOVED lines=26> */
.L_x_1885:
[----:B------:R-:W-:Y:S05]  /*3a20*/  BSYNC B0 ;  /* 0x0000000000007941 */ /* 0x000fea0003800000 */
.L_x_1884:
[----:B0-----:R-:W0:Y:S01]  /*3a30*/  SHFL.BFLY PT, R15, R32, 0x2, 0x1f ;  /* 0x0c401f00200f7f89 */ /* 0x001e2200000e0000 */
[----:B------:R-:W-:Y:S01]  /*3a40*/  LOP3.LUT P2, RZ, R53, 0xffffffe3, RZ, 0xc0, !PT ;  /* 0xffffffe335ff7812 */ /* 0x000fe2000784c0ff */
[----:B------:R-:W-:Y:S01]  /*3a50*/  BSSY B0, `(.L_x_1886) ;  /* 0x0000015000007945 */ /* 0x000fe20003800000 */
[----:B------:R-:W-:Y:S01]  /*3a60*/  ISETP.GE.U32.AND P1, PT, R124, UR10, PT ;  /* 0x0000000a7c007c0c */ /* 0x000fe2000bf26070 */
[----:B------:R-:W1:Y:S03]  /*3a70*/  SHFL.BFLY PT, R14, R33, 0x2, 0x1f ;  /* 0x0c401f00210e7f89 */ /* 0x000e6600000e0000 */
[----:B------:R-:W-:Y:S01]  /*3a80*/  ISETP.GE.AND.EX P1, PT, R122, UR6, PT, P1 ;  /* 0x000000067a007c0c */ /* 0x000fe2000bf26310 */
        /* <DEDUP_REMOVED lines=11> */
[----:B------:R-:W-:Y:S01]  /*3b40*/  LOP3.LUT R19, R19, 0xfffffff8, R54, 0xe2, !PT ;  /* 0xfffffff813137812 */ /* 0x000fe200078ee236 */
[----:B0-----:R-:W-:-:S05]  /*3b50*/  IMAD R18, R20, UR4, R55 ;  /* 0x0000000414127c24 */ /* 0x001fca000f8e0237 */
[----:B------:R-:W-:-:S04]  /*3b60*/  LEA R18, R18, R19, 0x6 ;  /* 0x0000001312127211 */ /* 0x000fc800078e30ff */
[----:B------:R-:W-:-:S05]  /*3b70*/  SHF.L.U32 R19, R18, 0x1, RZ ;  /* 0x0000000112137819 */ /* 0x000fca00000006ff */
[----:B-1----:R-:W-:-:S05]  /*3b80*/  IMAD.WIDE.U32 R16, R19, 0x4, R16 ;  /* 0x0000000413107825 */ /* 0x002fca00078e0010 */
[----:B------:R0:W-:Y:S02]  /*3b90*/  STG.E.64 desc[UR8][R16.64], R14 ;  /* 0x0000000e10007986 */ /* 0x0001e4000c101b08 */
.L_x_1887:
[----:B------:R-:W-:Y:S05]  /*3ba0*/  BSYNC B0 ;  /* 0x0000000000007941 */ /* 0x000fea0003800000 */
.L_x_1886:
        /* <DEDUP_REMOVED lines=13> */
.L_x_1890:
[----:B------:R-:W2:Y:S04]  /*3c80*/  LD.E.STRONG.GPU R16, desc[UR8][R14.64] ;  /* 0x000000080e107980 */ /* 0x000ea8000c10f900 */
[----:B--2---:R-:W-:Y:S01]  /*3c90*/  CCTL.IVALL ;  /* 0x00000000ff00798f */ /* 0x004fe20002000000 */
[----:B------:R-:W-:Y:S05]  /*3ca0*/  YIELD ;  /* 0x0000000000007946 */ /* 0x000fea0003800000 */
[----:B-----5:R-:W-:-:S04]  /*3cb0*/  LOP3.LUT R16, R16, R17, RZ, 0x3c, !PT ;  /* 0x0000001110107212 */ /* 0x020fc800078e3cff */
[----:B------:R-:W-:-:S13]  /*3cc0*/  ISETP.GT.AND P1, PT, R16, -0x1, PT ;  /* 0xffffffff1000780c */ /* 0x000fda0003f24270 */
[----:B------:R-:W-:Y:S05]  /*3cd0*/  @P1 BRA `(.L_x_1890) ;  /* 0xfffffffc00e81947 */ /* 0x000fea000383ffff */
.L_x_1889:
[----:B------:R-:W-:Y:S05]  /*3ce0*/  WARPSYNC.ALL ;  /* 0x0000000000007948 */ /* 0x000fea0003800000 */
[----:B------:R-:W-:Y:S06]  /*3cf0*/  BAR.SYNC.DEFER_BLOCKING 0x0 ;  /* 0x0000000000007b1d */ /* 0x000fec0000010000 */
[----:B------:R-:W-:Y:S05]  /*3d00*/  BRA `(.L_x_1891) ;  /* 0x0000000000607947 */ /* 0x000fea0003800000 */
.L_x_1888:
        /* <DEDUP_REMOVED lines=16> */
.L_x_1893:
[----:B------:R-:W2:Y:S04]  /*3e10*/  LD.E.STRONG.GPU R16, desc[UR8][R14.64] ;  /* 0x000000080e107980 */ /* 0x000ea8000c10f900 */
[----:B--2---:R-:W-:Y:S01]  /*3e20*/  CCTL.IVALL ;  /* 0x00000000ff00798f */ /* 0x004fe20002000000 */
[----:B------:R-:W-:Y:S05]  /*3e30*/  YIELD ;  /* 0x0000000000007946 */ /* 0x000fea0003800000 */
[----:B-----5:R-:W-:-:S04]  /*3e40*/  LOP3.LUT R16, R16, R17, RZ, 0x3c, !PT ;  /* 0x0000001110107212 */ /* 0x020fc800078e3cff */
[----:B------:R-:W-:-:S13]  /*3e50*/  ISETP.GT.AND P1, PT, R16, -0x1, PT ;  /* 0xffffffff1000780c */ /* 0x000fda0003f24270 */
[----:B------:R-:W-:Y:S05]  /*3e60*/  @P1 BRA `(.L_x_1893) ;  /* 0xfffffffc00e81947 */ /* 0x000fea000383ffff */
.L_x_1892:
[----:B------:R-:W-:Y:S05]  /*3e70*/  WARPSYNC.ALL ;  /* 0x0000000000007948 */ /* 0x000fea0003800000 */
[----:B------:R-:W-:Y:S06]  /*3e80*/  BAR.SYNC.DEFER_BLOCKING 0x0 ;  /* 0x0000000000007b1d */ /* 0x000fec0000010000 */
.L_x_1891:
[----:B------:R-:W-:Y:S01]  /*3e90*/  ISETP.GT.U32.AND P1, PT, R53, 0x3f, PT ;  /* 0x0000003f3500780c */ /* 0x000fe20003f24070 */
[----:B------:R-:W1:Y:S01]  /*3ea0*/  S2UR UR7, SR_CgaCtaId ;  /* 0x00000000000779c3 */ /* 0x000e620000008800 */
[----:B------:R-:W-:Y:S01]  /*3eb0*/  UMOV UR5, 0x400 ;  /* 0x0000040000057882 */ /* 0x000fe20000000000 */
[----:B------:R-:W-:-:S10]  /*3ec0*/  ULDC.64 UR12, c[0x0][0x210] ;  /* 0x00008400000c7ab9 */ /* 0x000fd40000000a00 */
[----:B0-----:R-:W0:Y:S01]  /*3ed0*/  @!P1 LDC R16, c[0x0][0x10] ;  /* 0x00000400ff109b82 */ /* 0x001e220000000800 */
[C---:B------:R-:W-:Y:S02]  /*3ee0*/  @!P1 LOP3.LUT R17, R53.reuse, 0x7ffffff8, RZ, 0xc0, !PT ;  /* 0x7ffffff835119812 */ /* 0x040fe400078ec0ff */
[----:B------:R-:W-:-:S05]  /*3ef0*/  @!P1 LOP3.LUT R19, R53, 0x7, RZ, 0xc0, !PT ;  /* 0x0000000735139812 */ /* 0x000fca00078ec0ff */
[----:B------:R-:W2:Y:S01]  /*3f00*/  @!P1 LDC.64 R14, c[0x0][0x260] ;  /* 0x00009800ff0e9b82 */ /* 0x000ea20000000a00 */
[----:B0-----:R-:W-:-:S05]  /*3f10*/  @!P1 IMAD R16, R16, UR4, R55 ;  /* 0x0000000410109c24 */ /* 0x001fca000f8e0237 */
[----:B------:R-:W-:-:S04]  /*3f20*/  @!P1 LEA R16, R16, R17, 0x6 ;  /* 0x0000001110109211 */ /* 0x000fc800078e30ff */
[----:B------:R-:W-:-:S04]  /*3f30*/  @!P1 IADD3 R16, R16, R19, RZ ;  /* 0x0000001310109210 */ /* 0x000fc80007ffe0ff */
[----:B------:R-:W-:-:S05]  /*3f40*/  @!P1 SHF.L.U32 R17, R16, 0x1, RZ ;  /* 0x0000000110119819 */ /* 0x000fca00000006ff */
[----:B--2---:R-:W-:-:S06]  /*3f50*/  @!P1 IMAD.WIDE.U32 R14, R17, 0x4, R14 ;  /* 0x00000004110e9825 */ /* 0x004fcc00078e000e */
        /* <DEDUP_REMOVED lines=8> */
[----:B------:R-:W0:Y:S04]  /*3fe0*/  SHFL.BFLY PT, R18, R17, 0x4, 0x1f ;  /* 0x0c801f0011127f89 */ /* 0x000e2800000e0000 */
[----:B------:R-:W1:Y:S01]  /*3ff0*/  SHFL.BFLY PT, R19, R16, 0x4, 0x1f ;  /* 0x0c801f0010137f89 */ /* 0x000e6200000e0000 */
[----:B0-----:R-:W-:Y:S01]  /*4000*/  FADD.FTZ R18, R18, R17 ;  /* 0x0000001112127221 */ /* 0x001fe20000010000 */
[----:B-1----:R-:W-:-:S04]  /*4010*/  FADD.FTZ R19, R19, R16 ;  /* 0x0000001013137221 */ /* 0x002fc80000010000 */
[----:B------:R-:W0:Y:S01]  /*4020*/  SHFL.BFLY PT, R21, R18, 0x2, 0x1f ;  /* 0x0c401f0012157f89 */ /* 0x000e2200000e0000 */
[----:B------:R-:W-:Y:S02]  /*4030*/  SHF.L.U32 R16, R106, 0x3, RZ ;  /* 0x000000036a107819 */ /* 0x000fe400000006ff */
[----:B------:R-:W-:Y:S01]  /*4040*/  MOV R106, R124 ;  /* 0x0000007c006a7202 */ /* 0x000fe20000000f00 */
[----:B------:R-:W1:Y:S01]  /*4050*/  SHFL.BFLY PT, R20, R19, 0x2, 0x1f ;  /* 0x0c401f0013147f89 */ /* 0x000e6200000e0000 */
[----:B------:R-:W-:-:S04]  /*4060*/  LOP3.LUT R16, R16, 0x8, RZ, 0xc0, !PT ;  /* 0x0000000810107812 */ /* 0x000fc800078ec0ff */
[----:B------:R-:W-:-:S04]  /*4070*/  IADD3 R105, -R16, R105, RZ ;  /* 0x0000006910697210 */ /* 0x000fc80007ffe1ff */
[----:B------:R-:W-:Y:S01]  /*4080*/  LEA R16, R105, UR5, 0x3 ;  /* 0x0000000569107c11 */ /* 0x000fe2000f8e18ff */
[----:B0-----:R-:W-:Y:S01]  /*4090*/  FADD.FTZ R21, R18, R21 ;  /* 0x0000001512157221 */ /* 0x001fe20000010000 */
[----:B------:R-:W-:Y:S01]  /*40a0*/  @!P1 LOP3.LUT R18, R53, 0xfffffff8, RZ, 0xc0, !PT ;  /* 0xfffffff835129812 */ /* 0x000fe200078ec0ff */
[----:B-1----:R-:W-:-:S03]  /*40b0*/  FADD.FTZ R20, R19, R20 ;  /* 0x0000001413147221 */ /* 0x002fc60000010000 */
[----:B------:R-:W0:Y:S04]  /*40c0*/  SHFL.BFLY PT, R14, R21, 0x1, 0x1f ;  /* 0x0c201f00150e7f89 */ /* 0x000e2800000e0000 */
[----:B------:R-:W1:Y:S01]  /*40d0*/  SHFL.BFLY PT, R15, R20, 0x1, 0x1f ;  /* 0x0c201f00140f7f89 */ /* 0x000e6200000e0000 */
[----:B0-----:R-:W-:Y:S01]  /*40e0*/  FADD.FTZ R14, R21, R14 ;  /* 0x0000000e150e7221 */ /* 0x001fe20000010000 */
[----:B-1----:R-:W-:-:S03]  /*40f0*/  FADD.FTZ R15, R20, R15 ;  /* 0x0000000f140f7221 */ /* 0x002fc60000010000 */
[----:B------:R-:W-:Y:S01]  /*4100*/  @!P1 FMUL.FTZ R14, R14, 9.7656251455191522837e-05 ;  /* 0x38cccccd0e0e9820 */ /* 0x000fe20000410000 */
[----:B------:R-:W-:-:S05]  /*4110*/  @!P1 FMUL.FTZ R15, R15, 9.7656251455191522837e-05 ;  /* 0x38cccccd0f0f9820 */ /* 0x000fca0000410000 */
[----:B------:R-:W-:Y:S01]  /*4120*/  @!P1 STS.64 [R18+UR5], R14 ;  /* 0x0000000e12009988 */ /* 0x000fe20008000a05 */
[----:B------:R-:W-:Y:S06]  /*4130*/  BAR.SYNC.DEFER_BLOCKING 0x0 ;  /* 0x0000000000007b1d */ /* 0x000fec0000010000 */
        /* <DEDUP_REMOVED lines=45> */
[-C--:B------:R-:W-:Y:S01]  /*4410*/  FFMA.FTZ R69, R90, -R17.reuse, R69 ;  /* 0x800000115a457223 */ /* 0x080fe20000010045 */
[-C--:B------:R-:W-:Y:S01]  /*4420*/  FFMA.FTZ R21, R88, -R17.reuse, R21 ;  /* 0x8000001158157223 */ /* 0x080fe20000010015 */
[-C--:B------:R-:W-:Y:S01]  /*4430*/  FFMA.FTZ R67, R86, -R17.reuse, R67 ;  /* 0x8000001156437223 */ /* 0x080fe20000010043 */
[----:B------:R-:W-:Y:S01]  /*4440*/  FFMA.FTZ R5, R112, -R17, R5 ;  /* 0x8000001170057223 */ /* 0x000fe20000010005 */
[----:B------:R-:W-:Y:S01]  /*4450*/  F2FP.F16.F32.PACK_AB R3, R16, R3 ;  /* 0x000000031003723e */ /* 0x000fe200000000ff */
[----:B------:R-:W-:Y:S01]  /*4460*/  FFMA.FTZ R91, R2, -R17, R91 ;  /* 0x80000011025b7223 */ /* 0x000fe2000001005b */
[----:B------:R-:W-:Y:S01]  /*4470*/  F2FP.F16.F32.PACK_AB R93, R18, R93 ;  /* 0x0000005d125d723e */ /* 0x000fe200000000ff */
[----:B------:R-:W-:Y:S01]  /*4480*/  FMUL.FTZ R19, R98, R19 ;  /* 0x0000001362137220 */ /* 0x000fe20000410000 */
[----:B------:R-:W-:Y:S01]  /*4490*/  IADD3.X R15, R42, UR13, RZ, P1, !PT ;  /* 0x0000000d2a0f7c10 */ /* 0x000fe20008ffe4ff */
[C---:B------:R-:W-:Y:S01]  /*44a0*/  FMUL.FTZ R16, R98.reuse, R73 ;  /* 0x0000004962107220 */ /* 0x040fe20000410000 */
[C---:B------:R-:W-:Y:S01]  /*44b0*/  FMUL.FTZ R71, R98.reuse, R71 ;  /* 0x0000004762477220 */ /* 0x040fe20000410000 */
[C---:B------:R-:W-:Y:S01]  /*44c0*/  FMUL.FTZ R18, R98.reuse, R69 ;  /* 0x0000004562127220 */ /* 0x040fe20000410000 */
[C---:B------:R-:W-:Y:S01]  /*44d0*/  FMUL.FTZ R21, R98.reuse, R21 ;  /* 0x0000001562157220 */ /* 0x040fe20000410000 */
[----:B------:R-:W-:Y:S01]  /*44e0*/  FMUL.FTZ R20, R98, R67 ;  /* 0x0000004362147220 */ /* 0x000fe20000410000 */
[----:B------:R-:W-:Y:S01]  /*44f0*/  IADD3 R2, P1, R41, UR12, RZ ;  /* 0x0000000c29027c10 */ /* 0x000fe2000ff3e0ff */
[-C--:B------:R-:W-:Y:S01]  /*4500*/  FFMA.FTZ R65, R84, -R17.reuse, R65 ;  /* 0x8000001154417223 */ /* 0x080fe20000010041 */
[----:B------:R-:W-:Y:S01]  /*4510*/  FFMA.FTZ R63, R82, -R17, R63 ;  /* 0x80000011523f7223 */ /* 0x000fe2000001003f */
[----:B------:R-:W-:Y:S01]  /*4520*/  FMUL.FTZ R25, R98, R5 ;  /* 0x0000000562197220 */ /* 0x000fe20000410000 */
[-C--:B------:R-:W-:Y:S01]  /*4530*/  FFMA.FTZ R23, R78, -R17.reuse, R23 ;  /* 0x800000114e177223 */ /* 0x080fe20000010017 */
        /* <DEDUP_REMOVED lines=16> */
[----:B------:R-:W-:Y:S01]  /*4640*/  FFMA.FTZ R95, R120, -R17, R95 ;  /* 0x80000011785f7223 */ /* 0x000fe2000001005f */
[----:B------:R-:W-:Y:S01]  /*4650*/  PRMT R5, R3, 0x7632, R5 ;  /* 0x0000763203057816 */ /* 0x000fe20000000005 */
[----:B------:R0:W-:Y:S01]  /*4660*/  STG.E.U16 desc[UR8][R14.64], R3 ;  /* 0x000000030e007986 */ /* 0x0001e2000c101508 */
[----:B------:R-:W-:Y:S01]  /*4670*/  PRMT R17, R93, 0x7632, R17 ;  /* 0x000076325d117816 */ /* 0x000fe20000000011 */
[----:B------:R-:W-:Y:S01]  /*4680*/  FMUL.FTZ R65, R98, R65 ;  /* 0x0000004162417220 */ /* 0x000fe20000410000 */
[----:B------:R-:W-:Y:S01]  /*4690*/  F2FP.F16.F32.PACK_AB R19, R16, R19 ;  /* 0x000000131013723e */ /* 0x000fe200000000ff */
[----:B------:R-:W-:Y:S01]  /*46a0*/  FMUL.FTZ R22, R98, R63 ;  /* 0x0000003f62167220 */ /* 0x000fe20000410000 */
[----:B------:R-:W-:Y:S01]  /*46b0*/  F2FP.F16.F32.PACK_AB R71, R18, R71 ;  /* 0x000000471247723e */ /* 0x000fe200000000ff */
[----:B------:R-:W-:Y:S01]  /*46c0*/  FMUL.FTZ R23, R98, R23 ;  /* 0x0000001762177220 */ /* 0x000fe20000410000 */
[----:B------:R-:W-:Y:S01]  /*46d0*/  F2FP.F16.F32.PACK_AB R21, R20, R21 ;  /* 0x000000151415723e */ /* 0x000fe200000000ff */
[C---:B------:R-:W-:Y:S01]  /*46e0*/  FMUL.FTZ R24, R98.reuse, R61 ;  /* 0x0000003d62187220 */ /* 0x040fe20000410000 */
[C---:B------:R-:W-:Y:S01]  /*46f0*/  FMUL.FTZ R59, R98.reuse, R59 ;  /* 0x0000003b623b7220 */ /* 0x040fe20000410000 */
[----:B------:R-:W-:Y:S01]  /*4700*/  FMUL.FTZ R26, R98, R57 ;  /* 0x00000039621a7220 */ /* 0x000fe20000410000 */
[----:B------:R1:W-:Y:S01]  /*4710*/  STG.E.U16 desc[UR8][R14.64+0x2], R5 ;  /* 0x000002050e007986 */ /* 0x0003e2000c101508 */
[----:B0-----:R-:W-:Y:S01]  /*4720*/  IADD3.X R3, R40, UR13, RZ, P1, !PT ;  /* 0x0000000d28037c10 */ /* 0x001fe20008ffe4ff */
[C---:B------:R-:W-:Y:S01]  /*4730*/  FMUL.FTZ R103, R98.reuse, R103 ;  /* 0x0000006762677220 */ /* 0x040fe20000410000 */
[----:B------:R-:W-:Y:S01]  /*4740*/  IADD3 R16, P1, R39, UR12, RZ ;  /* 0x0000000c27107c10 */ /* 0x000fe2000ff3e0ff */
[----:B------:R-:W-:Y:S01]  /*4750*/  STG.E.U16 desc[UR8][R14.64+0x4], R93 ;  /* 0x0000045d0e007986 */ /* 0x000fe2000c101508 */
[----:B------:R-:W-:Y:S01]  /*4760*/  PRMT R18, R19, 0x7632, R18 ;  /* 0x0000763213127816 */ /* 0x000fe20000000012 */
[----:B------:R-:W-:Y:S01]  /*4770*/  FMUL.FTZ R28, R98, R101 ;  /* 0x00000065621c7220 */ /* 0x000fe20000410000 */
[----:B------:R-:W-:Y:S01]  /*4780*/  F2FP.F16.F32.PACK_AB R65, R22, R65 ;  /* 0x000000411641723e */ /* 0x000fe200000000ff */
[----:B------:R0:W-:Y:S01]  /*4790*/  STG.E.U16 desc[UR8][R14.64+0x6], R17 ;  /* 0x000006110e007986 */ /* 0x0001e2000c101508 */
[----:B------:R-:W-:Y:S01]  /*47a0*/  F2FP.F16.F32.PACK_AB R23, R24, R23 ;  /* 0x000000171817723e */ /* 0x000fe200000000ff */
[----:B------:R-:W-:Y:S01]  /*47b0*/  FMUL.FTZ R109, R98, R109 ;  /* 0x0000006d626d7220 */ /* 0x000fe20000410000 */
[----:B------:R-:W-:Y:S01]  /*47c0*/  F2FP.F16.F32.PACK_AB R59, R26, R59 ;  /* 0x0000003b1a3b723e */ /* 0x000fe200000000ff */
[----:B------:R-:W-:Y:S01]  /*47d0*/  FMUL.FTZ R30, R98, R107 ;  /* 0x0000006b621e7220 */ /* 0x000fe20000410000 */
[----:B-1----:R-:W-:Y:S01]  /*47e0*/  PRMT R5, R71, 0x7632, R5 ;  /* 0x0000763247057816 */ /* 0x002fe20000000005 */
[----:B------:R-:W-:Y:S01]  /*47f0*/  STG.E.U16 desc[UR8][R2.64], R19 ;  /* 0x0000001302007986 */ /* 0x000fe2000c101508 */
[----:B------:R-:W-:Y:S01]  /*4800*/  F2FP.F16.F32.PACK_AB R103, R28, R103 ;  /* 0x000000671c67723e */ /* 0x000fe200000000ff */
[----:B------:R-:W-:Y:S01]  /*4810*/  FMUL.FTZ R115, R98, R115 ;  /* 0x0000007362737220 */ /* 0x000fe20000410000 */
[----:B------:R-:W-:Y:S01]  /*4820*/  F2FP.F16.F32.PACK_AB R109, R30, R109 ;  /* 0x0000006d1e6d723e */ /* 0x000fe200000000ff */
[----:B------:R1:W-:Y:S01]  /*4830*/  STG.E.U16 desc[UR8][R2.64+0x2], R18 ;  /* 0x0000021202007986 */ /* 0x0003e2000c101508 */
[----:B------:R-:W-:Y:S01]  /*4840*/  FMUL.FTZ R32, R98, R113 ;  /* 0x0000007162207220 */ /* 0x000fe20000410000 */
[----:B0-----:R-:W-:Y:S01]  /*4850*/  IADD3.X R17, R38, UR13, RZ, P1, !PT ;  /* 0x0000000d26117c10 */ /* 0x001fe20008ffe4ff */
[C---:B------:R-:W-:Y:S01]  /*4860*/  FMUL.FTZ R111, R98.reuse, R111 ;  /* 0x0000006f626f7220 */ /* 0x040fe20000410000 */
[----:B------:R-:W-:Y:S01]  /*4870*/  PRMT R15, R21, 0x7632, R15 ;  /* 0x00007632150f7816 */ /* 0x000fe2000000000f */
[----:B------:R-:W-:Y:S01]  /*4880*/  STG.E.U16 desc[UR8][R2.64+0x4], R71 ;  /* 0x0000044702007986 */ /* 0x000fe2000c101508 */
[----:B------:R-:W-:Y:S01]  /*4890*/  IADD3 R14, P1, R37, UR12, RZ ;  /* 0x0000000c250e7c10 */ /* 0x000fe2000ff3e0ff */
[----:B------:R-:W-:Y:S01]  /*48a0*/  FMUL.FTZ R42, R98, R117 ;  /* 0x00000075622a7220 */ /* 0x000fe20000410000 */
[----:B------:R-:W-:Y:S01]  /*48b0*/  F2FP.F16.F32.PACK_AB R115, R32, R115 ;  /* 0x000000732073723e */ /* 0x000fe200000000ff */
[----:B------:R0:W-:Y:S01]  /*48c0*/  STG.E.U16 desc[UR8][R2.64+0x6], R5 ;  /* 0x0000060502007986 */ /* 0x0001e2000c101508 */
[C---:B------:R-:W-:Y:S01]  /*48d0*/  FMUL.FTZ R123, R98.reuse, R123 ;  /* 0x0000007b627b7220 */ /* 0x040fe20000410000 */
[----:B------:R-:W-:Y:S01]  /*48e0*/  FMUL.FTZ R56, R98, R121 ;  /* 0x0000007962387220 */ /* 0x000fe20000410000 */
[----:B-1----:R-:W-:Y:S01]  /*48f0*/  PRMT R18, R23, 0x7632, R18 ;  /* 0x0000763217127816 */ /* 0x002fe20000000012 */
[----:B------:R1:W-:Y:S01]  /*4900*/  STG.E.U16 desc[UR8][R16.64+0x2], R15 ;  /* 0x0000020f10007986 */ /* 0x0003e2000c101508 */
[----:B------:R-:W-:Y:S01]  /*4910*/  F2FP.F16.F32.PACK_AB R111, R42, R111 ;  /* 0x0000006f2a6f723e */ /* 0x000fe200000000ff */
[C---:B------:R-:W-:Y:S01]  /*4920*/  FMUL.FTZ R119, R98.reuse, R119 ;  /* 0x0000007762777220 */ /* 0x040fe20000410000 */
[C---:B------:R-:W-:Y:S01]  /*4930*/  FMUL.FTZ R58, R98.reuse, R125 ;  /* 0x0000007d623a7220 */ /* 0x040fe20000410000 */
[----:B------:R-:W-:Y:S01]  /*4940*/  STG.E.U16 desc[UR8][R16.64], R21 ;  /* 0x0000001510007986 */ /* 0x000fe2000c101508 */
[C---:B------:R-:W-:Y:S01]  /*4950*/  FMUL.FTZ R60, R98.reuse, R99 ;  /* 0x00000063623c7220 */ /* 0x040fe20000410000 */
[----:B------:R-:W-:Y:S01]  /*4960*/  FMUL.FTZ R95, R98, R95 ;  /* 0x0000005f625f7220 */ /* 0x000fe20000410000 */
[----:B------:R-:W-:Y:S01]  /*4970*/  F2FP.F16.F32.PACK_AB R123, R56, R123 ;  /* 0x0000007b387b723e */ /* 0x000fe200000000ff */
[----:B------:R-:W-:Y:S01]  /*4980*/  STG.E.U16 desc[UR8][R16.64+0x4], R65 ;  /* 0x0000044110007986 */ /* 0x000fe2000c101508 */
[----:B0-----:R-:W-:Y:S01]  /*4990*/  PRMT R3, R65, 0x7632, R3 ;  /* 0x0000763241037816 */ /* 0x001fe20000000003 */
[----:B------:R-:W-:Y:S01]  /*49a0*/  FMUL.FTZ R98, R98, R91 ;  /* 0x0000005b62627220 */ /* 0x000fe20000410000 */
[----:B------:R-:W-:-:S02]  /*49b0*/  PRMT R5, R59, 0x7632, R5 ;  /* 0x000076323b057816 */ /* 0x000fc40000000005 */
[----:B-1----:R-:W-:Y:S01]  /*49c0*/  IADD3.X R15, R36, UR13, RZ, P1, !PT ;  /* 0x0000000d240f7c10 */ /* 0x002fe20008ffe4ff */
[----:B------:R0:W-:Y:S01]  /*49d0*/  STG.E.U16 desc[UR8][R16.64+0x6], R3 ;  /* 0x0000060310007986 */ /* 0x0001e2000c101508 */
[----:B------:R-:W-:Y:S02]  /*49e0*/  IADD3 R2, P1, R35, UR12, RZ ;  /* 0x0000000c23027c10 */ /* 0x000fe4000ff3e0ff */
[----:B------:R-:W-:Y:S01]  /*49f0*/  F2FP.F16.F32.PACK_AB R119, R58, R119 ;  /* 0x000000773a77723e */ /* 0x000fe200000000ff */
[----:B------:R-:W-:Y:S01]  /*4a00*/  STG.E.U16 desc[UR8][R14.64], R23 ;  /* 0x000000170e007986 */ /* 0x000fe2000c101508 */
[----:B------:R-:W-:Y:S02]  /*4a10*/  F2FP.F16.F32.PACK_AB R25, R60, R25 ;  /* 0x000000193c19723e */ /* 0x000fe400000000ff */
[----:B------:R-:W-:Y:S01]  /*4a20*/  F2FP.F16.F32.PACK_AB R95, R98, R95 ;  /* 0x0000005f625f723e */ /* 0x000fe200000000ff */
[----:B------:R-:W-:Y:S04]  /*4a30*/  STG.E.U16 desc[UR8][R14.64+0x2], R18 ;  /* 0x000002120e007986 */ /* 0x000fe8000c101508 */
[----:B------:R-:W-:Y:S01]  /*4a40*/  STG.E.U16 desc[UR8][R14.64+0x4], R59 ;  /* 0x0000043b0e007986 */ /* 0x000fe2000c101508 */
[----:B0-----:R-:W-:-:S02]  /*4a50*/  IADD3.X R3, R34, UR13, RZ, P1, !PT ;  /* 0x0000000d22037c10 */ /* 0x001fc40008ffe4ff */
[----:B------:R-:W-:Y:S01]  /*4a60*/  PRMT R16, R103, 0x7632, R16 ;  /* 0x0000763267107816 */ /* 0x000fe20000000010 */
[----:B------:R0:W-:Y:S01]  /*4a70*/  STG.E.U16 desc[UR8][R14.64+0x6], R5 ;  /* 0x000006050e007986 */ /* 0x0001e2000c101508 */
[----:B------:R-:W-:-:S03]  /*4a80*/  IADD3 R4, P1, R4, UR12, RZ ;  /* 0x0000000c04047c10 */ /* 0x000fc6000ff3e0ff */
[----:B------:R-:W-:Y:S04]  /*4a90*/  STG.E.U16 desc[UR8][R2.64], R103 ;  /* 0x0000006702007986 */ /* 0x000fe8000c101508 */
[----:B------:R-:W-:Y:S01]  /*4aa0*/  STG.E.U16 desc[UR8][R2.64+0x2], R16 ;  /* 0x0000021002007986 */ /* 0x000fe2000c101508 */
[----:B0-----:R-:W-:-:S03]  /*4ab0*/  PRMT R15, R109, 0x7632, R15 ;  /* 0x000076326d0f7816 */ /* 0x001fc6000000000f */
[----:B------:R-:W-:Y:S01]  /*4ac0*/  STG.E.U16 desc[UR8][R2.64+0x4], R109 ;  /* 0x0000046d02007986 */ /* 0x000fe2000c101508 */
[----:B------:R-:W-:Y:S02]  /*4ad0*/  IADD3.X R5, R0, UR13, RZ, P1, !PT ;  /* 0x0000000d00057c10 */ /* 0x000fe40008ffe4ff */
[----:B------:R-:W-:Y:S01]  /*4ae0*/  PRMT R0, R115, 0x7632, R0 ;  /* 0x0000763273007816 */ /* 0x000fe20000000000 */
[----:B------:R0:W-:Y:S01]  /*4af0*/  STG.E.U16 desc[UR8][R2.64+0x6], R15 ;  /* 0x0000060f02007986 */ /* 0x0001e2000c101508 */
[----:B------:R-:W-:-:S03]  /*4b00*/  IADD3 R14, P1, R87, UR12, RZ ;  /* 0x0000000c570e7c10 */ /* 0x000fc6000ff3e0ff */
[----:B------:R-:W-:Y:S04]  /*4b10*/  STG.E.U16 desc[UR8][R4.64], R115 ;  /* 0x0000007304007986 */ /* 0x000fe8000c101508 */
[----:B------:R1:W-:Y:S01]  /*4b20*/  STG.E.U16 desc[UR8][R4.64+0x2], R0 ;  /* 0x0000020004007986 */ /* 0x0003e2000c101508 */
[----:B0-----:R-:W-:-:S03]  /*4b30*/  PRMT R3, R111, 0x7632, R3 ;  /* 0x000076326f037816 */ /* 0x001fc60000000003 */
[----:B------:R-:W-:Y:S01]  /*4b40*/  STG.E.U16 desc[UR8][R4.64+0x4], R111 ;  /* 0x0000046f04007986 */ /* 0x000fe2000c101508 */
[----:B------:R-:W-:Y:S02]  /*4b50*/  IADD3.X R15, R85, UR13, RZ, P1, !PT ;  /* 0x0000000d550f7c10 */ /* 0x000fe40008ffe4ff */
[----:B------:R-:W-:Y:S01]  /*4b60*/  IADD3 R2, P1, R83, UR12, RZ ;  /* 0x0000000c53027c10 */ /* 0x000fe2000ff3e0ff */
[----:B------:R0:W-:Y:S01]  /*4b70*/  STG.E.U16 desc[UR8][R4.64+0x6], R3 ;  /* 0x0000060304007986 */ /* 0x0001e2000c101508 */
[----:B-1----:R-:W-:-:S03]  /*4b80*/  PRMT R0, R119, 0x7632, R0 ;  /* 0x0000763277007816 */ /* 0x002fc60000000000 */
        /* <DEDUP_REMOVED lines=13> */
.L_x_1882:
[C---:B------:R-:W-:Y:S02]  /*4c60*/  SHF.L.U32 R0, R55.reuse, 0x2, RZ ;  /* 0x0000000237007819 */ /* 0x040fe400000006ff */
[----:B01----:R-:W-:Y:S02]  /*4c70*/  LOP3.LUT R2, R55, 0x1, RZ, 0xc0, !PT ;  /* 0x0000000137027812 */ /* 0x003fe400078ec0ff */
        /* <DEDUP_REMOVED lines=67> */
.L_x_1911:
        /* <DEDUP_REMOVED lines=42> */
.L_x_1898:
[----:B------:R-:W-:Y:S05]  /*5350*/  BSYNC B1 ;  /* 0x0000000000017941 */ /* 0x000fea0003800000 */
.L_x_1897:
        /* <DEDUP_REMOVED lines=21> */
.L_x_1901:
        /* <DEDUP_REMOVED lines=55> */
.L_x_1900:
[----:B------:R-:W-:Y:S05]  /*5820*/  BSYNC B1 ;  /* 0x0000000000017941 */ /* 0x000fea0003800000 */
.L_x_1899:
        /* <DEDUP_REMOVED lines=35> */
.L_x_1903:
[----:B------:R-:W-:Y:S05]  /*5a60*/  BSYNC B1 ;  /* 0x0000000000017941 */ /* 0x000fea0003800000 */
.L_x_1902:
        /* <DEDUP_REMOVED lines=15> */
.L_x_1896:
[----:B------:R-:W-:Y:S05]  /*5b60*/  BSYNC B0 ;  /* 0x0000000000007941 */ /* 0x000fea0003800000 */
.L_x_1895:
        /* <DEDUP_REMOVED lines=44> */
.L_x_1920:
        /* <DEDUP_REMOVED lines=44> */
.L_x_1930:
[----:B---3--:R-:W-:Y:S01]  /*60f0*/  FADD.FTZ R26, R21, R26 ;  /* 0x0000001a151a7221 */ /* 0x008fe20000010000 */
        /* <DEDUP_REMOVED lines=41> */
.L_x_1940:
[----:B---3--:R-:W-:Y:S01]  /*6390*/  FADD.FTZ R26, R21, R26 ;  /* 0x0000001a151a7221 */ /* 0x008fe20000010000 */
[----:B------:R-:W-:-:S04]  /*63a0*/  @!P1 F2FP.F16.F32.PACK_AB R21, RZ, R31 ;  /* 0x0000001fff15923e */ /* 0x000fc800000000ff */
[----:B------:R-:W-:Y:S01]  /*63b0*/  @!P1 F2FP.F16.F32.PACK_AB R26, RZ, R26 ;  /* 0x0000001aff1a923e */ /* 0x000fe200000000ff */
[----:B------:R2:W-:Y:S03]  /*63c0*/  @!P1 STG.E.U16 desc[UR8][R22.64+0x50], R21 ;  /* 0x0000501516009986 */ /* 0x0005e6000c101508 */
[----:B------:R-:W-:Y:S02]  /*63d0*/  PRMT R27, R26, 0x7610, R27 ;  /* 0x000076101a1b7816 */ /* 0x000fe4000000001b */
[----:B------:R-:W-:-:S03]  /*63e0*/  MOV R26, R14 ;  /* 0x0000000e001a7202 */ /* 0x000fc60000000f00 */
[----:B------:R2:W-:Y:S04]  /*63f0*/  @!P1 STG.E.U16 desc[UR8][R24.64+0x50], R27 ;  /* 0x0000501b18009986 */ /* 0x0005e8000c101508 */
.L_x_1906:
[----:B------:R-:W-:Y:S05]  /*6400*/  BSYNC B0 ;  /* 0x0000000000007941 */ /* 0x000fea0003800000 */
.L_x_1905:
        /* <DEDUP_REMOVED lines=125> */
[----:B------:R-:W-:Y:S02]  /*6be0*/  @!P0 F2FP.F16.F32.PACK_AB R26, RZ, R27 ;  /* 0x0000001bff1a823e */ /* 0x000fe400000000ff */
[----:B------:R-:W-:Y:S01]  /*6bf0*/  @!P0 F2FP.F16.F32.PACK_AB R27, RZ, R30 ;  /* 0x0000001eff1b823e */ /* 0x000fe200000000ff */
[----:B0-----:R-:W-:Y:S01]  /*6c00*/  IMAD.WIDE R22, R21, 0x2, R22 ;  /* 0x0000000215167825 */ /* 0x001fe200078e0216 */
[----:B------:R-:W-:-:S03]  /*6c10*/  PRMT R43, R26, 0x7610, R43 ;  /* 0x000076101a2b7816 */ /* 0x000fc6000000002b */
[----:B------:R-:W-:Y:S01]  /*6c20*/  FADD.FTZ R26, R38, R31 ;  /* 0x0000001f261a7221 */ /* 0x000fe20000010000 */
[----:B------:R-:W-:Y:S01]  /*6c30*/  PRMT R45, R27, 0x7610, R45 ;  /* 0x000076101b2d7816 */ /* 0x000fe2000000002d */
[----:B---3--:R-:W-:-:S04]  /*6c40*/  IMAD.WIDE R24, R21, 0x2, R24 ;  /* 0x0000000215187825 */ /* 0x008fc800078e0218 */
[----:B----4-:R-:W-:Y:S01]  /*6c50*/  FADD.FTZ R21, R32, R29 ;  /* 0x0000001d20157221 */ /* 0x010fe20000010000 */
[----:B-----5:R-:W-:Y:S01]  /*6c60*/  FADD.FTZ R27, R40, R33 ;  /* 0x00000021281b7221 */ /* 0x020fe20000010000 */
[----:B------:R-:W-:Y:S01]  /*6c70*/  @!P0 F2FP.F16.F32.PACK_AB R26, RZ, R26 ;  /* 0x0000001aff1a823e */ /* 0x000fe200000000ff */
[----:B------:R-:W-:Y:S01]  /*6c80*/  FADD.FTZ R28, R37, R42 ;  /* 0x0000002a251c7221 */ /* 0x000fe20000010000 */
[----:B------:R-:W-:Y:S01]  /*6c90*/  MOV R30, 0xffff ;  /* 0x0000ffff001e7802 */ /* 0x000fe20000000f00 */
[----:B------:R-:W-:Y:S01]  /*6ca0*/  @!P0 STG.E.U16 desc[UR8][R22.64], R43 ;  /* 0x0000002b16008986 */ /* 0x000fe2000c101508 */
[----:B------:R-:W-:Y:S01]  /*6cb0*/  @!P0 F2FP.F16.F32.PACK_AB R21, RZ, R21 ;  /* 0x00000015ff15823e */ /* 0x000fe200000000ff */
[----:B------:R-:W-:Y:S01]  /*6cc0*/  FADD.FTZ R39, R39, R46 ;  /* 0x0000002e27277221 */ /* 0x000fe20000010000 */
[----:B------:R-:W-:Y:S01]  /*6cd0*/  PRMT R31, R26, 0x7610, R31 ;  /* 0x000076101a1f7816 */ /* 0x000fe2000000001f */
[----:B------:R-:W-:Y:S01]  /*6ce0*/  @!P0 STG.E.U16 desc[UR8][R24.64], R45 ;  /* 0x0000002d18008986 */ /* 0x000fe2000c101508 */
[----:B------:R-:W-:Y:S01]  /*6cf0*/  PRMT R29, R21, 0x7610, R29 ;  /* 0x00007610151d7816 */ /* 0x000fe2000000001d */
[----:B-1----:R-:W-:Y:S01]  /*6d00*/  FADD.FTZ R41, R41, R44 ;  /* 0x0000002c29297221 */ /* 0x002fe20000010000 */
[----:B------:R-:W-:Y:S01]  /*6d10*/  @!P0 F2FP.F16.F32.PACK_AB R27, RZ, R27 ;  /* 0x0000001bff1b823e */ /* 0x000fe200000000ff */
[----:B------:R-:W0:Y:S01]  /*6d20*/  SHFL.BFLY PT, R30, R39, 0x1, 0x101f ;  /* 0x0c301f00271e7f89 */ /* 0x000e2200000e0000 */
[----:B------:R-:W-:-:S02]  /*6d30*/  MOV R26, 0xffff ;  /* 0x0000ffff001a7802 */ /* 0x000fc40000000f00 */
[----:B------:R-:W-:Y:S01]  /*6d40*/  @!P0 F2FP.F16.F32.PACK_AB R28, RZ, R28 ;  /* 0x0000001cff1c823e */ /* 0x000fe200000000ff */
[----:B------:R1:W-:Y:S04]  /*6d50*/  @!P0 STG.E.U16 desc[UR8][R22.64+0x28], R29 ;  /* 0x0000281d16008986 */ /* 0x0003e8000c101508 */
[----:B------:R1:W-:Y:S04]  /*6d60*/  @!P0 STG.E.U16 desc[UR8][R24.64+0x28], R31 ;  /* 0x0000281f18008986 */ /* 0x0003e8000c101508 */
[----:B------:R1:W-:Y:S04]  /*6d70*/  @!P0 STG.E.U16 desc[UR8][R22.64+0x50], R27 ;  /* 0x0000501b16008986 */ /* 0x0003e8000c101508 */
[----:B------:R1:W2:Y:S04]  /*6d80*/  SHFL.BFLY PT, R26, R41, 0x1, 0x101f ;  /* 0x0c301f00291a7f89 */ /* 0x0002a800000e0000 */
[----:B------:R1:W-:Y:S01]  /*6d90*/  @!P0 STG.E.U16 desc[UR8][R24.64+0x50], R28 ;  /* 0x0000501c18008986 */ /* 0x0003e2000c101508 */
[----:B0-----:R-:W-:-:S07]  /*6da0*/  FADD.FTZ R21, R39, R30 ;  /* 0x0000001e27157221 */ /* 0x001fce0000010000 */
.L_x_1974:
[----:B--2---:R-:W-:Y:S01]  /*6db0*/  FADD.FTZ R26, R41, R26 ;  /* 0x0000001a291a7221 */ /* 0x004fe20000010000 */
[----:B------:R-:W-:-:S04]  /*6dc0*/  @!P0 F2FP.F16.F32.PACK_AB R21, RZ, R21 ;  /* 0x00000015ff15823e */ /* 0x000fc800000000ff */
[----:B------:R-:W-:Y:S01]  /*6dd0*/  @!P0 F2FP.F16.F32.PACK_AB R26, RZ, R26 ;  /* 0x0000001aff1a823e */ /* 0x000fe200000000ff */
[----:B------:R3:W-:Y:S04]  /*6de0*/  @!P0 STG.E.U16 desc[UR8][R22.64+0x78], R21 ;  /* 0x0000781516008986 */ /* 0x0007e8000c101508 */
[----:B------:R3:W-:Y:S02]  /*6df0*/  @!P0 STG.E.U16 desc[UR8][R24.64+0x78], R26 ;  /* 0x0000781a18008986 */ /* 0x0007e4000c101508 */
.L_x_1904:
[----:B------:R-:W-:Y:S05]  /*6e00*/  WARPSYNC.ALL ;  /* 0x0000000000007948 */ /* 0x000fea0003800000 */
[----:B------:R-:W-:Y:S01]  /*6e10*/  IADD3 R19, R19, 0x900, RZ ;  /* 0x0000090013137810 */ /* 0x000fe20007ffe0ff */
[----:B------:R-:W-:Y:S03]  /*6e20*/  BAR.SYNC.DEFER_BLOCKING 0x0 ;  /* 0x0000000000007b1d */ /* 0x000fe60000010000 */
[----:B------:R-:W-:-:S13]  /*6e30*/  ISETP.GE.AND P0, PT, R19, R0, PT ;  /* 0x000000001300720c */ /* 0x000fda0003f06270 */
[----:B------:R-:W-:Y:S05]  /*6e40*/  @!P0 BRA `(.L_x_1911) ;  /* 0xffffffe000988947 */ /* 0x000fea000383ffff */
[----:B------:R-:W-:Y:S05]  /*6e50*/  EXIT ;  /* 0x000000000000794d */ /* 0x000fea0003800000 */
.L_x_1907:
[----:B-1----:R-:W-:Y:S02]  /*6e60*/  MOV R48, R21 ;  /* 0x0000001500307202 */ /* 0x002fe40000000f00 */
[----:B------:R-:W-:Y:S02]  /*6e70*/  MOV R49, 0x8 ;  /* 0x0000000800317802 */ /* 0x000fe40000000f00 */
[----:B------:R-:W-:Y:S02]  /*6e80*/  MOV R50, 0x101f ;  /* 0x0000101f00327802 */ /* 0x000fe40000000f00 */
[----:B------:R-:W-:-:S07]  /*6e90*/  MOV R45, 0xffff ;  /* 0x0000ffff002d7802 */ /* 0x000fce0000000f00 */
[----:B0-2---:R-:W-:Y:S05]  /*6ea0*/  WARPSYNC.COLLECTIVE R45, `(.L_x_1912) ;  /* 0x000000002d087348 */ /* 0x005fea0003c00000 */
[----:B------:R1:W3:Y:S02]  /*6eb0*/  SHFL.BFLY P2, R47, R48, R49, R50 ;  /* 0x0c000031302f7389 */ /* 0x0002e40000040032 */
[----:B0123--:R-:W-:Y:S01]  /*6ec0*/  ENDCOLLECTIVE ;  /* 0x000000000000791b */ /* 0x00ffe20003800000 */
.L_x_1912:
[----:B------:R-:W-:Y:S02]  /*6ed0*/  MOV R48, R22 ;  /* 0x0000001600307202 */ /* 0x000fe40000000f00 */
[----:B------:R-:W-:-:S07]  /*6ee0*/  MOV R24, R47 ;  /* 0x0000002f00187202 */ /* 0x000fce0000000f00 */
[----:B------:R-:W-:Y:S05]  /*6ef0*/  WARPSYNC.COLLECTIVE R45, `(.L_x_1913) ;  /* 0x000000002d087348 */ /* 0x000fea0003c00000 */
[----:B------:R0:W1:Y:S02]  /*6f00*/  SHFL.BFLY P2, R47, R48, R49, R50 ;  /* 0x0c000031302f7389 */ /* 0x0000640000040032 */
[----:B01----:R-:W-:Y:S01]  /*6f10*/  ENDCOLLECTIVE ;  /* 0x000000000000791b */ /* 0x003fe20003800000 */
.L_x_1913:
[----:B------:R-:W-:-:S05]  /*6f20*/  FADD.FTZ R24, R24, R21 ;  /* 0x0000001518187221 */ /* 0x000fca0000010000 */
[----:B------:R-:W-:Y:S02]  /*6f30*/  MOV R48, R24 ;  /* 0x0000001800307202 */ /* 0x000fe40000000f00 */
[----:B------:R-:W-:Y:S02]  /*6f40*/  MOV R49, 0x4 ;  /* 0x0000000400317802 */ /* 0x000fe40000000f00 */
[----:B------:R-:W-:-:S07]  /*6f50*/  MOV R23, R47 ;  /* 0x0000002f00177202 */ /* 0x000fce0000000f00 */
[----:B------:R-:W-:Y:S05]  /*6f60*/  WARPSYNC.COLLECTIVE R45, `(.L_x_1914) ;  /* 0x000000002d087348 */ /* 0x000fea0003c00000 */
[----:B------:R0:W1:Y:S02]  /*6f70*/  SHFL.BFLY P2, R47, R48, R49, R50 ;  /* 0x0c000031302f7389 */ /* 0x0000640000040032 */
[----:B01----:R-:W-:Y:S01]  /*6f80*/  ENDCOLLECTIVE ;  /* 0x000000000000791b */ /* 0x003fe20003800000 */
.L_x_1914:
[----:B------:R-:W-:-:S05]  /*6f90*/  FADD.FTZ R23, R23, R22 ;  /* 0x0000001617177221 */ /* 0x000fca0000010000 */
[----:B------:R-:W-:Y:S02]  /*6fa0*/  MOV R48, R23 ;  /* 0x0000001700307202 */ /* 0x000fe40000000f00 */
[----:B------:R-:W-:-:S07]  /*6fb0*/  MOV R25, R47 ;  /* 0x0000002f00197202 */ /* 0x000fce0000000f00 */
[----:B------:R-:W-:Y:S05]  /*6fc0*/  WARPSYNC.COLLECTIVE R45, `(.L_x_1915) ;  /* 0x000000002d087348 */ /* 0x000fea0003c00000 */
[----:B------:R0:W1:Y:S02]  /*6fd0*/  SHFL.BFLY P2, R47, R48, R49, R50 ;  /* 0x0c000031302f7389 */ /* 0x0000640000040032 */
[----:B01----:R-:W-:Y:S01]  /*6fe0*/  ENDCOLLECTIVE ;  /* 0x000000000000791b */ /* 0x003fe20003800000 */
.L_x_1915:
[----:B------:R-:W-:-:S05]  /*6ff0*/  FADD.FTZ R25, R24, R25 ;  /* 0x0000001918197221 */ /* 0x000fca0000010000 */
[----:B------:R-:W-:Y:S02]  /*7000*/  MOV R48, R25 ;  /* 0x0000001900307202 */ /* 0x000fe40000000f00 */
[----:B------:R-:W-:Y:S02]  /*7010*/  MOV R49, 0x2 ;  /* 0x0000000200317802 */ /* 0x000fe40000000f00 */
[----:B------:R-:W-:-:S07]  /*7020*/  MOV R26, R47 ;  /* 0x0000002f001a7202 */ /* 0x000fce0000000f00 */
[----:B------:R-:W-:Y:S05]  /*7030*/  WARPSYNC.COLLECTIVE R45, `(.L_x_1916) ;  /* 0x000000002d087348 */ /* 0x000fea0003c00000 */
[----:B------:R0:W1:Y:S02]  /*7040*/  SHFL.BFLY P2, R47, R48, R49, R50 ;  /* 0x0c000031302f7389 */ /* 0x0000640000040032 */
[----:B01----:R-:W-:Y:S01]  /*7050*/  ENDCOLLECTIVE ;  /* 0x000000000000791b */ /* 0x003fe20003800000 */
.L_x_1916:
[----:B------:R-:W-:-:S05]  /*7060*/  FADD.FTZ R26, R23, R26 ;  /* 0x0000001a171a7221 */ /* 0x000fca0000010000 */
[----:B------:R-:W-:Y:S02]  /*7070*/  MOV R48, R26 ;  /* 0x0000001a00307202 */ /* 0x000fe40000000f00 */
[----:B------:R-:W-:-:S07]  /*7080*/  MOV R28, R47 ;  /* 0x0000002f001c7202 */ /* 0x000fce0000000f00 */
[----:B------:R-:W-:Y:S05]  /*7090*/  WARPSYNC.COLLECTIVE R45, `(.L_x_1917) ;  /* 0x000000002d087348 */ /* 0x000fea0003c00000 */
[----:B------:R0:W1:Y:S02]  /*70a0*/  SHFL.BFLY P2, R47, R48, R49, R50 ;  /* 0x0c000031302f7389 */ /* 0x0000640000040032 */
[----:B01----:R-:W-:Y:S01]  /*70b0*/  ENDCOLLECTIVE ;  /* 0x000000000000791b */ /* 0x003fe20003800000 */
.L_x_1917:
[----:B------:R-:W-:-:S05]  /*70c0*/  FADD.FTZ R28, R25, R28 ;  /* 0x0000001c191c7221 */ /* 0x000fca0000010000 */
[----:B------:R-:W-:Y:S02]  /*70d0*/  MOV R48, R28 ;  /* 0x0000001c00307202 */ /* 0x000fe40000000f00 */
[----:B------:R-:W-:Y:S02]  /*70e0*/  MOV R49, 0x1 ;  /* 0x0000000100317802 */ /* 0x000fe40000000f00 */
[----:B------:R-:W-:-:S07]  /*70f0*/  MOV R21, R47 ;  /* 0x0000002f00157202 */ /* 0x000fce0000000f00 */
[----:B------:R-:W-:Y:S05]  /*7100*/  WARPSYNC.COLLECTIVE R45, `(.L_x_1918) ;  /* 0x000000002d087348 */ /* 0x000fea0003c00000 */
[----:B------:R0:W1:Y:S02]  /*7110*/  SHFL.BFLY P2, R47, R48, R49, R50 ;  /* 0x0c000031302f7389 */ /* 0x0000640000040032 */
[----:B01----:R-:W-:Y:S01]  /*7120*/  ENDCOLLECTIVE ;  /* 0x000000000000791b */ /* 0x003fe20003800000 */
.L_x_1918:
[----:B------:R-:W-:-:S05]  /*7130*/  FADD.FTZ R21, R26, R21 ;  /* 0x000000151a157221 */ /* 0x000fca0000010000 */
[----:B------:R-:W-:Y:S02]  /*7140*/  MOV R48, R21 ;  /* 0x0000001500307202 */ /* 0x000fe40000000f00 */
[----:B------:R-:W-:-:S07]  /*7150*/  MOV R27, R47 ;  /* 0x0000002f001b7202 */ /* 0x000fce0000000f00 */
[----:B------:R-:W-:Y:S05]  /*7160*/  WARPSYNC.COLLECTIVE R45, `(.L_x_1919) ;  /* 0x000000002d087348 */ /* 0x000fea0003c00000 */
[----:B------:R0:W1:Y:S02]  /*7170*/  SHFL.BFLY P2, R47, R48, R49, R50 ;  /* 0x0c000031302f7389 */ /* 0x0000640000040032 */
[----:B01----:R-:W-:Y:S01]  /*7180*/  ENDCOLLECTIVE ;  /* 0x000000000000791b */ /* 0x003fe20003800000 */
.L_x_1919:
[----:B------:R-:W-:Y:S01]  /*7190*/  FADD.FTZ R27, R28, R27 ;  /* 0x0000001b1c1b7221 */ /* 0x000fe20000010000 */
[----:B------:R-:W-:Y:S01]  /*71a0*/  MOV R30, R47 ;  /* 0x0000002f001e7202 */ /* 0x000fe20000000f00 */
[----:B------:R-:W-:Y:S06]  /*71b0*/  BRA `(.L_x_1920) ;  /* 0xffffffec001c7947 */ /* 0x000fec000383ffff */
.L_x_1908:
        /* <DEDUP_REMOVED lines=8> */
.L_x_1922:
[----:B------:R-:W-:Y:S05]  /*7240*/  BSYNC B1 ;  /* 0x0000000000017941 */ /* 0x000fea0003800000 */
.L_x_1921:
        /* <DEDUP_REMOVED lines=8> */
.L_x_1923:
[----:B------:R-:W-:Y:S01]  /*72d0*/  FADD.FTZ R28, R28, R21 ;  /* 0x000000151c1c7221 */ /* 0x000fe20000010000 */
[----:B------:R-:W-:-:S04]  /*72e0*/  HFMA2.MMA R49, -RZ, RZ, 0, 2.384185791015625e-07 ;  /* 0x00000004ff317435 */ /* 0x000fc800000001ff */
[----:B------:R-:W-:Y:S02]  /*72f0*/  MOV R48, R28 ;  /* 0x0000001c00307202 */ /* 0x000fe40000000f00 */
[----:B------:R-:W-:-:S07]  /*7300*/  MOV R27, R47 ;  /* 0x0000002f001b7202 */ /* 0x000fce0000000f00 */
[----:B------:R-:W-:Y:S05]  /*7310*/  WARPSYNC.COLLECTIVE R45, `(.L_x_1924) ;  /* 0x000000002d087348 */ /* 0x000fea0003c00000 */
[----:B------:R0:W1:Y:S02]  /*7320*/  SHFL.BFLY P2, R47, R48, R49, R50 ;  /* 0x0c000031302f7389 */ /* 0x0000640000040032 */
[----:B01----:R-:W-:Y:S01]  /*7330*/  ENDCOLLECTIVE ;  /* 0x000000000000791b */ /* 0x003fe20003800000 */
.L_x_1924:
[----:B------:R-:W-:-:S05]  /*7340*/  FADD.FTZ R27, R27, R26 ;  /* 0x0000001a1b1b7221 */ /* 0x000fca0000010000 */
[----:B------:R-:W-:Y:S02]  /*7350*/  MOV R48, R27 ;  /* 0x0000001b00307202 */ /* 0x000fe40000000f00 */
[----:B------:R-:W-:-:S07]  /*7360*/  MOV R29, R47 ;  /* 0x0000002f001d7202 */ /* 0x000fce0000000f00 */
[----:B------:R-:W-:Y:S05]  /*7370*/  WARPSYNC.COLLECTIVE R45, `(.L_x_1925) ;  /* 0x000000002d087348 */ /* 0x000fea0003c00000 */
[----:B------:R0:W1:Y:S02]  /*7380*/  SHFL.BFLY P2, R47, R48, R49, R50 ;  /* 0x0c000031302f7389 */ /* 0x0000640000040032 */
[----:B01----:R-:W-:Y:S01]  /*7390*/  ENDCOLLECTIVE ;  /* 0x000000000000791b */ /* 0x003fe20003800000 */
.L_x_1925:
[----:B------:R-:W-:Y:S01]  /*73a0*/  FADD.FTZ R29, R28, R29 ;  /* 0x0000001d1c1d7221 */ /* 0x000fe20000010000 */
[----:B------:R-:W-:-:S04]  /*73b0*/  HFMA2.MMA R49, -RZ, RZ, 0, 1.1920928955078125e-07 ;  /* 0x00000002ff317435 */ /* 0x000fc800000001ff */
[----:B------:R-:W-:Y:S02]  /*73c0*/  MOV R48, R29 ;  /* 0x0000001d00307202 */ /* 0x000fe40000000f00 */
[----:B------:R-:W-:-:S07]  /*73d0*/  MOV R30, R47 ;  /* 0x0000002f001e7202 */ /* 0x000fce0000000f00 */
[----:B------:R-:W-:Y:S05]  /*73e0*/  WARPSYNC.COLLECTIVE R45, `(.L_x_1926) ;  /* 0x000000002d087348 */ /* 0x000fea0003c00000 */
[----:B------:R0:W1:Y:S02]  /*73f0*/  SHFL.BFLY P2, R47, R48, R49, R50 ;  /* 0x0c000031302f7389 */ /* 0x0000640000040032 */
[----:B01----:R-:W-:Y:S01]  /*7400*/  ENDCOLLECTIVE ;  /* 0x000000000000791b */ /* 0x003fe20003800000 */
.L_x_1926:
[----:B------:R-:W-:-:S05]  /*7410*/  FADD.FTZ R30, R27, R30 ;  /* 0x0000001e1b1e7221 */ /* 0x000fca0000010000 */
[----:B------:R-:W-:Y:S02]  /*7420*/  MOV R48, R30 ;  /* 0x0000001e00307202 */ /* 0x000fe40000000f00 */
[----:B------:R-:W-:-:S07]  /*7430*/  MOV R32, R47 ;  /* 0x0000002f00207202 */ /* 0x000fce0000000f00 */
[----:B------:R-:W-:Y:S05]  /*7440*/  WARPSYNC.COLLECTIVE R45, `(.L_x_1927) ;  /* 0x000000002d087348 */ /* 0x000fea0003c00000 */
[----:B------:R0:W1:Y:S02]  /*7450*/  SHFL.BFLY P2, R47, R48, R49, R50 ;  /* 0x0c000031302f7389 */ /* 0x0000640000040032 */
[----:B01----:R-:W-:Y:S01]  /*7460*/  ENDCOLLECTIVE ;  /* 0x000000000000791b */ /* 0x003fe20003800000 */
.L_x_1927:
[----:B------:R-:W-:Y:S01]  /*7470*/  FADD.FTZ R32, R29, R32 ;  /* 0x000000201d207221 */ /* 0x000fe20000010000 */
[----:B------:R-:W-:-:S04]  /*7480*/  HFMA2.MMA R49, -RZ, RZ, 0, 5.9604644775390625e-08 ;  /* 0x00000001ff317435 */ /* 0x000fc800000001ff */
[----:B------:R-:W-:Y:S02]  /*7490*/  MOV R48, R32 ;  /* 0x0000002000307202 */ /* 0x000fe40000000f00 */
[----:B------:R-:W-:-:S07]  /*74a0*/  MOV R21, R47 ;  /* 0x0000002f00157202 */ /* 0x000fce0000000f00 */
[----:B------:R-:W-:Y:S05]  /*74b0*/  WARPSYNC.COLLECTIVE R45, `(.L_x_1928) ;  /* 0x000000002d087348 */ /* 0x000fea0003c00000 */
[----:B------:R0:W1:Y:S02]  /*74c0*/  SHFL.BFLY P2, R47, R48, R49, R50 ;  /* 0x0c000031302f7389 */ /* 0x0000640000040032 */
[----:B01----:R-:W-:Y:S01]  /*74d0*/  ENDCOLLECTIVE ;  /* 0x000000000000791b */ /* 0x003fe20003800000 */
.L_x_1928:
[----:B------:R-:W-:-:S05]  /*74e0*/  FADD.FTZ R21, R30, R21 ;  /* 0x000000151e157221 */ /* 0x000fca0000010000 */
[----:B------:R-:W-:Y:S02]  /*74f0*/  MOV R48, R21 ;  /* 0x0000001500307202 */ /* 0x000fe40000000f00 */
[----:B------:R-:W-:-:S07]  /*7500*/  MOV R31, R47 ;  /* 0x0000002f001f7202 */ /* 0x000fce0000000f00 */
[----:B------:R-:W-:Y:S05]  /*7510*/  WARPSYNC.COLLECTIVE R45, `(.L_x_1929) ;  /* 0x000000002d087348 */ /* 0x000fea0003c00000 */
[----:B------:R0:W1:Y:S02]  /*7520*/  SHFL.BFLY P2, R47, R48, R49, R50 ;  /* 0x0c000031302f7389 */ /* 0x0000640000040032 */
[----:B01----:R-:W-:Y:S01]  /*7530*/  ENDCOLLECTIVE ;  /* 0x000000000000791b */ /* 0x003fe20003800000 */
.L_x_1929:
[----:B------:R-:W-:Y:S01]  /*7540*/  FADD.FTZ R31, R32, R31 ;  /* 0x0000001f201f7221 */ /* 0x000fe20000010000 */
[----:B------:R-:W-:Y:S01]  /*7550*/  MOV R26, R47 ;  /* 0x0000002f001a7202 */ /* 0x000fe20000000f00 */
[----:B------:R-:W-:Y:S06]  /*7560*/  BRA `(.L_x_1930) ;  /* 0xffffffe800e07947 */ /* 0x000fec000383ffff */
.L_x_1909:
        /* <DEDUP_REMOVED lines=8> */
.L_x_1932:
[----:B------:R-:W-:Y:S05]  /*75f0*/  BSYNC B1 ;  /* 0x0000000000017941 */ /* 0x000fea0003800000 */
.L_x_1931:
        /* <DEDUP_REMOVED lines=8> */
.L_x_1933:
[----:B------:R-:W-:Y:S01]  /*7680*/  FADD.FTZ R28, R28, R21 ;  /* 0x000000151c1c7221 */ /* 0x000fe20000010000 */
[----:B------:R-:W-:-:S04]  /*7690*/  HFMA2.MMA R49, -RZ, RZ, 0, 2.384185791015625e-07 ;  /* 0x00000004ff317435 */ /* 0x000fc800000001ff */
[----:B------:R-:W-:Y:S02]  /*76a0*/  MOV R48, R28 ;  /* 0x0000001c00307202 */ /* 0x000fe40000000f00 */
[----:B------:R-:W-:-:S07]  /*76b0*/  MOV R27, R47 ;  /* 0x0000002f001b7202 */ /* 0x000fce0000000f00 */
[----:B------:R-:W-:Y:S05]  /*76c0*/  WARPSYNC.COLLECTIVE R45, `(.L_x_1934) ;  /* 0x000000002d087348 */ /* 0x000fea0003c00000 */
[----:B------:R0:W1:Y:S02]  /*76d0*/  SHFL.BFLY P2, R47, R48, R49, R50 ;  /* 0x0c000031302f7389 */ /* 0x0000640000040032 */
[----:B01----:R-:W-:Y:S01]  /*76e0*/  ENDCOLLECTIVE ;  /* 0x000000000000791b */ /* 0x003fe20003800000 */
.L_x_1934:
[----:B------:R-:W-:-:S05]  /*76f0*/  FADD.FTZ R27, R27, R26 ;  /* 0x0000001a1b1b7221 */ /* 0x000fca0000010000 */
[----:B------:R-:W-:Y:S02]  /*7700*/  MOV R48, R27 ;  /* 0x0000001b00307202 */ /* 0x000fe40000000f00 */
[----:B------:R-:W-:-:S07]  /*7710*/  MOV R29, R47 ;  /* 0x0000002f001d7202 */ /* 0x000fce0000000f00 */
[----:B------:R-:W-:Y:S05]  /*7720*/  WARPSYNC.COLLECTIVE R45, `(.L_x_1935) ;  /* 0x000000002d087348 */ /* 0x000fea0003c00000 */
[----:B------:R0:W1:Y:S02]  /*7730*/  SHFL.BFLY P2, R47, R48, R49, R50 ;  /* 0x0c000031302f7389 */ /* 0x0000640000040032 */
[----:B01----:R-:W-:Y:S01]  /*7740*/  ENDCOLLECTIVE ;  /* 0x000000000000791b */ /* 0x003fe20003800000 */
.L_x_1935:
[----:B------:R-:W-:Y:S01]  /*7750*/  FADD.FTZ R29, R28, R29 ;  /* 0x0000001d1c1d7221 */ /* 0x000fe20000010000 */
[----:B------:R-:W-:-:S04]  /*7760*/  HFMA2.MMA R49, -RZ, RZ, 0, 1.1920928955078125e-07 ;  /* 0x00000002ff317435 */ /* 0x000fc800000001ff */
[----:B------:R-:W-:Y:S02]  /*7770*/  MOV R48, R29 ;  /* 0x0000001d00307202 */ /* 0x000fe40000000f00 */
[----:B------:R-:W-:-:S07]  /*7780*/  MOV R30, R47 ;  /* 0x0000002f001e7202 */ /* 0x000fce0000000f00 */
[----:B------:R-:W-:Y:S05]  /*7790*/  WARPSYNC.COLLECTIVE R45, `(.L_x_1936) ;  /* 0x000000002d087348 */ /* 0x000fea0003c00000 */
[----:B------:R0:W1:Y:S02]  /*77a0*/  SHFL.BFLY P2, R47, R48, R49, R50 ;  /* 0x0c000031302f7389 */ /* 0x0000640000040032 */
[----:B01----:R-:W-:Y:S01]  /*77b0*/  ENDCOLLECTIVE ;  /* 0x000000000000791b */ /* 0x003fe20003800000 */
.L_x_1936:
[----:B------:R-:W-:-:S05]  /*77c0*/  FADD.FTZ R30, R27, R30 ;  /* 0x0000001e1b1e7221 */ /* 0x000fca0000010000 */
[----:B------:R-:W-:Y:S02]  /*77d0*/  MOV R48, R30 ;  /* 0x0000001e00307202 */ /* 0x000fe40000000f00 */
[----:B------:R-:W-:-:S07]  /*77e0*/  MOV R32, R47 ;  /* 0x0000002f00207202 */ /* 0x000fce0000000f00 */
[----:B------:R-:W-:Y:S05]  /*77f0*/  WARPSYNC.COLLECTIVE R45, `(.L_x_1937) ;  /* 0x000000002d087348 */ /* 0x000fea0003c00000 */
[----:B------:R0:W1:Y:S02]  /*7800*/  SHFL.BFLY P2, R47, R48, R49, R50 ;  /* 0x0c000031302f7389 */ /* 0x0000640000040032 */
[----:B01----:R-:W-:Y:S01]  /*7810*/  ENDCOLLECTIVE ;  /* 0x000000000000791b */ /* 0x003fe20003800000 */
.L_x_1937:
[----:B------:R-:W-:Y:S01]  /*7820*/  FADD.FTZ R32, R29, R32 ;  /* 0x000000201d207221 */ /* 0x000fe20000010000 */
[----:B------:R-:W-:-:S04]  /*7830*/  HFMA2.MMA R49, -RZ, RZ, 0, 5.9604644775390625e-08 ;  /* 0x00000001ff317435 */ /* 0x000fc800000001ff */
[----:B------:R-:W-:Y:S02]  /*7840*/  MOV R48, R32 ;  /* 0x0000002000307202 */ /* 0x000fe40000000f00 */
[----:B------:R-:W-:-:S07]  /*7850*/  MOV R21, R47 ;  /* 0x0000002f00157202 */ /* 0x000fce0000000f00 */
[----:B------:R-:W-:Y:S05]  /*7860*/  WARPSYNC.COLLECTIVE R45, `(.L_x_1938) ;  /* 0x000000002d087348 */ /* 0x000fea0003c00000 */
[----:B------:R0:W1:Y:S02]  /*7870*/  SHFL.BFLY P2, R47, R48, R49, R50 ;  /* 0x0c000031302f7389 */ /* 0x0000640000040032 */
[----:B01----:R-:W-:Y:S01]  /*7880*/  ENDCOLLECTIVE ;  /* 0x000000000000791b */ /* 0x003fe20003800000 */
.L_x_1938:
[----:B------:R-:W-:-:S05]  /*7890*/  FADD.FTZ R21, R30, R21 ;  /* 0x000000151e157221 */ /* 0x000fca0000010000 */
[----:B------:R-:W-:Y:S02]  /*78a0*/  MOV R48, R21 ;  /* 0x0000001500307202 */ /* 0x000fe40000000f00 */
[----:B------:R-:W-:-:S07]  /*78b0*/  MOV R31, R47 ;  /* 0x0000002f001f7202 */ /* 0x000fce0000000f00 */
[----:B------:R-:W-:Y:S05]  /*78c0*/  WARPSYNC.COLLECTIVE R45, `(.L_x_1939) ;  /* 0x000000002d087348 */ /* 0x000fea0003c00000 */
[----:B------:R0:W1:Y:S02]  /*78d0*/  SHFL.BFLY P2, R47, R48, R49, R50 ;  /* 0x0c000031302f7389 */ /* 0x0000640000040032 */
[----:B01----:R-:W-:Y:S01]  /*78e0*/  ENDCOLLECTIVE ;  /* 0x000000000000791b */ /* 0x003fe20003800000 */
.L_x_1939:
[----:B------:R-:W-:Y:S01]  /*78f0*/  FADD.FTZ R31, R32, R31 ;  /* 0x0000001f201f7221 */ /* 0x000fe20000010000 */
[----:B------:R-:W-:Y:S01]  /*7900*/  MOV R26, R47 ;  /* 0x0000002f001a7202 */ /* 0x000fe20000000f00 */
[----:B------:R-:W-:Y:S06]  /*7910*/  BRA `(.L_x_1940) ;  /* 0xffffffe8009c7947 */ /* 0x000fec000383ffff */
.L_x_1910:
        /* <DEDUP_REMOVED lines=8> */
.L_x_1942:
[----:B------:R-:W-:Y:S05]  /*79a0*/  BSYNC B0 ;  /* 0x0000000000007941 */ /* 0x000fea0003800000 */
.L_x_1941:
        /* <DEDUP_REMOVED lines=11> */
.L_x_1943:
        /* <DEDUP_REMOVED lines=19> */
.L_x_1944:
[----:B------:R-:W-:-:S05]  /*7b90*/  FADD.FTZ R23, R23, R22 ;  /* 0x0000001617177221 */ /* 0x000fca0000010000 */
[----:B------:R-:W-:Y:S02]  /*7ba0*/  MOV R48, R23 ;  /* 0x0000001700307202 */ /* 0x000fe40000000f00 */
[----:B------:R-:W-:-:S07]  /*7bb0*/  MOV R21, R47 ;  /* 0x0000002f00157202 */ /* 0x000fce0000000f00 */
[----:B------:R-:W-:Y:S05]  /*7bc0*/  WARPSYNC.COLLECTIVE R45, `(.L_x_1945) ;  /* 0x000000002d087348 */ /* 0x000fea0003c00000 */
[----:B------:R0:W1:Y:S02]  /*7bd0*/  SHFL.BFLY P2, R47, R48, R49, R50 ;  /* 0x0c000031302f7389 */ /* 0x0000640000040032 */
[----:B01----:R-:W-:Y:S01]  /*7be0*/  ENDCOLLECTIVE ;  /* 0x000000000000791b */ /* 0x003fe20003800000 */
.L_x_1945:
        /* <DEDUP_REMOVED lines=9> */
.L_x_1946:
[----:B------:R-:W-:-:S05]  /*7c80*/  FADD.FTZ R22, R23, R22 ;  /* 0x0000001617167221 */ /* 0x000fca0000010000 */
[----:B------:R-:W-:Y:S02]  /*7c90*/  MOV R48, R22 ;  /* 0x0000001600307202 */ /* 0x000fe40000000f00 */
[----:B------:R-:W-:-:S07]  /*7ca0*/  MOV R24, R47 ;  /* 0x0000002f00187202 */ /* 0x000fce0000000f00 */
[----:B------:R-:W-:Y:S05]  /*7cb0*/  WARPSYNC.COLLECTIVE R45, `(.L_x_1947) ;  /* 0x000000002d087348 */ /* 0x000fea0003c00000 */
[----:B------:R0:W1:Y:S02]  /*7cc0*/  SHFL.BFLY P2, R47, R48, R49, R50 ;  /* 0x0c000031302f7389 */ /* 0x0000640000040032 */
[----:B01----:R-:W-:Y:S01]  /*7cd0*/  ENDCOLLECTIVE ;  /* 0x000000000000791b */ /* 0x003fe20003800000 */
.L_x_1947:
        /* <DEDUP_REMOVED lines=8> */
.L_x_1948:
        /* <DEDUP_REMOVED lines=11> */
.L_x_1949:
        /* <DEDUP_REMOVED lines=8> */
.L_x_1950:
        /* <DEDUP_REMOVED lines=8> */
.L_x_1951:
[----:B------:R-:W-:Y:S01]  /*7f10*/  FADD.FTZ R32, R32, R25 ;  /* 0x0000001920207221 */ /* 0x000fe20000010000 */
[----:B------:R-:W-:-:S04]  /*7f20*/  HFMA2.MMA R49, -RZ, RZ, 0, 2.384185791015625e-07 ;  /* 0x00000004ff317435 */ /* 0x000fc800000001ff */
[----:B------:R-:W-:Y:S02]  /*7f30*/  MOV R48, R32 ;  /* 0x0000002000307202 */ /* 0x000fe40000000f00 */
[----:B------:R-:W-:-:S07]  /*7f40*/  MOV R38, R47 ;  /* 0x0000002f00267202 */ /* 0x000fce0000000f00 */
[----:B------:R-:W-:Y:S05]  /*7f50*/  WARPSYNC.COLLECTIVE R45, `(.L_x_1952) ;  /* 0x000000002d087348 */ /* 0x000fea0003c00000 */
[----:B------:R0:W1:Y:S02]  /*7f60*/  SHFL.BFLY P2, R47, R48, R49, R50 ;  /* 0x0c000031302f7389 */ /* 0x0000640000040032 */
[----:B01----:R-:W-:Y:S01]  /*7f70*/  ENDCOLLECTIVE ;  /* 0x000000000000791b */ /* 0x003fe20003800000 */
.L_x_1952:
[----:B------:R-:W-:-:S05]  /*7f80*/  FADD.FTZ R38, R38, R29 ;  /* 0x0000001d26267221 */ /* 0x000fca0000010000 */
[----:B------:R-:W-:Y:S02]  /*7f90*/  MOV R48, R38 ;  /* 0x0000002600307202 */ /* 0x000fe40000000f00 */
[----:B------:R-:W-:-:S07]  /*7fa0*/  MOV R25, R47 ;  /* 0x0000002f00197202 */ /* 0x000fce0000000f00 */
[----:B------:R-:W-:Y:S05]  /*7fb0*/  WARPSYNC.COLLECTIVE R45, `(.L_x_1953) ;  /* 0x000000002d087348 */ /* 0x000fea0003c00000 */
[----:B------:R0:W1:Y:S02]  /*7fc0*/  SHFL.BFLY P2, R47, R48, R49, R50 ;  /* 0x0c000031302f7389 */ /* 0x0000640000040032 */
[----:B01----:R-:W-:Y:S01]  /*7fd0*/  ENDCOLLECTIVE ;  /* 0x000000000000791b */ /* 0x003fe20003800000 */
.L_x_1953:
[----:B------:R-:W-:Y:S01]  /*7fe0*/  FADD.FTZ R25, R32, R25 ;  /* 0x0000001920197221 */ /* 0x000fe20000010000 */
[----:B------:R-:W-:-:S04]  /*7ff0*/  HFMA2.MMA R49, -RZ, RZ, 0, 1.1920928955078125e-07 ;  /* 0x00000002ff317435 */ /* 0x000fc800000001ff */
[----:B------:R-:W-:Y:S02]  /*8000*/  MOV R48, R25 ;  /* 0x0000001900307202 */ /* 0x000fe40000000f00 */
[----:B------:R-:W-:-:S07]  /*8010*/  MOV R29, R47 ;  /* 0x0000002f001d7202 */ /* 0x000fce0000000f00 */
[----:B------:R-:W-:Y:S05]  /*8020*/  WARPSYNC.COLLECTIVE R45, `(.L_x_1954) ;  /* 0x000000002d087348 */ /* 0x000fea0003c00000 */
[----:B------:R0:W1:Y:S02]  /*8030*/  SHFL.BFLY P2, R47, R48, R49, R50 ;  /* 0x0c000031302f7389 */ /* 0x0000640000040032 */
[----:B01----:R-:W-:Y:S01]  /*8040*/  ENDCOLLECTIVE ;  /* 0x000000000000791b */ /* 0x003fe20003800000 */
.L_x_1954:
[----:B------:R-:W-:-:S05]  /*8050*/  FADD.FTZ R29, R38, R29 ;  /* 0x0000001d261d7221 */ /* 0x000fca0000010000 */
[----:B------:R-:W-:Y:S02]  /*8060*/  MOV R48, R29 ;  /* 0x0000001d00307202 */ /* 0x000fe40000000f00 */
[----:B------:R-:W-:-:S07]  /*8070*/  MOV R32, R47 ;  /* 0x0000002f00207202 */ /* 0x000fce0000000f00 */
[----:B------:R-:W-:Y:S05]  /*8080*/  WARPSYNC.COLLECTIVE R45, `(.L_x_1955) ;  /* 0x000000002d087348 */ /* 0x000fea0003c00000 */
[----:B------:R0:W1:Y:S02]  /*8090*/  SHFL.BFLY P2, R47, R48, R49, R50 ;  /* 0x0c000031302f7389 */ /* 0x0000640000040032 */
[----:B01----:R-:W-:Y:S01]  /*80a0*/  ENDCOLLECTIVE ;  /* 0x000000000000791b */ /* 0x003fe20003800000 */
.L_x_1955:
        /* <DEDUP_REMOVED lines=13> */
.L_x_1956:
[----:B------:R-:W-:Y:S01]  /*8180*/  FADD.FTZ R38, R29, R38 ;  /* 0x000000261d267221 */ /* 0x000fe20000010000 */
[----:B------:R-:W-:-:S04]  /*8190*/  HFMA2.MMA R39, -RZ, RZ, 0, 0 ;  /* 0x00000000ff277435 */ /* 0x000fc800000001ff */
[----:B------:R-:W-:Y:S02]  /*81a0*/  MOV R48, R38 ;  /* 0x0000002600307202 */ /* 0x000fe40000000f00 */
[----:B------:R-:W-:-:S07]  /*81b0*/  MOV R29, R47 ;  /* 0x0000002f001d7202 */ /* 0x000fce0000000f00 */
[----:B------:R-:W-:Y:S05]  /*81c0*/  WARPSYNC.COLLECTIVE R45, `(.L_x_1957) ;  /* 0x000000002d087348 */ /* 0x000fea0003c00000 */
[----:B------:R0:W1:Y:S02]  /*81d0*/  SHFL.BFLY P2, R47, R48, R49, R50 ;  /* 0x0c000031302f7389 */ /* 0x0000640000040032 */
[----:B01----:R-:W-:Y:S01]  /*81e0*/  ENDCOLLECTIVE ;  /* 0x000000000000791b */ /* 0x003fe20003800000 */
.L_x_1957:
        /* <DEDUP_REMOVED lines=12> */
.L_x_1958:
[----:B------:R-:W-:Y:S02]  /*82b0*/  @!P0 F2FP.F16.F32.PACK_AB R26, RZ, R27 ;  /* 0x0000001bff1a823e */ /* 0x000fe400000000ff */
[----:B------:R-:W-:Y:S01]  /*82c0*/  @!P0 F2FP.F16.F32.PACK_AB R27, RZ, R21 ;  /* 0x00000015ff1b823e */ /* 0x000fe200000000ff */
[----:B------:R-:W-:Y:S01]  /*82d0*/  FADD.FTZ R21, R32, R29 ;  /* 0x0000001d20157221 */ /* 0x000fe20000010000 */
[----:B------:R-:W-:Y:S01]  /*82e0*/  PRMT R30, R26, 0x7610, R30 ;  /* 0x000076101a1e7816 */ /* 0x000fe2000000001e */
[----:B------:R-:W-:Y:S01]  /*82f0*/  FADD.FTZ R26, R38, R31 ;  /* 0x0000001f261a7221 */ /* 0x000fe20000010000 */
[----:B------:R-:W-:Y:S02]  /*8300*/  PRMT R43, R27, 0x7610, R43 ;  /* 0x000076101b2b7816 */ /* 0x000fe4000000002b */
[----:B------:R-:W-:Y:S01]  /*8310*/  @!P0 F2FP.F16.F32.PACK_AB R21, RZ, R21 ;  /* 0x00000015ff15823e */ /* 0x000fe200000000ff */
[----:B------:R0:W-:Y:S01]  /*8320*/  @!P0 STG.E.U16 desc[UR8][R22.64], R30 ;  /* 0x0000001e16008986 */ /* 0x0001e2000c101508 */
[----:B------:R-:W-:-:S02]  /*8330*/  @!P0 F2FP.F16.F32.PACK_AB R26, RZ, R26 ;  /* 0x0000001aff1a823e */ /* 0x000fc400000000ff */
        /* <DEDUP_REMOVED lines=10> */
.L_x_1959:
[----:B------:R-:W-:Y:S01]  /*83e0*/  FADD.FTZ R40, R40, R33 ;  /* 0x0000002128287221 */ /* 0x000fe20000010000 */
[----:B------:R-:W-:-:S04]  /*83f0*/  HFMA2.MMA R49, -RZ, RZ, 0, 2.384185791015625e-07 ;  /* 0x00000004ff317435 */ /* 0x000fc800000001ff */
[----:B------:R-:W-:Y:S02]  /*8400*/  MOV R48, R40 ;  /* 0x0000002800307202 */ /* 0x000fe40000000f00 */
[----:B------:R-:W-:-:S07]  /*8410*/  MOV R42, R47 ;  /* 0x0000002f002a7202 */ /* 0x000fce0000000f00 */
[----:B------:R-:W-:Y:S05]  /*8420*/  WARPSYNC.COLLECTIVE R45, `(.L_x_1960) ;  /* 0x000000002d087348 */ /* 0x000fea0003c00000 */
[----:B------:R0:W1:Y:S02]  /*8430*/  SHFL.BFLY P2, R47, R48, R49, R50 ;  /* 0x0c000031302f7389 */ /* 0x0000640000040032 */
[----:B01----:R-:W-:Y:S01]  /*8440*/  ENDCOLLECTIVE ;  /* 0x000000000000791b */ /* 0x003fe20003800000 */
.L_x_1960:
[----:B------:R-:W-:-:S05]  /*8450*/  FADD.FTZ R42, R42, R37 ;  /* 0x000000252a2a7221 */ /* 0x000fca0000010000 */
[----:B------:R-:W-:Y:S02]  /*8460*/  MOV R48, R42 ;  /* 0x0000002a00307202 */ /* 0x000fe40000000f00 */
[----:B------:R-:W-:-:S07]  /*8470*/  MOV R33, R47 ;  /* 0x0000002f00217202 */ /* 0x000fce0000000f00 */
[----:B------:R-:W-:Y:S05]  /*8480*/  WARPSYNC.COLLECTIVE R45, `(.L_x_1961) ;  /* 0x000000002d087348 */ /* 0x000fea0003c00000 */
[----:B------:R0:W1:Y:S02]  /*8490*/  SHFL.BFLY P2, R47, R48, R49, R50 ;  /* 0x0c000031302f7389 */ /* 0x0000640000040032 */
[----:B01----:R-:W-:Y:S01]  /*84a0*/  ENDCOLLECTIVE ;  /* 0x000000000000791b */ /* 0x003fe20003800000 */
.L_x_1961:
[----:B------:R-:W-:Y:S01]  /*84b0*/  FADD.FTZ R33, R40, R33 ;  /* 0x0000002128217221 */ /* 0x000fe20000010000 */
[----:B------:R-:W-:-:S04]  /*84c0*/  HFMA2.MMA R49, -RZ, RZ, 0, 1.1920928955078125e-07 ;  /* 0x00000002ff317435 */ /* 0x000fc800000001ff */
[----:B------:R-:W-:Y:S02]  /*84d0*/  MOV R48, R33 ;  /* 0x0000002100307202 */ /* 0x000fe40000000f00 */
[----:B------:R-:W-:-:S07]  /*84e0*/  MOV R37, R47 ;  /* 0x0000002f00257202 */ /* 0x000fce0000000f00 */
[----:B------:R-:W-:Y:S05]  /*84f0*/  WARPSYNC.COLLECTIVE R45, `(.L_x_1962) ;  /* 0x000000002d087348 */ /* 0x000fea0003c00000 */
[----:B------:R0:W1:Y:S02]  /*8500*/  SHFL.BFLY P2, R47, R48, R49, R50 ;  /* 0x0c000031302f7389 */ /* 0x0000640000040032 */
[----:B01----:R-:W-:Y:S01]  /*8510*/  ENDCOLLECTIVE ;  /* 0x000000000000791b */ /* 0x003fe20003800000 */
.L_x_1962:
[----:B------:R-:W-:-:S05]  /*8520*/  FADD.FTZ R37, R42, R37 ;  /* 0x000000252a257221 */ /* 0x000fca0000010000 */
[----:B------:R-:W-:Y:S02]  /*8530*/  MOV R48, R37 ;  /* 0x0000002500307202 */ /* 0x000fe40000000f00 */
[----:B------:R-:W-:-:S07]  /*8540*/  MOV R40, R47 ;  /* 0x0000002f00287202 */ /* 0x000fce0000000f00 */
[----:B------:R-:W-:Y:S05]  /*8550*/  WARPSYNC.COLLECTIVE R45, `(.L_x_1963) ;  /* 0x000000002d087348 */ /* 0x000fea0003c00000 */
[----:B------:R0:W1:Y:S02]  /*8560*/  SHFL.BFLY P2, R47, R48, R49, R50 ;  /* 0x0c000031302f7389 */ /* 0x0000640000040032 */
[----:B01----:R-:W-:Y:S01]  /*8570*/  ENDCOLLECTIVE ;  /* 0x000000000000791b */ /* 0x003fe20003800000 */
.L_x_1963:
[----:B------:R-:W-:Y:S01]  /*8580*/  FADD.FTZ R40, R33, R40 ;  /* 0x0000002821287221 */ /* 0x000fe20000010000 */
[----:B------:R-:W-:-:S04]  /*8590*/  HFMA2.MMA R49, -RZ, RZ, 0, 5.9604644775390625e-08 ;  /* 0x00000001ff317435 */ /* 0x000fc800000001ff */
[----:B------:R-:W-:Y:S02]  /*85a0*/  MOV R48, R40 ;  /* 0x0000002800307202 */ /* 0x000fe40000000f00 */
[----:B------:R-:W-:-:S07]  /*85b0*/  MOV R42, R47 ;  /* 0x0000002f002a7202 */ /* 0x000fce0000000f00 */
[----:B------:R-:W-:Y:S05]  /*85c0*/  WARPSYNC.COLLECTIVE R45, `(.L_x_1964) ;  /* 0x000000002d087348 */ /* 0x000fea0003c00000 */
[----:B------:R0:W1:Y:S02]  /*85d0*/  SHFL.BFLY P2, R47, R48, R49, R50 ;  /* 0x0c000031302f7389 */ /* 0x0000640000040032 */
[----:B01----:R-:W-:Y:S01]  /*85e0*/  ENDCOLLECTIVE ;  /* 0x000000000000791b */ /* 0x003fe20003800000 */
.L_x_1964:
[----:B------:R-:W-:-:S05]  /*85f0*/  FADD.FTZ R37, R37, R42 ;  /* 0x0000002a25257221 */ /* 0x000fca0000010000 */
[----:B------:R-:W-:Y:S02]  /*8600*/  MOV R48, R37 ;  /* 0x0000002500307202 */ /* 0x000fe40000000f00 */
[----:B------:R-:W-:-:S07]  /*8610*/  MOV R33, R47 ;  /* 0x0000002f00217202 */ /* 0x000fce0000000f00 */
[----:B------:R-:W-:Y:S05]  /*8620*/  WARPSYNC.COLLECTIVE R45, `(.L_x_1965) ;  /* 0x000000002d087348 */ /* 0x000fea0003c00000 */
[----:B------:R0:W1:Y:S02]  /*8630*/  SHFL.BFLY P2, R47, R48, R49, R50 ;  /* 0x0c000031302f7389 */ /* 0x0000640000040032 */
[----:B01----:R-:W-:Y:S01]  /*8640*/  ENDCOLLECTIVE ;  /* 0x000000000000791b */ /* 0x003fe20003800000 */
.L_x_1965:
[----:B------:R-:W-:-:S05]  /*8650*/  FADD.FTZ R27, R40, R33 ;  /* 0x00000021281b7221 */ /* 0x000fca0000010000 */
[----:B------:R-:W-:-:S05]  /*8660*/  @!P0 F2FP.F16.F32.PACK_AB R27, RZ, R27 ;  /* 0x0000001bff1b823e */ /* 0x000fca00000000ff */
[----:B------:R0:W-:Y:S01]  /*8670*/  @!P0 STG.E.U16 desc[UR8][R22.64+0x50], R27 ;  /* 0x0000501b16008986 */ /* 0x0001e2000c101508 */
[----:B------:R-:W-:Y:S01]  /*8680*/  HFMA2.MMA R49, -RZ, RZ, 0, 4.76837158203125e-07 ;  /* 0x00000008ff317435 */ /* 0x000fe200000001ff */
[----:B------:R-:W-:Y:S02]  /*8690*/  MOV R48, R39 ;  /* 0x0000002700307202 */ /* 0x000fe40000000f00 */
[----:B------:R-:W-:-:S08]  /*86a0*/  MOV R42, R47 ;  /* 0x0000002f002a7202 */ /* 0x000fd00000000f00 */
[----:B0-----:R-:W-:Y:S05]  /*86b0*/  WARPSYNC.COLLECTIVE R45, `(.L_x_1966) ;  /* 0x000000002d087348 */ /* 0x001fea0003c00000 */
[----:B------:R1:W2:Y:S02]  /*86c0*/  SHFL.BFLY P2, R47, R48, R49, R50 ;  /* 0x0c000031302f7389 */ /* 0x0002a40000040032 */
[----:B012---:R-:W-:Y:S01]  /*86d0*/  ENDCOLLECTIVE ;  /* 0x000000000000791b */ /* 0x007fe20003800000 */
.L_x_1966:
[----:B------:R-:W-:-:S05]  /*86e0*/  FADD.FTZ R28, R37, R42 ;  /* 0x0000002a251c7221 */ /* 0x000fca0000010000 */
[----:B------:R-:W-:-:S05]  /*86f0*/  @!P0 F2FP.F16.F32.PACK_AB R28, RZ, R28 ;  /* 0x0000001cff1c823e */ /* 0x000fca00000000ff */
[----:B------:R0:W-:Y:S01]  /*8700*/  @!P0 STG.E.U16 desc[UR8][R24.64+0x50], R28 ;  /* 0x0000501c18008986 */ /* 0x0001e2000c101508 */
[----:B------:R-:W-:Y:S02]  /*8710*/  MOV R48, R41 ;  /* 0x0000002900307202 */ /* 0x000fe40000000f00 */
[----:B------:R-:W-:-:S07]  /*8720*/  MOV R46, R47 ;  /* 0x0000002f002e7202 */ /* 0x000fce0000000f00 */
[----:B0-----:R-:W-:Y:S05]  /*8730*/  WARPSYNC.COLLECTIVE R45, `(.L_x_1967) ;  /* 0x000000002d087348 */ /* 0x001fea0003c00000 */
[----:B------:R1:W2:Y:S02]  /*8740*/  SHFL.BFLY P2, R47, R48, R49, R50 ;  /* 0x0c000031302f7389 */ /* 0x0002a40000040032 */
[----:B012---:R-:W-:Y:S01]  /*8750*/  ENDCOLLECTIVE ;  /* 0x000000000000791b */ /* 0x007fe20003800000 */
.L_x_1967:
[----:B------:R-:W-:Y:S01]  /*8760*/  FADD.FTZ R46, R46, R39 ;  /* 0x000000272e2e7221 */ /* 0x000fe20000010000 */
[----:B------:R-:W-:-:S04]  /*8770*/  HFMA2.MMA R49, -RZ, RZ, 0, 2.384185791015625e-07 ;  /* 0x00000004ff317435 */ /* 0x000fc800000001ff */
[----:B------:R-:W-:Y:S02]  /*8780*/  MOV R48, R46 ;  /* 0x0000002e00307202 */ /* 0x000fe40000000f00 */
[----:B------:R-:W-:-:S07]  /*8790*/  MOV R44, R47 ;  /* 0x0000002f002c7202 */ /* 0x000fce0000000f00 */
[----:B------:R-:W-:Y:S05]  /*87a0*/  WARPSYNC.COLLECTIVE R45, `(.L_x_1968) ;  /* 0x000000002d087348 */ /* 0x000fea0003c00000 */
[----:B------:R0:W1:Y:S02]  /*87b0*/  SHFL.BFLY P2, R47, R48, R49, R50 ;  /* 0x0c000031302f7389 */ /* 0x0000640000040032 */
[----:B01----:R-:W-:Y:S01]  /*87c0*/  ENDCOLLECTIVE ;  /* 0x000000000000791b */ /* 0x003fe20003800000 */
.L_x_1968:
[----:B------:R-:W-:-:S05]  /*87d0*/  FADD.FTZ R44, R44, R41 ;  /* 0x000000292c2c7221 */ /* 0x000fca0000010000 */
[----:B------:R-:W-:Y:S02]  /*87e0*/  MOV R48, R44 ;  /* 0x0000002c00307202 */ /* 0x000fe40000000f00 */
[----:B------:R-:W-:-:S07]  /*87f0*/  MOV R39, R47 ;  /* 0x0000002f00277202 */ /* 0x000fce0000000f00 */
[----:B------:R-:W-:Y:S05]  /*8800*/  WARPSYNC.COLLECTIVE R45, `(.L_x_1969) ;  /* 0x000000002d087348 */ /* 0x000fea0003c00000 */
[----:B------:R0:W1:Y:S02]  /*8810*/  SHFL.BFLY P2, R47, R48, R49, R50 ;  /* 0x0c000031302f7389 */ /* 0x0000640000040032 */
[----:B01----:R-:W-:Y:S01]  /*8820*/  ENDCOLLECTIVE ;  /* 0x000000000000791b */ /* 0x003fe20003800000 */
.L_x_1969:
[----:B------:R-:W-:Y:S01]  /*8830*/  FADD.FTZ R39, R46, R39 ;  /* 0x000000272e277221 */ /* 0x000fe20000010000 */
[----:B------:R-:W-:-:S04]  /*8840*/  HFMA2.MMA R49, -RZ, RZ, 0, 1.1920928955078125e-07 ;  /* 0x00000002ff317435 */ /* 0x000fc800000001ff */
[----:B------:R-:W-:Y:S02]  /*8850*/  MOV R48, R39 ;  /* 0x0000002700307202 */ /* 0x000fe40000000f00 */
[----:B------:R-:W-:-:S07]  /*8860*/  MOV R41, R47 ;  /* 0x0000002f00297202 */ /* 0x000fce0000000f00 */
[----:B------:R-:W-:Y:S05]  /*8870*/  WARPSYNC.COLLECTIVE R45, `(.L_x_1970) ;  /* 0x000000002d087348 */ /* 0x000fea0003c00000 */
[----:B------:R0:W1:Y:S02]  /*8880*/  SHFL.BFLY P2, R47, R48, R49, R50 ;  /* 0x0c000031302f7389 */ /* 0x0000640000040032 */
[----:B01----:R-:W-:Y:S01]  /*8890*/  ENDCOLLECTIVE ;  /* 0x000000000000791b */ /* 0x003fe20003800000 */
.L_x_1970:
[----:B------:R-:W-:-:S05]  /*88a0*/  FADD.FTZ R41, R44, R41 ;  /* 0x000000292c297221 */ /* 0x000fca0000010000 */
[----:B------:R-:W-:Y:S02]  /*88b0*/  MOV R48, R41 ;  /* 0x0000002900307202 */ /* 0x000fe40000000f00 */
[----:B------:R-:W-:-:S07]  /*88c0*/  MOV R46, R47 ;  /* 0x0000002f002e7202 */ /* 0x000fce0000000f00 */
[----:B------:R-:W-:Y:S05]  /*88d0*/  WARPSYNC.COLLECTIVE R45, `(.L_x_1971) ;  /* 0x000000002d087348 */ /* 0x000fea0003c00000 */
[----:B------:R0:W1:Y:S02]  /*88e0*/  SHFL.BFLY P2, R47, R48, R49, R50 ;  /* 0x0c000031302f7389 */ /* 0x0000640000040032 */
[----:B01----:R-:W-:Y:S01]  /*88f0*/  ENDCOLLECTIVE ;  /* 0x000000000000791b */ /* 0x003fe20003800000 */
.L_x_1971:
[----:B------:R-:W-:Y:S01]  /*8900*/  FADD.FTZ R39, R39, R46 ;  /* 0x0000002e27277221 */ /* 0x000fe20000010000 */
[----:B------:R-:W-:-:S04]  /*8910*/  HFMA2.MMA R49, -RZ, RZ, 0, 5.9604644775390625e-08 ;  /* 0x00000001ff317435 */ /* 0x000fc800000001ff */
[----:B------:R-:W-:Y:S02]  /*8920*/  MOV R48, R39 ;  /* 0x0000002700307202 */ /* 0x000fe40000000f00 */
[----:B------:R-:W-:-:S07]  /*8930*/  MOV R44, R47 ;  /* 0x0000002f002c7202 */ /* 0x000fce0000000f00 */
[----:B------:R-:W-:Y:S05]  /*8940*/  WARPSYNC.COLLECTIVE R45, `(.L_x_1972) ;  /* 0x000000002d087348 */ /* 0x000fea0003c00000 */
[----:B------:R0:W1:Y:S02]  /*8950*/  SHFL.BFLY P2, R47, R48, R49, R50 ;  /* 0x0c000031302f7389 */ /* 0x0000640000040032 */
[----:B01----:R-:W-:Y:S01]  /*8960*/  ENDCOLLECTIVE ;  /* 0x000000000000791b */ /* 0x003fe20003800000 */
.L_x_1972:
[----:B------:R-:W-:-:S05]  /*8970*/  FADD.FTZ R41, R41, R44 ;  /* 0x0000002c29297221 */ /* 0x000fca0000010000 */
[----:B------:R-:W-:Y:S02]  /*8980*/  MOV R48, R41 ;  /* 0x0000002900307202 */ /* 0x000fe40000000f00 */
[----:B------:R-:W-:-:S07]  /*8990*/  MOV R30, R47 ;  /* 0x0000002f001e7202 */ /* 0x000fce0000000f00 */
[----:B------:R-:W-:Y:S05]  /*89a0*/  WARPSYNC.COLLECTIVE R45, `(.L_x_1973) ;  /* 0x000000002d087348 */ /* 0x000fea0003c00000 */
[----:B------:R0:W1:Y:S02]  /*89b0*/  SHFL.BFLY P2, R47, R48, R49, R50 ;  /* 0x0c000031302f7389 */ /* 0x0000640000040032 */
[----:B01----:R-:W-:Y:S01]  /*89c0*/  ENDCOLLECTIVE ;  /* 0x000000000000791b */ /* 0x003fe20003800000 */
.L_x_1973:
[----:B------:R-:W-:Y:S01]  /*89d0*/  FADD.FTZ R21, R39, R30 ;  /* 0x0000001e27157221 */ /* 0x000fe20000010000 */
[----:B------:R-:W-:Y:S01]  /*89e0*/  MOV R26, R47 ;  /* 0x0000002f001a7202 */ /* 0x000fe20000000f00 */
[----:B------:R-:W-:Y:S06]  /*89f0*/  BRA `(.L_x_1974) ;  /* 0xffffffe000ec7947 */ /* 0x000fec000383ffff */
.L_x_1975:
        /* <DEDUP_REMOVED lines=16> */
.L_x_2249:


//--------------------- .text._ZN13group_norm_v218gn_bwd_cuda_kernelI6__halfLi320ELi3ELi16ELi40ELi256ELb1ELb1ELi32ELi320ELi320ELi4ELb1ELi42ELb0ELb0ELNS_15WgradSyncMethodE3ENS_16CompileConditionILi900EEEEEvPT_S6_S6_PKS5_S8_S8_S8_PKfflPfPj --------------------------
	.section	.text._ZN13group_norm_v218gn_bwd_cuda_kernelI6__halfLi320ELi3ELi16ELi40ELi256ELb1ELb1ELi32ELi320ELi320ELi4ELb1ELi42ELb0ELb0ELNS_15WgradSyncMethodE3ENS_16CompileConditionILi900EEEEEvPT_S6_S6_PKS5_S8_S8_S8_PKfflPfPj,"ax",@progbits
	.align	128
        .global         _ZN13group_norm_v218gn_bwd_cuda_kernelI6__halfLi320ELi3ELi16ELi40ELi256ELb1ELb1ELi32ELi320ELi320ELi4ELb1ELi42ELb0ELb0ELNS_15WgradSyncMethodE3ENS_16CompileConditionILi900EEEEEvPT_S6_S6_PKS5_S8_S8_S8_PKfflPfPj
        .type           _ZN13group_norm_v218gn_bwd_cuda_kernelI6__halfLi320ELi3ELi16ELi40ELi256ELb1ELb1ELi32ELi320ELi320ELi4ELb1ELi42ELb0ELb0ELNS_15WgradSyncMethodE3ENS_16CompileConditionILi900EEEEEvPT_S6_S6_PKS5_S8_S8_S8_PKfflPfPj,@function
        .size           _ZN13group_norm_v218gn_bwd_cuda_kernelI6__halfLi320ELi3ELi16ELi40ELi256ELb1ELb1ELi32ELi320ELi320ELi4ELb1ELi42ELb0ELb0ELNS_15WgradSyncMethodE3ENS_16CompileConditionILi900EEEEEvPT_S6_S6_PKS5_S8_S8_S8_PKfflPfPj,(.L_x_2250 - _ZN13group_norm_v218gn_bwd_cuda_kernelI6__halfLi320ELi3ELi16ELi40ELi256ELb1ELb1ELi32ELi320ELi320ELi4ELb1ELi42ELb0ELb0ELNS_15WgradSyncMethodE3ENS_16CompileConditionILi900EEEEEvPT_S6_S6_PKS5_S8_S8_S8_PKfflPfPj)
        .other          _ZN13group_norm_v218gn_bwd_cuda_kernelI6__halfLi320ELi3ELi16ELi40ELi256ELb1ELb1ELi32ELi320ELi320ELi4ELb1ELi42ELb0ELb0ELNS_15WgradSyncMethodE3ENS_16CompileConditionILi900EEEEEvPT_S6_S6_PKS5_S8_S8_S8_PKfflPfPj,@"STO_CUDA_ENTRY STV_DEFAULT"
_ZN13group_norm_v218gn_bwd_cuda_kernelI6__halfLi320ELi3ELi16ELi40ELi256ELb1ELb1ELi32ELi320ELi320ELi4ELb1ELi42ELb0ELb0ELNS_15WgradSyncMethodE3ENS_16CompileConditionILi900EEEEEvPT_S6_S6_PKS5_S8_S8_S8_PKfflPfPj:
.text._ZN13group_norm_v218gn_bwd_cuda_kernelI6__halfLi320ELi3ELi16ELi40ELi256ELb1ELb1ELi32ELi320ELi320ELi4ELb1ELi42ELb0ELb0ELNS_15WgradSyncMethodE3ENS_16CompileConditionILi900EEEEEvPT_S6_S6_PKS5_S8_S8_S8_PKfflPfPj:
        /* <DEDUP_REMOVED lines=32> */
.L_x_1978:
[----:B------:R-:W2:Y:S04]  /*0200*/  LD.E.STRONG.GPU R0, desc[UR12][R2.64] ;  /* 0x0000000c02007980 */ /* 0x000ea8000c10f900 */
[----:B--2---:R-:W-:Y:S01]  /*0210*/  CCTL.IVALL ;  /* 0x00000000ff00798f */ /* 0x004fe20002000000 */
[----:B------:R-:W-:Y:S05]  /*0220*/  YIELD ;  /* 0x0000000000007946 */ /* 0x000fea0003800000 */
[----:B-----5:R-:W-:-:S04]  /*0230*/  LOP3.LUT R0, R0, R5, RZ, 0x3c, !PT ;  /* 0x0000000500007212 */ /* 0x020fc800078e3cff */
[----:B------:R-:W-:-:S13]  /*0240*/  ISETP.GT.AND P0, PT, R0, -0x1, PT ;  /* 0xffffffff0000780c */ /* 0x000fda0003f04270 */
[----:B------:R-:W-:Y:S05]  /*0250*/  @P0 BRA `(.L_x_1978) ;  /* 0xfffffffc00e80947 */ /* 0x000fea000383ffff */
.L_x_1977:
[----:B------:R-:W-:Y:S05]  /*0260*/  WARPSYNC.ALL ;  /* 0x0000000000007948 */ /* 0x000fea0003800000 */
[----:B------:R-:W-:Y:S06]  /*0270*/  BAR.SYNC.DEFER_BLOCKING 0x0 ;  /* 0x0000000000007b1d */ /* 0x000fec0000010000 */
[----:B------:R-:W-:Y:S05]  /*0280*/  BRA `(.L_x_1979) ;  /* 0x00000058001c7947 */ /* 0x000fea0003800000 */
.L_x_1976:
[----:B------:R-:W0:Y:S01]  /*0290*/  S2R R9, SR_TID.X ;  /* 0x0000000000097919 */ /* 0x000e220000002100 */
[----:B------:R-:W1:Y:S01]  /*02a0*/  S2UR UR8, SR_CgaCtaId ;  /* 0x00000000000879c3 */ /* 0x000e620000008800 */
[----:B------:R-:W-:Y:S01]  /*02b0*/  UMOV UR4, 0x400 ;  /* 0x0000040000047882 */ /* 0x000fe20000000000 */
[----:B------:R-:W-:Y:S01]  /*02c0*/  CS2R R28, SRZ ;  /* 0x00000000001c7805 */ /* 0x000fe2000001ff00 */
[----:B------:R-:W-:-:S04]  /*02d0*/  UIADD3 UR4, UR4, 0x2800, URZ ;  /* 0x0000280004047890 */ /* 0x000fc8000fffe03f */
        /* <DEDUP_REMOVED lines=32> */
[----:B------:R1:W-:Y:S04]  /*04e0*/  STL [R1+0x30], RZ ;  /* 0x000030ff01007387 */ /* 0x0003e80000100800 */
[----:B------:R1:W-:Y:S04]  /*04f0*/  STL [R1+0x28], RZ ;  /* 0x000028ff01007387 */ /* 0x0003e80000100800 */
[----:B------:R1:W-:Y:S02]  /*0500*/  STL [R1+0x18], RZ ;  /* 0x000018ff01007387 */ /* 0x0003e40000100800 */
.L_x_1991:
[----:B-12---:R-:W0:Y:S01]  /*0510*/  S2R R0, SR_TID.X ;  /* 0x0000000000007919 */ /* 0x006e220000002100 */
[----:B------:R-:W-:Y:S01]  /*0520*/  ULOP3.LUT UR9, UR11, 0x1, URZ, 0xc0, !UPT ;  /* 0x000000010b097892 */ /* 0x000fe2000f8ec03f */
[----:B------:R-:W1:Y:S01]  /*0530*/  LDC.64 R16, c[0x0][0x240] ;  /* 0x00009000ff107b82 */ /* 0x000e620000000a00 */
[----:B------:R-:W-:Y:S01]  /*0540*/  USHF.L.U32 UR10, UR17, 0x5, URZ ;  /* 0x00000005110a7899 */ /* 0x000fe2000800063f */
[----:B-----5:R-:W-:Y:S01]  /*0550*/  STL [R1+0xf4], R28 ;  /* 0x0000f41c01007387 */ /* 0x020fe20000100800 */
[----:B------:R-:W-:Y:S02]  /*0560*/  UIMAD UR14, UR9, 0x140, URZ ;  /* 0x00000140090e78a4 */ /* 0x000fe4000f8e023f */
[----:B------:R-:W-:Y:S01]  /*0570*/  USHF.R.U64 UR15, UR11, 0x1, UR5 ;  /* 0x000000010b0f7899 */ /* 0x000fe20008001205 */
[----:B------:R-:W-:Y:S01]  /*0580*/  STL [R1+0xf0], R29 ;  /* 0x0000f01d01007387 */ /* 0x000fe20000100800 */
[----:B------:R-:W-:Y:S02]  /*0590*/  ULOP3.LUT UR10, UR10, 0xe0, URZ, 0xc0, !UPT ;  /* 0x000000e00a0a7892 */ /* 0x000fe4000f8ec03f */
[----:B------:R-:W-:Y:S01]  /*05a0*/  USHF.R.U32.HI UR9, URZ, 0x1, UR5 ;  /* 0x000000013f097899 */ /* 0x000fe20008011605 */
[----:B------:R-:W-:Y:S01]  /*05b0*/  ULDC.64 UR18, c[0x0][0x248] ;  /* 0x0000920000127ab9 */ /* 0x000fe20000000a00 */
[----:B------:R-:W-:Y:S01]  /*05c0*/  ULDC.64 UR20, c[0x0][0x228] ;  /* 0x00008a0000147ab9 */ /* 0x000fe20000000a00 */
[----:B0-----:R-:W-:-:S05]  /*05d0*/  IMAD.WIDE.U32 R2, R0, -0x33333333, RZ ;  /* 0xcccccccd00027825 */ /* 0x001fca00078e00ff */
[----:B------:R-:W-:-:S04]  /*05e0*/  SHF.R.U32.HI R49, RZ, 0x6, R3 ;  /* 0x00000006ff317819 */ /* 0x000fc80000011603 */
        /* <DEDUP_REMOVED lines=8> */
[----:B------:R-:W-:Y:S02]  /*0670*/  SHF.R.U32.HI R6, RZ, 0x5, R5 ;  /* 0x00000005ff067819 */ /* 0x000fe40000011605 */
[----:B------:R-:W-:-:S03]  /*0680*/  MOV R5, UR15 ;  /* 0x0000000f00057c02 */ /* 0x000fc60008000f00 */
[----:B------:R0:W-:Y:S01]  /*0690*/  STL [R1+0xa8], R6 ;  /* 0x0000a80601007387 */ /* 0x0001e20000100800 */
[C---:B------:R-:W-:Y:S01]  /*06a0*/  LEA R8, P0, R5.reuse, R6, 0x4 ;  /* 0x0000000605087211 */ /* 0x040fe200078020ff */
[----:B0-----:R-:W-:-:S03]  /*06b0*/  IMAD.WIDE.U32 R6, R5, 0x28000, R2 ;  /* 0x0002800005067825 */ /* 0x001fc600078e0002 */
[----:B------:R-:W-:Y:S02]  /*06c0*/  LEA.HI.X R3, R5, RZ, R0, 0x4, P0 ;  /* 0x000000ff05037211 */ /* 0x000fe400000f2400 */
[----:B------:R-:W-:Y:S01]  /*06d0*/  LEA R22, P0, R8, UR18, 0x3 ;  /* 0x0000001208167c11 */ /* 0x000fe2000f8018ff */
[----:B------:R-:W0:Y:S01]  /*06e0*/  LDC.64 R4, c[0x0][0x238] ;  /* 0x00008e00ff047b82 */ /* 0x000e220000000a00 */
[----:B------:R-:W-:Y:S01]  /*06f0*/  IADD3 R26, R7, UR9, RZ ;  /* 0x00000009071a7c10 */ /* 0x000fe2000fffe0ff */
[----:B-1----:R-:W-:Y:S01]  /*0700*/  IMAD.WIDE R16, R2, 0x2, R16 ;  /* 0x0000000202107825 */ /* 0x002fe200078e0210 */
[----:B------:R-:W-:Y:S01]  /*0710*/  IADD3 R0, P1, R33, R6, RZ ;  /* 0x0000000621007210 */ /* 0x000fe20007f3e0ff */
[----:B------:R-:W-:Y:S01]  /*0720*/  ULDC UR9, c[0x0][0x250] ;  /* 0x0000940000097ab9 */ /* 0x000fe20000000800 */
[----:B------:R-:W-:Y:S01]  /*0730*/  LEA.HI.X R23, R8, UR19, R3, 0x3, P0 ;  /* 0x0000001308177c11 */ /* 0x000fe200080f1c03 */
[----:B------:R-:W-:Y:S01]  /*0740*/  ULDC.64 UR18, c[0x0][0x230] ;  /* 0x00008c0000127ab9 */ /* 0x000fe20000000a00 */
[----:B------:R-:W-:Y:S01]  /*0750*/  IADD3.X R3, RZ, R26, RZ, P1, !PT ;  /* 0x0000001aff037210 */ /* 0x000fe20000ffe4ff */
[----:B------:R-:W2:Y:S01]  /*0760*/  LDG.E.64.CONSTANT R16, desc[UR12][R16.64] ;  /* 0x0000000c10107981 */ /* 0x000ea2000c1e9b00 */
[----:B------:R-:W-:-:S02]  /*0770*/  SHF.L.U32 R18, R0, 0x1, RZ ;  /* 0x0000000100127819 */ /* 0x000fc400000006ff */
[----:B------:R-:W-:Y:S01]  /*0780*/  SHF.L.U64.HI R15, R0, 0x1, R3 ;  /* 0x00000001000f7819 */ /* 0x000fe20000010203 */
[----:B------:R-:W3:Y:S01]  /*0790*/  LDG.E.64.CONSTANT R22, desc[UR12][R22.64] ;  /* 0x0000000c16167981 */ /* 0x000ee2000c1e9b00 */
[----:B------:R-:W-:Y:S02]  /*07a0*/  IADD3 R20, P0, R18, UR18, RZ ;  /* 0x0000001212147c10 */ /* 0x000fe4000ff1e0ff */
[----:B------:R-:W-:Y:S01]  /*07b0*/  IADD3 R3, R33, 0xa00, RZ ;  /* 0x00000a0021037810 */ /* 0x000fe20007ffe0ff */
[----:B------:R1:W-:Y:S01]  /*07c0*/  STL [R1+0x78], R18 ;  /* 0x0000781201007387 */ /* 0x0003e20000100800 */
[----:B------:R-:W-:Y:S02]  /*07d0*/  IADD3.X R21, R15, UR19, RZ, P0, !PT ;  /* 0x000000130f157c10 */ /* 0x000fe400087fe4ff */
[----:B------:R-:W-:Y:S01]  /*07e0*/  IADD3 R3, P0, R3, R6, RZ ;  /* 0x0000000603037210 */ /* 0x000fe20007f1e0ff */
[----:B------:R-:W-:Y:S03]  /*07f0*/  STL [R1+0xa0], R15 ;  /* 0x0000a00f01007387 */ /* 0x000fe60000100800 */
[----:B------:R-:W-:Y:S01]  /*0800*/  IADD3.X R0, RZ, R26, RZ, P0, !PT ;  /* 0x0000001aff007210 */ /* 0x000fe200007fe4ff */
[----:B------:R-:W4:Y:S01]  /*0810*/  LDG.E.64.CONSTANT R20, desc[UR12][R20.64] ;  /* 0x0000000c14147981 */ /* 0x000f22000c1e9b00 */
[C---:B------:R-:W-:Y:S01]  /*0820*/  SHF.L.U32 R14, R3.reuse, 0x1, RZ ;  /* 0x00000001030e7819 */ /* 0x040fe200000006ff */
[----:B0-----:R-:W-:Y:S01]  /*0830*/  IMAD.WIDE R4, R2, 0x2, R4 ;  /* 0x0000000202047825 */ /* 0x001fe200078e0204 */
[----:B------:R-:W-:-:S02]  /*0840*/  SHF.L.U64.HI R13, R3, 0x1, R0 ;  /* 0x00000001030d7819 */ /* 0x000fc40000010200 */
[----:B------:R-:W-:Y:S02]  /*0850*/  IADD3 R8, P0, R14, UR18, RZ ;  /* 0x000000120e087c10 */ /* 0x000fe4000ff1e0ff */
[----:B------:R-:W-:Y:S01]  /*0860*/  IADD3 R3, R33, 0x1400, RZ ;  /* 0x0000140021037810 */ /* 0x000fe20007ffe0ff */
[----:B------:R-:W-:Y:S01]  /*0870*/  STL [R1+0x98], R14 ;  /* 0x0000980e01007387 */ /* 0x000fe20000100800 */
[----:B------:R-:W-:Y:S02]  /*0880*/  IADD3.X R9, R13, UR19, RZ, P0, !PT ;  /* 0x000000130d097c10 */ /* 0x000fe400087fe4ff */
[----:B------:R-:W-:Y:S01]  /*0890*/  IADD3 R3, P0, R3, R6, RZ ;  /* 0x0000000603037210 */ /* 0x000fe20007f1e0ff */
[----:B------:R-:W4:Y:S03]  /*08a0*/  LDG.E.64.CONSTANT R4, desc[UR12][R4.64] ;  /* 0x0000000c04047981 */ /* 0x000f26000c1e9b00 */
[----:B------:R-:W-:Y:S01]  /*08b0*/  IADD3.X R0, RZ, R26, RZ, P0, !PT ;  /* 0x0000001aff007210 */ /* 0x000fe200007fe4ff */
[----:B------:R-:W-:Y:S01]  /*08c0*/  STL [R1+0x9c], R13 ;  /* 0x00009c0d01007387 */ /* 0x000fe20000100800 */
[----:B------:R-:W-:-:S02]  /*08d0*/  SHF.L.U32 R11, R3, 0x1, RZ ;  /* 0x00000001030b7819 */ /* 0x000fc400000006ff */
[----:B------:R-:W-:Y:S01]  /*08e0*/  SHF.L.U64.HI R10, R3, 0x1, R0 ;  /* 0x00000001030a7819 */ /* 0x000fe20000010200 */
[----:B------:R-:W4:Y:S01]  /*08f0*/  LDG.E.64.CONSTANT R8, desc[UR12][R8.64] ;  /* 0x0000000c08087981 */ /* 0x000f22000c1e9b00 */
[----:B------:R-:W-:Y:S02]  /*0900*/  IADD3 R24, P0, R11, UR18, RZ ;  /* 0x000000120b187c10 */ /* 0x000fe4000ff1e0ff */
[----:B------:R-:W-:Y:S02]  /*0910*/  IADD3 R3, R33, 0x1e00, RZ ;  /* 0x00001e0021037810 */ /* 0x000fe40007ffe0ff */
[----:B------:R-:W-:Y:S02]  /*0920*/  IADD3.X R25, R10, UR19, RZ, P0, !PT ;  /* 0x000000130a197c10 */ /* 0x000fe400087fe4ff */
[----:B------:R-:W-:-:S04]  /*0930*/  IADD3 R3, P0, R3, R6, RZ ;  /* 0x0000000603037210 */ /* 0x000fc80007f1e0ff */
[----:B------:R-:W-:Y:S01]  /*0940*/  IADD3.X R0, RZ, R26, RZ, P0, !PT ;  /* 0x0000001aff007210 */ /* 0x000fe200007fe4ff */
[----:B------:R-:W-:Y:S01]  /*0950*/  STL [R1+0x90], R11 ;  /* 0x0000900b01007387 */ /* 0x000fe20000100800 */
[C---:B------:R-:W-:Y:S02]  /*0960*/  SHF.L.U32 R12, R3.reuse, 0x1, RZ ;  /* 0x00000001030c7819 */ /* 0x040fe400000006ff */
[----:B------:R-:W-:Y:S01]  /*0970*/  SHF.L.U64.HI R29, R3, 0x1, R0 ;  /* 0x00000001031d7819 */ /* 0x000fe20000010200 */
[----:B------:R-:W4:Y:S01]  /*0980*/  LDG.E.64.CONSTANT R24, desc[UR12][R24.64] ;  /* 0x0000000c18187981 */ /* 0x000f22000c1e9b00 */
[----:B------:R-:W-:-:S04]  /*0990*/  IADD3 R34, P0, R12, UR18, RZ ;  /* 0x000000120c227c10 */ /* 0x000fc8000ff1e0ff */
[----:B------:R-:W-:Y:S02]  /*09a0*/  IADD3.X R35, R29, UR19, RZ, P0, !PT ;  /* 0x000000131d237c10 */ /* 0x000fe400087fe4ff */
[----:B------:R-:W-:Y:S02]  /*09b0*/  IADD3 R42, P0, R18, UR20, RZ ;  /* 0x00000014122a7c10 */ /* 0x000fe4000ff1e0ff */
[----:B------:R-:W-:Y:S02]  /*09c0*/  IADD3 R3, R33, 0x2800, RZ ;  /* 0x0000280021037810 */ /* 0x000fe40007ffe0ff */
[----:B------:R-:W-:Y:S01]  /*09d0*/  IADD3.X R43, R15, UR21, RZ, P0, !PT ;  /* 0x000000150f2b7c10 */ /* 0x000fe200087fe4ff */
[----:B------:R0:W-:Y:S01]  /*09e0*/  STL [R1+0x94], R10 ;  /* 0x0000940a01007387 */ /* 0x0001e20000100800 */
[----:B------:R-:W-:Y:S02]  /*09f0*/  IADD3 R30, P0, R14, UR20, RZ ;  /* 0x000000140e1e7c10 */ /* 0x000fe4000ff1e0ff */
[----:B------:R-:W-:Y:S01]  /*0a00*/  IADD3 R3, P1, R3, R6, RZ ;  /* 0x0000000603037210 */ /* 0x000fe20007f3e0ff */
[----:B------:R-:W4:Y:S01]  /*0a10*/  LDG.E.64.CONSTANT R34, desc[UR12][R34.64] ;  /* 0x0000000c22227981 */ /* 0x000f22000c1e9b00 */
[----:B------:R-:W-:-:S02]  /*0a20*/  IADD3.X R31, R13, UR21, RZ, P0, !PT ;  /* 0x000000150d1f7c10 */ /* 0x000fc400087fe4ff */
[----:B-1----:R-:W-:Y:S01]  /*0a30*/  IADD3 R18, P0, R11, UR20, RZ ;  /* 0x000000140b127c10 */ /* 0x002fe2000ff1e0ff */
[----:B------:R-:W4:Y:S01]  /*0a40*/  LDG.E.64.CONSTANT R42, desc[UR12][R42.64] ;  /* 0x0000000c2a2a7981 */ /* 0x000f22000c1e9b00 */
[----:B------:R-:W-:Y:S02]  /*0a50*/  IADD3.X R0, RZ, R26, RZ, P1, !PT ;  /* 0x0000001aff007210 */ /* 0x000fe40000ffe4ff */
[C---:B------:R-:W-:Y:S01]  /*0a60*/  SHF.L.U32 R27, R3.reuse, 0x1, RZ ;  /* 0x00000001031b7819 */ /* 0x040fe200000006ff */
[----:B------:R1:W-:Y:S01]  /*0a70*/  STL [R1+0x88], R12 ;  /* 0x0000880c01007387 */ /* 0x0003e20000100800 */
[----:B------:R-:W-:Y:S02]  /*0a80*/  IADD3.X R19, R10, UR21, RZ, P0, !PT ;  /* 0x000000150a137c10 */ /* 0x000fe400087fe4ff */
[----:B------:R-:W-:Y:S01]  /*0a90*/  SHF.L.U64.HI R36, R3, 0x1, R0 ;  /* 0x0000000103247819 */ /* 0x000fe20000010200 */
[----:B------:R-:W4:Y:S01]  /*0aa0*/  LDG.E.64.CONSTANT R30, desc[UR12][R30.64] ;  /* 0x0000000c1e1e7981 */ /* 0x000f22000c1e9b00 */
[----:B0-----:R-:W-:-:S03]  /*0ab0*/  IADD3 R10, P0, R27, UR18, RZ ;  /* 0x000000121b0a7c10 */ /* 0x001fc6000ff1e0ff */
[----:B------:R-:W-:Y:S01]  /*0ac0*/  STL [R1+0x8c], R29 ;  /* 0x00008c1d01007387 */ /* 0x000fe20000100800 */
[----:B------:R-:W-:-:S03]  /*0ad0*/  IADD3.X R11, R36, UR19, RZ, P0, !PT ;  /* 0x00000013240b7c10 */ /* 0x000fc600087fe4ff */
[----:B------:R-:W4:Y:S04]  /*0ae0*/  LDG.E.64.CONSTANT R18, desc[UR12][R18.64] ;  /* 0x0000000c12127981 */ /* 0x000f28000c1e9b00 */
[----:B------:R-:W4:Y:S01]  /*0af0*/  LDG.E.64.CONSTANT R10, desc[UR12][R10.64] ;  /* 0x0000000c0a0a7981 */ /* 0x000f22000c1e9b00 */
[----:B------:R-:W-:-:S04]  /*0b00*/  IADD3 R3, R33, 0x3200, RZ ;  /* 0x0000320021037810 */ /* 0x000fc80007ffe0ff */
[----:B------:R-:W-:-:S04]  /*0b10*/  IADD3 R3, P0, R3, R6, RZ ;  /* 0x0000000603037210 */ /* 0x000fc80007f1e0ff */
[----:B------:R-:W-:Y:S02]  /*0b20*/  IADD3.X R0, RZ, R26, RZ, P0, !PT ;  /* 0x0000001aff007210 */ /* 0x000fe400007fe4ff */
[C---:B------:R-:W-:Y:S02]  /*0b30*/  SHF.L.U32 R58, R3.reuse, 0x1, RZ ;  /* 0x00000001033a7819 */ /* 0x040fe400000006ff */
[----:B------:R-:W-:Y:S01]  /*0b40*/  SHF.L.U64.HI R28, R3, 0x1, R0 ;  /* 0x00000001031c7819 */ /* 0x000fe20000010200 */
[----:B------:R-:W-:Y:S04]  /*0b50*/  STL [R1+0x80], R27 ;  /* 0x0000801b01007387 */ /* 0x000fe80000100800 */
[----:B------:R-:W-:Y:S01]  /*0b60*/  STL [R1+0x84], R36 ;  /* 0x0000842401007387 */ /* 0x000fe20000100800 */
[----:B-1----:R-:W-:-:S04]  /*0b70*/  IADD3 R12, P0, R12, UR20, RZ ;  /* 0x000000140c0c7c10 */ /* 0x002fc8000ff1e0ff */
[----:B------:R-:W-:Y:S01]  /*0b80*/  IADD3.X R13, R29, UR21, RZ, P0, !PT ;  /* 0x000000151d0d7c10 */ /* 0x000fe200087fe4ff */
[----:B---3--:R-:W-:Y:S01]  /*0b90*/  FADD.FTZ R2, R23, UR9 ;  /* 0x0000000917027e21 */ /* 0x008fe20008010000 */
[--C-:B--2---:R-:W-:Y:S02]  /*0ba0*/  HADD2.F32 R60, -RZ, R16.reuse.H0_H0 ;  /* 0x20000010ff3c7230 */ /* 0x104fe40000004100 */
[----:B------:R-:W-:Y:S02]  /*0bb0*/  HADD2.F32 R61, -RZ, R16.H1_H1 ;  /* 0x30000010ff3d7230 */ /* 0x000fe40000004100 */
[----:B------:R-:W-:Y:S01]  /*0bc0*/  HADD2.F32 R44, -RZ, R17.H0_H0 ;  /* 0x20000011ff2c7230 */ /* 0x000fe20000004100 */
[----:B------:R-:W0:Y:S01]  /*0bd0*/  MUFU.RSQ R2, R2 ;  /* 0x0000000200027308 */ /* 0x000e220000001400 */
[----:B------:R-:W-:Y:S01]  /*0be0*/  IADD3 R14, P1, R58, UR18, RZ ;  /* 0x000000123a0e7c10 */ /* 0x000fe2000ff3e0ff */
[----:B------:R-:W-:Y:S01]  /*0bf0*/  HFMA2.MMA R57, -RZ, RZ, 0, 2.384185791015625e-06 ;  /* 0x00000028ff397435 */ /* 0x000fe200000001ff */
[----:B------:R-:W2:Y:S01]  /*0c00*/  LDG.E.64.CONSTANT R12, desc[UR12][R12.64] ;  /* 0x0000000c0c0c7981 */ /* 0x000ea2000c1e9b00 */
[----:B----4-:R-:W-:-:S05]  /*0c10*/  HADD2.F32 R3, -RZ, R20.H0_H0 ;  /* 0x20000014ff037230 */ /* 0x010fca0000004100 */
[----:B------:R-:W-:Y:S01]  /*0c20*/  FADD.FTZ R3, -R22, R3 ;  /* 0x0000000316037221 */ /* 0x000fe20000010100 */
[----:B------:R-:W-:-:S03]  /*0c30*/  HADD2.F32 R20, -RZ, R20.H1_H1 ;  /* 0x30000014ff147230 */ /* 0x000fc60000004100 */
[----:B0-----:R-:W-:Y:S01]  /*0c40*/  FMUL.FTZ R7, R2, R3 ;  /* 0x0000000302077220 */ /* 0x001fe20000410000 */
[----:B------:R-:W-:-:S05]  /*0c50*/  HADD2.F32 R0, -RZ, R4.H0_H0 ;  /* 0x20000004ff007230 */ /* 0x000fca0000004100 */
[----:B------:R-:W-:Y:S01]  /*0c60*/  FFMA.FTZ R50, R7, R0, R60 ;  /* 0x0000000007327223 */ /* 0x000fe2000001003c */
[----:B------:R-:W-:Y:S01]  /*0c70*/  FADD.FTZ R20, -R22, R20 ;  /* 0x0000001416147221 */ /* 0x000fe20000010100 */
[----:B------:R-:W-:Y:S02]  /*0c80*/  HADD2.F32 R3, -RZ, R4.H1_H1 ;  /* 0x30000004ff037230 */ /* 0x000fe40000004100 */
[--C-:B------:R-:W-:Y:S02]  /*0c90*/  HADD2.F32 R4, -RZ, R5.reuse.H0_H0 ;  /* 0x20000005ff047230 */ /* 0x100fe40000004100 */
[----:B------:R-:W-:Y:S01]  /*0ca0*/  HADD2.F32 R5, -RZ, R5.H1_H1 ;  /* 0x30000005ff057230 */ /* 0x000fe20000004100 */
[----:B------:R0:W-:Y:S04]  /*0cb0*/  STL [R1+0x118], R11 ;  /* 0x0001180b01007387 */ /* 0x0001e80000100800 */
[----:B------:R-:W-:Y:S04]  /*0cc0*/  STL [R1+0x74], R58 ;  /* 0x0000743a01007387 */ /* 0x000fe80000100800 */
[----:B------:R-:W-:Y:S04]  /*0cd0*/  STL [R1+0x7c], R28 ;  /* 0x00007c1c01007387 */ /* 0x000fe80000100800 */
[----:B------:R1:W-:Y:S01]  /*0ce0*/  STL [R1+0x60], R7 ;  /* 0x0000600701007387 */ /* 0x0003e20000100800 */
[----:B0-----:R-:W-:Y:S01]  /*0cf0*/  FMUL.FTZ R11, R2, R20 ;  /* 0x00000014020b7220 */ /* 0x001fe20000410000 */
[----:B-1----:R-:W-:-:S05]  /*0d00*/  HADD2.F32 R7, -RZ, R21.H0_H0 ;  /* 0x20000015ff077230 */ /* 0x002fca0000004100 */
[----:B------:R-:W-:Y:S01]  /*0d10*/  FADD.FTZ R16, -R22, R7 ;  /* 0x0000000716107221 */ /* 0x000fe20000010100 */
[----:B------:R-:W-:Y:S01]  /*0d20*/  HADD2.F32 R7, -RZ, R21.H1_H1 ;  /* 0x30000015ff077230 */ /* 0x000fe20000004100 */
[----:B------:R0:W-:Y:S01]  /*0d30*/  STL [R1+0x3c], R11 ;  /* 0x00003c0b01007387 */ /* 0x0001e20000100800 */
[----:B------:R-:W-:Y:S01]  /*0d40*/  FFMA.FTZ R46, R11, R3, R61 ;  /* 0x000000030b2e7223 */ /* 0x000fe2000001003d */
[----:B------:R-:W-:Y:S02]  /*0d50*/  FMUL.FTZ R16, R2, R16 ;  /* 0x0000001002107220 */ /* 0x000fe40000410000 */
[----:B------:R-:W-:Y:S01]  /*0d60*/  FADD.FTZ R7, -R22, R7 ;  /* 0x0000000716077221 */ /* 0x000fe20000010100 */
[----:B------:R-:W-:Y:S03]  /*0d70*/  STL [R1], R44 ;  /* 0x0000002c01007387 */ /* 0x000fe60000100800 */
[----:B------:R-:W-:Y:S01]  /*0d80*/  FMUL.FTZ R29, R2, R7 ;  /* 0x00000007021d7220 */ /* 0x000fe20000410000 */
[----:B0-----:R-:W-:Y:S01]  /*0d90*/  HADD2.F32 R11, -RZ, R17.H1_H1 ;  /* 0x30000011ff0b7230 */ /* 0x001fe20000004100 */
[----:B------:R-:W-:Y:S04]  /*0da0*/  STL [R1+0x54], R16 ;  /* 0x0000541001007387 */ /* 0x000fe80000100800 */
[----:B------:R-:W-:Y:S01]  /*0db0*/  STL [R1+0x4], R11 ;  /* 0x0000040b01007387 */ /* 0x000fe20000100800 */
[----:B------:R-:W-:-:S03]  /*0dc0*/  FFMA.FTZ R45, R29, R5, R11 ;  /* 0x000000051d2d7223 */ /* 0x000fc6000001000b */
[----:B------:R-:W-:Y:S04]  /*0dd0*/  STL [R1+0x4c], R29 ;  /* 0x00004c1d01007387 */ /* 0x000fe80000100800 */
[----:B------:R0:W-:Y:S04]  /*0de0*/  STL [R1+0x110], R29 ;  /* 0x0001101d01007387 */ /* 0x0001e80000100800 */
[----:B0-----:R-:W3:Y:S01]  /*0df0*/  LDL.LU R29, [R1+0x4] ;  /* 0x00000400011d7983 */ /* 0x001ee20000300800 */
[----:B------:R-:W-:Y:S01]  /*0e00*/  FMUL.FTZ R53, R50, -1.4426950216293334961 ;  /* 0xbfb8aa3b32357820 */ /* 0x000fe20000410000 */
[----:B------:R-:W-:Y:S01]  /*0e10*/  FFMA.FTZ R41, R16, R4, R44 ;  /* 0x0000000410297223 */ /* 0x000fe2000001002c */
[----:B------:R-:W-:-:S02]  /*0e20*/  HADD2.F32 R16, -RZ, R8.H0_H0 ;  /* 0x20000008ff107230 */ /* 0x000fc40000004100 */
[----:B------:R-:W-:Y:S02]  /*0e30*/  FMUL.FTZ R32, R45, -1.4426950216293334961 ;  /* 0xbfb8aa3b2d207820 */ /* 0x000fe40000410000 */
[----:B------:R-:W0:Y:S01]  /*0e40*/  MUFU.EX2 R53, R53 ;  /* 0x0000003500357308 */ /* 0x000e220000000800 */
[----:B------:R-:W-:Y:S01]  /*0e50*/  FMUL.FTZ R54, R46, -1.4426950216293334961 ;  /* 0xbfb8aa3b2e367820 */ /* 0x000fe20000410000 */
[----:B------:R-:W-:Y:S01]  /*0e60*/  FMUL.FTZ R55, R41, -1.4426950216293334961 ;  /* 0xbfb8aa3b29377820 */ /* 0x000fe20000410000 */
[----:B------:R-:W-:Y:S01]  /*0e70*/  FADD.FTZ R16, -R22, R16 ;  /* 0x0000001016107221 */ /* 0x000fe20000010100 */
[----:B------:R-:W-:-:S04]  /*0e80*/  HADD2.F32 R17, -RZ, R8.H1_H1 ;  /* 0x30000008ff117230 */ /* 0x000fc80000004100 */
[----:B------:R-:W1:Y:S01]  /*0e90*/  MUFU.EX2 R32, R32 ;  /* 0x0000002000207308 */ /* 0x000e620000000800 */
[----:B------:R-:W-:Y:S01]  /*0ea0*/  FMUL.FTZ R11, R2, R16 ;  /* 0x00000010020b7220 */ /* 0x000fe20000410000 */
[----:B------:R-:W-:Y:S01]  /*0eb0*/  IADD3 R16, P0, R27, UR20, RZ ;  /* 0x000000141b107c10 */ /* 0x000fe2000ff1e0ff */
[----:B------:R-:W-:-:S05]  /*0ec0*/  HADD2.F32 R7, -RZ, R9.H0_H0 ;  /* 0x20000009ff077230 */ /* 0x000fca0000004100 */
[----:B------:R-:W4:Y:S01]  /*0ed0*/  MUFU.EX2 R54, R54 ;  /* 0x0000003600367308 */ /* 0x000f220000000800 */
[----:B------:R-:W-:Y:S02]  /*0ee0*/  HADD2.F32 R20, -RZ, R9.H1_H1 ;  /* 0x30000009ff147230 */ /* 0x000fe40000004100 */
[----:B------:R-:W-:-:S05]  /*0ef0*/  FFMA.FTZ R27, R0, R11, R60 ;  /* 0x0000000b001b7223 */ /* 0x000fca000001003c */
[----:B------:R-:W4:Y:S01]  /*0f00*/  MUFU.EX2 R55, R55 ;  /* 0x0000003700377308 */ /* 0x000f220000000800 */
[C---:B------:R-:W-:Y:S01]  /*0f10*/  FADD.FTZ R9, -R22.reuse, R17 ;  /* 0x0000001116097221 */ /* 0x040fe20000010100 */
[----:B0-----:R-:W-:Y:S01]  /*0f20*/  FADD.FTZ R53, R53, 1 ;  /* 0x3f80000035357421 */ /* 0x001fe20000010000 */
[----:B------:R0:W-:Y:S01]  /*0f30*/  STL [R1+0x44], R11 ;  /* 0x0000440b01007387 */ /* 0x0001e20000100800 */
[----:B------:R-:W-:Y:S01]  /*0f40*/  FMUL.FTZ R51, R27, -1.4426950216293334961 ;  /* 0xbfb8aa3b1b337820 */ /* 0x000fe20000410000 */
[----:B------:R-:W-:Y:S01]  /*0f50*/  IADD3 R8, R33, 0x3c00, RZ ;  /* 0x00003c0021087810 */ /* 0x000fe20007ffe0ff */
[C---:B------:R-:W-:Y:S01]  /*0f60*/  FADD.FTZ R20, -R22.reuse, R20 ;  /* 0x0000001416147221 */ /* 0x040fe20000010100 */
[----:B------:R-:W-:Y:S01]  /*0f70*/  FADD.FTZ R7, -R22, R7 ;  /* 0x0000000716077221 */ /* 0x000fe20000010100 */
[----:B------:R-:W-:Y:S01]  /*0f80*/  IADD3.X R15, R28, UR19, RZ, P1, !PT ;  /* 0x000000131c0f7c10 */ /* 0x000fe20008ffe4ff */
[----:B------:R-:W4:Y:S01]  /*0f90*/  MUFU.RCP R53, R53 ;  /* 0x0000003500357308 */ /* 0x000f220000001000 */
[----:B------:R-:W-:Y:S01]  /*0fa0*/  IADD3.X R17, R36, UR21, RZ, P0, !PT ;  /* 0x0000001524117c10 */ /* 0x000fe200087fe4ff */
[----:B0-----:R-:W-:Y:S01]  /*0fb0*/  FMUL.FTZ R11, R2, R9 ;  /* 0x00000009020b7220 */ /* 0x001fe20000410000 */
[----:B------:R-:W-:Y:S01]  /*0fc0*/  IADD3 R8, P1, R8, R6, RZ ;  /* 0x0000000608087210 */ /* 0x000fe20007f3e0ff */
[C---:B------:R-:W-:Y:S01]  /*0fd0*/  FMUL.FTZ R23, R2.reuse, R20 ;  /* 0x0000001402177220 */ /* 0x040fe20000410000 */
[----:B------:R-:W-:Y:S01]  /*0fe0*/  FMUL.FTZ R7, R2, R7 ;  /* 0x0000000702077220 */ /* 0x000fe20000410000 */
[----:B------:R-:W-:-:S02]  /*0ff0*/  FFMA.FTZ R36, R3, R11, R61 ;  /* 0x0000000b03247223 */ /* 0x000fc4000001003d */
[----:B------:R-:W0:Y:S01]  /*1000*/  MUFU.EX2 R51, R51 ;  /* 0x0000003300337308 */ /* 0x000e220000000800 */
[----:B-1----:R-:W-:Y:S01]  /*1010*/  FADD.FTZ R32, R32, 1 ;  /* 0x3f80000020207421 */ /* 0x002fe20000010000 */
[----:B----4-:R-:W-:Y:S01]  /*1020*/  FADD.FTZ R54, R54, 1 ;  /* 0x3f80000036367421 */ /* 0x010fe20000010000 */
[----:B------:R-:W-:Y:S01]  /*1030*/  FADD.FTZ R55, R55, 1 ;  /* 0x3f80000037377421 */ /* 0x000fe20000010000 */
[----:B------:R-:W-:Y:S01]  /*1040*/  IADD3.X R9, RZ, R26, RZ, P1, !PT ;  /* 0x0000001aff097210 */ /* 0x000fe20000ffe4ff */
[----:B------:R-:W-:Y:S01]  /*1050*/  FMUL.FTZ R47, R36, -1.4426950216293334961 ;  /* 0xbfb8aa3b242f7820 */ /* 0x000fe20000410000 */
[----:B------:R1:W-:Y:S01]  /*1060*/  STL [R1+0x5c], R11 ;  /* 0x00005c0b01007387 */ /* 0x0003e20000100800 */
[----:B------:R-:W-:Y:S01]  /*1070*/  FFMA.FTZ R37, R4, R7, R44 ;  /* 0x0000000704257223 */ /* 0x000fe2000001002c */
[----:B------:R4:W-:Y:S01]  /*1080*/  MUFU.RCP R56, R32 ;  /* 0x0000002000387308 */ /* 0x0009e20000001000 */
[----:B------:R-:W-:Y:S01]  /*1090*/  SHF.L.U64.HI R59, R8, 0x1, R9 ;  /* 0x00000001083b7819 */ /* 0x000fe20000010209 */
[----:B------:R0:W-:Y:S01]  /*10a0*/  STL [R1+0x40], R7 ;  /* 0x0000400701007387 */ /* 0x0001e20000100800 */
[----:B------:R-:W-:Y:S01]  /*10b0*/  FMUL.FTZ R9, R37, -1.4426950216293334961 ;  /* 0xbfb8aa3b25097820 */ /* 0x000fe20000410000 */
[----:B------:R-:W-:-:S02]  /*10c0*/  IMAD R52, R52, R57, UR8 ;  /* 0x0000000834347e24 */ /* 0x000fc4000f8e0239 */
[----:B------:R-:W2:Y:S01]  /*10d0*/  LDG.E.64.CONSTANT R14, desc[UR12][R14.64] ;  /* 0x0000000c0e0e7981 */ /* 0x000ea2000c1e9b00 */
[----:B-1----:R-:W-:Y:S01]  /*10e0*/  SHF.L.U32 R11, R8, 0x1, RZ ;  /* 0x00000001080b7819 */ /* 0x002fe200000006ff */
[----:B------:R-:W1:Y:S02]  /*10f0*/  MUFU.RCP R54, R54 ;  /* 0x0000003600367308 */ /* 0x000e640000001000 */
[----:B------:R-:W2:Y:S01]  /*1100*/  LDG.E.64.CONSTANT R16, desc[UR12][R16.64] ;  /* 0x0000000c10107981 */ /* 0x000ea2000c1e9b00 */
[--C-:B0-----:R-:W-:Y:S01]  /*1110*/  HADD2.F32 R7, -RZ, R24.reuse.H0_H0 ;  /* 0x20000018ff077230 */ /* 0x101fe20000004100 */
[----:B------:R-:W-:Y:S02]  /*1120*/  IADD3 R20, P0, R11, UR18, RZ ;  /* 0x000000120b147c10 */ /* 0x000fe4000ff1e0ff */
[----:B------:R-:W-:Y:S02]  /*1130*/  STL [R1+0x70], R11 ;  /* 0x0000700b01007387 */ /* 0x000fe40000100800 */
[----:B------:R-:W0:Y:S02]  /*1140*/  MUFU.RCP R55, R55 ;  /* 0x0000003700377308 */ /* 0x000e240000001000 */
[----:B------:R-:W-:Y:S01]  /*1150*/  STL [R1+0x6c], R59 ;  /* 0x00006c3b01007387 */ /* 0x000fe20000100800 */
[----:B------:R-:W-:Y:S01]  /*1160*/  HADD2.F32 R8, -RZ, R24.H1_H1 ;  /* 0x30000018ff087230 */ /* 0x000fe20000004100 */
[----:B------:R-:W-:-:S04]  /*1170*/  IADD3.X R21, R59, UR19, RZ, P0, !PT ;  /* 0x000000133b157c10 */ /* 0x000fc800087fe4ff */
[----:B------:R-:W0:Y:S01]  /*1180*/  MUFU.EX2 R47, R47 ;  /* 0x0000002f002f7308 */ /* 0x000e220000000800 */
[----:B------:R-:W-:Y:S01]  /*1190*/  STL [R1+0x58], R23 ;  /* 0x0000581701007387 */ /* 0x000fe20000100800 */
[----:B------:R-:W-:Y:S01]  /*11a0*/  FADD.FTZ R7, -R22, R7 ;  /* 0x0000000716077221 */ /* 0x000fe20000010100 */
[----:B----4-:R-:W-:Y:S01]  /*11b0*/  IADD3 R32, P0, R58, UR20, RZ ;  /* 0x000000143a207c10 */ /* 0x010fe2000ff1e0ff */
[----:B------:R-:W-:Y:S01]  /*11c0*/  FADD.FTZ R58, -R53, 1 ;  /* 0x3f800000353a7421 */ /* 0x000fe20000010100 */
[----:B------:R-:W-:-:S03]  /*11d0*/  FADD.FTZ R51, R51, 1 ;  /* 0x3f80000033337421 */ /* 0x000fc60000010000 */
[----:B------:R-:W4:Y:S01]  /*11e0*/  MUFU.EX2 R9, R9 ;  /* 0x0000000900097308 */ /* 0x000f220000000800 */
[----:B------:R-:W-:Y:S01]  /*11f0*/  FADD.FTZ R8, -R22, R8 ;  /* 0x0000000816087221 */ /* 0x000fe20000010100 */
[----:B------:R-:W-:Y:S01]  /*1200*/  FMUL.FTZ R7, R2, R7 ;  /* 0x0000000702077220 */ /* 0x000fe20000410000 */
[----:B------:R-:W-:Y:S01]  /*1210*/  IADD3 R57, R33, 0x4600, RZ ;  /* 0x0000460021397810 */ /* 0x000fe20007ffe0ff */
[----:B------:R-:W-:Y:S01]  /*1220*/  FFMA.FTZ R58, R50, R58, 1 ;  /* 0x3f800000323a7423 */ /* 0x000fe2000001003a */
[----:B------:R-:W-:Y:S01]  /*1230*/  FMUL.FTZ R8, R2, R8 ;  /* 0x0000000802087220 */ /* 0x000fe20000410000 */
[----:B------:R-:W-:Y:S01]  /*1240*/  IADD3.X R33, R28, UR21, RZ, P0, !PT ;  /* 0x000000151c217c10 */ /* 0x000fe200087fe4ff */
[----:B------:R-:W2:Y:S01]  /*1250*/  LDG.E.64.CONSTANT R20, desc[UR12][R20.64] ;  /* 0x0000000c14147981 */ /* 0x000ea2000c1e9b00 */
[----:B------:R4:W-:Y:S01]  /*1260*/  MUFU.RCP R50, R51 ;  /* 0x0000003300327308 */ /* 0x0009e20000001000 */
[----:B------:R-:W-:Y:S01]  /*1270*/  LEA R28, R49, R52, 0x3 ;  /* 0x00000034311c7211 */ /* 0x000fe200078e18ff */
[----:B-1----:R-:W-:Y:S01]  /*1280*/  FADD.FTZ R52, -R54, 1 ;  /* 0x3f80000036347421 */ /* 0x002fe20000010100 */
[----:B------:R1:W-:Y:S01]  /*1290*/  STL [R1+0x50], R7 ;  /* 0x0000500701007387 */ /* 0x0003e20000100800 */
[----:B------:R-:W-:Y:S01]  /*12a0*/  IADD3 R49, P0, R57, R6, RZ ;  /* 0x0000000639317210 */ /* 0x000fe20007f1e0ff */
[----:B0-----:R-:W-:Y:S01]  /*12b0*/  FADD.FTZ R6, -R55, 1 ;  /* 0x3f80000037067421 */ /* 0x001fe20000010100 */
[----:B------:R-:W-:Y:S01]  /*12c0*/  FADD.FTZ R47, R47, 1 ;  /* 0x3f8000002f2f7421 */ /* 0x000fe20000010000 */
[----:B----4-:R-:W-:Y:S01]  /*12d0*/  FADD.FTZ R9, R9, 1 ;  /* 0x3f80000009097421 */ /* 0x010fe20000010000 */
[----:B------:R-:W-:Y:S01]  /*12e0*/  FADD.FTZ R51, -R56, 1 ;  /* 0x3f80000038337421 */ /* 0x000fe20000010100 */
[----:B------:R0:W-:Y:S01]  /*12f0*/  STL [R1+0x48], R8 ;  /* 0x0000480801007387 */ /* 0x0001e20000100800 */
[----:B-1----:R-:W-:-:S02]  /*1300*/  FFMA.FTZ R7, R0, R7, R60 ;  /* 0x0000000700077223 */ /* 0x002fc4000001003c */
[----:B------:R-:W-:Y:S01]  /*1310*/  FFMA.FTZ R51, R45, R51, 1 ;  /* 0x3f8000002d337423 */ /* 0x000fe20000010033 */
[----:B------:R-:W-:Y:S01]  /*1320*/  FFMA.FTZ R52, R46, R52, 1 ;  /* 0x3f8000002e347423 */ /* 0x000fe20000010034 */
[----:B------:R-:W-:Y:S01]  /*1330*/  FFMA.FTZ R6, R41, R6, 1 ;  /* 0x3f80000029067423 */ /* 0x000fe20000010006 */
[----:B------:R-:W-:Y:S01]  /*1340*/  FMUL.FTZ R39, R7, -1.4426950216293334961 ;  /* 0xbfb8aa3b07277820 */ /* 0x000fe20000410000 */
[----:B------:R-:W-:Y:S01]  /*1350*/  MUFU.RCP R46, R47 ;  /* 0x0000002f002e7308 */ /* 0x000fe20000001000 */
[----:B------:R-:W-:Y:S02]  /*1360*/  HADD2.F32 R45, -RZ, R34.H0_H0 ;  /* 0x20000022ff2d7230 */ /* 0x000fe40000004100 */
[----:B------:R-:W-:Y:S01]  /*1370*/  FMUL.FTZ R41, R56, R51 ;  /* 0x0000003338297220 */ /* 0x000fe20000410000 */
[----:B------:R-:W-:Y:S01]  /*1380*/  FMUL.FTZ R55, R55, R6 ;  /* 0x0000000637377220 */ /* 0x000fe20000410000 */
[--C-:B------:R-:W-:Y:S02]  /*1390*/  HADD2.F32 R6, -RZ, R42.reuse.H0_H0 ;  /* 0x2000002aff067230 */ /* 0x100fe40000004100 */
[----:B------:R-:W-:Y:S01]  /*13a0*/  FMUL.FTZ R58, R53, R58 ;  /* 0x0000003a353a7220 */ /* 0x000fe20000410000 */
[----:B------:R-:W-:Y:S01]  /*13b0*/  FADD.FTZ R45, -R22, R45 ;  /* 0x0000002d162d7221 */ /* 0x000fe20000010100 */
[----:B------:R-:W4:Y:S01]  /*13c0*/  LDG.E.64.CONSTANT R32, desc[UR12][R32.64] ;  /* 0x0000000c20207981 */ /* 0x000f22000c1e9b00 */
[----:B------:R-:W-:Y:S01]  /*13d0*/  MUFU.EX2 R39, R39 ;  /* 0x0000002700277308 */ /* 0x000fe20000000800 */
[----:B------:R-:W-:Y:S01]  /*13e0*/  FMUL.FTZ R6, R6, R58 ;  /* 0x0000003a06067220 */ /* 0x000fe20000410000 */
[----:B------:R-:W-:-:S06]  /*13f0*/  HADD2.F32 R42, -RZ, R42.H1_H1 ;  /* 0x3000002aff2a7230 */ /* 0x000fcc0000004100 */
[----:B------:R-:W1:Y:S01]  /*1400*/  MUFU.RCP R47, R9 ;  /* 0x00000009002f7308 */ /* 0x000e620000001000 */
[----:B0-----:R-:W-:Y:S01]  /*1410*/  FFMA.FTZ R8, R3, R8, R61 ;  /* 0x0000000803087223 */ /* 0x001fe2000001003d */
[----:B------:R-:W-:Y:S01]  /*1420*/  FMUL.FTZ R52, R54, R52 ;  /* 0x0000003436347220 */ /* 0x000fe20000410000 */
[----:B------:R-:W-:Y:S02]  /*1430*/  IADD3.X R26, RZ, R26, RZ, P0, !PT ;  /* 0x0000001aff1a7210 */ /* 0x000fe400007fe4ff */
[----:B------:R-:W-:Y:S02]  /*1440*/  FMUL.FTZ R40, R8, -1.4426950216293334961 ;  /* 0xbfb8aa3b08287820 */ /* 0x000fe40000410000 */
[----:B------:R-:W-:-:S04]  /*1450*/  SHF.L.U64.HI R53, R49, 0x1, R26 ;  /* 0x0000000131357819 */ /* 0x000fc8000001021a */
[----:B------:R-:W-:Y:S01]  /*1460*/  MUFU.EX2 R40, R40 ;  /* 0x0000002800287308 */ /* 0x000fe20000000800 */
[----:B------:R-:W-:Y:S01]  /*1470*/  SHF.L.U32 R54, R49, 0x1, RZ ;  /* 0x0000000131367819 */ /* 0x000fe200000006ff */
[----:B-1----:R-:W-:-:S04]  /*1480*/  FADD.FTZ R26, -R47, 1 ;  /* 0x3f8000002f1a7421 */ /* 0x002fc80000010100 */
[----:B------:R-:W-:Y:S01]  /*1490*/  FFMA.FTZ R49, R37, R26, 1 ;  /* 0x3f80000025317423 */ /* 0x000fe2000001001a */
[----:B------:R-:W-:-:S05]  /*14a0*/  HADD2.F32 R34, -RZ, R34.H1_H1 ;  /* 0x30000022ff227230 */ /* 0x000fca0000004100 */
[----:B------:R-:W-:Y:S01]  /*14b0*/  FADD.FTZ R34, -R22, R34 ;  /* 0x0000002216227221 */ /* 0x000fe20000010100 */
[----:B------:R-:W-:Y:S01]  /*14c0*/  IADD3 R26, P0, R54, UR18, RZ ;  /* 0x00000012361a7c10 */ /* 0x000fe2000ff1e0ff */
[----:B---3--:R-:W-:-:S04]  /*14d0*/  FFMA.FTZ R38, R5, R23, R29 ;  /* 0x0000001705267223 */ /* 0x008fc8000001001d */
[----:B------:R-:W-:Y:S01]  /*14e0*/  FMUL.FTZ R48, R38, -1.4426950216293334961 ;  /* 0xbfb8aa3b26307820 */ /* 0x000fe20000410000 */
[----:B------:R-:W-:-:S05]  /*14f0*/  HADD2.F32 R23, -RZ, R25.H0_H0 ;  /* 0x20000019ff177230 */ /* 0x000fca0000004100 */
[----:B------:R-:W0:Y:S01]  /*1500*/  MUFU.EX2 R48, R48 ;  /* 0x0000003000307308 */ /* 0x000e220000000800 */
[----:B------:R-:W-:Y:S01]  /*1510*/  FADD.FTZ R23, -R22, R23 ;  /* 0x0000001716177221 */ /* 0x000fe20000010100 */
[----:B------:R-:W-:-:S03]  /*1520*/  HADD2.F32 R25, -RZ, R25.H1_H1 ;  /* 0x30000019ff197230 */ /* 0x000fc60000004100 */
[----:B------:R-:W-:Y:S02]  /*1530*/  FMUL.FTZ R23, R2, R23 ;  /* 0x0000001702177220 */ /* 0x000fe40000410000 */
[----:B------:R-:W-:-:S03]  /*1540*/  FADD.FTZ R25, -R22, R25 ;  /* 0x0000001916197221 */ /* 0x000fc60000010100 */
[----:B------:R1:W-:Y:S01]  /*1550*/  STL [R1+0x38], R23 ;  /* 0x0000381701007387 */ /* 0x0003e20000100800 */
[----:B------:R-:W-:Y:S01]  /*1560*/  FMUL.FTZ R24, R2, R25 ;  /* 0x0000001902187220 */ /* 0x000fe20000410000 */
[----:B0-----:R-:W-:Y:S01]  /*1570*/  FADD.FTZ R51, R48, 1 ;  /* 0x3f80000030337421 */ /* 0x001fe20000010000 */
[----:B-1----:R-:W-:-:S03]  /*1580*/  FFMA.FTZ R23, R4, R23, R44 ;  /* 0x0000001704177223 */ /* 0x002fc6000001002c */
[----:B------:R0:W-:Y:S01]  /*1590*/  STL [R1+0x24], R24 ;  /* 0x0000241801007387 */ /* 0x0001e20000100800 */
[----:B------:R-:W-:Y:S01]  /*15a0*/  FMUL.FTZ R44, R23, -1.4426950216293334961 ;  /* 0xbfb8aa3b172c7820 */ /* 0x000fe20000410000 */
[----:B------:R-:W1:Y:S02]  /*15b0*/  MUFU.RCP R51, R51 ;  /* 0x0000003300337308 */ /* 0x000e640000001000 */
[----:B------:R3:W-:Y:S01]  /*15c0*/  STL [R1+0xa4], R28 ;  /* 0x0000a41c01007387 */ /* 0x0007e20000100800 */
[----:B0-----:R-:W-:-:S05]  /*15d0*/  FFMA.FTZ R24, R5, R24, R29 ;  /* 0x0000001805187223 */ /* 0x001fca000001001d */
[----:B------:R-:W0:Y:S01]  /*15e0*/  MUFU.EX2 R44, R44 ;  /* 0x0000002c002c7308 */ /* 0x000e220000000800 */
[----:B---3--:R-:W-:Y:S01]  /*15f0*/  FMUL.FTZ R28, R2, R45 ;  /* 0x0000002d021c7220 */ /* 0x008fe20000410000 */
[----:B------:R-:W-:Y:S01]  /*1600*/  FMUL.FTZ R25, R24, -1.4426950216293334961 ;  /* 0xbfb8aa3b18197820 */ /* 0x000fe20000410000 */
[--C-:B------:R-:W-:Y:S02]  /*1610*/  HADD2.F32 R45, -RZ, R43.reuse.H0_H0 ;  /* 0x2000002bff2d7230 */ /* 0x100fe40000004100 */
[----:B------:R-:W-:Y:S01]  /*1620*/  HADD2.F32 R48, -RZ, R43.H1_H1 ;  /* 0x3000002bff307230 */ /* 0x000fe20000004100 */
[----:B------:R-:W-:Y:S01]  /*1630*/  STL [R1+0x20], R28 ;  /* 0x0000201c01007387 */ /* 0x000fe20000100800 */
[----:B------:R-:W-:Y:S01]  /*1640*/  FMUL.FTZ R43, R42, R52 ;  /* 0x000000342a2b7220 */ /* 0x000fe20000410000 */
[----:B------:R-:W3:Y:S02]  /*1650*/  MUFU.EX2 R25, R25 ;  /* 0x0000001900197308 */ /* 0x000ee40000000800 */
[----:B------:R1:W-:Y:S01]  /*1660*/  STL [R1+0x114], R6 ;  /* 0x0001140601007387 */ /* 0x0003e20000100800 */
[----:B------:R-:W-:-:S04]  /*1670*/  FADD.FTZ R52, -R46, 1 ;  /* 0x3f8000002e347421 */ /* 0x000fc80000010100 */
[----:B------:R-:W-:Y:S01]  /*1680*/  FFMA.FTZ R52, R36, R52, 1 ;  /* 0x3f80000024347423 */ /* 0x000fe20000010034 */
[----:B-1----:R-:W4:Y:S01]  /*1690*/  LDL.LU R6, [R1] ;  /* 0x0000000001067983 */ /* 0x002f220000300800 */
[----:B------:R-:W-:Y:S01]  /*16a0*/  FADD.FTZ R36, R39, 1 ;  /* 0x3f80000027247421 */ /* 0x000fe20000010000 */
[----:B------:R-:W-:Y:S01]  /*16b0*/  FADD.FTZ R39, -R51, 1 ;  /* 0x3f80000033277421 */ /* 0x000fe20000010100 */
[----:B0-----:R-:W-:-:S03]  /*16c0*/  FADD.FTZ R44, R44, 1 ;  /* 0x3f8000002c2c7421 */ /* 0x001fc60000010000 */
[----:B------:R-:W-:Y:S01]  /*16d0*/  FFMA.FTZ R37, R38, R39, 1 ;  /* 0x3f80000026257423 */ /* 0x000fe20000010027 */
[----:B------:R-:W0:Y:S01]  /*16e0*/  MUFU.RCP R36, R36 ;  /* 0x0000002400247308 */ /* 0x000e220000001000 */
[----:B------:R-:W-:Y:S01]  /*16f0*/  FMUL.FTZ R39, R46, R52 ;  /* 0x000000342e277220 */ /* 0x000fe20000410000 */
[----:B------:R-:W-:Y:S01]  /*1700*/  FMUL.FTZ R41, R48, R41 ;  /* 0x0000002930297220 */ /* 0x000fe20000410000 */
[----:B------:R-:W-:Y:S01]  /*1710*/  FADD.FTZ R48, -R50, 1 ;  /* 0x3f80000032307421 */ /* 0x000fe20000010100 */
[----:B------:R-:W-:-:S04]  /*1720*/  FMUL.FTZ R38, R47, R49 ;  /* 0x000000312f267220 */ /* 0x000fc80000410000 */
[----:B------:R1:W2:Y:S01]  /*1730*/  MUFU.RCP R46, R44 ;  /* 0x0000002c002e7308 */ /* 0x0002a20000001000 */
[----:B---3--:R-:W-:Y:S01]  /*1740*/  FADD.FTZ R25, R25, 1 ;  /* 0x3f80000019197421 */ /* 0x008fe20000010000 */
[--C-:B------:R-:W-:Y:S02]  /*1750*/  HADD2.F32 R47, -RZ, R35.reuse.H1_H1 ;  /* 0x30000023ff2f7230 */ /* 0x100fe40000004100 */
[----:B------:R-:W-:Y:S01]  /*1760*/  FFMA.FTZ R27, R27, R48, 1 ;  /* 0x3f8000001b1b7423 */ /* 0x000fe20000010030 */
[----:B------:R-:W-:Y:S01]  /*1770*/  FADD.FTZ R48, R40, 1 ;  /* 0x3f80000028307421 */ /* 0x000fe20000010000 */
[----:B------:R-:W-:Y:S02]  /*1780*/  HADD2.F32 R49, -RZ, R35.H0_H0 ;  /* 0x20000023ff317230 */ /* 0x000fe40000004100 */
[----:B------:R-:W-:Y:S01]  /*1790*/  FADD.FTZ R47, -R22, R47 ;  /* 0x0000002f162f7221 */ /* 0x000fe20000010100 */
[----:B------:R-:W-:Y:S01]  /*17a0*/  FMUL.FTZ R40, R50, R27 ;  /* 0x0000001b32287220 */ /* 0x000fe20000410000 */
[----:B------:R-:W3:Y:S01]  /*17b0*/  MUFU.RCP R25, R25 ;  /* 0x0000001900197308 */ /* 0x000ee20000001000 */
[----:B------:R-:W-:Y:S01]  /*17c0*/  FFMA.FTZ R9, R0, R28, R60 ;  /* 0x0000001c00097223 */ /* 0x000fe2000001003c */
[----:B------:R-:W-:-:S02]  /*17d0*/  HADD2.F32 R50, -RZ, R31.H1_H1 ;  /* 0x3000001fff327230 */ /* 0x000fc40000004100 */
[----:B------:R-:W-:Y:S01]  /*17e0*/  FMUL.FTZ R37, R51, R37 ;  /* 0x0000002533257220 */ /* 0x000fe20000410000 */
[C---:B------:R-:W-:Y:S01]  /*17f0*/  FMUL.FTZ R28, R2.reuse, R34 ;  /* 0x00000022021c7220 */ /* 0x040fe20000410000 */
[----:B------:R-:W-:Y:S01]  /*1800*/  FMUL.FTZ R51, R2, R47 ;  /* 0x0000002f02337220 */ /* 0x000fe20000410000 */
[--C-:B------:R-:W-:Y:S02]  /*1810*/  HADD2.F32 R34, -RZ, R30.reuse.H0_H0 ;  /* 0x2000001eff227230 */ /* 0x100fe40000004100 */
[----:B------:R-:W-:Y:S01]  /*1820*/  FADD.FTZ R49, -R22, R49 ;  /* 0x0000003116317221 */ /* 0x000fe20000010100 */
[----:B------:R-:W-:Y:S01]  /*1830*/  HADD2.F32 R47, -RZ, R31.H0_H0 ;  /* 0x2000001fff2f7230 */ /* 0x000fe20000004100 */
[----:B------:R-:W-:Y:S01]  /*1840*/  STL [R1+0x68], R53 ;  /* 0x0000683501007387 */ /* 0x000fe20000100800 */
[----:B------:R-:W-:Y:S02]  /*1850*/  HADD2.F32 R30, -RZ, R30.H1_H1 ;  /* 0x3000001eff1e7230 */ /* 0x000fe40000004100 */
[----:B0-----:R-:W-:Y:S01]  /*1860*/  FADD.FTZ R31, -R36, 1 ;  /* 0x3f800000241f7421 */ /* 0x001fe20000010100 */
[----:B------:R-:W-:Y:S01]  /*1870*/  FMUL.FTZ R37, R50, R37 ;  /* 0x0000002532257220 */ /* 0x000fe20000410000 */
[----:B------:R-:W-:Y:S01]  /*1880*/  STL [R1+0x64], R54 ;  /* 0x0000643601007387 */ /* 0x000fe20000100800 */
[----:B-1----:R-:W-:Y:S01]  /*1890*/  FFMA.FTZ R44, R3, R28, R61 ;  /* 0x0000001c032c7223 */ /* 0x002fe2000001003d */
[----:B--2---:R-:W-:-:S02]  /*18a0*/  FADD.FTZ R50, -R46, 1 ;  /* 0x3f8000002e327421 */ /* 0x004fc40000010100 */
[----:B------:R0:W-:Y:S01]  /*18b0*/  STL [R1+0x14], R28 ;  /* 0x0000141c01007387 */ /* 0x0001e20000100800 */
[----:B------:R-:W-:Y:S01]  /*18c0*/  FFMA.FTZ R31, R7, R31, 1 ;  /* 0x3f800000071f7423 */ /* 0x000fe2000001001f */
[----:B------:R-:W-:Y:S01]  /*18d0*/  FMUL.FTZ R39, R30, R39 ;  /* 0x000000271e277220 */ /* 0x000fe20000410000 */
[----:B------:R-:W-:Y:S01]  /*18e0*/  FFMA.FTZ R50, R23, R50, 1 ;  /* 0x3f80000017327423 */ /* 0x000fe20000010032 */
[----:B------:R-:W-:Y:S02]  /*18f0*/  HADD2.F32 R23, -RZ, R18.H0_H0 ;  /* 0x20000012ff177230 */ /* 0x000fe40000004100 */
[----:B------:R-:W-:Y:S01]  /*1900*/  FMUL.FTZ R36, R36, R31 ;  /* 0x0000001f24247220 */ /* 0x000fe20000410000 */
[----:B0-----:R-:W-:Y:S01]  /*1910*/  FMUL.FTZ R28, R2, R49 ;  /* 0x00000031021c7220 */ /* 0x001fe20000410000 */
[----:B------:R-:W-:Y:S01]  /*1920*/  FFMA.FTZ R30, R5, R51, R29 ;  /* 0x00000033051e7223 */ /* 0x000fe2000001001d */
[----:B------:R-:W-:-:S03]  /*1930*/  FMUL.FTZ R38, R47, R38 ;  /* 0x000000262f267220 */ /* 0x000fc60000410000 */
[----:B------:R-:W-:Y:S01]  /*1940*/  STL [R1+0x10], R28 ;  /* 0x0000101c01007387 */ /* 0x000fe20000100800 */
[----:B------:R-:W-:-:S03]  /*1950*/  FMUL.FTZ R36, R23, R36 ;  /* 0x0000002417247220 */ /* 0x000fc60000410000 */
[----:B------:R-:W-:Y:S04]  /*1960*/  STL [R1+0xf8], R28 ;  /* 0x0000f81c01007387 */ /* 0x000fe80000100800 */
[----:B------:R-:W-:Y:S04]  /*1970*/  STL [R1+0x10c], R39 ;  /* 0x00010c2701007387 */ /* 0x000fe80000100800 */
[----:B------:R3:W-:Y:S01]  /*1980*/  STL [R1+0xc], R51 ;  /* 0x00000c3301007387 */ /* 0x0007e20000100800 */
[----:B------:R-:W-:-:S03]  /*1990*/  IADD3.X R27, R53, UR19, RZ, P0, !PT ;  /* 0x00000013351b7c10 */ /* 0x000fc600087fe4ff */
[----:B------:R-:W-:Y:S01]  /*19a0*/  STL [R1+0x108], R38 ;  /* 0x0001082601007387 */ /* 0x000fe20000100800 */
[----:B---3--:R-:W-:-:S03]  /*19b0*/  FADD.FTZ R51, -R25, 1 ;  /* 0x3f80000019337421 */ /* 0x008fc60000010100 */
[----:B------:R-:W-:Y:S01]  /*19c0*/  STL [R1+0x104], R36 ;  /* 0x0001042401007387 */ /* 0x000fe20000100800 */
[----:B------:R-:W-:Y:S01]  /*19d0*/  FFMA.FTZ R51, R24, R51, 1 ;  /* 0x3f80000018337423 */ /* 0x000fe20000010033 */
[----:B------:R-:W-:Y:S02]  /*19e0*/  IADD3 R24, P0, R11, UR20, RZ ;  /* 0x000000140b187c10 */ /* 0x000fe4000ff1e0ff */
[----:B------:R-:W2:Y:S04]  /*19f0*/  LDG.E.64.CONSTANT R26, desc[UR12][R26.64] ;  /* 0x0000000c1a1a7981 */ /* 0x000ea8000c1e9b00 */
[----:B------:R-:W3:Y:S01]  /*1a00*/  LDL.LU R11, [R1+0x118] ;  /* 0x00011800010b7983 */ /* 0x000ee20000300800 */
[----:B------:R-:W0:Y:S01]  /*1a10*/  MUFU.RCP R48, R48 ;  /* 0x0000003000307308 */ /* 0x000e220000001000 */
[----:B------:R-:W-:Y:S01]  /*1a20*/  FMUL.FTZ R42, R45, R55 ;  /* 0x000000372d2a7220 */ /* 0x000fe20000410000 */
[----:B------:R-:W-:Y:S01]  /*1a30*/  FMUL.FTZ R45, R9, -1.4426950216293334961 ;  /* 0xbfb8aa3b092d7820 */ /* 0x000fe20000410000 */
[----:B------:R-:W-:Y:S01]  /*1a40*/  FMUL.FTZ R40, R34, R40 ;  /* 0x0000002822287220 */ /* 0x000fe20000410000 */
[----:B------:R-:W-:-:S04]  /*1a50*/  FMUL.FTZ R35, R44, -1.4426950216293334961 ;  /* 0xbfb8aa3b2c237820 */ /* 0x000fc80000410000 */
[----:B------:R-:W1:Y:S01]  /*1a60*/  MUFU.EX2 R45, R45 ;  /* 0x0000002d002d7308 */ /* 0x000e620000000800 */
[----:B------:R-:W-:Y:S01]  /*1a70*/  FMUL.FTZ R47, R30, -1.4426950216293334961 ;  /* 0xbfb8aa3b1e2f7820 */ /* 0x000fe20000410000 */
[----:B0-----:R-:W-:-:S06]  /*1a80*/  FADD.FTZ R7, -R48, 1 ;  /* 0x3f80000030077421 */ /* 0x001fcc0000010100 */
[----:B------:R-:W0:Y:S01]  /*1a90*/  MUFU.EX2 R35, R35 ;  /* 0x0000002300237308 */ /* 0x000e220000000800 */
[----:B------:R-:W-:Y:S01]  /*1aa0*/  FFMA.FTZ R7, R8, R7, 1 ;  /* 0x3f80000008077423 */ /* 0x000fe20000010007 */
[----:B------:R-:W-:Y:S01]  /*1ab0*/  FMUL.FTZ R8, R25, R51 ;  /* 0x0000003319087220 */ /* 0x000fe20000410000 */
[----:B------:R-:W-:-:S05]  /*1ac0*/  IADD3.X R25, R59, UR21, RZ, P0, !PT ;  /* 0x000000153b197c10 */ /* 0x000fca00087fe4ff */
[----:B------:R-:W0:Y:S01]  /*1ad0*/  MUFU.EX2 R47, R47 ;  /* 0x0000002f002f7308 */ /* 0x000e220000000800 */
[----:B------:R-:W2:Y:S01]  /*1ae0*/  LDG.E.64.CONSTANT R24, desc[UR12][R24.64] ;  /* 0x0000000c18187981 */ /* 0x000ea2000c1e9b00 */
[----:B-1----:R-:W-:Y:S01]  /*1af0*/  FADD.FTZ R45, R45, 1 ;  /* 0x3f8000002d2d7421 */ /* 0x002fe20000010000 */
[----:B------:R-:W-:Y:S01]  /*1b00*/  FMUL.FTZ R7, R48, R7 ;  /* 0x0000000730077220 */ /* 0x000fe20000410000 */
[----:B------:R-:W-:-:S04]  /*1b10*/  HADD2.F32 R18, -RZ, R18.H1_H1 ;  /* 0x30000012ff127230 */ /* 0x000fc80000004100 */
[----:B------:R-:W1:Y:S01]  /*1b20*/  MUFU.RCP R48, R45 ;  /* 0x0000002d00307308 */ /* 0x000e620000001000 */
[----:B0-----:R-:W-:Y:S01]  /*1b30*/  FADD.FTZ R31, R35, 1 ;  /* 0x3f800000231f7421 */ /* 0x001fe20000010000 */
[----:B------:R-:W-:Y:S01]  /*1b40*/  FMUL.FTZ R50, R46, R50 ;  /* 0x000000322e327220 */ /* 0x000fe20000410000 */
[----:B------:R-:W-:Y:S01]  /*1b50*/  FMUL.FTZ R35, R18, R7 ;  /* 0x0000000712237220 */ /* 0x000fe20000410000 */
[----:B------:R-:W-:Y:S02]  /*1b60*/  HADD2.F32 R18, -RZ, R10.H0_H0 ;  /* 0x2000000aff127230 */ /* 0x000fe40000004100 */
[----:B------:R-:W-:-:S03]  /*1b70*/  HADD2.F32 R23, -RZ, R19.H0_H0 ;  /* 0x20000013ff177230 */ /* 0x000fc60000004100 */
[----:B------:R-:W-:Y:S01]  /*1b80*/  FADD.FTZ R18, -R22, R18 ;  /* 0x0000001216127221 */ /* 0x000fe20000010100 */
[----:B------:R-:W-:Y:S01]  /*1b90*/  FADD.FTZ R47, R47, 1 ;  /* 0x3f8000002f2f7421 */ /* 0x000fe20000010000 */
[----:B------:R-:W-:Y:S02]  /*1ba0*/  HADD2.F32 R19, -RZ, R19.H1_H1 ;  /* 0x30000013ff137230 */ /* 0x000fe40000004100 */
[----:B------:R-:W-:-:S03]  /*1bb0*/  HADD2.F32 R59, -RZ, R10.H1_H1 ;  /* 0x3000000aff3b7230 */ /* 0x000fc60000004100 */
[----:B------:R-:W-:Y:S01]  /*1bc0*/  FMUL.FTZ R8, R19, R8 ;  /* 0x0000000813087220 */ /* 0x000fe20000410000 */
[----:B------:R-:W-:Y:S01]  /*1bd0*/  MUFU.RCP R47, R47 ;  /* 0x0000002f002f7308 */ /* 0x000fe20000001000 */
[----:B-1----:R-:W-:Y:S01]  /*1be0*/  FADD.FTZ R45, -R48, 1 ;  /* 0x3f800000302d7421 */ /* 0x002fe20000010100 */
[----:B------:R-:W-:-:S03]  /*1bf0*/  FADD.FTZ R59, -R22, R59 ;  /* 0x0000003b163b7221 */ /* 0x000fc60000010100 */
[----:B------:R-:W-:-:S03]  /*1c00*/  FFMA.FTZ R45, R9, R45, 1 ;  /* 0x3f800000092d7423 */ /* 0x000fc6000001002d */
[----:B------:R-:W0:Y:S01]  /*1c10*/  MUFU.RCP R31, R31 ;  /* 0x0000001f001f7308 */ /* 0x000e220000001000 */
[----:B------:R-:W-:Y:S01]  /*1c20*/  FMUL.FTZ R59, R2, R59 ;  /* 0x0000003b023b7220 */ /* 0x000fe20000410000 */
[----:B------:R-:W-:-:S03]  /*1c30*/  FMUL.FTZ R7, R23, R50 ;  /* 0x0000003217077220 */ /* 0x000fc60000410000 */
[----:B------:R-:W-:Y:S01]  /*1c40*/  FFMA.FTZ R23, R3, R59, R61 ;  /* 0x0000003b03177223 */ /* 0x000fe2000001003d */
[----:B------:R-:W-:Y:S01]  /*1c50*/  FMUL.FTZ R48, R48, R45 ;  /* 0x0000002d30307220 */ /* 0x000fe20000410000 */
[----:B0-----:R-:W-:-:S04]  /*1c60*/  FADD.FTZ R10, -R31, 1 ;  /* 0x3f8000001f0a7421 */ /* 0x001fc80000010100 */
[----:B------:R-:W-:-:S04]  /*1c70*/  FFMA.FTZ R10, R44, R10, 1 ;  /* 0x3f8000002c0a7423 */ /* 0x000fc8000001000a */
[----:B------:R-:W-:Y:S01]  /*1c80*/  FMUL.FTZ R10, R31, R10 ;  /* 0x0000000a1f0a7220 */ /* 0x000fe20000410000 */
[----:B------:R-:W-:-:S05]  /*1c90*/  HADD2.F32 R50, -RZ, R14.H0_H0 ;  /* 0x2000000eff327230 */ /* 0x000fca0000004100 */
[----:B------:R-:W-:-:S04]  /*1ca0*/  FADD.FTZ R50, -R22, R50 ;  /* 0x0000003216327221 */ /* 0x000fc80000010100 */
[----:B------:R-:W-:Y:S01]  /*1cb0*/  FMUL.FTZ R56, R2, R50 ;  /* 0x0000003202387220 */ /* 0x000fe20000410000 */
[----:B----4-:R-:W-:-:S04]  /*1cc0*/  FFMA.FTZ R34, R4, R28, R6 ;  /* 0x0000001c04227223 */ /* 0x010fc80000010006 */
[----:B------:R-:W-:-:S06]  /*1cd0*/  FMUL.FTZ R49, R34, -1.4426950216293334961 ;  /* 0xbfb8aa3b22317820 */ /* 0x000fcc0000410000 */
[----:B------:R-:W0:Y:S01]  /*1ce0*/  MUFU.EX2 R49, R49 ;  /* 0x0000003100317308 */ /* 0x000e220000000800 */
[----:B------:R-:W-:Y:S01]  /*1cf0*/  FMUL.FTZ R28, R2, R18 ;  /* 0x00000012021c7220 */ /* 0x000fe20000410000 */
[----:B0-----:R-:W-:-:S06]  /*1d00*/  FADD.FTZ R46, R49, 1 ;  /* 0x3f800000312e7421 */ /* 0x001fcc0000010000 */
[----:B------:R-:W0:Y:S01]  /*1d10*/  MUFU.RCP R46, R46 ;  /* 0x0000002e002e7308 */ /* 0x000e220000001000 */
[----:B------:R-:W-:-:S04]  /*1d20*/  FFMA.FTZ R19, R0, R28, R60 ;  /* 0x0000001c00137223 */ /* 0x000fc8000001003c */
[----:B------:R-:W-:-:S06]  /*1d30*/  FMUL.FTZ R9, R19, -1.4426950216293334961 ;  /* 0xbfb8aa3b13097820 */ /* 0x000fcc0000410000 */
[----:B------:R-:W1:Y:S01]  /*1d40*/  MUFU.EX2 R9, R9 ;  /* 0x0000000900097308 */ /* 0x000e620000000800 */
[----:B0-----:R-:W-:Y:S01]  /*1d50*/  FADD.FTZ R18, -R46, 1 ;  /* 0x3f8000002e127421 */ /* 0x001fe20000010100 */
[----:B------:R-:W-:-:S04]  /*1d60*/  FADD.FTZ R49, -R47, 1 ;  /* 0x3f8000002f317421 */ /* 0x000fc80000010100 */
[----:B------:R-:W-:-:S04]  /*1d70*/  FFMA.FTZ R49, R30, R49, 1 ;  /* 0x3f8000001e317423 */ /* 0x000fc80000010031 */
[----:B------:R-:W-:Y:S01]  /*1d80*/  FMUL.FTZ R47, R47, R49 ;  /* 0x000000312f2f7220 */ /* 0x000fe20000410000 */
[--C-:B------:R-:W-:Y:S02]  /*1d90*/  HADD2.F32 R49, -RZ, R12.reuse.H0_H0 ;  /* 0x2000000cff317230 */ /* 0x100fe40000004100 */
[----:B-1----:R-:W-:Y:S01]  /*1da0*/  FADD.FTZ R51, R9, 1 ;  /* 0x3f80000009337421 */ /* 0x002fe20000010000 */
[----:B------:R-:W-:Y:S02]  /*1db0*/  HADD2.F32 R12, -RZ, R12.H1_H1 ;  /* 0x3000000cff0c7230 */ /* 0x000fe40000004100 */
[----:B------:R-:W-:Y:S01]  /*1dc0*/  FMUL.FTZ R9, R49, R48 ;  /* 0x0000003031097220 */ /* 0x000fe20000410000 */
[--C-:B---3--:R-:W-:Y:S02]  /*1dd0*/  HADD2.F32 R58, -RZ, R11.reuse.H0_H0 ;  /* 0x2000000bff3a7230 */ /* 0x108fe40000004100 */
[----:B------:R-:W-:Y:S02]  /*1de0*/  HADD2.F32 R57, -RZ, R11.H1_H1 ;  /* 0x3000000bff397230 */ /* 0x000fe40000004100 */
[----:B------:R-:W-:Y:S01]  /*1df0*/  FFMA.FTZ R11, R34, R18, 1 ;  /* 0x3f800000220b7423 */ /* 0x000fe20000010012 */
[----:B------:R-:W-:Y:S01]  /*1e00*/  FADD.FTZ R58, -R22, R58 ;  /* 0x0000003a163a7221 */ /* 0x000fe20000010100 */
[----:B------:R-:W-:-:S03]  /*1e10*/  FMUL.FTZ R18, R23, -1.4426950216293334961 ;  /* 0xbfb8aa3b17127820 */ /* 0x000fc60000410000 */
[----:B------:R-:W-:Y:S01]  /*1e20*/  FMUL.FTZ R58, R2, R58 ;  /* 0x0000003a023a7220 */ /* 0x000fe20000410000 */
[----:B------:R-:W-:Y:S02]  /*1e30*/  FADD.FTZ R57, -R22, R57 ;  /* 0x0000003916397221 */ /* 0x000fe40000010100 */
[----:B------:R-:W0:Y:S01]  /*1e40*/  MUFU.EX2 R18, R18 ;  /* 0x0000001200127308 */ /* 0x000e220000000800 */
[----:B------:R-:W-:Y:S01]  /*1e50*/  FFMA.FTZ R34, R4, R58, R6 ;  /* 0x0000003a04227223 */ /* 0x000fe20000010006 */
[----:B------:R-:W-:-:S03]  /*1e60*/  FMUL.FTZ R57, R2, R57 ;  /* 0x0000003902397220 */ /* 0x000fc60000410000 */
[----:B------:R-:W-:Y:S01]  /*1e70*/  FMUL.FTZ R45, R34, -1.4426950216293334961 ;  /* 0xbfb8aa3b222d7820 */ /* 0x000fe20000410000 */
[----:B------:R-:W-:Y:S01]  /*1e80*/  FFMA.FTZ R44, R5, R57, R29 ;  /* 0x00000039052c7223 */ /* 0x000fe2000001001d */
[----:B------:R-:W-:Y:S01]  /*1e90*/  FMUL.FTZ R11, R46, R11 ;  /* 0x0000000b2e0b7220 */ /* 0x000fe20000410000 */
[----:B------:R-:W-:Y:S02]  /*1ea0*/  MUFU.RCP R48, R51 ;  /* 0x0000003300307308 */ /* 0x000fe40000001000 */
[----:B------:R-:W-:Y:S01]  /*1eb0*/  FMUL.FTZ R46, R44, -1.4426950216293334961 ;  /* 0xbfb8aa3b2c2e7820 */ /* 0x000fe20000410000 */
[----:B------:R-:W-:Y:S01]  /*1ec0*/  FMUL.FTZ R10, R12, R10 ;  /* 0x0000000a0c0a7220 */ /* 0x000fe20000410000 */
[----:B------:R-:W-:-:S04]  /*1ed0*/  HADD2.F32 R12, -RZ, R13.H0_H0 ;  /* 0x2000000dff0c7230 */ /* 0x000fc80000004100 */
[----:B------:R-:W1:Y:S01]  /*1ee0*/  MUFU.EX2 R45, R45 ;  /* 0x0000002d002d7308 */ /* 0x000e620000000800 */
[----:B0-----:R-:W-:Y:S01]  /*1ef0*/  FADD.FTZ R18, R18, 1 ;  /* 0x3f80000012127421 */ /* 0x001fe20000010000 */
[----:B------:R-:W-:Y:S01]  /*1f00*/  FMUL.FTZ R11, R12, R11 ;  /* 0x0000000b0c0b7220 */ /* 0x000fe20000410000 */
[----:B------:R-:W-:-:S05]  /*1f10*/  HADD2.F32 R12, -RZ, R13.H1_H1 ;  /* 0x3000000dff0c7230 */ /* 0x000fca0000004100 */
[----:B------:R-:W0:Y:S01]  /*1f20*/  MUFU.EX2 R46, R46 ;  /* 0x0000002e002e7308 */ /* 0x000e220000000800 */
[----:B------:R-:W-:Y:S01]  /*1f30*/  FMUL.FTZ R12, R12, R47 ;  /* 0x0000002f0c0c7220 */ /* 0x000fe20000410000 */
[----:B------:R-:W-:-:S06]  /*1f40*/  HADD2.F32 R47, -RZ, R14.H1_H1 ;  /* 0x3000000eff2f7230 */ /* 0x000fcc0000004100 */
[----:B------:R3:W4:Y:S01]  /*1f50*/  MUFU.RCP R49, R18 ;  /* 0x0000001200317308 */ /* 0x0007220000001000 */
[----:B-1----:R-:W-:Y:S01]  /*1f60*/  FADD.FTZ R14, R45, 1 ;  /* 0x3f8000002d0e7421 */ /* 0x002fe20000010000 */
[----:B------:R-:W-:Y:S01]  /*1f70*/  FADD.FTZ R45, -R48, 1 ;  /* 0x3f800000302d7421 */ /* 0x000fe20000010100 */
[----:B------:R-:W-:-:S03]  /*1f80*/  FADD.FTZ R47, -R22, R47 ;  /* 0x0000002f162f7221 */ /* 0x000fc60000010100 */
[----:B------:R-:W-:Y:S01]  /*1f90*/  FFMA.FTZ R45, R19, R45, 1 ;  /* 0x3f800000132d7423 */ /* 0x000fe2000001002d */
[----:B---3--:R-:W-:Y:S01]  /*1fa0*/  FFMA.FTZ R18, R0, R56, R60 ;  /* 0x0000003800127223 */ /* 0x008fe2000001003c */
[----:B------:R-:W1:Y:S01]  /*1fb0*/  MUFU.RCP R14, R14 ;  /* 0x0000000e000e7308 */ /* 0x000e620000001000 */
[----:B0-----:R-:W-:Y:S02]  /*1fc0*/  FADD.FTZ R46, R46, 1 ;  /* 0x3f8000002e2e7421 */ /* 0x001fe40000010000 */
[----:B------:R-:W-:Y:S01]  /*1fd0*/  FMUL.FTZ R13, R18, -1.4426950216293334961 ;  /* 0xbfb8aa3b120d7820 */ /* 0x000fe20000410000 */
[----:B------:R-:W-:Y:S01]  /*1fe0*/  FMUL.FTZ R55, R2, R47 ;  /* 0x0000002f02377220 */ /* 0x000fe20000410000 */
[----:B------:R-:W-:-:S03]  /*1ff0*/  FMUL.FTZ R48, R48, R45 ;  /* 0x0000002d30307220 */ /* 0x000fc60000410000 */
[----:B------:R4:W0:Y:S01]  /*2000*/  MUFU.RCP R45, R46 ;  /* 0x0000002e002d7308 */ /* 0x0008220000001000 */
[----:B------:R-:W-:-:S07]  /*2010*/  FFMA.FTZ R19, R3, R55, R61 ;  /* 0x0000003703137223 */ /* 0x000fce000001003d */
[----:B------:R-:W3:Y:S01]  /*2020*/  MUFU.EX2 R13, R13 ;  /* 0x0000000d000d7308 */ /* 0x000ee20000000800 */
[----:B----4-:R-:W-:-:S04]  /*2030*/  FADD.FTZ R46, -R49, 1 ;  /* 0x3f800000312e7421 */ /* 0x010fc80000010100 */
[----:B------:R-:W-:Y:S01]  /*2040*/  FFMA.FTZ R46, R23, R46, 1 ;  /* 0x3f800000172e7423 */ /* 0x000fe2000001002e */
[----:B------:R-:W-:-:S03]  /*2050*/  FMUL.FTZ R23, R19, -1.4426950216293334961 ;  /* 0xbfb8aa3b13177820 */ /* 0x000fc60000410000 */
[----:B------:R-:W-:Y:S01]  /*2060*/  FMUL.FTZ R49, R49, R46 ;  /* 0x0000002e31317220 */ /* 0x000fe20000410000 */
[----:B-1----:R-:W-:Y:S02]  /*2070*/  FADD.FTZ R46, -R14, 1 ;  /* 0x3f8000000e2e7421 */ /* 0x002fe40000010100 */
[----:B------:R-:W1:Y:S02]  /*2080*/  MUFU.EX2 R23, R23 ;  /* 0x0000001700177308 */ /* 0x000e640000000800 */
[----:B------:R-:W-:Y:S01]  /*2090*/  FFMA.FTZ R46, R34, R46, 1 ;  /* 0x3f800000222e7423 */ /* 0x000fe2000001002e */
[----:B0-----:R-:W-:Y:S01]  /*20a0*/  FADD.FTZ R34, -R45, 1 ;  /* 0x3f8000002d227421 */ /* 0x001fe20000010100 */
[----:B---3--:R-:W-:-:S03]  /*20b0*/  FADD.FTZ R13, R13, 1 ;  /* 0x3f8000000d0d7421 */ /* 0x008fc60000010000 */
[----:B------:R-:W-:Y:S02]  /*20c0*/  FFMA.FTZ R44, R44, R34, 1 ;  /* 0x3f8000002c2c7423 */ /* 0x000fe40000010022 */
[----:B------:R0:W3:Y:S01]  /*20d0*/  MUFU.RCP R34, R13 ;  /* 0x0000000d00227308 */ /* 0x0000e20000001000 */
[----:B------:R-:W-:Y:S01]  /*20e0*/  FMUL.FTZ R46, R14, R46 ;  /* 0x0000002e0e2e7220 */ /* 0x000fe20000410000 */
[----:B------:R-:W-:Y:S01]  /*20f0*/  FMUL.FTZ R45, R45, R44 ;  /* 0x0000002c2d2d7220 */ /* 0x000fe20000410000 */
[--C-:B------:R-:W-:Y:S02]  /*2100*/  HADD2.F32 R14, -RZ, R16.reuse.H0_H0 ;  /* 0x20000010ff0e7230 */ /* 0x100fe40000004100 */
[----:B0-----:R-:W-:Y:S02]  /*2110*/  HADD2.F32 R13, -RZ, R15.H0_H0 ;  /* 0x2000000fff0d7230 */ /* 0x001fe40000004100 */
[----:B-1----:R-:W-:Y:S01]  /*2120*/  FADD.FTZ R44, R23, 1 ;  /* 0x3f800000172c7421 */ /* 0x002fe20000010000 */
[----:B------:R-:W-:-:S02]  /*2130*/  HADD2.F32 R23, -RZ, R16.H1_H1 ;  /* 0x30000010ff177230 */ /* 0x000fc40000004100 */
[----:B------:R-:W-:Y:S01]  /*2140*/  FADD.FTZ R13, -R22, R13 ;  /* 0x0000000d160d7221 */ /* 0x000fe20000010100 */
[----:B------:R-:W-:Y:S02]  /*2150*/  IADD3 R30, P0, R54, UR20, RZ ;  /* 0x00000014361e7c10 */ /* 0x000fe4000ff1e0ff */
[----:B------:R-:W0:Y:S01]  /*2160*/  MUFU.RCP R44, R44 ;  /* 0x0000002c002c7308 */ /* 0x000e220000001000 */
[----:B------:R-:W-:Y:S01]  /*2170*/  FMUL.FTZ R54, R2, R13 ;  /* 0x0000000d02367220 */ /* 0x000fe20000410000 */
[----:B------:R-:W-:Y:S01]  /*2180*/  FMUL.FTZ R13, R14, R48 ;  /* 0x000000300e0d7220 */ /* 0x000fe20000410000 */
[----:B------:R-:W-:Y:S02]  /*2190*/  FMUL.FTZ R14, R23, R49 ;  /* 0x00000031170e7220 */ /* 0x000fe40000410000 */
[----:B------:R-:W-:Y:S01]  /*21a0*/  FFMA.FTZ R23, R4, R54, R6 ;  /* 0x0000003604177223 */ /* 0x000fe20000010006 */
[----:B------:R-:W-:-:S03]  /*21b0*/  HADD2.F32 R16, -RZ, R17.H0_H0 ;  /* 0x20000011ff107230 */ /* 0x000fc60000004100 */
[----:B------:R-:W-:Y:S01]  /*21c0*/  FMUL.FTZ R47, R23, -1.4426950216293334961 ;  /* 0xbfb8aa3b172f7820 */ /* 0x000fe20000410000 */
[----:B------:R-:W-:Y:S01]  /*21d0*/  IADD3.X R31, R53, UR21, RZ, P0, !PT ;  /* 0x00000015351f7c10 */ /* 0x000fe200087fe4ff */
[----:B------:R-:W-:Y:S02]  /*21e0*/  HADD2.F32 R53, -RZ, R15.H1_H1 ;  /* 0x3000000fff357230 */ /* 0x000fe40000004100 */
[----:B------:R-:W-:Y:S01]  /*21f0*/  FMUL.FTZ R15, R16, R46 ;  /* 0x0000002e100f7220 */ /* 0x000fe20000410000 */
[----:B---3--:R-:W-:Y:S01]  /*2200*/  FADD.FTZ R46, -R34, 1 ;  /* 0x3f800000222e7421 */ /* 0x008fe20000010100 */
[----:B------:R-:W1:Y:S01]  /*2210*/  MUFU.EX2 R47, R47 ;  /* 0x0000002f002f7308 */ /* 0x000e620000000800 */
[----:B------:R-:W-:Y:S01]  /*2220*/  FADD.FTZ R53, -R22, R53 ;  /* 0x0000003516357221 */ /* 0x000fe20000010100 */
[----:B------:R-:W-:Y:S02]  /*2230*/  HADD2.F32 R16, -RZ, R17.H1_H1 ;  /* 0x30000011ff107230 */ /* 0x000fe40000004100 */
[----:B------:R-:W-:Y:S01]  /*2240*/  FFMA.FTZ R17, R18, R46, 1 ;  /* 0x3f80000012117423 */ /* 0x000fe2000001002e */
[----:B0-----:R-:W-:Y:S01]  /*2250*/  FADD.FTZ R18, -R44, 1 ;  /* 0x3f8000002c127421 */ /* 0x001fe20000010100 */
[----:B------:R-:W-:Y:S01]  /*2260*/  FMUL.FTZ R53, R2, R53 ;  /* 0x0000003502357220 */ /* 0x000fe20000410000 */
[--C-:B------:R-:W-:Y:S01]  /*2270*/  HADD2.F32 R51, -RZ, R20.reuse.H1_H1 ;  /* 0x30000014ff337230 */ /* 0x100fe20000004100 */
[----:B------:R-:W-:Y:S01]  /*2280*/  STL [R1+0x100], R7 ;  /* 0x0001000701007387 */ /* 0x000fe20000100800 */
[----:B------:R-:W-:Y:S01]  /*2290*/  FFMA.FTZ R18, R19, R18, 1 ;  /* 0x3f80000013127423 */ /* 0x000fe20000010012 */
[----:B------:R-:W-:-:S02]  /*22a0*/  HADD2.F32 R19, -RZ, R20.H0_H0 ;  /* 0x20000014ff137230 */ /* 0x000fc40000004100 */
[----:B------:R-:W-:Y:S01]  /*22b0*/  FFMA.FTZ R46, R5, R53, R29 ;  /* 0x00000035052e7223 */ /* 0x000fe2000001001d */
[----:B------:R-:W-:Y:S01]  /*22c0*/  FMUL.FTZ R17, R34, R17 ;  /* 0x0000001122117220 */ /* 0x000fe20000410000 */
[----:B------:R-:W-:Y:S01]  /*22d0*/  HADD2.F32 R49, -RZ, R21.H0_H0 ;  /* 0x20000015ff317230 */ /* 0x000fe20000004100 */
[----:B------:R-:W3:Y:S01]  /*22e0*/  LDG.E.64.CONSTANT R30, desc[UR12][R30.64] ;  /* 0x0000000c1e1e7981 */ /* 0x000ee2000c1e9b00 */
[----:B------:R-:W-:Y:S01]  /*22f0*/  FMUL.FTZ R34, R46, -1.4426950216293334961 ;  /* 0xbfb8aa3b2e227820 */ /* 0x000fe20000410000 */
[----:B------:R-:W-:Y:S01]  /*2300*/  FADD.FTZ R19, -R22, R19 ;  /* 0x0000001316137221 */ /* 0x000fe20000010100 */
[----:B-1----:R-:W-:-:S03]  /*2310*/  FADD.FTZ R47, R47, 1 ;  /* 0x3f8000002f2f7421 */ /* 0x002fc60000010000 */
[----:B------:R-:W-:Y:S01]  /*2320*/  FMUL.FTZ R52, R2, R19 ;  /* 0x0000001302347220 */ /* 0x000fe20000410000 */
[----:B------:R-:W0:Y:S08]  /*2330*/  MUFU.EX2 R34, R34 ;  /* 0x0000002200227308 */ /* 0x000e300000000800 */
[----:B------:R-:W1:Y:S01]  /*2340*/  MUFU.RCP R19, R47 ;  /* 0x0000002f00137308 */ /* 0x000e620000001000 */
[----:B------:R-:W-:Y:S01]  /*2350*/  FADD.FTZ R51, -R22, R51 ;  /* 0x0000003316337221 */ /* 0x000fe20000010100 */
[----:B------:R-:W-:Y:S01]  /*2360*/  FMUL.FTZ R18, R44, R18 ;  /* 0x000000122c127220 */ /* 0x000fe20000410000 */
[----:B------:R-:W-:-:S02]  /*2370*/  FFMA.FTZ R44, R0, R52, R60 ;  /* 0x00000034002c7223 */ /* 0x000fc4000001003c */
[----:B------:R-:W-:Y:S01]  /*2380*/  FMUL.FTZ R51, R2, R51 ;  /* 0x0000003302337220 */ /* 0x000fe20000410000 */
[----:B------:R-:W-:Y:S01]  /*2390*/  FMUL.FTZ R16, R16, R45 ;  /* 0x0000002d10107220 */ /* 0x000fe20000410000 */
[----:B------:R-:W-:Y:S01]  /*23a0*/  FMUL.FTZ R45, R44, -1.4426950216293334961 ;  /* 0xbfb8aa3b2c2d7820 */ /* 0x000fe20000410000 */
[----:B0-----:R-:W-:Y:S01]  /*23b0*/  FADD.FTZ R20, R34, 1 ;  /* 0x3f80000022147421 */ /* 0x001fe20000010000 */
[----:B------:R-:W-:Y:S01]  /*23c0*/  FFMA.FTZ R34, R3, R51, R61 ;  /* 0x0000003303227223 */ /* 0x000fe2000001003d */
[----:B-1----:R-:W-:-:S03]  /*23d0*/  FADD.FTZ R47, -R19, 1 ;  /* 0x3f800000132f7421 */ /* 0x002fc60000010100 */
[----:B------:R-:W0:Y:S01]  /*23e0*/  MUFU.EX2 R45, R45 ;  /* 0x0000002d002d7308 */ /* 0x000e220000000800 */
[----:B------:R-:W-:Y:S01]  /*23f0*/  FFMA.FTZ R47, R23, R47, 1 ;  /* 0x3f800000172f7423 */ /* 0x000fe2000001002f */
[----:B------:R-:W-:-:S06]  /*2400*/  FMUL.FTZ R23, R34, -1.4426950216293334961 ;  /* 0xbfb8aa3b22177820 */ /* 0x000fcc0000410000 */
[----:B------:R-:W1:Y:S08]  /*2410*/  MUFU.RCP R20, R20 ;  /* 0x0000001400147308 */ /* 0x000e700000001000 */
[----:B------:R-:W4:Y:S01]  /*2420*/  MUFU.EX2 R23, R23 ;  /* 0x0000001700177308 */ /* 0x000f220000000800 */
[----:B0-----:R-:W-:Y:S01]  /*2430*/  FADD.FTZ R45, R45, 1 ;  /* 0x3f8000002d2d7421 */ /* 0x001fe20000010000 */
[----:B------:R-:W-:-:S06]  /*2440*/  FMUL.FTZ R19, R19, R47 ;  /* 0x0000002f13137220 */ /* 0x000fcc0000410000 */
[----:B------:R-:W0:Y:S01]  /*2450*/  MUFU.RCP R45, R45 ;  /* 0x0000002d002d7308 */ /* 0x000e220000001000 */
[----:B-1----:R-:W-:-:S04]  /*2460*/  FADD.FTZ R47, -R20, 1 ;  /* 0x3f800000142f7421 */ /* 0x002fc80000010100 */
[----:B------:R-:W-:Y:S01]  /*2470*/  FFMA.FTZ R47, R46, R47, 1 ;  /* 0x3f8000002e2f7423 */ /* 0x000fe2000001002f */
[----:B----4-:R-:W-:Y:S01]  /*2480*/  FADD.FTZ R23, R23, 1 ;  /* 0x3f80000017177421 */ /* 0x010fe20000010000 */
[--C-:B------:R-:W-:Y:S02]  /*2490*/  HADD2.F32 R46, -RZ, R32.reuse.H0_H0 ;  /* 0x20000020ff2e7230 */ /* 0x100fe40000004100 */
[----:B------:R-:W-:-:S03]  /*24a0*/  HADD2.F32 R32, -RZ, R32.H1_H1 ;  /* 0x30000020ff207230 */ /* 0x000fc60000004100 */
[----:B------:R-:W1:Y:S02]  /*24b0*/  MUFU.RCP R23, R23 ;  /* 0x0000001700177308 */ /* 0x000e640000001000 */
[----:B------:R-:W-:Y:S01]  /*24c0*/  FMUL.FTZ R18, R32, R18 ;  /* 0x0000001220127220 */ /* 0x000fe20000410000 */
[----:B------:R-:W-:Y:S02]  /*24d0*/  HADD2.F32 R32, -RZ, R33.H0_H0 ;  /* 0x20000021ff207230 */ /* 0x000fe40000004100 */
[----:B------:R-:W-:-:S03]  /*24e0*/  FADD.FTZ R49, -R22, R49 ;  /* 0x0000003116317221 */ /* 0x000fc60000010100 */
[----:B------:R-:W-:Y:S01]  /*24f0*/  FMUL.FTZ R19, R32, R19 ;  /* 0x0000001320137220 */ /* 0x000fe20000410000 */
[----:B0-----:R-:W-:Y:S01]  /*2500*/  FADD.FTZ R32, -R45, 1 ;  /* 0x3f8000002d207421 */ /* 0x001fe20000010100 */
[----:B------:R-:W-:Y:S01]  /*2510*/  FMUL.FTZ R49, R2, R49 ;  /* 0x0000003102317220 */ /* 0x000fe20000410000 */
[----:B------:R-:W-:Y:S02]  /*2520*/  FMUL.FTZ R20, R20, R47 ;  /* 0x0000002f14147220 */ /* 0x000fe40000410000 */
[----:B------:R-:W-:Y:S01]  /*2530*/  FFMA.FTZ R44, R44, R32, 1 ;  /* 0x3f8000002c2c7423 */ /* 0x000fe20000010020 */
[----:B------:R-:W-:Y:S01]  /*2540*/  FFMA.FTZ R47, R4, R49, R6 ;  /* 0x00000031042f7223 */ /* 0x000fe20000010006 */
[----:B-1----:R-:W-:Y:S01]  /*2550*/  FADD.FTZ R32, -R23, 1 ;  /* 0x3f80000017207421 */ /* 0x002fe20000010100 */
[----:B------:R-:W-:-:S03]  /*2560*/  HADD2.F32 R21, -RZ, R21.H1_H1 ;  /* 0x30000015ff157230 */ /* 0x000fc60000004100 */
[----:B------:R-:W-:Y:S01]  /*2570*/  FFMA.FTZ R34, R34, R32, 1 ;  /* 0x3f80000022227423 */ /* 0x000fe20000010020 */
[----:B------:R-:W-:Y:S01]  /*2580*/  FMUL.FTZ R32, R47, -1.4426950216293334961 ;  /* 0xbfb8aa3b2f207820 */ /* 0x000fe20000410000 */
[----:B------:R-:W-:-:S05]  /*2590*/  FADD.FTZ R21, -R22, R21 ;  /* 0x0000001516157221 */ /* 0x000fca0000010100 */
[----:B------:R-:W0:Y:S01]  /*25a0*/  MUFU.EX2 R32, R32 ;  /* 0x0000002000207308 */ /* 0x000e220000000800 */
[----:B------:R-:W-:Y:S01]  /*25b0*/  FMUL.FTZ R50, R2, R21 ;  /* 0x0000001502327220 */ /* 0x000fe20000410000 */
[----:B------:R1:W-:Y:S03]  /*25c0*/  STL [R1+0xfc], R8 ;  /* 0x0000fc0801007387 */ /* 0x0003e60000100800 */
[----:B------:R-:W-:Y:S01]  /*25d0*/  FFMA.FTZ R21, R5, R50, R29 ;  /* 0x0000003205157223 */ /* 0x000fe2000001001d */
[----:B-1----:R-:W-:-:S03]  /*25e0*/  FMUL.FTZ R8, R23, R34 ;  /* 0x0000002217087220 */ /* 0x002fc60000410000 */
[----:B------:R-:W-:Y:S01]  /*25f0*/  FMUL.FTZ R23, R21, -1.4426950216293334961 ;  /* 0xbfb8aa3b15177820 */ /* 0x000fe20000410000 */
[----:B0-----:R-:W-:-:S05]  /*2600*/  FADD.FTZ R32, R32, 1 ;  /* 0x3f80000020207421 */ /* 0x001fca0000010000 */
[----:B------:R-:W0:Y:S01]  /*2610*/  MUFU.EX2 R23, R23 ;  /* 0x0000001700177308 */ /* 0x000e220000000800 */
[--C-:B--2---:R-:W-:Y:S02]  /*2620*/  HADD2.F32 R48, -RZ, R26.reuse.H0_H0 ;  /* 0x2000001aff307230 */ /* 0x104fe40000004100 */
[----:B------:R-:W-:Y:S01]  /*2630*/  FMUL.FTZ R17, R46, R17 ;  /* 0x000000112e117220 */ /* 0x000fe20000410000 */
[----:B------:R-:W-:-:S04]  /*2640*/  HADD2.F32 R46, -RZ, R26.H1_H1 ;  /* 0x3000001aff2e7230 */ /* 0x000fc80000004100 */
[----:B------:R-:W1:Y:S01]  /*2650*/  MUFU.RCP R32, R32 ;  /* 0x0000002000207308 */ /* 0x000e620000001000 */
[C---:B------:R-:W-:Y:S01]  /*2660*/  FADD.FTZ R48, -R22.reuse, R48 ;  /* 0x0000003016307221 */ /* 0x040fe20000010100 */
[----:B------:R-:W-:Y:S01]  /*2670*/  FADD.FTZ R46, -R22, R46 ;  /* 0x0000002e162e7221 */ /* 0x000fe20000010100 */
[----:B------:R2:W-:Y:S01]  /*2680*/  STL [R1+0x8], R28 ;  /* 0x0000081c01007387 */ /* 0x0005e20000100800 */
[----:B------:R-:W-:Y:S02]  /*2690*/  HADD2.F32 R33, -RZ, R33.H1_H1 ;  /* 0x30000021ff217230 */ /* 0x000fe40000004100 */
[C---:B------:R-:W-:Y:S01]  /*26a0*/  FMUL.FTZ R48, R2.reuse, R48 ;  /* 0x0000003002307220 */ /* 0x040fe20000410000 */
[----:B------:R-:W-:-:S03]  /*26b0*/  FMUL.FTZ R46, R2, R46 ;  /* 0x0000002e022e7220 */ /* 0x000fc60000410000 */
[----:B------:R-:W-:Y:S01]  /*26c0*/  FFMA.FTZ R26, R0, R48, R60 ;  /* 0x00000030001a7223 */ /* 0x000fe2000001003c */
[----:B0-----:R-:W-:Y:S01]  /*26d0*/  FADD.FTZ R23, R23, 1 ;  /* 0x3f80000017177421 */ /* 0x001fe20000010000 */
[----:B--2---:R-:W-:Y:S01]  /*26e0*/  FMUL.FTZ R28, R45, R44 ;  /* 0x0000002c2d1c7220 */ /* 0x004fe20000410000 */
[--C-:B------:R-:W-:Y:S02]  /*26f0*/  HADD2.F32 R45, -RZ, R27.reuse.H0_H0 ;  /* 0x2000001bff2d7230 */ /* 0x100fe40000004100 */
[----:B------:R-:W-:Y:S02]  /*2700*/  HADD2.F32 R27, -RZ, R27.H1_H1 ;  /* 0x3000001bff1b7230 */ /* 0x000fe40000004100 */
[----:B------:R-:W-:Y:S01]  /*2710*/  FMUL.FTZ R20, R33, R20 ;  /* 0x0000001421147220 */ /* 0x000fe20000410000 */
[----:B------:R-:W-:Y:S01]  /*2720*/  FFMA.FTZ R33, R3, R46, R61 ;  /* 0x0000002e03217223 */ /* 0x000fe2000001003d */
[----:B------:R-:W-:Y:S01]  /*2730*/  FADD.FTZ R45, -R22, R45 ;  /* 0x0000002d162d7221 */ /* 0x000fe20000010100 */
[----:B------:R-:W-:Y:S01]  /*2740*/  FMUL.FTZ R60, R26, -1.4426950216293334961 ;  /* 0xbfb8aa3b1a3c7820 */ /* 0x000fe20000410000 */
[----:B------:R-:W-:Y:S01]  /*2750*/  FADD.FTZ R27, -R22, R27 ;  /* 0x0000001b161b7221 */ /* 0x000fe20000010100 */
[----:B------:R0:W-:Y:S01]  /*2760*/  MUFU.RCP R61, R23 ;  /* 0x00000017003d7308 */ /* 0x0001e20000001000 */
[----:B-1----:R-:W-:Y:S01]  /*2770*/  FADD.FTZ R22, -R32, 1 ;  /* 0x3f80000020167421 */ /* 0x002fe20000010100 */
[C---:B------:R-:W-:Y:S01]  /*2780*/  FMUL.FTZ R45, R2.reuse, R45 ;  /* 0x0000002d022d7220 */ /* 0x040fe20000410000 */
[----:B------:R-:W-:-:S02]  /*2790*/  FMUL.FTZ R44, R2, R27 ;  /* 0x0000001b022c7220 */ /* 0x000fc40000410000 */
[----:B------:R-:W-:Y:S01]  /*27a0*/  FFMA.FTZ R47, R47, R22, 1 ;  /* 0x3f8000002f2f7423 */ /* 0x000fe20000010016 */
[----:B------:R-:W-:Y:S02]  /*27b0*/  FMUL.FTZ R22, R33, -1.4426950216293334961 ;  /* 0xbfb8aa3b21167820 */ /* 0x000fe40000410000 */
[----:B------:R-:W1:Y:S01]  /*27c0*/  MUFU.EX2 R60, R60 ;  /* 0x0000003c003c7308 */ /* 0x000e620000000800 */
[----:B------:R-:W-:Y:S01]  /*27d0*/  FFMA.FTZ R34, R4, R45, R6 ;  /* 0x0000002d04227223 */ /* 0x000fe20000010006 */
[----:B------:R-:W-:Y:S01]  /*27e0*/  FFMA.FTZ R27, R5, R44, R29 ;  /* 0x0000002c051b7223 */ /* 0x000fe2000001001d */
[----:B------:R-:W-:Y:S01]  /*27f0*/  FMUL.FTZ R47, R32, R47 ;  /* 0x0000002f202f7220 */ /* 0x000fe20000410000 */
[----:B------:R-:W2:Y:S01]  /*2800*/  LDL.LU R6, [R1+0x114] ;  /* 0x0001140001067983 */ /* 0x000ea20000300800 */
[----:B0-----:R-:W-:Y:S01]  /*2810*/  FMUL.FTZ R23, R34, -1.4426950216293334961 ;  /* 0xbfb8aa3b22177820 */ /* 0x001fe20000410000 */
[----:B------:R-:W-:Y:S02]  /*2820*/  FMUL.FTZ R32, R27, -1.4426950216293334961 ;  /* 0xbfb8aa3b1b207820 */ /* 0x000fe40000410000 */
[----:B------:R-:W0:Y:S08]  /*2830*/  MUFU.EX2 R22, R22 ;  /* 0x0000001600167308 */ /* 0x000e300000000800 */
[----:B------:R4:W-:Y:S01]  /*2840*/  MUFU.EX2 R7, R32 ;  /* 0x0000002000077308 */ /* 0x0009e20000000800 */
[----:B-1----:R-:W-:-:S07]  /*2850*/  FADD.FTZ R60, R60, 1 ;  /* 0x3f8000003c3c7421 */ /* 0x002fce0000010000 */
[----:B------:R-:W1:Y:S01]  /*2860*/  MUFU.EX2 R23, R23 ;  /* 0x0000001700177308 */ /* 0x000e620000000800 */
[----:B----4-:R-:W-:-:S04]  /*2870*/  FADD.FTZ R32, -R61, 1 ;  /* 0x3f8000003d207421 */ /* 0x010fc80000010100 */
[----:B------:R-:W-:Y:S01]  /*2880*/  FFMA.FTZ R32, R21, R32, 1 ;  /* 0x3f80000015207423 */ /* 0x000fe20000010020 */
[----:B------:R4:W-:Y:S01]  /*2890*/  STL [R1+0xbc], R2 ;  /* 0x0000bc0201007387 */ /* 0x0009e20000100800 */
[----:B0-----:R-:W-:Y:S01]  /*28a0*/  FADD.FTZ R22, R22, 1 ;  /* 0x3f80000016167421 */ /* 0x001fe20000010000 */
[--C-:B------:R-:W-:Y:S02]  /*28b0*/  HADD2.F32 R21, -RZ, R24.reuse.H0_H0 ;  /* 0x20000018ff157230 */ /* 0x100fe40000004100 */
[----:B------:R-:W-:Y:S01]  /*28c0*/  HADD2.F32 R24, -RZ, R24.H1_H1 ;  /* 0x30000018ff187230 */ /* 0x000fe20000004100 */
[----:B------:R-:W2:Y:S01]  /*28d0*/  LDL R29, [R1+0x54] ;  /* 0x00005400011d7983 */ /* 0x000ea20000100800 */
[----:B----4-:R-:W-:Y:S01]  /*28e0*/  FMUL.FTZ R2, R61, R32 ;  /* 0x000000203d027220 */ /* 0x010fe20000410000 */
[----:B-1----:R-:W-:Y:S01]  /*28f0*/  FADD.FTZ R23, R23, 1 ;  /* 0x3f80000017177421 */ /* 0x002fe20000010000 */
[----:B------:R-:W0:Y:S01]  /*2900*/  MUFU.RCP R32, R60 ;  /* 0x0000003c00207308 */ /* 0x000e220000001000 */
[----:B------:R-:W4:Y:S04]  /*2910*/  LDL R39, [R1+0x44] ;  /* 0x0000440001277983 */ /* 0x000f280000100800 */
[----:B------:R-:W4:Y:S03]  /*2920*/  LDL R38, [R1+0x5c] ;  /* 0x00005c0001267983 */ /* 0x000f260000100800 */
[----:B------:R1:W0:Y:S01]  /*2930*/  MUFU.RCP R60, R22 ;  /* 0x00000016003c7308 */ /* 0x0002220000001000 */
[----:B------:R-:W4:Y:S01]  /*2940*/  LDL R36, [R1+0x58] ;  /* 0x0000580001247983 */ /* 0x000f220000100800 */
[----:B-1----:R-:W-:Y:S01]  /*2950*/  FMUL.FTZ R22, R24, R8 ;  /* 0x0000000818167220 */ /* 0x002fe20000410000 */
[----:B------:R-:W-:-:S05]  /*2960*/  HADD2.F32 R24, -RZ, R25.H0_H0 ;  /* 0x20000019ff187230 */ /* 0x000fca0000004100 */
[----:B------:R1:W0:Y:S01]  /*2970*/  MUFU.RCP R61, R23 ;  /* 0x00000017003d7308 */ /* 0x0002220000001000 */
[----:B------:R-:W-:Y:S01]  /*2980*/  FMUL.FTZ R21, R21, R28 ;  /* 0x0000001c15157220 */ /* 0x000fe20000410000 */
[----:B------:R-:W-:Y:S01]  /*2990*/  HADD2.F32 R25, -RZ, R25.H1_H1 ;  /* 0x30000019ff197230 */ /* 0x000fe20000004100 */
[----:B------:R-:W4:Y:S04]  /*29a0*/  LDL R8, [R1+0x38] ;  /* 0x0000380001087983 */ /* 0x000f280000100800 */
[----:B------:R-:W4:Y:S01]  /*29b0*/  LDL R28, [R1+0x24] ;  /* 0x00002400011c7983 */ /* 0x000f220000100800 */
[----:B-1----:R-:W-:Y:S01]  /*29c0*/  FMUL.FTZ R23, R24, R47 ;  /* 0x0000002f18177220 */ /* 0x002fe20000410000 */
[----:B0-----:R-:W-:Y:S01]  /*29d0*/  FADD.FTZ R47, -R32, 1 ;  /* 0x3f800000202f7421 */ /* 0x001fe20000010100 */
[----:B------:R-:W-:-:S02]  /*29e0*/  FADD.FTZ R24, R7, 1 ;  /* 0x3f80000007187421 */ /* 0x000fc40000010000 */
[----:B------:R-:W4:Y:S01]  /*29f0*/  LDL R7, [R1+0x48] ;  /* 0x0000480001077983 */ /* 0x000f220000100800 */
[----:B------:R-:W-:Y:S02]  /*2a00*/  FFMA.FTZ R26, R26, R47, 1 ;  /* 0x3f8000001a1a7423 */ /* 0x000fe4000001002f */
[----:B------:R0:W1:Y:S02]  /*2a10*/  MUFU.RCP R47, R24 ;  /* 0x00000018002f7308 */ /* 0x0000640000001000 */
[----:B0-----:R-:W-:-:S04]  /*2a20*/  FADD.FTZ R24, -R60, 1 ;  /* 0x3f8000003c187421 */ /* 0x001fc80000010100 */
[----:B------:R-:W-:Y:S01]  /*2a30*/  FFMA.FTZ R33, R33, R24, 1 ;  /* 0x3f80000021217423 */ /* 0x000fe20000010018 */
[----:B------:R-:W-:-:S04]  /*2a40*/  FADD.FTZ R24, -R61, 1 ;  /* 0x3f8000003d187421 */ /* 0x000fc80000010100 */
[----:B------:R-:W-:Y:S01]  /*2a50*/  FFMA.FTZ R34, R34, R24, 1 ;  /* 0x3f80000022227423 */ /* 0x000fe20000010018 */
[----:B------:R-:W-:Y:S01]  /*2a60*/  FMUL.FTZ R24, R25, R2 ;  /* 0x0000000219187220 */ /* 0x000fe20000410000 */
[----:B------:R-:W-:Y:S01]  /*2a70*/  FMUL.FTZ R25, R32, R26 ;  /* 0x0000001a20197220 */ /* 0x000fe20000410000 */
[----:B------:R-:W-:Y:S01]  /*2a80*/  FMUL.FTZ R26, R60, R33 ;  /* 0x000000213c1a7220 */ /* 0x000fe20000410000 */
[----:B------:R-:W-:Y:S01]  /*2a90*/  FMUL.FTZ R34, R61, R34 ;  /* 0x000000223d227220 */ /* 0x000fe20000410000 */
[----:B------:R-:W4:Y:S04]  /*2aa0*/  LDL R60, [R1+0x60] ;  /* 0x00006000013c7983 */ /* 0x000f280000100800 */
[----:B------:R-:W4:Y:S01]  /*2ab0*/  LDL R33, [R1+0x3c] ;  /* 0x00003c0001217983 */ /* 0x000f220000100800 */
[----:B-1----:R-:W-:-:S03]  /*2ac0*/  FADD.FTZ R32, -R47, 1 ;  /* 0x3f8000002f207421 */ /* 0x002fc60000010100 */
[----:B------:R-:W4:Y:S01]  /*2ad0*/  LDL R2, [R1+0xc] ;  /* 0x00000c0001027983 */ /* 0x000f220000100800 */
[----:B------:R-:W-:-:S03]  /*2ae0*/  FFMA.FTZ R32, R27, R32, 1 ;  /* 0x3f8000001b207423 */ /* 0x000fc60000010020 */
[----:B------:R-:W4:Y:S01]  /*2af0*/  LDL R61, [R1+0x8] ;  /* 0x00000800013d7983 */ /* 0x000f220000100800 */
[----:B------:R-:W-:-:S03]  /*2b00*/  FMUL.FTZ R47, R47, R32 ;  /* 0x000000202f2f7220 */ /* 0x000fc60000410000 */
[----:B------:R-:W4:Y:S01]  /*2b10*/  LDL R32, [R1+0x40] ;  /* 0x0000400001207983 */ /* 0x000f220000100800 */
[--C-:B---3--:R-:W-:Y:S02]  /*2b20*/  HADD2.F32 R27, -RZ, R30.reuse.H0_H0 ;  /* 0x2000001eff1b7230 */ /* 0x108fe40000004100 */
[----:B------:R-:W-:-:S03]  /*2b30*/  HADD2.F32 R30, -RZ, R30.H1_H1 ;  /* 0x3000001eff1e7230 */ /* 0x000fc60000004100 */
[----:B------:R-:W-:Y:S02]  /*2b40*/  FMUL.FTZ R25, R27, R25 ;  /* 0x000000191b197220 */ /* 0x000fe40000410000 */
[----:B------:R-:W-:Y:S01]  /*2b50*/  FMUL.FTZ R26, R30, R26 ;  /* 0x0000001a1e1a7220 */ /* 0x000fe20000410000 */
[----:B------:R-:W-:Y:S01]  /*2b60*/  FMUL.FTZ R30, R3, R43 ;  /* 0x0000002b031e7220 */ /* 0x000fe20000410000 */
[----:B--2---:R-:W-:-:S04]  /*2b70*/  FMUL.FTZ R27, R0, R6 ;  /* 0x00000006001b7220 */ /* 0x004fc80000410000 */
[----:B----4-:R-:W-:-:S04]  /*2b80*/  FFMA.FTZ R27, R60, R27, RZ ;  /* 0x0000001b3c1b7223 */ /* 0x010fc800000100ff */
[----:B------:R-:W-:Y:S01]  /*2b90*/  FFMA.FTZ R27, R33, R30, R27 ;  /* 0x0000001e211b7223 */ /* 0x000fe2000001001b */
[----:B------:R-:W-:-:S04]  /*2ba0*/  FMUL.FTZ R30, R4, R42 ;  /* 0x0000002a041e7220 */ /* 0x000fc80000410000 */
[----:B------:R-:W-:Y:S02]  /*2bb0*/  FFMA.FTZ R27, R29, R30, R27 ;  /* 0x0000001e1d1b7223 */ /* 0x000fe4000001001b */
[----:B------:R-:W2:Y:S01]  /*2bc0*/  LDL.LU R29, [R1+0x110] ;  /* 0x00011000011d7983 */ /* 0x000ea20000300800 */
[----:B------:R-:W-:-:S04]  /*2bd0*/  FMUL.FTZ R30, R5, R41 ;  /* 0x00000029051e7220 */ /* 0x000fc80000410000 */
[----:B--2---:R-:W-:Y:S01]  /*2be0*/  FFMA.FTZ R27, R29, R30, R27 ;  /* 0x0000001e1d1b7223 */ /* 0x004fe2000001001b */
[----:B------:R-:W-:-:S04]  /*2bf0*/  FMUL.FTZ R30, R0, R40 ;  /* 0x00000028001e7220 */ /* 0x000fc80000410000 */
[----:B------:R-:W-:Y:S02]  /*2c00*/  FFMA.FTZ R27, R39, R30, R27 ;  /* 0x0000001e271b7223 */ /* 0x000fe4000001001b */
[----:B------:R-:W2:Y:S02]  /*2c10*/  LDL.LU R39, [R1+0x10c] ;  /* 0x00010c0001277983 */ /* 0x000ea40000300800 */
[----:B--2---:R-:W-:-:S04]  /*2c20*/  FMUL.FTZ R30, R3, R39 ;  /* 0x00000027031e7220 */ /* 0x004fc80000410000 */
[----:B------:R-:W-:Y:S02]  /*2c30*/  FFMA.FTZ R30, R38, R30, R27 ;  /* 0x0000001e261e7223 */ /* 0x000fe4000001001b */
[----:B------:R-:W2:Y:S02]  /*2c40*/  LDL.LU R38, [R1+0x108] ;  /* 0x0001080001267983 */ /* 0x000ea40000300800 */
[----:B--2---:R-:W-:-:S04]  /*2c50*/  FMUL.FTZ R27, R4, R38 ;  /* 0x00000026041b7220 */ /* 0x004fc80000410000 */
[----:B------:R-:W-:Y:S01]  /*2c60*/  FFMA.FTZ R30, R32, R27, R30 ;  /* 0x0000001b201e7223 */ /* 0x000fe2000001001e */
[----:B------:R-:W-:-:S04]  /*2c70*/  FMUL.FTZ R32, R5, R37 ;  /* 0x0000002505207220 */ /* 0x000fc80000410000 */
[----:B------:R-:W-:Y:S02]  /*2c80*/  FFMA.FTZ R30, R36, R32, R30 ;  /* 0x00000020241e7223 */ /* 0x000fe4000001001e */
[----:B------:R-:W2:Y:S04]  /*2c90*/  LDL.LU R36, [R1+0x104] ;  /* 0x0001040001247983 */ /* 0x000ea80000300800 */
[----:B------:R-:W3:Y:S01]  /*2ca0*/  LDL R32, [R1+0x50] ;  /* 0x0000500001207983 */ /* 0x000ee20000100800 */
[----:B------:R-:W-:-:S05]  /*2cb0*/  HADD2.F32 R27, -RZ, R31.H0_H0 ;  /* 0x2000001fff1b7230 */ /* 0x000fca0000004100 */
[----:B------:R-:W-:Y:S01]  /*2cc0*/  FMUL.FTZ R27, R27, R34 ;  /* 0x000000221b1b7220 */ /* 0x000fe20000410000 */
[----:B------:R-:W-:-:S05]  /*2cd0*/  HADD2.F32 R34, -RZ, R31.H1_H1 ;  /* 0x3000001fff227230 */ /* 0x000fca0000004100 */
[----:B------:R-:W-:Y:S02]  /*2ce0*/  FMUL.FTZ R34, R34, R47 ;  /* 0x0000002f22227220 */ /* 0x000fe40000410000 */
[----:B------:R-:W4:Y:S01]  /*2cf0*/  LDL R47, [R1+0x14] ;  /* 0x00001400012f7983 */ /* 0x000f220000100800 */
[----:B--2---:R-:W-:-:S04]  /*2d00*/  FMUL.FTZ R31, R0, R36 ;  /* 0x00000024001f7220 */ /* 0x004fc80000410000 */
[----:B---3--:R-:W-:Y:S01]  /*2d10*/  FFMA.FTZ R31, R32, R31, R30 ;  /* 0x0000001f201f7223 */ /* 0x008fe2000001001e */
[----:B------:R-:W-:-:S04]  /*2d20*/  FMUL.FTZ R32, R3, R35 ;  /* 0x0000002303207220 */ /* 0x000fc80000410000 */
[----:B------:R-:W-:Y:S02]  /*2d30*/  FFMA.FTZ R31, R7, R32, R31 ;  /* 0x00000020071f7223 */ /* 0x000fe4000001001f */
[----:B------:R-:W2:Y:S01]  /*2d40*/  LDL.LU R7, [R1+0x100] ;  /* 0x0001000001077983 */ /* 0x000ea20000300800 */
[----:B------:R-:W-:Y:S01]  /*2d50*/  FFMA.FTZ R30, R0, R6, RZ ;  /* 0x00000006001e7223 */ /* 0x000fe200000100ff */
[----:B--2---:R-:W-:-:S04]  /*2d60*/  FMUL.FTZ R32, R4, R7 ;  /* 0x0000000704207220 */ /* 0x004fc80000410000 */
[----:B------:R-:W-:Y:S02]  /*2d70*/  FFMA.FTZ R32, R8, R32, R31 ;  /* 0x0000002008207223 */ /* 0x000fe4000001001f */
[----:B------:R-:W2:Y:S01]  /*2d80*/  LDL.LU R8, [R1+0xfc] ;  /* 0x0000fc0001087983 */ /* 0x000ea20000300800 */
[----:B------:R-:W-:-:S04]  /*2d90*/  FFMA.FTZ R30, R3, R43, R30 ;  /* 0x0000002b031e7223 */ /* 0x000fc8000001001e */
[----:B------:R-:W-:-:S04]  /*2da0*/  FFMA.FTZ R30, R4, R42, R30 ;  /* 0x0000002a041e7223 */ /* 0x000fc8000001001e */
[----:B------:R-:W-:-:S04]  /*2db0*/  FFMA.FTZ R30, R5, R41, R30 ;  /* 0x00000029051e7223 */ /* 0x000fc8000001001e */
[----:B------:R-:W-:Y:S01]  /*2dc0*/  FFMA.FTZ R30, R0, R40, R30 ;  /* 0x00000028001e7223 */ /* 0x000fe2000001001e */
[----:B--2---:R-:W-:-:S04]  /*2dd0*/  FMUL.FTZ R31, R5, R8 ;  /* 0x00000008051f7220 */ /* 0x004fc80000410000 */
[----:B------:R-:W-:Y:S02]  /*2de0*/  FFMA.FTZ R31, R28, R31, R32 ;  /* 0x0000001f1c1f7223 */ /* 0x000fe40000010020 */
[----:B------:R-:W2:Y:S04]  /*2df0*/  LDL.LU R28, [R1+0xf8] ;  /* 0x0000f800011c7983 */ /* 0x000ea80000300800 */
[----:B------:R0:W-:Y:S04]  /*2e00*/  STL [R1+0xec], R40 ;  /* 0x0000ec2801007387 */ /* 0x0001e80000100800 */
[----:B0-----:R-:W3:Y:S01]  /*2e10*/  LDL R40, [R1+0x20] ;  /* 0x0000200001287983 */ /* 0x001ee20000100800 */
[----:B------:R-:W-:Y:S01]  /*2e20*/  FMUL.FTZ R32, R0, R9 ;  /* 0x0000000900207220 */ /* 0x000fe20000410000 */
[----:B------:R-:W-:-:S04]  /*2e30*/  FFMA.FTZ R30, R3, R39, R30 ;  /* 0x00000027031e7223 */ /* 0x000fc8000001001e */
[----:B------:R-:W-:Y:S01]  /*2e40*/  FFMA.FTZ R30, R4, R38, R30 ;  /* 0x00000026041e7223 */ /* 0x000fe2000001001e */
[----:B------:R0:W-:Y:S03]  /*2e50*/  STL [R1+0xe8], R39 ;  /* 0x0000e82701007387 */ /* 0x0001e60000100800 */
[----:B------:R-:W-:Y:S01]  /*2e60*/  FFMA.FTZ R30, R5, R37, R30 ;  /* 0x00000025051e7223 */ /* 0x000fe2000001001e */
[----:B------:R1:W-:Y:S04]  /*2e70*/  STL [R1+0xe4], R38 ;  /* 0x0000e42601007387 */ /* 0x0003e80000100800 */
[----:B------:R1:W-:Y:S01]  /*2e80*/  STL [R1+0xe0], R37 ;  /* 0x0000e02501007387 */ /* 0x0003e20000100800 */
[----:B------:R-:W-:-:S04]  /*2e90*/  FFMA.FTZ R30, R0, R36, R30 ;  /* 0x00000024001e7223 */ /* 0x000fc8000001001e */
[----:B------:R-:W-:-:S04]  /*2ea0*/  FFMA.FTZ R30, R3, R35, R30 ;  /* 0x00000023031e7223 */ /* 0x000fc8000001001e */
[----:B------:R-:W-:-:S04]  /*2eb0*/  FFMA.FTZ R30, R4, R7, R30 ;  /* 0x00000007041e7223 */ /* 0x000fc8000001001e */
[----:B------:R-:W-:-:S04]  /*2ec0*/  FFMA.FTZ R30, R5, R8, R30 ;  /* 0x00000008051e7223 */ /* 0x000fc8000001001e */
[----:B------:R-:W-:-:S04]  /*2ed0*/  FFMA.FTZ R30, R0, R9, R30 ;  /* 0x00000009001e7223 */ /* 0x000fc8000001001e */
[----:B------:R-:W-:-:S04]  /*2ee0*/  FFMA.FTZ R30, R3, R10, R30 ;  /* 0x0000000a031e7223 */ /* 0x000fc8000001001e */
[----:B------:R-:W-:Y:S01]  /*2ef0*/  FFMA.FTZ R30, R4, R11, R30 ;  /* 0x0000000b041e7223 */ /* 0x000fe2000001001e */
[----:B---3--:R-:W-:Y:S01]  /*2f00*/  FFMA.FTZ R31, R40, R32, R31 ;  /* 0x00000020281f7223 */ /* 0x008fe2000001001f */
[----:B------:R-:W-:-:S04]  /*2f10*/  FMUL.FTZ R32, R3, R10 ;  /* 0x0000000a03207220 */ /* 0x000fc80000410000 */
[----:B----4-:R-:W-:Y:S01]  /*2f20*/  FFMA.FTZ R32, R47, R32, R31 ;  /* 0x000000202f207223 */ /* 0x010fe2000001001f */
[----:B------:R-:W-:-:S04]  /*2f30*/  FMUL.FTZ R31, R4, R11 ;  /* 0x0000000b041f7220 */ /* 0x000fc80000410000 */
[----:B--2---:R-:W-:Y:S01]  /*2f40*/  FFMA.FTZ R31, R28, R31, R32 ;  /* 0x0000001f1c1f7223 */ /* 0x004fe20000010020 */
[----:B------:R-:W-:Y:S01]  /*2f50*/  FMUL.FTZ R32, R5, R12 ;  /* 0x0000000c05207220 */ /* 0x000fe20000410000 */
[----:B------:R-:W2:Y:S04]  /*2f60*/  LDL.LU R28, [R1+0x28] ;  /* 0x00002800011c7983 */ /* 0x000ea80000300800 */
[----:B------:R-:W3:Y:S01]  /*2f70*/  LDL.LU R40, [R1+0x18] ;  /* 0x0000180001287983 */ /* 0x000ee20000300800 */
[----:B------:R-:W-:-:S03]  /*2f80*/  FFMA.FTZ R31, R2, R32, R31 ;  /* 0x00000020021f7223 */ /* 0x000fc6000001001f */
[----:B------:R-:W3:Y:S04]  /*2f90*/  LDL R47, [R1+0x54] ;  /* 0x00005400012f7983 */ /* 0x000ee80000100800 */
[----:B0-----:R-:W4:Y:S04]  /*2fa0*/  LDL R39, [R1+0x44] ;  /* 0x0000440001277983 */ /* 0x001f280000100800 */
[----:B-1----:R-:W4:Y:S04]  /*2fb0*/  LDL R38, [R1+0x5c] ;  /* 0x00005c0001267983 */ /* 0x002f280000100800 */
[----:B------:R-:W4:Y:S01]  /*2fc0*/  LDL R37, [R1+0x40] ;  /* 0x0000400001257983 */ /* 0x000f220000100800 */
[----:B------:R-:W-:-:S03]  /*2fd0*/  FMUL.FTZ R32, R0, R13 ;  /* 0x0000000d00207220 */ /* 0x000fc60000410000 */
[----:B------:R0:W-:Y:S01]  /*2fe0*/  STL [R1+0xdc], R36 ;  /* 0x0000dc2401007387 */ /* 0x0001e20000100800 */
[----:B------:R-:W-:Y:S01]  /*2ff0*/  FFMA.FTZ R32, R61, R32, R31 ;  /* 0x000000203d207223 */ /* 0x000fe2000001001f */
[----:B------:R-:W-:Y:S02]  /*3000*/  FMUL.FTZ R31, R3, R14 ;  /* 0x0000000e031f7220 */ /* 0x000fe40000410000 */
[----:B0-----:R-:W4:Y:S04]  /*3010*/  LDL R36, [R1+0x58] ;  /* 0x0000580001247983 */ /* 0x001f280000100800 */
[----:B------:R0:W-:Y:S01]  /*3020*/  STL [R1+0xd8], R35 ;  /* 0x0000d82301007387 */ /* 0x0001e20000100800 */
[----:B------:R-:W-:-:S03]  /*3030*/  FFMA.FTZ R31, R59, R31, R32 ;  /* 0x0000001f3b1f7223 */ /* 0x000fc60000010020 */
[----:B0-----:R-:W4:Y:S04]  /*3040*/  LDL R35, [R1+0x50] ;  /* 0x0000500001237983 */ /* 0x001f280000100800 */
[----:B------:R0:W-:Y:S04]  /*3050*/  STL [R1+0xc0], R2 ;  /* 0x0000c00201007387 */ /* 0x0001e80000100800 */
[----:B0-----:R-:W3:Y:S04]  /*3060*/  LDL.LU R2, [R1+0x30] ;  /* 0x0000300001027983 */ /* 0x001ee80000300800 */
[----:B------:R0:W-:Y:S04]  /*3070*/  STL [R1+0xd4], R7 ;  /* 0x0000d40701007387 */ /* 0x0001e80000100800 */
[----:B0-----:R-:W4:Y:S04]  /*3080*/  LDL R7, [R1+0x48] ;  /* 0x0000480001077983 */ /* 0x001f280000100800 */
[----:B------:R0:W-:Y:S04]  /*3090*/  STL [R1+0xc4], R61 ;  /* 0x0000c43d01007387 */ /* 0x0001e80000100800 */
[----:B0-----:R-:W4:Y:S04]  /*30a0*/  LDL.LU R61, [R1+0xa4] ;  /* 0x0000a400013d7983 */ /* 0x001f280000300800 */
[----:B------:R0:W-:Y:S04]  /*30b0*/  STL [R1+0xd0], R8 ;  /* 0x0000d00801007387 */ /* 0x0001e80000100800 */
[----:B0-----:R-:W4:Y:S04]  /*30c0*/  LDL R8, [R1+0x38] ;  /* 0x0000380001087983 */ /* 0x001f280000100800 */
[----:B------:R0:W-:Y:S04]  /*30d0*/  STL [R1+0xc8], R59 ;  /* 0x0000c83b01007387 */ /* 0x0001e80000100800 */
[----:B0-----:R-:W4:Y:S01]  /*30e0*/  LDL R59, [R1+0x20] ;  /* 0x00002000013b7983 */ /* 0x001f220000100800 */
[----:B------:R-:W-:Y:S01]  /*30f0*/  FMUL.FTZ R32, R4, R15 ;  /* 0x0000000f04207220 */ /* 0x000fe20000410000 */
[----:B------:R-:W-:-:S03]  /*3100*/  FFMA.FTZ R30, R5, R12, R30 ;  /* 0x0000000c051e7223 */ /* 0x000fc6000001001e */
[----:B------:R-:W-:Y:S01]  /*3110*/  FFMA.FTZ R31, R58, R32, R31 ;  /* 0x000000203a1f7223 */ /* 0x000fe2000001001f */
        /* <DEDUP_REMOVED lines=15> */
[----:B------:R-:W-:Y:S01]  /*3210*/  FFMA.FTZ R30, R3, R18, R30 ;  /* 0x00000012031e7223 */ /* 0x000fe2000001001e */
[----:B------:R-:W-:-:S03]  /*3220*/  FMUL.FTZ R32, R0, R21 ;  /* 0x0000001500207220 */ /* 0x000fc60000410000 */
[----:B------:R-:W-:Y:S01]  /*3230*/  FFMA.FTZ R30, R4, R19, R30 ;  /* 0x00000013041e7223 */ /* 0x000fe2000001001e */
[----:B------:R-:W-:Y:S01]  /*3240*/  FFMA.FTZ R31, R52, R32, R31 ;  /* 0x00000020341f7223 */ /* 0x000fe2000001001f */
[----:B------:R-:W-:Y:S02]  /*3250*/  FMUL.FTZ R32, R3, R22 ;  /* 0x0000001603207220 */ /* 0x000fe40000410000 */
[----:B------:R-:W-:Y:S02]  /*3260*/  FFMA.FTZ R30, R5, R20, R30 ;  /* 0x00000014051e7223 */ /* 0x000fe4000001001e */
        /* <DEDUP_REMOVED lines=11> */
[CC--:B------:R-:W-:Y:S02]  /*3320*/  FMUL.FTZ R31, R3.reuse, R26.reuse ;  /* 0x0000001a031f7220 */ /* 0x0c0fe40000410000 */
        /* <DEDUP_REMOVED lines=9> */
[----:B--2---:R-:W-:Y:S01]  /*33c0*/  FFMA.FTZ R33, R33, R43, R28 ;  /* 0x0000002b21217223 */ /* 0x004fe2000001001c */
[----:B---3--:R-:W-:-:S03]  /*33d0*/  FFMA.FTZ R60, R60, R6, R2 ;  /* 0x000000063c3c7223 */ /* 0x008fc60000010002 */
[----:B----4-:R-:W-:Y:S04]  /*33e0*/  STS.64 [R61], R30 ;  /* 0x0000001e3d007388 */ /* 0x010fe80000000a00 */
[----:B------:R0:W-:Y:S04]  /*33f0*/  STL [R1+0xcc], R59 ;  /* 0x0000cc3b01007387 */ /* 0x0001e80000100800 */
[----:B0-----:R-:W2:Y:S04]  /*3400*/  LDL R59, [R1+0x24] ;  /* 0x00002400013b7983 */ /* 0x001ea80000100800 */
[----:B------:R-:W3:Y:S04]  /*3410*/  LDL.LU R32, [R1+0x1c] ;  /* 0x00001c0001207983 */ /* 0x000ee80000300800 */
[----:B------:R-:W4:Y:S04]  /*3420*/  LDL.LU R30, [R1+0x34] ;  /* 0x00003400011e7983 */ /* 0x000f280000300800 */
[----:B------:R-:W3:Y:S04]  /*3430*/  LDL.LU R31, [R1+0x2c] ;  /* 0x00002c00011f7983 */ /* 0x000ee80000300800 */
[----:B------:R-:W4:Y:S04]  /*3440*/  LDL R61, [R1+0x14] ;  /* 0x00001400013d7983 */ /* 0x000f280000100800 */
[----:B------:R-:W3:Y:S04]  /*3450*/  LDL R2, [R1+0x10] ;  /* 0x0000100001027983 */ /* 0x000ee80000100800 */
[----:B------:R-:W2:Y:S01]  /*3460*/  LDL.LU R28, [R1+0xf4] ;  /* 0x0000f400011c7983 */ /* 0x000ea20000300800 */
[----:B------:R-:W-:-:S02]  /*3470*/  FFMA.FTZ R47, R47, R42, R40 ;  /* 0x0000002a2f2f7223 */ /* 0x000fc40000010028 */
[----:B------:R-:W0:Y:S01]  /*3480*/  S2R R40, SR_TID.X ;  /* 0x0000000000287919 */ /* 0x000e220000002100 */
[----:B------:R-:W-:Y:S01]  /*3490*/  BAR.SYNC.DEFER_BLOCKING 0x0 ;  /* 0x0000000000007b1d */ /* 0x000fe20000010000 */
[----:B0-----:R-:W-:Y:S01]  /*34a0*/  ISETP.GT.U32.AND P1, PT, R40, 0x1f, PT ;  /* 0x0000001f2800780c */ /* 0x001fe20003f24070 */
[----:B--2---:R-:W-:-:S04]  /*34b0*/  FFMA.FTZ R28, R29, R41, R28 ;  /* 0x000000291d1c7223 */ /* 0x004fc8000001001c */
[----:B------:R-:W2:Y:S04]  /*34c0*/  LDL.LU R29, [R1+0xf0] ;  /* 0x0000f000011d7983 */ /* 0x000ea80000300800 */
[----:B------:R-:W4:Y:S02]  /*34d0*/  LDL.LU R40, [R1+0xec] ;  /* 0x0000ec0001287983 */ /* 0x000f240000300800 */
[----:B----4-:R-:W-:Y:S02]  /*34e0*/  FFMA.FTZ R60, R39, R40, R60 ;  /* 0x00000028273c7223 */ /* 0x010fe4000001003c */
[----:B------:R-:W4:Y:S02]  /*34f0*/  LDL.LU R39, [R1+0xe8] ;  /* 0x0000e80001277983 */ /* 0x000f240000300800 */
[----:B----4-:R-:W-:-:S02]  /*3500*/  FFMA.FTZ R33, R38, R39, R33 ;  /* 0x0000002726217223 */ /* 0x010fc40000010021 */
[----:B------:R-:W4:Y:S02]  /*3510*/  LDL.LU R38, [R1+0xe4] ;  /* 0x0000e40001267983 */ /* 0x000f240000300800 */
[----:B----4-:R-:W-:Y:S02]  /*3520*/  FFMA.FTZ R47, R37, R38, R47 ;  /* 0x00000026252f7223 */ /* 0x010fe4000001002f */
        /* <DEDUP_REMOVED lines=10> */
[----:B------:R-:W4:Y:S01]  /*35d0*/  LDL.LU R59, [R1+0xcc] ;  /* 0x0000cc00013b7983 */ /* 0x000f220000300800 */
[----:B------:R-:W-:Y:S01]  /*35e0*/  FFMA.FTZ R33, R61, R10, R33 ;  /* 0x0000000a3d217223 */ /* 0x000fe20000010021 */
[----:B---3--:R-:W-:Y:S01]  /*35f0*/  FFMA.FTZ R47, R2, R11, R47 ;  /* 0x0000000b022f7223 */ /* 0x008fe2000001002f */
[----:B------:R-:W-:Y:S01]  /*3600*/  FADD.FTZ R30, R6, R30 ;  /* 0x0000001e061e7221 */ /* 0x000fe20000010000 */
[----:B------:R-:W-:Y:S01]  /*3610*/  FADD.FTZ R31, R43, R31 ;  /* 0x0000001f2b1f7221 */ /* 0x000fe20000010000 */
[----:B------:R-:W-:Y:S02]  /*3620*/  FADD.FTZ R32, R42, R32 ;  /* 0x000000202a207221 */ /* 0x000fe40000010000 */
[----:B------:R-:W-:Y:S01]  /*3630*/  FADD.FTZ R30, R30, R40 ;  /* 0x000000281e1e7221 */ /* 0x000fe20000010000 */
[----:B----4-:R-:W-:Y:S02]  /*3640*/  FFMA.FTZ R60, R59, R9, R60 ;  /* 0x000000093b3c7223 */ /* 0x010fe4000001003c */
[----:B------:R-:W3:Y:S04]  /*3650*/  LDL.LU R59, [R1+0xc8] ;  /* 0x0000c800013b7983 */ /* 0x000ee80000300800 */
[----:B------:R-:W4:Y:S04]  /*3660*/  LDL.LU R61, [R1+0xc4] ;  /* 0x0000c400013d7983 */ /* 0x000f280000300800 */
[----:B------:R-:W4:Y:S01]  /*3670*/  LDL.LU R2, [R1+0xc0] ;  /* 0x0000c00001027983 */ /* 0x000f220000300800 */
[----:B------:R-:W-:Y:S01]  /*3680*/  FADD.FTZ R31, R31, R39 ;  /* 0x000000271f1f7221 */ /* 0x000fe20000010000 */
[----:B------:R-:W-:Y:S01]  /*3690*/  FADD.FTZ R32, R32, R38 ;  /* 0x0000002620207221 */ /* 0x000fe20000010000 */
[----:B------:R-:W-:-:S02]  /*36a0*/  FADD.FTZ R30, R30, R36 ;  /* 0x000000241e1e7221 */ /* 0x000fc40000010000 */
[----:B------:R-:W-:Y:S01]  /*36b0*/  FADD.FTZ R31, R31, R35 ;  /* 0x000000231f1f7221 */ /* 0x000fe20000010000 */
[----:B------:R-:W-:Y:S01]  /*36c0*/  FADD.FTZ R32, R32, R7 ;  /* 0x0000000720207221 */ /* 0x000fe20000010000 */
[----:B------:R-:W-:Y:S02]  /*36d0*/  FADD.FTZ R30, R30, R9 ;  /* 0x000000091e1e7221 */ /* 0x000fe40000010000 */
[----:B------:R-:W-:Y:S01]  /*36e0*/  FADD.FTZ R31, R31, R10 ;  /* 0x0000000a1f1f7221 */ /* 0x000fe20000010000 */
[----:B------:R-:W-:Y:S01]  /*36f0*/  FADD.FTZ R32, R32, R11 ;  /* 0x0000000b20207221 */ /* 0x000fe20000010000 */
[----:B------:R-:W-:Y:S01]  /*3700*/  FADD.FTZ R30, R30, R13 ;  /* 0x0000000d1e1e7221 */ /* 0x000fe20000010000 */
[----:B------:R-:W-:Y:S01]  /*3710*/  FFMA.FTZ R47, R58, R15, R47 ;  /* 0x0000000f3a2f7223 */ /* 0x000fe2000001002f */
        /* <DEDUP_REMOVED lines=8> */
[----:B------:R-:W-:Y:S01]  /*37a0*/  UIADD3 UR9, UP0, UR11, 0x2a, URZ ;  /* 0x0000002a0b097890 */ /* 0x000fe2000ff1e03f */
[----:B------:R-:W-:Y:S01]  /*37b0*/  FADD.FTZ R31, R31, R22 ;  /* 0x000000161f1f7221 */ /* 0x000fe20000010000 */
[----:B------:R-:W-:Y:S01]  /*37c0*/  FADD.FTZ R32, R32, R23 ;  /* 0x0000001720207221 */ /* 0x000fe20000010000 */
[----:B------:R-:W-:Y:S01]  /*37d0*/  FADD.FTZ R30, R30, R25 ;  /* 0x000000191e1e7221 */ /* 0x000fe20000010000 */
[----:B--2---:R-:W-:Y:S01]  /*37e0*/  FADD.FTZ R29, R41, R29 ;  /* 0x0000001d291d7221 */ /* 0x004fe20000010000 */
[----:B------:R-:W-:Y:S01]  /*37f0*/  FFMA.FTZ R47, R45, R27, R47 ;  /* 0x0000001b2d2f7223 */ /* 0x000fe2000001002f */
[----:B------:R-:W-:Y:S01]  /*3800*/  UIADD3.X UR10, URZ, UR5, URZ, UP0, !UPT ;  /* 0x000000053f0a7290 */ /* 0x000fe200087fe43f */
[----:B------:R-:W-:Y:S01]  /*3810*/  FADD.FTZ R32, R32, R27 ;  /* 0x0000001b20207221 */ /* 0x000fe20000010000 */
[----:B------:R-:W-:Y:S01]  /*3820*/  UISETP.GE.U32.AND UP0, UPT, UR9, UR16, UPT ;  /* 0x000000100900728c */ /* 0x000fe2000bf06070 */
[----:B------:R-:W-:-:S03]  /*3830*/  FADD.FTZ R29, R29, R37 ;  /* 0x000000251d1d7221 */ /* 0x000fc60000010000 */
[----:B------:R-:W-:Y:S01]  /*3840*/  UISETP.GE.AND.EX UP0, UPT, UR10, UR7, UPT, UP0 ;  /* 0x000000070a00728c */ /* 0x000fe2000bf06300 */
[----:B------:R-:W-:-:S04]  /*3850*/  FADD.FTZ R29, R29, R8 ;  /* 0x000000081d1d7221 */ /* 0x000fc80000010000 */
[----:B------:R-:W-:Y:S01]  /*3860*/  FADD.FTZ R29, R29, R12 ;  /* 0x0000000c1d1d7221 */ /* 0x000fe20000010000 */
[----:B------:R-:W-:-:S03]  /*3870*/  PLOP3.LUT P0, PT, PT, PT, UP0, 0x80, 0x0 ;  /* 0x000000000000781c */ /* 0x000fc60003f0f008 */
[----:B------:R-:W-:-:S04]  /*3880*/  FADD.FTZ R29, R29, R16 ;  /* 0x000000101d1d7221 */ /* 0x000fc80000010000 */
[----:B------:R-:W-:-:S04]  /*3890*/  FADD.FTZ R29, R29, R20 ;  /* 0x000000141d1d7221 */ /* 0x000fc80000010000 */
[----:B------:R-:W-:-:S04]  /*38a0*/  FADD.FTZ R29, R29, R24 ;  /* 0x000000181d1d7221 */ /* 0x000fc80000010000 */
[----:B------:R-:W-:Y:S01]  /*38b0*/  FADD.FTZ R29, R29, R34 ;  /* 0x000000221d1d7221 */ /* 0x000fe20000010000 */
[----:B---3--:R-:W-:Y:S01]  /*38c0*/  FFMA.FTZ R33, R59, R14, R33 ;  /* 0x0000000e3b217223 */ /* 0x008fe20000010021 */
[----:B----4-:R-:W-:-:S04]  /*38d0*/  FFMA.FTZ R60, R61, R13, R60 ;  /* 0x0000000d3d3c7223 */ /* 0x010fc8000001003c */
[----:B------:R-:W-:Y:S01]  /*38e0*/  FFMA.FTZ R60, R56, R17, R60 ;  /* 0x00000011383c7223 */ /* 0x000fe2000001003c */
[----:B------:R-:W-:-:S03]  /*38f0*/  FFMA.FTZ R33, R55, R18, R33 ;  /* 0x0000001237217223 */ /* 0x000fc60000010021 */
[----:B------:R-:W-:Y:S01]  /*3900*/  FFMA.FTZ R60, R52, R21, R60 ;  /* 0x00000015343c7223 */ /* 0x000fe2000001003c */
[----:B------:R-:W-:-:S03]  /*3910*/  FFMA.FTZ R33, R51, R22, R33 ;  /* 0x0000001633217223 */ /* 0x000fc60000010021 */
[----:B------:R-:W-:Y:S01]  /*3920*/  FFMA.FTZ R61, R48, R25, R60 ;  /* 0x00000019303d7223 */ /* 0x000fe2000001003c */
[----:B------:R-:W-:Y:S01]  /*3930*/  FFMA.FTZ R28, R2, R12, R28 ;  /* 0x0000000c021c7223 */ /* 0x000fe2000001001c */
[----:B------:R-:W-:Y:S01]  /*3940*/  FFMA.FTZ R60, R46, R26, R33 ;  /* 0x0000001a2e3c7223 */ /* 0x000fe20000010021 */
[----:B------:R0:W5:Y:S04]  /*3950*/  LDL.LU R2, [R1+0xbc] ;  /* 0x0000bc0001027983 */ /* 0x0001680000300800 */
[----:B------:R1:W-:Y:S04]  /*3960*/  STL [R1+0x30], R61 ;  /* 0x0000303d01007387 */ /* 0x0003e80000100800 */
[----:B------:R0:W-:Y:S01]  /*3970*/  STL [R1+0x34], R30 ;  /* 0x0000341e01007387 */ /* 0x0001e20000100800 */
[----:B-1----:R-:W-:-:S03]  /*3980*/  FADD.FTZ R61, R31, R26 ;  /* 0x0000001a1f3d7221 */ /* 0x002fc60000010000 */
[----:B------:R0:W-:Y:S04]  /*3990*/  STL [R1+0x28], R60 ;  /* 0x0000283c01007387 */ /* 0x0001e80000100800 */
[----:B------:R0:W-:Y:S04]  /*39a0*/  STL [R1+0x18], R47 ;  /* 0x0000182f01007387 */ /* 0x0001e80000100800 */
[----:B------:R0:W-:Y:S04]  /*39b0*/  STL [R1+0x2c], R61 ;  /* 0x00002c3d01007387 */ /* 0x0001e80000100800 */
[----:B------:R0:W-:Y:S01]  /*39c0*/  STL [R1+0x1c], R32 ;  /* 0x00001c2001007387 */ /* 0x0001e20000100800 */
[----:B------:R-:W-:-:S04]  /*39d0*/  FFMA.FTZ R28, R57, R16, R28 ;  /* 0x00000010391c7223 */ /* 0x000fc8000001001c */
[----:B------:R-:W-:-:S04]  /*39e0*/  FFMA.FTZ R28, R53, R20, R28 ;  /* 0x00000014351c7223 */ /* 0x000fc8000001001c */
[----:B------:R-:W-:-:S04]  /*39f0*/  FFMA.FTZ R28, R50, R24, R28 ;  /* 0x00000018321c7223 */ /* 0x000fc8000001001c */
[----:B------:R-:W-:Y:S01]  /*3a00*/  FFMA.FTZ R28, R44, R34, R28 ;  /* 0x000000222c1c7223 */ /* 0x000fe2000001001c */
[----:B0-----:R-:W-:Y:S06]  /*3a10*/  @!P0 BRA `(.L_x_1980) ;  /* 0x0000000400048947 */ /* 0x001fec0003800000 */
[----:B------:R0:W-:Y:S04]  /*3a20*/  STL.64 [R1+0xc8], R4 ;  /* 0x0000c80401007387 */ /* 0x0001e80000100a00 */
[----:B0-----:R-:W2:Y:S01]  /*3a30*/  LDL R4, [R1+0x30] ;  /* 0x0000300001047983 */ /* 0x001ea20000100800 */
[----:B------:R-:W-:Y:S01]  /*3a40*/  MOV R5, R30 ;  /* 0x0000001e00057202 */ /* 0x000fe20000000f00 */
[----:B------:R-:W0:Y:S01]  /*3a50*/  S2UR UR15, SR_CgaCtaId ;  /* 0x00000000000f79c3 */ /* 0x000e220000008800 */
[----:B------:R-:W-:Y:S01]  /*3a60*/  UMOV UR5, 0x400 ;  /* 0x0000040000057882 */ /* 0x000fe20000000000 */
[----:B------:R-:W1:Y:S01]  /*3a70*/  S2R R30, SR_TID.X ;  /* 0x00000000001e7919 */ /* 0x000e620000002100 */
[----:B-----5:R3:W-:Y:S04]  /*3a80*/  STL.64 [R1+0xc0], R2 ;  /* 0x0000c00201007387 */ /* 0x0207e80000100a00 */
[----:B------:R-:W4:Y:S01]  /*3a90*/  LDL R33, [R1+0xb4] ;  /* 0x0000b40001217983 */ /* 0x000f220000100800 */
[----:B---3--:R-:W-:-:S02]  /*3aa0*/  MOV R3, R32 ;  /* 0x0000002000037202 */ /* 0x008fc40000000f00 */
[----:B------:R-:W-:Y:S01]  /*3ab0*/  MOV R2, R47 ;  /* 0x0000002f00027202 */ /* 0x000fe20000000f00 */
[----:B0-----:R-:W-:Y:S01]  /*3ac0*/  ULEA UR5, UR15, UR5, 0x18 ;  /* 0x000000050f057291 */ /* 0x001fe2000f8ec03f */
[----:B-1----:R-:W-:-:S05]  /*3ad0*/  SHF.L.U32 R31, R30, 0x1, RZ ;  /* 0x000000011e1f7819 */ /* 0x002fca00000006ff */
[----:B------:R-:W-:Y:S02]  /*3ae0*/  LEA R30, R30, UR5, 0x5 ;  /* 0x000000051e1e7c11 */ /* 0x000fe4000f8e28ff */
[----:B------:R-:W-:-:S04]  /*3af0*/  LOP3.LUT R31, R31, 0x18, RZ, 0xc0, !PT ;  /* 0x000000181f1f7812 */ /* 0x000fc800078ec0ff */
[----:B------:R-:W-:-:S05]  /*3b00*/  IADD3 R32, R30, R31, RZ ;  /* 0x0000001f1e207210 */ /* 0x000fca0007ffe0ff */
[----:B--2---:R0:W-:Y:S02]  /*3b10*/  STS.64 [R32], R4 ;  /* 0x0000000420007388 */ /* 0x0041e40000000a00 */
[----:B0-----:R-:W-:Y:S02]  /*3b20*/  LOP3.LUT R32, R31, 0x8, RZ, 0x3c, !PT ;  /* 0x000000081f207812 */ /* 0x001fe400078e3cff */
[----:B------:R0:W5:Y:S02]  /*3b30*/  LDL.LU.64 R4, [R1+0xc8] ;  /* 0x0000c80001047983 */ /* 0x0001640000300a00 */
[----:B------:R-:W-:-:S05]  /*3b40*/  IADD3 R32, R30, R32, RZ ;  /* 0x000000201e207210 */ /* 0x000fca0007ffe0ff */
[----:B------:R1:W-:Y:S02]  /*3b50*/  STS.64 [R32], R60 ;  /* 0x0000003c20007388 */ /* 0x0003e40000000a00 */
[----:B-1----:R-:W-:Y:S02]  /*3b60*/  LOP3.LUT R32, R31, 0x10, RZ, 0x3c, !PT ;  /* 0x000000101f207812 */ /* 0x002fe400078e3cff */
[----:B------:R-:W2:Y:S02]  /*3b70*/  LDL R61, [R1+0xb0] ;  /* 0x0000b000013d7983 */ /* 0x000ea40000100800 */
[----:B------:R-:W-:-:S05]  /*3b80*/  IADD3 R32, R30, R32, RZ ;  /* 0x000000201e207210 */ /* 0x000fca0007ffe0ff */
[----:B------:R1:W-:Y:S04]  /*3b90*/  STS.64 [R32], R2 ;  /* 0x0000000220007388 */ /* 0x0003e80000000a00 */
[----:B-1----:R0:W5:Y:S04]  /*3ba0*/  LDL.LU.64 R2, [R1+0xc0] ;  /* 0x0000c00001027983 */ /* 0x0021680000300a00 */
[----:B------:R-:W3:Y:S04]  /*3bb0*/  LDL R32, [R1+0xb8] ;  /* 0x0000b80001207983 */ /* 0x000ee80000100800 */
[----:B------:R-:W2:Y:S01]  /*3bc0*/  LDL R60, [R1+0xac] ;  /* 0x0000ac00013c7983 */ /* 0x000ea20000100800 */
[----:B------:R-:W1:Y:S02]  /*3bd0*/  S2R R31, SR_TID.X ;  /* 0x00000000001f7919 */ /* 0x000e640000002100 */
[----:B-1----:R-:W-:-:S04]  /*3be0*/  SHF.R.S32.HI R47, RZ, 0x1f, R31 ;  /* 0x0000001fff2f7819 */ /* 0x002fc8000001141f */
[----:B------:R-:W-:Y:S02]  /*3bf0*/  LEA.HI R47, R47, R31, RZ, 0x2 ;  /* 0x0000001f2f2f7211 */ /* 0x000fe400078f10ff */
[----:B------:R-:W-:-:S04]  /*3c00*/  SHF.L.U32 R31, R31, 0x1, RZ ;  /* 0x000000011f1f7819 */ /* 0x000fc800000006ff */
[----:B------:R-:W-:-:S04]  /*3c10*/  LOP3.LUT R31, R31, 0x18, RZ, 0xc0, !PT ;  /* 0x000000181f1f7812 */ /* 0x000fc800078ec0ff */
[----:B------:R-:W-:-:S04]  /*3c20*/  LOP3.LUT R31, R31, 0x18, RZ, 0x3c, !PT ;  /* 0x000000181f1f7812 */ /* 0x000fc800078e3cff */
[----:B------:R-:W-:-:S05]  /*3c30*/  IADD3 R31, R30, R31, RZ ;  /* 0x0000001f1e1f7210 */ /* 0x000fca0007ffe0ff */
[----:B------:R-:W-:Y:S01]  /*3c40*/  STS.64 [R31], R28 ;  /* 0x0000001c1f007388 */ /* 0x000fe20000000a00 */
[----:B------:R-:W-:-:S04]  /*3c50*/  SHF.R.S32.HI R47, RZ, 0x2, R47 ;  /* 0x00000002ff2f7819 */ /* 0x000fc8000001142f */
[----:B------:R-:W-:Y:S01]  /*3c60*/  LEA R47, R47, UR5, 0x5 ;  /* 0x000000052f2f7c11 */ /* 0x000fe2000f8e28ff */
[----:B------:R-:W-:-:S04]  /*3c70*/  USHF.R.U32.HI UR5, URZ, 0x1, UR6 ;  /* 0x000000013f057899 */ /* 0x000fc80008011606 */
[----:B------:R-:W-:-:S04]  /*3c80*/  USHF.L.U32 UR5, UR5, 0x3, URZ ;  /* 0x0000000305057899 */ /* 0x000fc8000800063f */
[----:B------:R-:W-:Y:S01]  /*3c90*/  ULOP3.LUT UR5, UR5, 0xfffffff8, UR17, 0xe2, !UPT ;  /* 0xfffffff805057892 */ /* 0x000fe2000f8ee211 */
[----:B------:R-:W-:Y:S01]  /*3ca0*/  BAR.SYNC.DEFER_BLOCKING 0x0 ;  /* 0x0000000000007b1d */ /* 0x000fe20000010000 */
[-C--:B---3--:R-:W-:Y:S02]  /*3cb0*/  LEA R30, R32, R47.reuse, 0x3 ;  /* 0x0000002f201e7211 */ /* 0x088fe400078e18ff */
[----:B----4-:R-:W-:-:S04]  /*3cc0*/  LEA R32, R33, R47, 0x3 ;  /* 0x0000002f21207211 */ /* 0x010fc800078e18ff */
[----:B------:R-:W1:Y:S04]  /*3cd0*/  LDS.64 R30, [R30] ;  /* 0x000000001e1e7984 */ /* 0x000e680000000a00 */
[----:B------:R-:W3:Y:S01]  /*3ce0*/  LDS.64 R32, [R32+0xa00] ;  /* 0x000a000020207984 */ /* 0x000ee20000000a00 */
[----:B-1----:R-:W-:Y:S01]  /*3cf0*/  FADD.FTZ R30, RZ, R30 ;  /* 0x0000001eff1e7221 */ /* 0x002fe20000010000 */
[----:B------:R-:W-:-:S03]  /*3d00*/  FADD.FTZ R31, RZ, R31 ;  /* 0x0000001fff1f7221 */ /* 0x000fc60000010000 */
[----:B---3--:R-:W-:Y:S01]  /*3d10*/  FADD.FTZ R32, R30, R32 ;  /* 0x000000201e207221 */ /* 0x008fe20000010000 */
[----:B--2---:R-:W-:Y:S01]  /*3d20*/  LEA R30, R61, R47, 0x3 ;  /* 0x0000002f3d1e7211 */ /* 0x004fe200078e18ff */
[----:B------:R-:W-:-:S05]  /*3d30*/  FADD.FTZ R33, R31, R33 ;  /* 0x000000211f217221 */ /* 0x000fca0000010000 */
[----:B------:R-:W1:Y:S02]  /*3d40*/  LDS.64 R30, [R30+0x1400] ;  /* 0x001400001e1e7984 */ /* 0x000e640000000a00 */
[----:B-1----:R-:W-:Y:S01]  /*3d50*/  FADD.FTZ R32, R32, R30 ;  /* 0x0000001e20207221 */ /* 0x002fe20000010000 */
[----:B------:R-:W-:Y:S01]  /*3d60*/  LEA R30, R60, R47, 0x3 ;  /* 0x0000002f3c1e7211 */ /* 0x000fe200078e18ff */
[----:B------:R-:W-:Y:S01]  /*3d70*/  FADD.FTZ R33, R33, R31 ;  /* 0x0000001f21217221 */ /* 0x000fe20000010000 */
[----:B------:R-:W1:Y:S04]  /*3d80*/  LDC.64 R60, c[0x0][0x260] ;  /* 0x00009800ff3c7b82 */ /* 0x000e680000000a00 */
[----:B------:R-:W2:Y:S01]  /*3d90*/  LDS.64 R30, [R30+0x1e00] ;  /* 0x001e00001e1e7984 */ /* 0x000ea20000000a00 */
[----:B------:R-:W3:Y:S01]  /*3da0*/  S2R R47, SR_TID.X ;  /* 0x00000000002f7919 */ /* 0x000ee20000002100 */
[----:B--2---:R-:W-:Y:S01]  /*3db0*/  FADD.FTZ R30, R32, R30 ;  /* 0x0000001e201e7221 */ /* 0x004fe20000010000 */
[----:B------:R-:W-:-:S05]  /*3dc0*/  MOV R32, UR5 ;  /* 0x0000000500207c02 */ /* 0x000fca0008000f00 */
[----:B---3--:R-:W-:-:S05]  /*3dd0*/  IMAD R32, R32, 0x280, R47 ;  /* 0x0000028020207824 */ /* 0x008fca00078e022f */
[----:B------:R-:W-:-:S04]  /*3de0*/  IADD3 R32, R32, UR14, RZ ;  /* 0x0000000e20207c10 */ /* 0x000fc8000fffe0ff */
[----:B------:R-:W-:Y:S01]  /*3df0*/  SHF.L.U32 R32, R32, 0x1, RZ ;  /* 0x0000000120207819 */ /* 0x000fe200000006ff */
[----:B------:R-:W-:-:S04]  /*3e00*/  FADD.FTZ R31, R33, R31 ;  /* 0x0000001f211f7221 */ /* 0x000fc80000010000 */
[----:B-1----:R-:W-:-:S05]  /*3e10*/  IMAD.WIDE.U32 R32, R32, 0x4, R60 ;  /* 0x0000000420207825 */ /* 0x002fca00078e003c */
[----:B------:R0:W-:Y:S02]  /*3e20*/  STG.E.64 desc[UR12][R32.64+0xa800], R30 ;  /* 0x00a8001e20007986 */ /* 0x0001e4000c101b0c */
.L_x_1980:
[----:B------:R-:W-:Y:S01]  /*3e30*/  BSSY B0, `(.L_x_1981) ;  /* 0x000006e000007945 */ /* 0x000fe20003800000 */
[----:B0-----:R-:W-:-:S03]  /*3e40*/  CS2R R30, SRZ ;  /* 0x00000000001e7805 */ /* 0x001fc6000001ff00 */
[----:B------:R-:W-:Y:S05]  /*3e50*/  @P1 BRA `(.L_x_1982) ;  /* 0x0000000400ac1947 */ /* 0x000fea0003800000 */
[----:B------:R-:W0:Y:S01]  /*3e60*/  S2R R33, SR_TID.X ;  /* 0x0000000000217919 */ /* 0x000e220000002100 */
[----:B------:R-:W-:Y:S01]  /*3e70*/  USHF.L.U32 UR5, UR11, 0x3, URZ ;  /* 0x000000030b057899 */ /* 0x000fe2000800063f */
[----:B------:R-:W-:Y:S01]  /*3e80*/  MOV R30, 0x28 ;  /* 0x00000028001e7802 */ /* 0x000fe20000000f00 */
[----:B------:R-:W-:Y:S02]  /*3e90*/  HFMA2.MMA R31, -RZ, RZ, 0, 2.384185791015625e-06 ;  /* 0x00000028ff1f7435 */ /* 0x000fe400000001ff */
[----:B------:R-:W-:Y:S01]  /*3ea0*/  ULOP3.LUT UR5, UR5, 0x8, URZ, 0xc0, !UPT ;  /* 0x0000000805057892 */ /* 0x000fe2000f8ec03f */
[----:B------:R-:W-:-:S05]  /*3eb0*/  HFMA2.MMA R61, -RZ, RZ, 0, 2.384185791015625e-06 ;  /* 0x00000028ff3d7435 */ /* 0x000fca00000001ff */
[C---:B0-----:R-:W-:Y:S02]  /*3ec0*/  LEA.HI R47, R33.reuse, UR5, RZ, 0x1e ;  /* 0x00000005212f7c11 */ /* 0x041fe4000f8ff0ff */
[----:B------:R-:W-:-:S03]  /*3ed0*/  SHF.L.U32 R60, R33, 0x3, RZ ;  /* 0x00000003213c7819 */ /* 0x000fc600000006ff */
[----:B------:R-:W-:Y:S01]  /*3ee0*/  IMAD R47, R47, R30, -UR14 ;  /* 0x8000000e2f2f7e24 */ /* 0x000fe2000f8e021e */
[----:B------:R-:W-:-:S04]  /*3ef0*/  LOP3.LUT R60, R60, 0x18, RZ, 0xc0, !PT ;  /* 0x000000183c3c7812 */ /* 0x000fc800078ec0ff */
        /* <DEDUP_REMOVED lines=97> */
.L_x_1982:
[----:B------:R-:W-:Y:S05]  /*4510*/  BSYNC B0 ;  /* 0x0000000000007941 */ /* 0x000fea0003800000 */
.L_x_1981:
[----:B------:R-:W0:Y:S01]  /*4520*/  SHFL.BFLY PT, R33, R30, 0x2, 0x1f ;  /* 0x0c401f001e217f89 */ /* 0x000e2200000e0000 */
[----:B------:R-:W-:Y:S03]  /*4530*/  BSSY B0, `(.L_x_1983) ;  /* 0x0000017000007945 */ /* 0x000fe60003800000 */
[----:B------:R-:W1:Y:S01]  /*4540*/  SHFL.BFLY PT, R32, R31, 0x2, 0x1f ;  /* 0x0c401f001f207f89 */ /* 0x000e6200000e0000 */
[----:B------:R-:W2:Y:S01]  /*4550*/  S2R R47, SR_TID.X ;  /* 0x00000000002f7919 */ /* 0x000ea20000002100 */
[----:B0-----:R-:W-:Y:S01]  /*4560*/  FADD.FTZ R30, R33, R30 ;  /* 0x0000001e211e7221 */ /* 0x001fe20000010000 */
[----:B-1----:R-:W-:-:S04]  /*4570*/  FADD.FTZ R31, R32, R31 ;  /* 0x0000001f201f7221 */ /* 0x002fc80000010000 */
[----:B------:R-:W0:Y:S04]  /*4580*/  SHFL.BFLY PT, R33, R30, 0x1, 0x1f ;  /* 0x0c201f001e217f89 */ /* 0x000e2800000e0000 */
[----:B------:R-:W1:Y:S01]  /*4590*/  SHFL.BFLY PT, R32, R31, 0x1, 0x1f ;  /* 0x0c201f001f207f89 */ /* 0x000e6200000e0000 */
[----:B--2---:R-:W-:Y:S01]  /*45a0*/  LOP3.LUT P1, RZ, R47, 0xffffffe3, RZ, 0xc0, !PT ;  /* 0xffffffe32fff7812 */ /* 0x004fe2000782c0ff */
[----:B0-----:R-:W-:Y:S01]  /*45b0*/  FADD.FTZ R30, R30, R33 ;  /* 0x000000211e1e7221 */ /* 0x001fe20000010000 */
[----:B-1----:R-:W-:-:S11]  /*45c0*/  FADD.FTZ R31, R31, R32 ;  /* 0x000000201f1f7221 */ /* 0x002fd60000010000 */
[----:B------:R-:W-:Y:S05]  /*45d0*/  @P1 BRA `(.L_x_1984) ;  /* 0x0000000000301947 */ /* 0x000fea0003800000 */
[----:B------:R-:W0:Y:S01]  /*45e0*/  LDC.64 R60, c[0x0][0x260] ;  /* 0x00009800ff3c7b82 */ /* 0x000e220000000a00 */
[----:B------:R-:W-:Y:S01]  /*45f0*/  SHF.R.U32.HI R33, RZ, 0x2, R47 ;  /* 0x00000002ff217819 */ /* 0x000fe2000001162f */
[----:B------:R-:W-:Y:S01]  /*4600*/  ULDC UR5, c[0x0][0x10] ;  /* 0x0000040000057ab9 */ /* 0x000fe20000000800 */
[----:B------:R-:W-:Y:S01]  /*4610*/  MOV R32, UR17 ;  /* 0x0000001100207c02 */ /* 0x000fe20008000f00 */
[----:B------:R-:W-:Y:S01]  /*4620*/  UIMAD UR5, UR5, UR4, UR6 ;  /* 0x00000004050572a4 */ /* 0x000fe2000f8e0206 */
[----:B------:R-:W-:-:S04]  /*4630*/  SHF.L.U32 R33, R33, 0x3, RZ ;  /* 0x0000000321217819 */ /* 0x000fc800000006ff */
[----:B------:R-:W-:Y:S02]  /*4640*/  LOP3.LUT R32, R33, 0xfffffff8, R32, 0xe2, !PT ;  /* 0xfffffff821207812 */ /* 0x000fe400078ee220 */
[----:B------:R-:W-:-:S04]  /*4650*/  MOV R33, UR5 ;  /* 0x0000000500217c02 */ /* 0x000fc80008000f00 */
[----:B------:R-:W-:-:S04]  /*4660*/  LEA R32, R33, R32, 0x6 ;  /* 0x0000002021207211 */ /* 0x000fc800078e30ff */
[----:B------:R-:W-:-:S05]  /*4670*/  SHF.L.U32 R32, R32, 0x1, RZ ;  /* 0x0000000120207819 */ /* 0x000fca00000006ff */
[----:B0-----:R-:W-:-:S05]  /*4680*/  IMAD.WIDE.U32 R32, R32, 0x4, R60 ;  /* 0x0000000420207825 */ /* 0x001fca00078e003c */
[----:B------:R0:W-:Y:S02]  /*4690*/  STG.E.64 desc[UR12][R32.64], R30 ;  /* 0x0000001e20007986 */ /* 0x0001e4000c101b0c */
.L_x_1984:
[----:B------:R-:W-:Y:S05]  /*46a0*/  BSYNC B0 ;  /* 0x0000000000007941 */ /* 0x000fea0003800000 */
.L_x_1983:
        /* <DEDUP_REMOVED lines=17> */
.L_x_1987:
[----:B------:R-:W2:Y:S04]  /*47c0*/  LD.E.STRONG.GPU R33, desc[UR12][R30.64] ;  /* 0x0000000c1e217980 */ /* 0x000ea8000c10f900 */
[----:B--2---:R-:W-:Y:S01]  /*47d0*/  CCTL.IVALL ;  /* 0x00000000ff00798f */ /* 0x004fe20002000000 */
[----:B------:R-:W-:Y:S05]  /*47e0*/  YIELD ;  /* 0x0000000000007946 */ /* 0x000fea0003800000 */
[----:B-----5:R-:W-:-:S04]  /*47f0*/  LOP3.LUT R33, R33, R32, RZ, 0x3c, !PT ;  /* 0x0000002021217212 */ /* 0x020fc800078e3cff */
[----:B------:R-:W-:-:S13]  /*4800*/  ISETP.GT.AND P1, PT, R33, -0x1, PT ;  /* 0xffffffff2100780c */ /* 0x000fda0003f24270 */
[----:B------:R-:W-:Y:S05]  /*4810*/  @P1 BRA `(.L_x_1987) ;  /* 0xfffffffc00e81947 */ /* 0x000fea000383ffff */
.L_x_1986:
[----:B------:R-:W-:Y:S05]  /*4820*/  WARPSYNC.ALL ;  /* 0x0000000000007948 */ /* 0x000fea0003800000 */
[----:B------:R-:W-:Y:S06]  /*4830*/  BAR.SYNC.DEFER_BLOCKING 0x0 ;  /* 0x0000000000007b1d */ /* 0x000fec0000010000 */
[----:B------:R-:W-:Y:S05]  /*4840*/  BRA `(.L_x_1988) ;  /* 0x0000000000687947 */ /* 0x000fea0003800000 */
.L_x_1985:
        /* <DEDUP_REMOVED lines=18> */
.L_x_1990:
[----:B------:R-:W2:Y:S04]  /*4970*/  LD.E.STRONG.GPU R33, desc[UR12][R30.64] ;  /* 0x0000000c1e217980 */ /* 0x000ea8000c10f900 */
[----:B--2---:R-:W-:Y:S01]  /*4980*/  CCTL.IVALL ;  /* 0x00000000ff00798f */ /* 0x004fe20002000000 */
[----:B------:R-:W-:Y:S05]  /*4990*/  YIELD ;  /* 0x0000000000007946 */ /* 0x000fea0003800000 */
[----:B-----5:R-:W-:-:S04]  /*49a0*/  LOP3.LUT R33, R33, R32, RZ, 0x3c, !PT ;  /* 0x0000002021217212 */ /* 0x020fc800078e3cff */
[----:B------:R-:W-:-:S13]  /*49b0*/  ISETP.GT.AND P1, PT, R33, -0x1, PT ;  /* 0xffffffff2100780c */ /* 0x000fda0003f24270 */
[----:B------:R-:W-:Y:S05]  /*49c0*/  @P1 BRA `(.L_x_1990) ;  /* 0xfffffffc00e81947 */ /* 0x000fea000383ffff */
.L_x_1989:
[----:B------:R-:W-:Y:S05]  /*49d0*/  WARPSYNC.ALL ;  /* 0x0000000000007948 */ /* 0x000fea0003800000 */
[----:B------:R-:W-:Y:S06]  /*49e0*/  BAR.SYNC.DEFER_BLOCKING 0x0 ;  /* 0x0000000000007b1d */ /* 0x000fec0000010000 */
.L_x_1988:
[----:B------:R-:W1:Y:S01]  /*49f0*/  S2R R60, SR_TID.X ;  /* 0x00000000003c7919 */ /* 0x000e620000002100 */
[----:B------:R-:W2:Y:S01]  /*4a00*/  LDL.LU R47, [R1+0xa8] ;  /* 0x0000a800012f7983 */ /* 0x000ea20000300800 */
[----:B0-----:R-:W-:Y:S01]  /*4a10*/  MOV R31, UR4 ;  /* 0x00000004001f7c02 */ /* 0x001fe20008000f00 */
[----:B------:R-:W0:Y:S01]  /*4a20*/  S2UR UR14, SR_CgaCtaId ;  /* 0x00000000000e79c3 */ /* 0x000e220000008800 */
[----:B------:R-:W-:Y:S01]  /*4a30*/  UMOV UR5, 0x400 ;  /* 0x0000040000057882 */ /* 0x000fe20000000000 */
[----:B------:R-:W-:Y:S01]  /*4a40*/  USHF.L.U32 UR11, UR11, 0x3, URZ ;  /* 0x000000030b0b7899 */ /* 0x000fe2000800063f */
[----:B------:R-:W-:Y:S01]  /*4a50*/  STL [R1+0xd4], R48 ;  /* 0x0000d43001007387 */ /* 0x000fe20000100800 */
[----:B-1----:R-:W-:Y:S01]  /*4a60*/  ISETP.GT.U32.AND P1, PT, R60, 0x3f, PT ;  /* 0x0000003f3c00780c */ /* 0x002fe20003f24070 */
[----:B------:R-:W-:Y:S02]  /*4a70*/  UIADD3 UR5, UR5, 0x3480, URZ ;  /* 0x0000348005057890 */ /* 0x000fe4000fffe03f */
[----:B------:R-:W-:Y:S10]  /*4a80*/  STL [R1+0xd0], R46 ;  /* 0x0000d02e01007387 */ /* 0x000ff40000100800 */
[----:B------:R-:W1:Y:S08]  /*4a90*/  @!P1 LDC R30, c[0x0][0x10] ;  /* 0x00000400ff1e9b82 */ /* 0x000e700000000800 */
[----:B------:R-:W3:Y:S01]  /*4aa0*/  @!P1 LDC.64 R32, c[0x0][0x260] ;  /* 0x00009800ff209b82 */ /* 0x000ee20000000a00 */
[----:B0-----:R-:W-:Y:S01]  /*4ab0*/  ULEA UR5, UR14, UR5, 0x18 ;  /* 0x000000050e057291 */ /* 0x001fe2000f8ec03f */
[----:B-----5:R-:W-:Y:S01]  /*4ac0*/  STL [R1+0xcc], R2 ;  /* 0x0000cc0201007387 */ /* 0x020fe20000100800 */
[----:B------:R-:W-:Y:S01]  /*4ad0*/  ULOP3.LUT UR11, UR11, 0x8, URZ, 0xc0, !UPT ;  /* 0x000000080b0b7892 */ /* 0x000fe2000f8ec03f */
[----:B------:R-:W-:-:S02]  /*4ae0*/  ULDC.64 UR14, c[0x0][0x210] ;  /* 0x00008400000e7ab9 */ /* 0x000fc40000000a00 */
[----:B------:R-:W-:Y:S04]  /*4af0*/  STL [R1+0xc8], R45 ;  /* 0x0000c82d01007387 */ /* 0x000fe80000100800 */
[----:B------:R-:W-:Y:S04]  /*4b00*/  STL [R1+0xc4], R44 ;  /* 0x0000c42c01007387 */ /* 0x000fe80000100800 */
[----:B------:R-:W-:Y:S01]  /*4b10*/  STL [R1+0xc0], R29 ;  /* 0x0000c01d01007387 */ /* 0x000fe20000100800 */
[----:B-1----:R-:W-:Y:S01]  /*4b20*/  @!P1 IMAD R30, R30, R31, UR6 ;  /* 0x000000061e1e9e24 */ /* 0x002fe2000f8e021f */
[----:B------:R-:W-:-:S02]  /*4b30*/  @!P1 LOP3.LUT R31, R60, 0x7ffffff8, RZ, 0xc0, !PT ;  /* 0x7ffffff83c1f9812 */ /* 0x000fc400078ec0ff */
[----:B------:R-:W-:Y:S02]  /*4b40*/  STL [R1+0xbc], R28 ;  /* 0x0000bc1c01007387 */ /* 0x000fe40000100800 */
[----:B------:R-:W-:Y:S02]  /*4b50*/  @!P1 LEA R30, R30, R31, 0x6 ;  /* 0x0000001f1e1e9211 */ /* 0x000fe400078e30ff */
[----:B------:R-:W-:-:S04]  /*4b60*/  @!P1 LOP3.LUT R31, R60, 0x7, RZ, 0xc0, !PT ;  /* 0x000000073c1f9812 */ /* 0x000fc800078ec0ff */
[----:B------:R-:W-:-:S04]  /*4b70*/  @!P1 IADD3 R30, R30, R31, RZ ;  /* 0x0000001f1e1e9210 */ /* 0x000fc80007ffe0ff */
[----:B------:R-:W-:-:S05]  /*4b80*/  @!P1 SHF.L.U32 R30, R30, 0x1, RZ ;  /* 0x000000011e1e9819 */ /* 0x000fca00000006ff */
[----:B---3--:R-:W-:-:S06]  /*4b90*/  @!P1 IMAD.WIDE.U32 R30, R30, 0x4, R32 ;  /* 0x000000041e1e9825 */ /* 0x008fcc00078e0020 */
[----:B------:R-:W3:Y:S01]  /*4ba0*/  @!P1 LDG.E.64 R30, desc[UR12][R30.64] ;  /* 0x0000000c1e1e9981 */ /* 0x000ee2000c1e1b00 */
[----:B------:R-:W-:-:S06]  /*4bb0*/  HFMA2.MMA R32, -RZ, RZ, 0, 0 ;  /* 0x00000000ff207435 */ /* 0x000fcc00000001ff */
[----:B---3--:R-:W-:Y:S01]  /*4bc0*/  @!P1 FADD.FTZ R32, RZ, R30 ;  /* 0x0000001eff209221 */ /* 0x008fe20000010000 */
        /* <DEDUP_REMOVED lines=14> */
[----:B0-----:R-:W-:Y:S01]  /*4cb0*/  FADD.FTZ R31, R30, R31 ;  /* 0x0000001f1e1f7221 */ /* 0x001fe20000010000 */
[----:B------:R-:W-:Y:S01]  /*4cc0*/  @!P1 FMUL.FTZ R30, R32, 9.7656251455191522837e-05 ;  /* 0x38cccccd201e9820 */ /* 0x000fe20000410000 */
[----:B------:R-:W-:Y:S02]  /*4cd0*/  @!P1 LOP3.LUT R32, R60, 0xfffffff8, RZ, 0xc0, !PT ;  /* 0xfffffff83c209812 */ /* 0x000fe400078ec0ff */
[----:B------:R-:W-:-:S05]  /*4ce0*/  @!P1 FMUL.FTZ R31, R31, 9.7656251455191522837e-05 ;  /* 0x38cccccd1f1f9820 */ /* 0x000fca0000410000 */
[----:B------:R2:W-:Y:S02]  /*4cf0*/  @!P1 STS.64 [R32+UR5], R30 ;  /* 0x0000001e20009988 */ /* 0x0005e40008000a05 */
[----:B--2---:R-:W-:Y:S02]  /*4d00*/  IADD3 R30, R47, -UR11, RZ ;  /* 0x8000000b2f1e7c10 */ /* 0x004fe4000fffe0ff */
[----:B------:R-:W2:Y:S02]  /*4d10*/  LDL.LU R47, [R1+0x60] ;  /* 0x00006000012f7983 */ /* 0x000ea40000300800 */
[----:B------:R-:W-:Y:S01]  /*4d20*/  LEA R30, R30, UR5, 0x3 ;  /* 0x000000051e1e7c11 */ /* 0x000fe2000f8e18ff */
[----:B------:R-:W-:Y:S06]  /*4d30*/  BAR.SYNC.DEFER_BLOCKING 0x0 ;  /* 0x0000000000007b1d */ /* 0x000fec0000010000 */
[----:B------:R-:W3:Y:S04]  /*4d40*/  LDL.LU R31, [R1+0x3c] ;  /* 0x00003c00011f7983 */ /* 0x000ee80000300800 */
[----:B------:R-:W4:Y:S04]  /*4d50*/  LDL.LU R48, [R1+0x54] ;  /* 0x0000540001307983 */ /* 0x000f280000300800 */
[----:B------:R-:W4:Y:S04]  /*4d60*/  LDL.LU R46, [R1+0x4c] ;  /* 0x00004c00012e7983 */ /* 0x000f280000300800 */
[----:B------:R-:W4:Y:S04]  /*4d70*/  LDL.LU R2, [R1+0x44] ;  /* 0x0000440001027983 */ /* 0x000f280000300800 */
[----:B------:R0:W1:Y:S04]  /*4d80*/  LDS.64 R32, [R30] ;  /* 0x000000001e207984 */ /* 0x0000680000000a00 */
[----:B------:R-:W4:Y:S04]  /*4d90*/  LDL.LU R45, [R1+0x5c] ;  /* 0x00005c00012d7983 */ /* 0x000f280000300800 */
[----:B------:R-:W4:Y:S04]  /*4da0*/  LDL.LU R44, [R1+0x40] ;  /* 0x00004000012c7983 */ /* 0x000f280000300800 */
[----:B------:R-:W4:Y:S04]  /*4db0*/  LDL.LU R29, [R1+0x58] ;  /* 0x00005800011d7983 */ /* 0x000f280000300800 */
[----:B------:R-:W4:Y:S04]  /*4dc0*/  LDL.LU R28, [R1+0x50] ;  /* 0x00005000011c7983 */ /* 0x000f280000300800 */
[----:B0-----:R-:W4:Y:S01]  /*4dd0*/  LDL.LU R30, [R1+0x38] ;  /* 0x00003800011e7983 */ /* 0x001f220000300800 */
[C-C-:B-1----:R-:W-:Y:S01]  /*4de0*/  FFMA.FTZ R6, R0.reuse, R6, -R32.reuse ;  /* 0x0000000600067223 */ /* 0x142fe20000010820 */
[C-C-:B------:R-:W-:Y:S01]  /*4df0*/  FFMA.FTZ R40, R0.reuse, R40, -R32.reuse ;  /* 0x0000002800287223 */ /* 0x140fe20000010820 */
[C-C-:B------:R-:W-:Y:S01]  /*4e00*/  FFMA.FTZ R36, R0.reuse, R36, -R32.reuse ;  /* 0x0000002400247223 */ /* 0x140fe20000010820 */
[C-C-:B------:R-:W-:Y:S01]  /*4e10*/  FFMA.FTZ R9, R0.reuse, R9, -R32.reuse ;  /* 0x0000000900097223 */ /* 0x140fe20000010820 */
[C-C-:B------:R-:W-:Y:S01]  /*4e20*/  FFMA.FTZ R13, R0.reuse, R13, -R32.reuse ;  /* 0x0000000d000d7223 */ /* 0x140fe20000010820 */
[C-C-:B------:R-:W-:Y:S01]  /*4e30*/  FFMA.FTZ R17, R0.reuse, R17, -R32.reuse ;  /* 0x0000001100117223 */ /* 0x140fe20000010820 */
[C-C-:B------:R-:W-:Y:S01]  /*4e40*/  FFMA.FTZ R21, R0.reuse, R21, -R32.reuse ;  /* 0x0000001500157223 */ /* 0x140fe20000010820 */
[----:B------:R-:W-:-:S02]  /*4e50*/  FFMA.FTZ R0, R0, R25, -R32 ;  /* 0x0000001900007223 */ /* 0x000fc40000010820 */
[----:B------:R-:W4:Y:S01]  /*4e60*/  LDL.LU R25, [R1+0x48] ;  /* 0x0000480001197983 */ /* 0x000f220000300800 */
[C-C-:B------:R-:W-:Y:S01]  /*4e70*/  FFMA.FTZ R41, R5.reuse, R41, -R32.reuse ;  /* 0x0000002905297223 */ /* 0x140fe20000010820 */
[C-C-:B------:R-:W-:Y:S01]  /*4e80*/  FFMA.FTZ R37, R5.reuse, R37, -R32.reuse ;  /* 0x0000002505257223 */ /* 0x140fe20000010820 */
[C-C-:B------:R-:W-:Y:S01]  /*4e90*/  FFMA.FTZ R8, R5.reuse, R8, -R32.reuse ;  /* 0x0000000805087223 */ /* 0x140fe20000010820 */
[----:B------:R-:W4:Y:S01]  /*4ea0*/  LDL.LU R61, [R1+0x24] ;  /* 0x00002400013d7983 */ /* 0x000f220000300800 */
[C-C-:B------:R-:W-:Y:S01]  /*4eb0*/  FFMA.FTZ R12, R5.reuse, R12, -R32.reuse ;  /* 0x0000000c050c7223 */ /* 0x140fe20000010820 */
[C-C-:B------:R-:W-:Y:S01]  /*4ec0*/  FFMA.FTZ R16, R5.reuse, R16, -R32.reuse ;  /* 0x0000001005107223 */ /* 0x140fe20000010820 */
[C-C-:B------:R-:W-:Y:S01]  /*4ed0*/  FFMA.FTZ R20, R5.reuse, R20, -R32.reuse ;  /* 0x0000001405147223 */ /* 0x140fe20000010820 */
[C-C-:B------:R-:W-:Y:S01]  /*4ee0*/  FFMA.FTZ R24, R5.reuse, R24, -R32.reuse ;  /* 0x0000001805187223 */ /* 0x140fe20000010820 */
[----:B------:R-:W4:Y:S01]  /*4ef0*/  LDL.LU R60, [R1+0x20] ;  /* 0x00002000013c7983 */ /* 0x000f220000300800 */
        /* <DEDUP_REMOVED lines=16> */
[----:B------:R-:W-:Y:S01]  /*5000*/  FFMA.FTZ R4, R4, R27, -R32 ;  /* 0x0000001b04047223 */ /* 0x000fe20000010820 */
[----:B--2---:R-:W-:-:S02]  /*5010*/  FFMA.FTZ R6, R47, -R33, R6 ;  /* 0x800000212f067223 */ /* 0x004fc40000010006 */
[----:B------:R-:W2:Y:S04]  /*5020*/  LDL.LU R47, [R1+0x14] ;  /* 0x00001400012f7983 */ /* 0x000ea80000300800 */
[----:B------:R-:W2:Y:S04]  /*5030*/  LDL.LU R34, [R1+0x10] ;  /* 0x0000100001227983 */ /* 0x000ea80000300800 */
[----:B------:R-:W2:Y:S01]  /*5040*/  LDL.LU R32, [R1+0xc] ;  /* 0x00000c0001207983 */ /* 0x000ea20000300800 */
[----:B---3--:R-:W-:-:S03]  /*5050*/  FFMA.FTZ R43, R31, -R33, R43 ;  /* 0x800000211f2b7223 */ /* 0x008fc6000001002b */
[----:B------:R-:W3:Y:S01]  /*5060*/  LDL.LU R31, [R1+0x8] ;  /* 0x00000800011f7983 */ /* 0x000ee20000300800 */
[----:B----4-:R-:W-:-:S03]  /*5070*/  FFMA.FTZ R42, R48, -R33, R42 ;  /* 0x80000021302a7223 */ /* 0x010fc6000001002a */
[----:B------:R-:W4:Y:S01]  /*5080*/  LDL.LU R48, [R1+0xd4] ;  /* 0x0000d40001307983 */ /* 0x000f220000300800 */
[----:B------:R-:W-:-:S03]  /*5090*/  FFMA.FTZ R41, R46, -R33, R41 ;  /* 0x800000212e297223 */ /* 0x000fc60000010029 */
        /* <DEDUP_REMOVED lines=8> */
[----:B------:R0:W5:Y:S01]  /*5120*/  LDL.LU R29, [R1+0xc0] ;  /* 0x0000c000011d7983 */ /* 0x0001620000300800 */
[----:B------:R-:W-:-:S03]  /*5130*/  FFMA.FTZ R36, R28, -R33, R36 ;  /* 0x800000211c247223 */ /* 0x000fc60000010024 */
[----:B------:R0:W5:Y:S01]  /*5140*/  LDL.LU R28, [R1+0xbc] ;  /* 0x0000bc00011c7983 */ /* 0x0001620000300800 */
[----:B------:R-:W-:-:S03]  /*5150*/  FFMA.FTZ R7, R30, -R33, R7 ;  /* 0x800000211e077223 */ /* 0x000fc60000010007 */
[----:B------:R-:W4:Y:S01]  /*5160*/  LDL.LU R30, [R1+0x78] ;  /* 0x00007800011e7983 */ /* 0x000f220000300800 */
[----:B------:R-:W-:-:S03]  /*5170*/  FFMA.FTZ R35, R25, -R33, R35 ;  /* 0x8000002119237223 */ /* 0x000fc60000010023 */
[----:B------:R-:W4:Y:S01]  /*5180*/  LDL.LU R25, [R1+0xa0] ;  /* 0x0000a00001197983 */ /* 0x000f220000300800 */
[----:B--2---:R-:W-:-:S03]  /*5190*/  FFMA.FTZ R11, R34, -R33, R11 ;  /* 0x80000021220b7223 */ /* 0x004fc6000001000b */
[----:B------:R-:W2:Y:S01]  /*51a0*/  LDL.LU R34, [R1+0x98] ;  /* 0x0000980001227983 */ /* 0x000ea20000300800 */
[----:B------:R-:W-:-:S03]  /*51b0*/  FFMA.FTZ R12, R32, -R33, R12 ;  /* 0x80000021200c7223 */ /* 0x000fc6000001000c */
[----:B------:R-:W2:Y:S01]  /*51c0*/  LDL.LU R32, [R1+0x9c] ;  /* 0x00009c0001207983 */ /* 0x000ea20000300800 */
[----:B---3--:R-:W-:-:S03]  /*51d0*/  FFMA.FTZ R13, R31, -R33, R13 ;  /* 0x800000211f0d7223 */ /* 0x008fc6000001000d */
[----:B------:R-:W3:Y:S01]  /*51e0*/  LDL.LU R31, [R1+0x90] ;  /* 0x00009000011f7983 */ /* 0x000ee20000300800 */
[-C--:B------:R-:W-:Y:S01]  /*51f0*/  FFMA.FTZ R8, R61, -R33.reuse, R8 ;  /* 0x800000213d087223 */ /* 0x080fe20000010008 */
[-C--:B------:R-:W-:Y:S01]  /*5200*/  FFMA.FTZ R9, R60, -R33.reuse, R9 ;  /* 0x800000213c097223 */ /* 0x080fe20000010009 */
[-C--:B------:R-:W-:Y:S01]  /*5210*/  FFMA.FTZ R10, R47, -R33.reuse, R10 ;  /* 0x800000212f0a7223 */ /* 0x080fe2000001000a */
[-C--:B------:R-:W-:Y:S01]  /*5220*/  FFMA.FTZ R14, R59, -R33.reuse, R14 ;  /* 0x800000213b0e7223 */ /* 0x080fe2000001000e */
[-C--:B------:R-:W-:Y:S01]  /*5230*/  FFMA.FTZ R15, R58, -R33.reuse, R15 ;  /* 0x800000213a0f7223 */ /* 0x080fe2000001000f */
[-C--:B------:R-:W-:Y:S01]  /*5240*/  FFMA.FTZ R16, R57, -R33.reuse, R16 ;  /* 0x8000002139107223 */ /* 0x080fe20000010010 */
[----:B------:R-:W-:Y:S01]  /*5250*/  FFMA.FTZ R17, R56, -R33, R17 ;  /* 0x8000002138117223 */ /* 0x000fe20000010011 */
[C---:B----4-:R-:W-:Y:S01]  /*5260*/  FMUL.FTZ R42, R2.reuse, R42 ;  /* 0x0000002a022a7220 */ /* 0x050fe20000410000 */
        /* <DEDUP_REMOVED lines=17> */
[C---:B------:R-:W-:Y:S01]  /*5380*/  FMUL.FTZ R38, R2.reuse, R38 ;  /* 0x0000002602267220 */ /* 0x040fe20000410000 */
[----:B------:R-:W-:Y:S01]  /*5390*/  FMUL.FTZ R37, R2, R37 ;  /* 0x0000002502257220 */ /* 0x000fe20000410000 */
[----:B------:R-:W-:-:S02]  /*53a0*/  IADD3 R4, P1, R30, UR14, RZ ;  /* 0x0000000e1e047c10 */ /* 0x000fc4000ff3e0ff */
[----:B------:R-:W4:Y:S01]  /*53b0*/  LDL.LU R30, [R1+0x94] ;  /* 0x00009400011e7983 */ /* 0x000f220000300800 */
[C---:B------:R-:W-:Y:S01]  /*53c0*/  FMUL.FTZ R36, R2.reuse, R36 ;  /* 0x0000002402247220 */ /* 0x040fe20000410000 */
[C---:B------:R-:W-:Y:S02]  /*53d0*/  FMUL.FTZ R35, R2.reuse, R35 ;  /* 0x0000002302237220 */ /* 0x040fe40000410000 */
[----:B------:R-:W4:Y:S01]  /*53e0*/  LDL.LU R42, [R1+0x88] ;  /* 0x00008800012a7983 */ /* 0x000f220000300800 */
        /* <DEDUP_REMOVED lines=21> */
[----:B------:R-:W-:Y:S01]  /*5540*/  IADD3.X R5, R25, UR15, RZ, P1, !PT ;  /* 0x0000000f19057c10 */ /* 0x000fe20008ffe4ff */
[----:B------:R-:W-:Y:S01]  /*5550*/  FMUL.FTZ R25, R2, R3 ;  /* 0x0000000302197220 */ /* 0x000fe20000410000 */
[----:B--2---:R-:W-:-:S02]  /*5560*/  IADD3 R2, P1, R34, UR14, RZ ;  /* 0x0000000e22027c10 */ /* 0x004fc4000ff3e0ff */
[----:B------:R-:W2:Y:S01]  /*5570*/  LDL.LU R34, [R1+0x8c] ;  /* 0x00008c0001227983 */ /* 0x000ea20000300800 */
[----:B------:R-:W-:Y:S02]  /*5580*/  F2FP.F16.F32.PACK_AB R6, R43, R6 ;  /* 0x000000062b06723e */ /* 0x000fe400000000ff */
[----:B------:R-:W-:Y:S02]  /*5590*/  PRMT R26, R41, 0x7632, R26 ;  /* 0x00007632291a7816 */ /* 0x000fe4000000001a */
[----:B------:R-:W-:Y:S02]  /*55a0*/  PRMT R3, R6, 0x7632, R3 ;  /* 0x0000763206037816 */ /* 0x000fe40000000003 */
[----:B------:R-:W-:Y:S02]  /*55b0*/  F2FP.F16.F32.PACK_AB R39, R39, R40 ;  /* 0x000000282727723e */ /* 0x000fe400000000ff */
[----:B------:R-:W-:Y:S01]  /*55c0*/  F2FP.F16.F32.PACK_AB R37, R37, R38 ;  /* 0x000000262525723e */ /* 0x000fe200000000ff */
[----:B------:R1:W-:Y:S01]  /*55d0*/  STG.E.U16 desc[UR12][R4.64+0x2], R3 ;  /* 0x0000020304007986 */ /* 0x0003e2000c10150c */
[----:B------:R-:W-:-:S03]  /*55e0*/  PRMT R27, R39, 0x7632, R27 ;  /* 0x00007632271b7816 */ /* 0x000fc6000000001b */
[----:B------:R0:W-:Y:S04]  /*55f0*/  STG.E.U16 desc[UR12][R4.64], R6 ;  /* 0x0000000604007986 */ /* 0x0001e8000c10150c */
[----:B------:R-:W-:Y:S01]  /*5600*/  STG.E.U16 desc[UR12][R4.64+0x4], R41 ;  /* 0x0000042904007986 */ /* 0x000fe2000c10150c */
[----:B-1----:R-:W-:-:S03]  /*5610*/  IADD3.X R3, R32, UR15, RZ, P1, !PT ;  /* 0x0000000f20037c10 */ /* 0x002fc60008ffe4ff */
[----:B------:R3:W-:Y:S01]  /*5620*/  STG.E.U16 desc[UR12][R4.64+0x6], R26 ;  /* 0x0000061a04007986 */ /* 0x0007e2000c10150c */
[----:B0-----:R-:W-:-:S03]  /*5630*/  PRMT R6, R37, 0x7632, R6 ;  /* 0x0000763225067816 */ /* 0x001fc60000000006 */
[----:B------:R-:W2:Y:S01]  /*5640*/  LDL.LU R32, [R1+0x80] ;  /* 0x0000800001207983 */ /* 0x000ea20000300800 */
[----:B------:R-:W-:Y:S02]  /*5650*/  F2FP.F16.F32.PACK_AB R35, R35, R36 ;  /* 0x000000242323723e */ /* 0x000fe400000000ff */
[----:B------:R-:W-:Y:S01]  /*5660*/  F2FP.F16.F32.PACK_AB R7, R8, R7 ;  /* 0x000000070807723e */ /* 0x000fe200000000ff */
[----:B------:R-:W-:Y:S01]  /*5670*/  STG.E.U16 desc[UR12][R2.64], R39 ;  /* 0x0000002702007986 */ /* 0x000fe2000c10150c */
[----:B---3--:R-:W-:-:S03]  /*5680*/  IADD3 R4, P1, R31, UR14, RZ ;  /* 0x0000000e1f047c10 */ /* 0x008fc6000ff3e0ff */
[----:B------:R0:W-:Y:S01]  /*5690*/  STG.E.U16 desc[UR12][R2.64+0x2], R27 ;  /* 0x0000021b02007986 */ /* 0x0001e2000c10150c */
[----:B------:R-:W-:-:S03]  /*56a0*/  F2FP.F16.F32.PACK_AB R9, R10, R9 ;  /* 0x000000090a09723e */ /* 0x000fc600000000ff */
[----:B------:R-:W3:Y:S01]  /*56b0*/  LDL.LU R31, [R1+0x84] ;  /* 0x00008400011f7983 */ /* 0x000ee20000300800 */
[----:B----4-:R-:W-:-:S03]  /*56c0*/  IADD3.X R5, R30, UR15, RZ, P1, !PT ;  /* 0x0000000f1e057c10 */ /* 0x010fc60008ffe4ff */
[----:B------:R-:W-:Y:S04]  /*56d0*/  STG.E.U16 desc[UR12][R2.64+0x4], R37 ;  /* 0x0000042502007986 */ /* 0x000fe8000c10150c */
[----:B------:R1:W-:Y:S01]  /*56e0*/  STG.E.U16 desc[UR12][R2.64+0x6], R6 ;  /* 0x0000060602007986 */ /* 0x0003e2000c10150c */
[----:B------:R-:W-:-:S03]  /*56f0*/  PRMT R8, R35, 0x7632, R8 ;  /* 0x0000763223087816 */ /* 0x000fc60000000008 */
[----:B------:R-:W4:Y:S01]  /*5700*/  LDL.LU R30, [R1+0x74] ;  /* 0x00007400011e7983 */ /* 0x000f220000300800 */
[----:B------:R-:W-:Y:S02]  /*5710*/  PRMT R10, R7, 0x7632, R10 ;  /* 0x00007632070a7816 */ /* 0x000fe4000000000a */
[----:B------:R-:W-:Y:S01]  /*5720*/  F2FP.F16.F32.PACK_AB R11, R12, R11 ;  /* 0x0000000b0c0b723e */ /* 0x000fe200000000ff */
[----:B0-----:R-:W4:Y:S01]  /*5730*/  LDL.LU R27, [R1+0x7c] ;  /* 0x00007c00011b7983 */ /* 0x001f220000300800 */
[----:B-1----:R-:W-:-:S03]  /*5740*/  IADD3 R2, P1, R42, UR14, RZ ;  /* 0x0000000e2a027c10 */ /* 0x002fc6000ff3e0ff */
[----:B------:R-:W4:Y:S01]  /*5750*/  LDL.LU R26, [R1+0x70] ;  /* 0x00007000011a7983 */ /* 0x000f220000300800 */
[----:B------:R-:W-:-:S03]  /*5760*/  PRMT R12, R9, 0x7632, R12 ;  /* 0x00007632090c7816 */ /* 0x000fc6000000000c */
[----:B------:R-:W-:Y:S04]  /*5770*/  STG.E.U16 desc[UR12][R4.64], R35 ;  /* 0x0000002304007986 */ /* 0x000fe8000c10150c */
[----:B------:R-:W-:Y:S04]  /*5780*/  STG.E.U16 desc[UR12][R4.64+0x2], R8 ;  /* 0x0000020804007986 */ /* 0x000fe8000c10150c */
[----:B------:R0:W-:Y:S04]  /*5790*/  STG.E.U16 desc[UR12][R4.64+0x4], R7 ;  /* 0x0000040704007986 */ /* 0x0001e8000c10150c */
[----:B------:R-:W-:Y:S01]  /*57a0*/  STG.E.U16 desc[UR12][R4.64+0x6], R10 ;  /* 0x0000060a04007986 */ /* 0x000fe2000c10150c */
[----:B0-----:R-:W-:-:S02]  /*57b0*/  PRMT R7, R11, 0x7632, R7 ;  /* 0x000076320b077816 */ /* 0x001fc40000000007 */
[----:B--2---:R-:W-:-:S05]  /*57c0*/  IADD3.X R3, R34, UR15, RZ, P1, !PT ;  /* 0x0000000f22037c10 */ /* 0x004fca0008ffe4ff */
[----:B------:R0:W-:Y:S04]  /*57d0*/  STG.E.U16 desc[UR12][R2.64+0x2], R12 ;  /* 0x0000020c02007986 */ /* 0x0001e8000c10150c */
[----:B------:R1:W-:Y:S04]  /*57e0*/  STG.E.U16 desc[UR12][R2.64+0x4], R11 ;  /* 0x0000040b02007986 */ /* 0x0003e8000c10150c */
[----:B0-----:R-:W2:Y:S04]  /*57f0*/  LDL.LU R12, [R1+0x6c] ;  /* 0x00006c00010c7983 */ /* 0x001ea80000300800 */
[----:B-1----:R-:W2:Y:S04]  /*5800*/  LDL.LU R11, [R1+0x64] ;  /* 0x00006400010b7983 */ /* 0x002ea80000300800 */
[----:B------:R-:W2:Y:S01]  /*5810*/  LDL.LU R10, [R1+0x68] ;  /* 0x00006800010a7983 */ /* 0x000ea20000300800 */
[----:B------:R-:W-:-:S02]  /*5820*/  F2FP.F16.F32.PACK_AB R13, R14, R13 ;  /* 0x0000000d0e0d723e */ /* 0x000fc400000000ff */
[----:B------:R-:W-:Y:S02]  /*5830*/  IADD3 R4, P1, R32, UR14, RZ ;  /* 0x0000000e20047c10 */ /* 0x000fe4000ff3e0ff */
[----:B------:R-:W-:Y:S01]  /*5840*/  F2FP.F16.F32.PACK_AB R15, R16, R15 ;  /* 0x0000000f100f723e */ /* 0x000fe200000000ff */
[----:B------:R-:W-:Y:S01]  /*5850*/  STG.E.U16 desc[UR12][R2.64], R9 ;  /* 0x0000000902007986 */ /* 0x000fe2000c10150c */
[----:B------:R-:W-:-:S03]  /*5860*/  PRMT R8, R13, 0x7632, R8 ;  /* 0x000076320d087816 */ /* 0x000fc60000000008 */
[----:B------:R0:W-:Y:S01]  /*5870*/  STG.E.U16 desc[UR12][R2.64+0x6], R7 ;  /* 0x0000060702007986 */ /* 0x0001e2000c10150c */
[----:B------:R-:W-:Y:S02]  /*5880*/  F2FP.F16.F32.PACK_AB R17, R18, R17 ;  /* 0x000000111211723e */ /* 0x000fe400000000ff */
[----:B------:R-:W-:Y:S02]  /*5890*/  F2FP.F16.F32.PACK_AB R19, R20, R19 ;  /* 0x000000131413723e */ /* 0x000fe400000000ff */
[----:B---3--:R-:W-:Y:S02]  /*58a0*/  IADD3.X R5, R31, UR15, RZ, P1, !PT ;  /* 0x0000000f1f057c10 */ /* 0x008fe40008ffe4ff */
[----:B0-----:R-:W-:-:S03]  /*58b0*/  PRMT R3, R15, 0x7632, R3 ;  /* 0x000076320f037816 */ /* 0x001fc60000000003 */
[----:B------:R-:W-:Y:S01]  /*58c0*/  STG.E.U16 desc[UR12][R4.64], R13 ;  /* 0x0000000d04007986 */ /* 0x000fe2000c10150c */
[----:B----4-:R-:W-:-:S03]  /*58d0*/  IADD3 R6, P1, R30, UR14, RZ ;  /* 0x0000000e1e067c10 */ /* 0x010fc6000ff3e0ff */
[----:B------:R-:W-:Y:S01]  /*58e0*/  STG.E.U16 desc[UR12][R4.64+0x2], R8 ;  /* 0x0000020804007986 */ /* 0x000fe2000c10150c */
[----:B------:R-:W-:Y:S02]  /*58f0*/  PRMT R9, R17, 0x7632, R9 ;  /* 0x0000763211097816 */ /* 0x000fe40000000009 */
[----:B------:R-:W-:Y:S01]  /*5900*/  IADD3.X R7, R27, UR15, RZ, P1, !PT ;  /* 0x0000000f1b077c10 */ /* 0x000fe20008ffe4ff */
[----:B------:R-:W-:Y:S01]  /*5910*/  STG.E.U16 desc[UR12][R4.64+0x4], R15 ;  /* 0x0000040f04007986 */ /* 0x000fe2000c10150c */
[----:B------:R-:W-:-:S03]  /*5920*/  F2FP.F16.F32.PACK_AB R21, R22, R21 ;  /* 0x000000151615723e */ /* 0x000fc600000000ff */
[----:B------:R0:W-:Y:S01]  /*5930*/  STG.E.U16 desc[UR12][R4.64+0x6], R3 ;  /* 0x0000060304007986 */ /* 0x0001e2000c10150c */
[----:B------:R-:W-:Y:S02]  /*5940*/  IADD3 R2, P1, R26, UR14, RZ ;  /* 0x0000000e1a027c10 */ /* 0x000fe4000ff3e0ff */
[----:B------:R-:W-:Y:S01]  /*5950*/  F2FP.F16.F32.PACK_AB R23, R24, R23 ;  /* 0x000000171817723e */ /* 0x000fe200000000ff */
[----:B------:R-:W-:Y:S01]  /*5960*/  STG.E.U16 desc[UR12][R6.64], R17 ;  /* 0x0000001106007986 */ /* 0x000fe2000c10150c */
[----:B0-----:R-:W-:-:S03]  /*5970*/  PRMT R5, R19, 0x7632, R5 ;  /* 0x0000763213057816 */ /* 0x001fc60000000005 */
[----:B------:R-:W-:Y:S01]  /*5980*/  STG.E.U16 desc[UR12][R6.64+0x2], R9 ;  /* 0x0000020906007986 */ /* 0x000fe2000c10150c */
[----:B------:R-:W-:-:S03]  /*5990*/  PRMT R8, R23, 0x7632, R8 ;  /* 0x0000763217087816 */ /* 0x000fc60000000008 */
[----:B------:R-:W-:Y:S01]  /*59a0*/  STG.E.U16 desc[UR12][R6.64+0x4], R19 ;  /* 0x0000041306007986 */ /* 0x000fe2000c10150c */
[----:B------:R-:W-:-:S03]  /*59b0*/  F2FP.F16.F32.PACK_AB R0, R25, R0 ;  /* 0x000000001900723e */ /* 0x000fc600000000ff */
[----:B------:R0:W-:Y:S01]  /*59c0*/  STG.E.U16 desc[UR12][R6.64+0x6], R5 ;  /* 0x0000060506007986 */ /* 0x0001e2000c10150c */
[----:B------:R-:W-:Y:S02]  /*59d0*/  F2FP.F16.F32.PACK_AB R33, R33, R45 ;  /* 0x0000002d2121723e */ /* 0x000fe400000000ff */
[----:B0-----:R-:W-:Y:S02]  /*59e0*/  PRMT R7, R21, 0x7632, R7 ;  /* 0x0000763215077816 */ /* 0x001fe40000000007 */
[----:B------:R-:W-:Y:S01]  /*59f0*/  PRMT R6, R33, 0x7632, R6 ;  /* 0x0000763221067816 */ /* 0x000fe20000000006 */
[----:B------:R-:W-:Y:S01]  /*5a00*/  ULOP3.LUT UR4, UR4, 0x1, URZ, 0x3c, !UPT ;  /* 0x0000000104047892 */ /* 0x000fe2000f8e3c3f */
[----:B------:R-:W-:Y:S01]  /*5a10*/  UMOV UR5, UR10 ;  /* 0x0000000a00057c82 */ /* 0x000fe20008000000 */
[----:B------:R-:W-:Y:S01]  /*5a20*/  UMOV UR11, UR9 ;  /* 0x00000009000b7c82 */ /* 0x000fe20008000000 */
[----:B--2---:R-:W-:Y:S02]  /*5a30*/  IADD3.X R3, R12, UR15, RZ, P1, !PT ;  /* 0x0000000f0c037c10 */ /* 0x004fe40008ffe4ff */
        /* <DEDUP_REMOVED lines=12> */
.L_x_1979:
        /* <DEDUP_REMOVED lines=56> */
.L_x_2008:
        /* <DEDUP_REMOVED lines=45> */
.L_x_1995:
[----:B------:R-:W-:Y:S05]  /*6150*/  BSYNC B1 ;  /* 0x0000000000017941 */ /* 0x000fea0003800000 */
.L_x_1994:
        /* <DEDUP_REMOVED lines=21> */
.L_x_1998:
[----:B------:R-:W2:Y:S04]  /*62b0*/  LDG.E.64 R16, desc[UR12][R14.64+-0x19000] ;  /* 0xfe70000c0e107981 */ /* 0x000ea8000c1e1b00 */
[----:B------:R-:W3:Y:S04]  /*62c0*/  LDG.E.64 R18, desc[UR12][R14.64+-0xc800] ;  /* 0xff38000c0e127981 */ /* 0x000ee8000c1e1b00 */
[----:B------:R-:W4:Y:S04]  /*62d0*/  LDG.E.64 R20, desc[UR12][R14.64] ;  /* 0x0000000c0e147981 */ /* 0x000f28000c1e1b00 */
[----:B------:R-:W4:Y:S04]  /*62e0*/  LDG.E.64 R22, desc[UR12][R14.64+0xc800] ;  /* 0x00c8000c0e167981 */ /* 0x000f28000c1e1b00 */
[----:B------:R-:W4:Y:S04]  /*62f0*/  LDG.E.64 R24, desc[UR12][R14.64+0x19000] ;  /* 0x0190000c0e187981 */ /* 0x000f28000c1e1b00 */
[----:B------:R-:W4:Y:S04]  /*6300*/  LDG.E.64 R26, desc[UR12][R14.64+0x25800] ;  /* 0x0258000c0e1a7981 */ /* 0x000f28000c1e1b00 */
[----:B-----5:R-:W4:Y:S04]  /*6310*/  LDG.E.64 R28, desc[UR12][R14.64+0x32000] ;  /* 0x0320000c0e1c7981 */ /* 0x020f28000c1e1b00 */
[----:B------:R-:W4:Y:S04]  /*6320*/  LDG.E.64 R30, desc[UR12][R14.64+0x3e800] ;  /* 0x03e8000c0e1e7981 */ /* 0x000f28000c1e1b00 */
[----:B------:R-:W4:Y:S04]  /*6330*/  LDG.E.64 R32, desc[UR12][R14.64+0x4b000] ;  /* 0x04b0000c0e207981 */ /* 0x000f28000c1e1b00 */
[----:B------:R-:W4:Y:S04]  /*6340*/  LDG.E.64 R34, desc[UR12][R14.64+0x57800] ;  /* 0x0578000c0e227981 */ /* 0x000f28000c1e1b00 */
[----:B------:R-:W4:Y:S04]  /*6350*/  LDG.E.64 R36, desc[UR12][R14.64+0x64000] ;  /* 0x0640000c0e247981 */ /* 0x000f28000c1e1b00 */
[----:B------:R-:W4:Y:S04]  /*6360*/  LDG.E.64 R38, desc[UR12][R14.64+0x70800] ;  /* 0x0708000c0e267981 */ /* 0x000f28000c1e1b00 */
[----:B------:R-:W4:Y:S04]  /*6370*/  LDG.E.64 R40, desc[UR12][R14.64+0x7d000] ;  /* 0x07d0000c0e287981 */ /* 0x000f28000c1e1b00 */
[----:B------:R-:W4:Y:S04]  /*6380*/  LDG.E.64 R42, desc[UR12][R14.64+0x89800] ;  /* 0x0898000c0e2a7981 */ /* 0x000f28000c1e1b00 */
[----:B------:R-:W4:Y:S04]  /*6390*/  LDG.E.64 R44, desc[UR12][R14.64+0x96000] ;  /* 0x0960000c0e2c7981 */ /* 0x000f28000c1e1b00 */
[----:B------:R0:W4:Y:S01]  /*63a0*/  LDG.E.64 R46, desc[UR12][R14.64+0xa2800] ;  /* 0x0a28000c0e2e7981 */ /* 0x000122000c1e1b00 */
        /* <DEDUP_REMOVED lines=39> */
.L_x_1997:
[----:B------:R-:W-:Y:S05]  /*6620*/  BSYNC B1 ;  /* 0x0000000000017941 */ /* 0x000fea0003800000 */
.L_x_1996:
        /* <DEDUP_REMOVED lines=9> */
[----:B------:R-:W4:Y:S04]  /*66c0*/  LDG.E.64 R22, desc[UR12][R14.64+0xc800] ;  /* 0x00c8000c0e167981 */ /* 0x000f28000c1e1b00 */
[----:B------:R-:W4:Y:S04]  /*66d0*/  LDG.E.64 R24, desc[UR12][R14.64+0x19000] ;  /* 0x0190000c0e187981 */ /* 0x000f28000c1e1b00 */
[----:B------:R-:W4:Y:S04]  /*66e0*/  LDG.E.64 R26, desc[UR12][R14.64+0x25800] ;  /* 0x0258000c0e1a7981 */ /* 0x000f28000c1e1b00 */
[----:B-----5:R-:W4:Y:S04]  /*66f0*/  LDG.E.64 R28, desc[UR12][R14.64+0x32000] ;  /* 0x0320000c0e1c7981 */ /* 0x020f28000c1e1b00 */
[----:B------:R0:W4:Y:S01]  /*6700*/  LDG.E.64 R30, desc[UR12][R14.64+0x3e800] ;  /* 0x03e8000c0e1e7981 */ /* 0x000122000c1e1b00 */
        /* <DEDUP_REMOVED lines=21> */
.L_x_2000:
[----:B------:R-:W-:Y:S05]  /*6860*/  BSYNC B1 ;  /* 0x0000000000017941 */ /* 0x000fea0003800000 */
.L_x_1999:
[----:B------:R-:W-:-:S04]  /*6870*/  ISETP.LT.U32.AND P1, PT, R54, R49, PT ;  /* 0x000000313600720c */ /* 0x000fc80003f21070 */
[----:B------:R-:W-:-:S13]  /*6880*/  ISETP.LT.OR.EX P0, PT, R53, R48, P0, P1 ;  /* 0x000000303500720c */ /* 0x000fda0000701710 */
[----:B------:R-:W-:Y:S05]  /*6890*/  @!P0 BRA `(.L_x_1993) ;  /* 0x0000000000308947 */ /* 0x000fea0003800000 */
[----:B------:R-:W2:Y:S04]  /*68a0*/  LDG.E.64 R16, desc[UR12][R14.64+-0x19000] ;  /* 0xfe70000c0e107981 */ /* 0x000ea8000c1e1b00 */
[----:B------:R-:W3:Y:S04]  /*68b0*/  LDG.E.64 R20, desc[UR12][R14.64+-0xc800] ;  /* 0xff38000c0e147981 */ /* 0x000ee8000c1e1b00 */
[----:B------:R-:W4:Y:S04]  /*68c0*/  LDG.E.64 R22, desc[UR12][R14.64] ;  /* 0x0000000c0e167981 */ /* 0x000f28000c1e1b00 */
[----:B------:R-:W4:Y:S01]  /*68d0*/  LDG.E.64 R24, desc[UR12][R14.64+0xc800] ;  /* 0x00c8000c0e187981 */ /* 0x000f22000c1e1b00 */
[----:B--2---:R-:W-:Y:S01]  /*68e0*/  FADD.FTZ R19, R52, R16 ;  /* 0x0000001034137221 */ /* 0x004fe20000010000 */
[----:B------:R-:W-:-:S03]  /*68f0*/  FADD.FTZ R16, R55, R17 ;  /* 0x0000001137107221 */ /* 0x000fc60000010000 */
[----:B---3--:R-:W-:Y:S01]  /*6900*/  FADD.FTZ R19, R19, R20 ;  /* 0x0000001413137221 */ /* 0x008fe20000010000 */
[----:B------:R-:W-:-:S03]  /*6910*/  FADD.FTZ R16, R16, R21 ;  /* 0x0000001510107221 */ /* 0x000fc60000010000 */
[----:B----4-:R-:W-:Y:S01]  /*6920*/  FADD.FTZ R19, R19, R22 ;  /* 0x0000001613137221 */ /* 0x010fe20000010000 */
[----:B------:R-:W-:-:S03]  /*6930*/  FADD.FTZ R16, R16, R23 ;  /* 0x0000001710107221 */ /* 0x000fc60000010000 */
[----:B------:R-:W-:Y:S01]  /*6940*/  FADD.FTZ R52, R19, R24 ;  /* 0x0000001813347221 */ /* 0x000fe20000010000 */
[----:B------:R-:W-:-:S07]  /*6950*/  FADD.FTZ R55, R16, R25 ;  /* 0x0000001910377221 */ /* 0x000fce0000010000 */
.L_x_1993:
[----:B------:R-:W-:Y:S05]  /*6960*/  BSYNC B0 ;  /* 0x0000000000007941 */ /* 0x000fea0003800000 */
.L_x_1992:
        /* <DEDUP_REMOVED lines=50> */
.L_x_2017:
        /* <DEDUP_REMOVED lines=28> */
[----:B-----5:R-:W-:Y:S01]  /*6e50*/  MOV R29, 0xffff ;  /* 0x0000ffff001d7802 */ /* 0x020fe20000000f00 */
        /* <DEDUP_REMOVED lines=17> */
.L_x_2027:
        /* <DEDUP_REMOVED lines=41> */
.L_x_2037:
[----:B--2---:R-:W-:Y:S01]  /*7200*/  FADD.FTZ R15, R14, R30 ;  /* 0x0000001e0e0f7221 */ /* 0x004fe20000010000 */
[----:B------:R-:W-:-:S04]  /*7210*/  @!P1 F2FP.F16.F32.PACK_AB R14, RZ, R24 ;  /* 0x00000018ff0e923e */ /* 0x000fc800000000ff */
[----:B------:R-:W-:Y:S01]  /*7220*/  @!P1 F2FP.F16.F32.PACK_AB R15, RZ, R15 ;  /* 0x0000000fff0f923e */ /* 0x000fe200000000ff */
[----:B------:R3:W-:Y:S03]  /*7230*/  @!P1 STG.E.U16 desc[UR12][R16.64+0x50], R14 ;  /* 0x0000500e10009986 */ /* 0x0007e6000c10150c */
[----:B------:R-:W-:Y:S02]  /*7240*/  PRMT R20, R15, 0x7610, R20 ;  /* 0x000076100f147816 */ /* 0x000fe40000000014 */
[----:B------:R-:W-:-:S03]  /*7250*/  LEA.HI R15, R56, 0x3c, RZ, 0x1c ;  /* 0x0000003c380f7811 */ /* 0x000fc600078fe0ff */
[----:B------:R3:W-:Y:S04]  /*7260*/  @!P1 STG.E.U16 desc[UR12][R18.64+0x50], R20 ;  /* 0x0000501412009986 */ /* 0x0007e8000c10150c */
.L_x_2003:
[----:B------:R-:W-:Y:S05]  /*7270*/  BSYNC B0 ;  /* 0x0000000000007941 */ /* 0x000fea0003800000 */
.L_x_2002:
        /* <DEDUP_REMOVED lines=38> */
[----:B-----5:R-:W-:Y:S02]  /*74e0*/  MOV R29, 0xffff ;  /* 0x0000ffff001d7802 */ /* 0x020fe40000000f00 */
        /* <DEDUP_REMOVED lines=22> */
[----:B------:R-:W3:Y:S01]  /*7650*/  SHFL.BFLY PT, R30, R17, 0x4, 0x101f ;  /* 0x0c901f00111e7f89 */ /* 0x000ee200000e0000 */
        /* <DEDUP_REMOVED lines=15> */
[----:B------:R-:W-:Y:S01]  /*7750*/  FADD.FTZ R14, R17, R30 ;  /* 0x0000001e110e7221 */ /* 0x000fe20000010000 */
        /* <DEDUP_REMOVED lines=16> */
[----:B------:R-:W4:Y:S01]  /*7860*/  SHFL.BFLY PT, R30, R14, 0x2, 0x101f ;  /* 0x0c501f000e1e7f89 */ /* 0x000f2200000e0000 */
        /* <DEDUP_REMOVED lines=15> */
[----:B------:R-:W-:Y:S01]  /*7960*/  FADD.FTZ R17, R14, R30 ;  /* 0x0000001e0e117221 */ /* 0x000fe20000010000 */
[----:B------:R-:W-:Y:S02]  /*7970*/  MOV R14, 0xffff ;  /* 0x0000ffff000e7802 */ /* 0x000fe40000000f00 */
[----:B------:R-:W4:Y:S04]  /*7980*/  SHFL.BFLY PT, R23, R38, 0x2, 0x101f ;  /* 0x0c501f0026177f89 */ /* 0x000f2800000e0000 */
[----:B------:R-:W4:Y:S01]  /*7990*/  SHFL.BFLY PT, R24, R37, 0x2, 0x101f ;  /* 0x0c501f0025187f89 */ /* 0x000f2200000e0000 */
[----:B0-----:R-:W-:Y:S01]  /*79a0*/  FADD.FTZ R42, R42, R41 ;  /* 0x000000292a2a7221 */ /* 0x001fe20000010000 */
[----:B------:R-:W-:-:S02]  /*79b0*/  IADD3 R41, R15, R6, RZ ;  /* 0x000000060f297210 */ /* 0x000fc40007ffe0ff */
[----:B------:R-:W0:Y:S01]  /*79c0*/  SHFL.BFLY PT, R14, R17, 0x1, 0x101f ;  /* 0x0c301f00110e7f89 */ /* 0x000e2200000e0000 */
[----:B---3--:R-:W-:Y:S01]  /*79d0*/  FADD.FTZ R16, R16, R19 ;  /* 0x0000001310107221 */ /* 0x008fe20000010000 */
[----:B-1----:R-:W-:Y:S02]  /*79e0*/  FADD.FTZ R31, R31, R20 ;  /* 0x000000141f1f7221 */ /* 0x002fe40000010000 */
[----:B------:R-:W1:Y:S02]  /*79f0*/  SHFL.BFLY PT, R43, R42, 0x2, 0x101f ;  /* 0x0c501f002a2b7f89 */ /* 0x000e6400000e0000 */
[----:B------:R-:W-:Y:S01]  /*7a00*/  @!P0 F2FP.F16.F32.PACK_AB R30, RZ, R16 ;  /* 0x00000010ff1e823e */ /* 0x000fe200000000ff */
[----:B--2---:R-:W-:Y:S01]  /*7a10*/  FADD.FTZ R35, R35, R18 ;  /* 0x0000001223237221 */ /* 0x004fe20000010000 */
[----:B------:R-:W2:Y:S01]  /*7a20*/  SHFL.BFLY PT, R32, R31, 0x2, 0x101f ;  /* 0x0c501f001f207f89 */ /* 0x000ea200000e0000 */
[----:B------:R-:W3:Y:S01]  /*7a30*/  @!P0 LDC.64 R18, c[0x0][0x220] ;  /* 0x00008800ff128b82 */ /* 0x000ee20000000a00 */
[----:B----4-:R-:W-:-:S02]  /*7a40*/  FADD.FTZ R36, R36, R21 ;  /* 0x0000001524247221 */ /* 0x010fc40000010000 */
[----:B------:R-:W4:Y:S01]  /*7a50*/  SHFL.BFLY PT, R34, R35, 0x1, 0x101f ;  /* 0x0c301f0023227f89 */ /* 0x000f2200000e0000 */
[----:B------:R-:W-:-:S03]  /*7a60*/  FADD.FTZ R38, R38, R23 ;  /* 0x0000001726267221 */ /* 0x000fc60000010000 */
[----:B------:R-:W4:Y:S01]  /*7a70*/  SHFL.BFLY PT, R33, R36, 0x1, 0x101f ;  /* 0x0c301f0024217f89 */ /* 0x000f2200000e0000 */
[----:B------:R-:W4:Y:S01]  /*7a80*/  @!P0 LDC.64 R22, c[0x0][0x220] ;  /* 0x00008800ff168b82 */ /* 0x000f220000000a00 */
[----:B------:R-:W-:Y:S02]  /*7a90*/  FADD.FTZ R37, R37, R24 ;  /* 0x0000001825257221 */ /* 0x000fe40000010000 */
[----:B------:R-:W4:Y:S01]  /*7aa0*/  SHFL.BFLY PT, R39, R38, 0x1, 0x101f ;  /* 0x0c301f0026277f89 */ /* 0x000f2200000e0000 */
[----:B0-----:R-:W-:-:S03]  /*7ab0*/  FADD.FTZ R44, R17, R14 ;  /* 0x0000000e112c7221 */ /* 0x001fc60000010000 */
[----:B------:R-:W0:Y:S01]  /*7ac0*/  SHFL.BFLY PT, R40, R37, 0x1, 0x101f ;  /* 0x0c301f0025287f89 */ /* 0x000e2200000e0000 */
[----:B------:R-:W0:Y:S01]  /*7ad0*/  @!P0 LDC.64 R24, c[0x0][0x218] ;  /* 0x00008600ff188b82 */ /* 0x000e220000000a00 */
[----:B------:R-:W-:Y:S01]  /*7ae0*/  @!P0 F2FP.F16.F32.PACK_AB R44, RZ, R44 ;  /* 0x0000002cff2c823e */ /* 0x000fe200000000ff */
[----:B-1----:R-:W-:Y:S01]  /*7af0*/  FADD.FTZ R42, R42, R43 ;  /* 0x0000002b2a2a7221 */ /* 0x002fe20000010000 */
[----:B--2---:R-:W-:-:S05]  /*7b00*/  FADD.FTZ R31, R31, R32 ;  /* 0x000000201f1f7221 */ /* 0x004fca0000010000 */
[----:B------:R-:W1:Y:S01]  /*7b10*/  @!P0 LDC.64 R20, c[0x0][0x218] ;  /* 0x00008600ff148b82 */ /* 0x000e620000000a00 */
[----:B---3--:R-:W-:-:S04]  /*7b20*/  @!P0 IMAD.WIDE R18, R41, 0x2, R18 ;  /* 0x0000000229128825 */ /* 0x008fc800078e0212 */
[----:B----4-:R-:W-:Y:S01]  /*7b30*/  FADD.FTZ R34, R35, R34 ;  /* 0x0000002223227221 */ /* 0x010fe20000010000 */
[----:B------:R-:W-:Y:S01]  /*7b40*/  MOV R35, 0xffff ;  /* 0x0000ffff00237802 */ /* 0x000fe20000000f00 */
[----:B------:R-:W-:Y:S01]  /*7b50*/  FADD.FTZ R33, R36, R33 ;  /* 0x0000002124217221 */ /* 0x000fe20000010000 */
[----:B------:R-:W2:Y:S01]  /*7b60*/  @!P0 LDC.64 R16, c[0x0][0x218] ;  /* 0x00008600ff108b82 */ /* 0x000ea20000000a00 */
[----:B------:R-:W-:-:S03]  /*7b70*/  @!P0 IMAD.WIDE R22, R41, 0x2, R22 ;  /* 0x0000000229168825 */ /* 0x000fc600078e0216 */
[----:B------:R-:W3:Y:S01]  /*7b80*/  SHFL.BFLY PT, R35, R42, 0x1, 0x101f ;  /* 0x0c301f002a237f89 */ /* 0x000ee200000e0000 */
[----:B------:R-:W-:Y:S01]  /*7b90*/  FADD.FTZ R38, R38, R39 ;  /* 0x0000002726267221 */ /* 0x000fe20000010000 */
[----:B0-----:R-:W-:Y:S02]  /*7ba0*/  FADD.FTZ R37, R37, R40 ;  /* 0x0000002825257221 */ /* 0x001fe40000010000 */
[----:B------:R-:W0:Y:S01]  /*7bb0*/  @!P0 LDC.64 R14, c[0x0][0x220] ;  /* 0x00008800ff0e8b82 */ /* 0x000e220000000a00 */
[----:B------:R-:W-:Y:S01]  /*7bc0*/  @!P0 IMAD.WIDE R24, R41, 0x2, R24 ;  /* 0x0000000229188825 */ /* 0x000fe200078e0218 */
[----:B------:R-:W-:-:S04]  /*7bd0*/  @!P0 F2FP.F16.F32.PACK_AB R26, RZ, R38 ;  /* 0x00000026ff1a823e */ /* 0x000fc800000000ff */
        /* <DEDUP_REMOVED lines=15> */
.L_x_2071:
        /* <DEDUP_REMOVED lines=9> */
.L_x_2001:
        /* <DEDUP_REMOVED lines=8> */
.L_x_2004:
[----:B-----5:R-:W-:Y:S01]  /*7de0*/  HFMA2.MMA R28, -RZ, RZ, 0, 4.76837158203125e-07 ;  /* 0x00000008ff1c7435 */ /* 0x020fe200000001ff */
[----:B-1----:R-:W-:Y:S02]  /*7df0*/  MOV R29, R14 ;  /* 0x0000000e001d7202 */ /* 0x002fe40000000f00 */
[----:B------:R-:W-:Y:S02]  /*7e00*/  MOV R27, 0x101f ;  /* 0x0000101f001b7802 */ /* 0x000fe40000000f00 */
[----:B------:R-:W-:-:S07]  /*7e10*/  MOV R26, 0xffff ;  /* 0x0000ffff001a7802 */ /* 0x000fce0000000f00 */
[----:B0-2---:R-:W-:Y:S05]  /*7e20*/  WARPSYNC.COLLECTIVE R26, `(.L_x_2009) ;  /* 0x000000001a087348 */ /* 0x005fea0003c00000 */
[----:B------:R1:W3:Y:S02]  /*7e30*/  SHFL.BFLY P2, R30, R29, R28, R27 ;  /* 0x0c00001c1d1e7389 */ /* 0x0002e4000004001b */
[----:B0123--:R-:W-:Y:S01]  /*7e40*/  ENDCOLLECTIVE ;  /* 0x000000000000791b */ /* 0x00ffe20003800000 */
.L_x_2009:
[----:B------:R-:W-:Y:S02]  /*7e50*/  MOV R29, R15 ;  /* 0x0000000f001d7202 */ /* 0x000fe40000000f00 */
[----:B------:R-:W-:-:S07]  /*7e60*/  MOV R17, R30 ;  /* 0x0000001e00117202 */ /* 0x000fce0000000f00 */
[----:B------:R-:W-:Y:S05]  /*7e70*/  WARPSYNC.COLLECTIVE R26, `(.L_x_2010) ;  /* 0x000000001a087348 */ /* 0x000fea0003c00000 */
[----:B------:R0:W1:Y:S02]  /*7e80*/  SHFL.BFLY P2, R30, R29, R28, R27 ;  /* 0x0c00001c1d1e7389 */ /* 0x000064000004001b */
[----:B01----:R-:W-:Y:S01]  /*7e90*/  ENDCOLLECTIVE ;  /* 0x000000000000791b */ /* 0x003fe20003800000 */
.L_x_2010:
[----:B------:R-:W-:Y:S01]  /*7ea0*/  FADD.FTZ R17, R17, R14 ;  /* 0x0000000e11117221 */ /* 0x000fe20000010000 */
[----:B------:R-:W-:-:S04]  /*7eb0*/  HFMA2.MMA R28, -RZ, RZ, 0, 2.384185791015625e-07 ;  /* 0x00000004ff1c7435 */ /* 0x000fc800000001ff */
[----:B------:R-:W-:Y:S02]  /*7ec0*/  MOV R29, R17 ;  /* 0x00000011001d7202 */ /* 0x000fe40000000f00 */
[----:B------:R-:W-:-:S07]  /*7ed0*/  MOV R16, R30 ;  /* 0x0000001e00107202 */ /* 0x000fce0000000f00 */
[----:B------:R-:W-:Y:S05]  /*7ee0*/  WARPSYNC.COLLECTIVE R26, `(.L_x_2011) ;  /* 0x000000001a087348 */ /* 0x000fea0003c00000 */
[----:B------:R0:W1:Y:S02]  /*7ef0*/  SHFL.BFLY P2, R30, R29, R28, R27 ;  /* 0x0c00001c1d1e7389 */ /* 0x000064000004001b */
[----:B01----:R-:W-:Y:S01]  /*7f00*/  ENDCOLLECTIVE ;  /* 0x000000000000791b */ /* 0x003fe20003800000 */
.L_x_2011:
[----:B------:R-:W-:-:S05]  /*7f10*/  FADD.FTZ R16, R16, R15 ;  /* 0x0000000f10107221 */ /* 0x000fca0000010000 */
[----:B------:R-:W-:Y:S02]  /*7f20*/  MOV R29, R16 ;  /* 0x00000010001d7202 */ /* 0x000fe40000000f00 */
[----:B------:R-:W-:-:S07]  /*7f30*/  MOV R18, R30 ;  /* 0x0000001e00127202 */ /* 0x000fce0000000f00 */
[----:B------:R-:W-:Y:S05]  /*7f40*/  WARPSYNC.COLLECTIVE R26, `(.L_x_2012) ;  /* 0x000000001a087348 */ /* 0x000fea0003c00000 */
[----:B------:R0:W1:Y:S02]  /*7f50*/  SHFL.BFLY P2, R30, R29, R28, R27 ;  /* 0x0c00001c1d1e7389 */ /* 0x000064000004001b */
[----:B01----:R-:W-:Y:S01]  /*7f60*/  ENDCOLLECTIVE ;  /* 0x000000000000791b */ /* 0x003fe20003800000 */
.L_x_2012:
[----:B------:R-:W-:Y:S01]  /*7f70*/  FADD.FTZ R18, R17, R18 ;  /* 0x0000001211127221 */ /* 0x000fe20000010000 */
[----:B------:R-:W-:-:S04]  /*7f80*/  HFMA2.MMA R28, -RZ, RZ, 0, 1.1920928955078125e-07 ;  /* 0x00000002ff1c7435 */ /* 0x000fc800000001ff */
[----:B------:R-:W-:Y:S02]  /*7f90*/  MOV R29, R18 ;  /* 0x00000012001d7202 */ /* 0x000fe40000000f00 */
[----:B------:R-:W-:-:S07]  /*7fa0*/  MOV R19, R30 ;  /* 0x0000001e00137202 */ /* 0x000fce0000000f00 */
[----:B------:R-:W-:Y:S05]  /*7fb0*/  WARPSYNC.COLLECTIVE R26, `(.L_x_2013) ;  /* 0x000000001a087348 */ /* 0x000fea0003c00000 */
[----:B------:R0:W1:Y:S02]  /*7fc0*/  SHFL.BFLY P2, R30, R29, R28, R27 ;  /* 0x0c00001c1d1e7389 */ /* 0x000064000004001b */
[----:B01----:R-:W-:Y:S01]  /*7fd0*/  ENDCOLLECTIVE ;  /* 0x000000000000791b */ /* 0x003fe20003800000 */
.L_x_2013:
[----:B------:R-:W-:-:S05]  /*7fe0*/  FADD.FTZ R19, R16, R19 ;  /* 0x0000001310137221 */ /* 0x000fca0000010000 */
[----:B------:R-:W-:Y:S02]  /*7ff0*/  MOV R29, R19 ;  /* 0x00000013001d7202 */ /* 0x000fe40000000f00 */
[----:B------:R-:W-:-:S07]  /*8000*/  MOV R21, R30 ;  /* 0x0000001e00157202 */ /* 0x000fce0000000f00 */
[----:B------:R-:W-:Y:S05]  /*8010*/  WARPSYNC.COLLECTIVE R26, `(.L_x_2014) ;  /* 0x000000001a087348 */ /* 0x000fea0003c00000 */
[----:B------:R0:W1:Y:S02]  /*8020*/  SHFL.BFLY P2, R30, R29, R28, R27 ;  /* 0x0c00001c1d1e7389 */ /* 0x000064000004001b */
[----:B01----:R-:W-:Y:S01]  /*8030*/  ENDCOLLECTIVE ;  /* 0x000000000000791b */ /* 0x003fe20003800000 */
.L_x_2014:
[----:B------:R-:W-:Y:S01]  /*8040*/  FADD.FTZ R21, R18, R21 ;  /* 0x0000001512157221 */ /* 0x000fe20000010000 */
[----:B------:R-:W-:-:S04]  /*8050*/  HFMA2.MMA R28, -RZ, RZ, 0, 5.9604644775390625e-08 ;  /* 0x00000001ff1c7435 */ /* 0x000fc800000001ff */
[----:B------:R-:W-:Y:S02]  /*8060*/  MOV R29, R21 ;  /* 0x00000015001d7202 */ /* 0x000fe40000000f00 */
[----:B------:R-:W-:-:S07]  /*8070*/  MOV R14, R30 ;  /* 0x0000001e000e7202 */ /* 0x000fce0000000f00 */
[----:B------:R-:W-:Y:S05]  /*8080*/  WARPSYNC.COLLECTIVE R26, `(.L_x_2015) ;  /* 0x000000001a087348 */ /* 0x000fea0003c00000 */
[----:B------:R0:W1:Y:S02]  /*8090*/  SHFL.BFLY P2, R30, R29, R28, R27 ;  /* 0x0c00001c1d1e7389 */ /* 0x000064000004001b */
[----:B01----:R-:W-:Y:S01]  /*80a0*/  ENDCOLLECTIVE ;  /* 0x000000000000791b */ /* 0x003fe20003800000 */
.L_x_2015:
[----:B------:R-:W-:-:S05]  /*80b0*/  FADD.FTZ R14, R19, R14 ;  /* 0x0000000e130e7221 */ /* 0x000fca0000010000 */
[----:B------:R-:W-:Y:S02]  /*80c0*/  MOV R29, R14 ;  /* 0x0000000e001d7202 */ /* 0x000fe40000000f00 */
[----:B------:R-:W-:-:S07]  /*80d0*/  MOV R20, R30 ;  /* 0x0000001e00147202 */ /* 0x000fce0000000f00 */
[----:B------:R-:W-:Y:S05]  /*80e0*/  WARPSYNC.COLLECTIVE R26, `(.L_x_2016) ;  /* 0x000000001a087348 */ /* 0x000fea0003c00000 */
[----:B------:R0:W1:Y:S02]  /*80f0*/  SHFL.BFLY P2, R30, R29, R28, R27 ;  /* 0x0c00001c1d1e7389 */ /* 0x000064000004001b */
[----:B01----:R-:W-:Y:S01]  /*8100*/  ENDCOLLECTIVE ;  /* 0x000000000000791b */ /* 0x003fe20003800000 */
.L_x_2016:
[----:B------:R-:W-:Y:S01]  /*8110*/  FADD.FTZ R20, R21, R20 ;  /* 0x0000001415147221 */ /* 0x000fe20000010000 */
[----:B------:R-:W-:Y:S06]  /*8120*/  BRA `(.L_x_2017) ;  /* 0xffffffe800d87947 */ /* 0x000fec000383ffff */
.L_x_2005:
[----:B-----5:R-:W-:Y:S01]  /*8130*/  HFMA2.MMA R28, -RZ, RZ, 0, 4.76837158203125e-07 ;  /* 0x00000008ff1c7435 */ /* 0x020fe200000001ff */
[----:B------:R-:W-:Y:S01]  /*8140*/  BSSY B1, `(.L_x_2018) ;  /* 0x0000007000017945 */ /* 0x000fe20003800000 */
[----:B-1----:R-:W-:Y:S02]  /*8150*/  MOV R29, R14 ;  /* 0x0000000e001d7202 */ /* 0x002fe40000000f00 */
[----:B------:R-:W-:Y:S02]  /*8160*/  MOV R27, 0x101f ;  /* 0x0000101f001b7802 */ /* 0x000fe40000000f00 */
[----:B------:R-:W-:-:S07]  /*8170*/  MOV R26, 0xffff ;  /* 0x0000ffff001a7802 */ /* 0x000fce0000000f00 */
[----:B0-2---:R-:W-:Y:S05]  /*8180*/  WARPSYNC.COLLECTIVE R26, `(.L_x_2019) ;  /* 0x000000001a087348 */ /* 0x005fea0003c00000 */
[----:B------:R1:W3:Y:S02]  /*8190*/  SHFL.BFLY P2, R30, R29, R28, R27 ;  /* 0x0c00001c1d1e7389 */ /* 0x0002e4000004001b */
[----:B0123--:R-:W-:Y:S01]  /*81a0*/  ENDCOLLECTIVE ;  /* 0x000000000000791b */ /* 0x00ffe20003800000 */
.L_x_2019:
[----:B------:R-:W-:Y:S05]  /*81b0*/  BSYNC B1 ;  /* 0x0000000000017941 */ /* 0x000fea0003800000 */
.L_x_2018:
        /* <DEDUP_REMOVED lines=8> */
.L_x_2020:
[----:B------:R-:W-:Y:S01]  /*8240*/  FADD.FTZ R21, R21, R14 ;  /* 0x0000000e15157221 */ /* 0x000fe20000010000 */
[----:B------:R-:W-:-:S04]  /*8250*/  HFMA2.MMA R28, -RZ, RZ, 0, 2.384185791015625e-07 ;  /* 0x00000004ff1c7435 */ /* 0x000fc800000001ff */
[----:B------:R-:W-:Y:S02]  /*8260*/  MOV R29, R21 ;  /* 0x00000015001d7202 */ /* 0x000fe40000000f00 */
[----:B------:R-:W-:-:S07]  /*8270*/  MOV R20, R30 ;  /* 0x0000001e00147202 */ /* 0x000fce0000000f00 */
[----:B------:R-:W-:Y:S05]  /*8280*/  WARPSYNC.COLLECTIVE R26, `(.L_x_2021) ;  /* 0x000000001a087348 */ /* 0x000fea0003c00000 */
[----:B------:R0:W1:Y:S02]  /*8290*/  SHFL.BFLY P2, R30, R29, R28, R27 ;  /* 0x0c00001c1d1e7389 */ /* 0x000064000004001b */
[----:B01----:R-:W-:Y:S01]  /*82a0*/  ENDCOLLECTIVE ;  /* 0x000000000000791b */ /* 0x003fe20003800000 */
.L_x_2021:
[----:B------:R-:W-:-:S05]  /*82b0*/  FADD.FTZ R20, R20, R15 ;  /* 0x0000000f14147221 */ /* 0x000fca0000010000 */
[----:B------:R-:W-:Y:S02]  /*82c0*/  MOV R29, R20 ;  /* 0x00000014001d7202 */ /* 0x000fe40000000f00 */
[----:B------:R-:W-:-:S07]  /*82d0*/  MOV R22, R30 ;  /* 0x0000001e00167202 */ /* 0x000fce0000000f00 */
[----:B------:R-:W-:Y:S05]  /*82e0*/  WARPSYNC.COLLECTIVE R26, `(.L_x_2022) ;  /* 0x000000001a087348 */ /* 0x000fea0003c00000 */
[----:B------:R0:W1:Y:S02]  /*82f0*/  SHFL.BFLY P2, R30, R29, R28, R27 ;  /* 0x0c00001c1d1e7389 */ /* 0x000064000004001b */
[----:B01----:R-:W-:Y:S01]  /*8300*/  ENDCOLLECTIVE ;  /* 0x000000000000791b */ /* 0x003fe20003800000 */
.L_x_2022:
[----:B------:R-:W-:Y:S01]  /*8310*/  FADD.FTZ R22, R21, R22 ;  /* 0x0000001615167221 */ /* 0x000fe20000010000 */
[----:B------:R-:W-:-:S04]  /*8320*/  HFMA2.MMA R28, -RZ, RZ, 0, 1.1920928955078125e-07 ;  /* 0x00000002ff1c7435 */ /* 0x000fc800000001ff */
[----:B------:R-:W-:Y:S02]  /*8330*/  MOV R29, R22 ;  /* 0x00000016001d7202 */ /* 0x000fe40000000f00 */
[----:B------:R-:W-:-:S07]  /*8340*/  MOV R23, R30 ;  /* 0x0000001e00177202 */ /* 0x000fce0000000f00 */
[----:B------:R-:W-:Y:S05]  /*8350*/  WARPSYNC.COLLECTIVE R26, `(.L_x_2023) ;  /* 0x000000001a087348 */ /* 0x000fea0003c00000 */
[----:B------:R0:W1:Y:S02]  /*8360*/  SHFL.BFLY P2, R30, R29, R28, R27 ;  /* 0x0c00001c1d1e7389 */ /* 0x000064000004001b */
[----:B01----:R-:W-:Y:S01]  /*8370*/  ENDCOLLECTIVE ;  /* 0x000000000000791b */ /* 0x003fe20003800000 */
.L_x_2023:
[----:B------:R-:W-:-:S05]  /*8380*/  FADD.FTZ R23, R20, R23 ;  /* 0x0000001714177221 */ /* 0x000fca0000010000 */
[----:B------:R-:W-:Y:S02]  /*8390*/  MOV R29, R23 ;  /* 0x00000017001d7202 */ /* 0x000fe40000000f00 */
[----:B------:R-:W-:-:S07]  /*83a0*/  MOV R25, R30 ;  /* 0x0000001e00197202 */ /* 0x000fce0000000f00 */
[----:B------:R-:W-:Y:S05]  /*83b0*/  WARPSYNC.COLLECTIVE R26, `(.L_x_2024) ;  /* 0x000000001a087348 */ /* 0x000fea0003c00000 */
[----:B------:R0:W1:Y:S02]  /*83c0*/  SHFL.BFLY P2, R30, R29, R28, R27 ;  /* 0x0c00001c1d1e7389 */ /* 0x000064000004001b */
[----:B01----:R-:W-:Y:S01]  /*83d0*/  ENDCOLLECTIVE ;  /* 0x000000000000791b */ /* 0x003fe20003800000 */
.L_x_2024:
[----:B------:R-:W-:Y:S01]  /*83e0*/  FADD.FTZ R25, R22, R25 ;  /* 0x0000001916197221 */ /* 0x000fe20000010000 */
[----:B------:R-:W-:-:S04]  /*83f0*/  HFMA2.MMA R28, -RZ, RZ, 0, 5.9604644775390625e-08 ;  /* 0x00000001ff1c7435 */ /* 0x000fc800000001ff */
[----:B------:R-:W-:Y:S02]  /*8400*/  MOV R29, R25 ;  /* 0x00000019001d7202 */ /* 0x000fe40000000f00 */
[----:B------:R-:W-:-:S07]  /*8410*/  MOV R14, R30 ;  /* 0x0000001e000e7202 */ /* 0x000fce0000000f00 */
[----:B------:R-:W-:Y:S05]  /*8420*/  WARPSYNC.COLLECTIVE R26, `(.L_x_2025) ;  /* 0x000000001a087348 */ /* 0x000fea0003c00000 */
[----:B------:R0:W1:Y:S02]  /*8430*/  SHFL.BFLY P2, R30, R29, R28, R27 ;  /* 0x0c00001c1d1e7389 */ /* 0x000064000004001b */
[----:B01----:R-:W-:Y:S01]  /*8440*/  ENDCOLLECTIVE ;  /* 0x000000000000791b */ /* 0x003fe20003800000 */
.L_x_2025:
[----:B------:R-:W-:-:S05]  /*8450*/  FADD.FTZ R14, R23, R14 ;  /* 0x0000000e170e7221 */ /* 0x000fca0000010000 */
[----:B------:R-:W-:Y:S02]  /*8460*/  MOV R29, R14 ;  /* 0x0000000e001d7202 */ /* 0x000fe40000000f00 */
[----:B------:R-:W-:-:S07]  /*8470*/  MOV R24, R30 ;  /* 0x0000001e00187202 */ /* 0x000fce0000000f00 */
[----:B------:R-:W-:Y:S05]  /*8480*/  WARPSYNC.COLLECTIVE R26, `(.L_x_2026) ;  /* 0x000000001a087348 */ /* 0x000fea0003c00000 */
[----:B------:R0:W1:Y:S02]  /*8490*/  SHFL.BFLY P2, R30, R29, R28, R27 ;  /* 0x0c00001c1d1e7389 */ /* 0x000064000004001b */
[----:B01----:R-:W-:Y:S01]  /*84a0*/  ENDCOLLECTIVE ;  /* 0x000000000000791b */ /* 0x003fe20003800000 */
.L_x_2026:
[----:B------:R-:W-:Y:S01]  /*84b0*/  FADD.FTZ R24, R25, R24 ;  /* 0x0000001819187221 */ /* 0x000fe20000010000 */
[----:B------:R-:W-:Y:S06]  /*84c0*/  BRA `(.L_x_2027) ;  /* 0xffffffe800a87947 */ /* 0x000fec000383ffff */
.L_x_2006:
        /* <DEDUP_REMOVED lines=8> */
.L_x_2029:
[----:B------:R-:W-:Y:S05]  /*8550*/  BSYNC B1 ;  /* 0x0000000000017941 */ /* 0x000fea0003800000 */
.L_x_2028:
        /* <DEDUP_REMOVED lines=8> */
.L_x_2030:
[----:B------:R-:W-:Y:S01]  /*85e0*/  FADD.FTZ R21, R21, R14 ;  /* 0x0000000e15157221 */ /* 0x000fe20000010000 */
[----:B------:R-:W-:-:S04]  /*85f0*/  HFMA2.MMA R28, -RZ, RZ, 0, 2.384185791015625e-07 ;  /* 0x00000004ff1c7435 */ /* 0x000fc800000001ff */
[----:B------:R-:W-:Y:S02]  /*8600*/  MOV R29, R21 ;  /* 0x00000015001d7202 */ /* 0x000fe40000000f00 */
[----:B------:R-:W-:-:S07]  /*8610*/  MOV R20, R30 ;  /* 0x0000001e00147202 */ /* 0x000fce0000000f00 */
[----:B------:R-:W-:Y:S05]  /*8620*/  WARPSYNC.COLLECTIVE R26, `(.L_x_2031) ;  /* 0x000000001a087348 */ /* 0x000fea0003c00000 */
[----:B------:R0:W1:Y:S02]  /*8630*/  SHFL.BFLY P2, R30, R29, R28, R27 ;  /* 0x0c00001c1d1e7389 */ /* 0x000064000004001b */
[----:B01----:R-:W-:Y:S01]  /*8640*/  ENDCOLLECTIVE ;  /* 0x000000000000791b */ /* 0x003fe20003800000 */
.L_x_2031:
[----:B------:R-:W-:-:S05]  /*8650*/  FADD.FTZ R20, R20, R15 ;  /* 0x0000000f14147221 */ /* 0x000fca0000010000 */
[----:B------:R-:W-:Y:S02]  /*8660*/  MOV R29, R20 ;  /* 0x00000014001d7202 */ /* 0x000fe40000000f00 */
[----:B------:R-:W-:-:S07]  /*8670*/  MOV R22, R30 ;  /* 0x0000001e00167202 */ /* 0x000fce0000000f00 */
[----:B------:R-:W-:Y:S05]  /*8680*/  WARPSYNC.COLLECTIVE R26, `(.L_x_2032) ;  /* 0x000000001a087348 */ /* 0x000fea0003c00000 */
[----:B------:R0:W1:Y:S02]  /*8690*/  SHFL.BFLY P2, R30, R29, R28, R27 ;  /* 0x0c00001c1d1e7389 */ /* 0x000064000004001b */
[----:B01----:R-:W-:Y:S01]  /*86a0*/  ENDCOLLECTIVE ;  /* 0x000000000000791b */ /* 0x003fe20003800000 */
.L_x_2032:
[----:B------:R-:W-:Y:S01]  /*86b0*/  FADD.FTZ R22, R21, R22 ;  /* 0x0000001615167221 */ /* 0x000fe20000010000 */
[----:B------:R-:W-:-:S04]  /*86c0*/  HFMA2.MMA R28, -RZ, RZ, 0, 1.1920928955078125e-07 ;  /* 0x00000002ff1c7435 */ /* 0x000fc800000001ff */
[----:B------:R-:W-:Y:S02]  /*86d0*/  MOV R29, R22 ;  /* 0x00000016001d7202 */ /* 0x000fe40000000f00 */
[----:B------:R-:W-:-:S07]  /*86e0*/  MOV R23, R30 ;  /* 0x0000001e00177202 */ /* 0x000fce0000000f00 */
[----:B------:R-:W-:Y:S05]  /*86f0*/  WARPSYNC.COLLECTIVE R26, `(.L_x_2033) ;  /* 0x000000001a087348 */ /* 0x000fea0003c00000 */
[----:B------:R0:W1:Y:S02]  /*8700*/  SHFL.BFLY P2, R30, R29, R28, R27 ;  /* 0x0c00001c1d1e7389 */ /* 0x000064000004001b */
[----:B01----:R-:W-:Y:S01]  /*8710*/  ENDCOLLECTIVE ;  /* 0x000000000000791b */ /* 0x003fe20003800000 */
.L_x_2033:
[----:B------:R-:W-:-:S05]  /*8720*/  FADD.FTZ R23, R20, R23 ;  /* 0x0000001714177221 */ /* 0x000fca0000010000 */
[----:B------:R-:W-:Y:S02]  /*8730*/  MOV R29, R23 ;  /* 0x00000017001d7202 */ /* 0x000fe40000000f00 */
[----:B------:R-:W-:-:S07]  /*8740*/  MOV R25, R30 ;  /* 0x0000001e00197202 */ /* 0x000fce0000000f00 */
[----:B------:R-:W-:Y:S05]  /*8750*/  WARPSYNC.COLLECTIVE R26, `(.L_x_2034) ;  /* 0x000000001a087348 */ /* 0x000fea0003c00000 */
[----:B------:R0:W1:Y:S02]  /*8760*/  SHFL.BFLY P2, R30, R29, R28, R27 ;  /* 0x0c00001c1d1e7389 */ /* 0x000064000004001b */
[----:B01----:R-:W-:Y:S01]  /*8770*/  ENDCOLLECTIVE ;  /* 0x000000000000791b */ /* 0x003fe20003800000 */
.L_x_2034:
[----:B------:R-:W-:Y:S01]  /*8780*/  FADD.FTZ R25, R22, R25 ;  /* 0x0000001916197221 */ /* 0x000fe20000010000 */
[----:B------:R-:W-:-:S04]  /*8790*/  HFMA2.MMA R28, -RZ, RZ, 0, 5.9604644775390625e-08 ;  /* 0x00000001ff1c7435 */ /* 0x000fc800000001ff */
[----:B------:R-:W-:Y:S02]  /*87a0*/  MOV R29, R25 ;  /* 0x00000019001d7202 */ /* 0x000fe40000000f00 */
[----:B------:R-:W-:-:S07]  /*87b0*/  MOV R14, R30 ;  /* 0x0000001e000e7202 */ /* 0x000fce0000000f00 */
[----:B------:R-:W-:Y:S05]  /*87c0*/  WARPSYNC.COLLECTIVE R26, `(.L_x_2035) ;  /* 0x000000001a087348 */ /* 0x000fea0003c00000 */
[----:B------:R0:W1:Y:S02]  /*87d0*/  SHFL.BFLY P2, R30, R29, R28, R27 ;  /* 0x0c00001c1d1e7389 */ /* 0x000064000004001b */
[----:B01----:R-:W-:Y:S01]  /*87e0*/  ENDCOLLECTIVE ;  /* 0x000000000000791b */ /* 0x003fe20003800000 */
.L_x_2035:
[----:B------:R-:W-:-:S05]  /*87f0*/  FADD.FTZ R14, R23, R14 ;  /* 0x0000000e170e7221 */ /* 0x000fca0000010000 */
[----:B------:R-:W-:Y:S02]  /*8800*/  MOV R29, R14 ;  /* 0x0000000e001d7202 */ /* 0x000fe40000000f00 */
[----:B------:R-:W-:-:S07]  /*8810*/  MOV R24, R30 ;  /* 0x0000001e00187202 */ /* 0x000fce0000000f00 */
[----:B------:R-:W-:Y:S05]  /*8820*/  WARPSYNC.COLLECTIVE R26, `(.L_x_2036) ;  /* 0x000000001a087348 */ /* 0x000fea0003c00000 */
[----:B------:R0:W1:Y:S02]  /*8830*/  SHFL.BFLY P2, R30, R29, R28, R27 ;  /* 0x0c00001c1d1e7389 */ /* 0x000064000004001b */
[----:B01----:R-:W-:Y:S01]  /*8840*/  ENDCOLLECTIVE ;  /* 0x000000000000791b */ /* 0x003fe20003800000 */
.L_x_2036:
[----:B------:R-:W-:Y:S01]  /*8850*/  FADD.FTZ R24, R25, R24 ;  /* 0x0000001819187221 */ /* 0x000fe20000010000 */
[----:B------:R-:W-:Y:S06]  /*8860*/  BRA `(.L_x_2037) ;  /* 0xffffffe800647947 */ /* 0x000fec000383ffff */
.L_x_2007:
[----:B------:R-:W-:Y:S01]  /*8870*/  BSSY B0, `(.L_x_2038) ;  /* 0x0000008000007945 */ /* 0x000fe20003800000 */
[----:B-1---5:R-:W-:Y:S02]  /*8880*/  MOV R29, R16 ;  /* 0x00000010001d7202 */ /* 0x022fe40000000f00 */
[----:B------:R-:W-:Y:S02]  /*8890*/  MOV R28, 0x8 ;  /* 0x00000008001c7802 */ /* 0x000fe40000000f00 */
[----:B------:R-:W-:Y:S02]  /*88a0*/  MOV R27, 0x101f ;  /* 0x0000101f001b7802 */ /* 0x000fe40000000f00 */
[----:B------:R-:W-:-:S07]  /*88b0*/  MOV R26, 0xffff ;  /* 0x0000ffff001a7802 */ /* 0x000fce0000000f00 */
[----:B0-2---:R-:W-:Y:S05]  /*88c0*/  WARPSYNC.COLLECTIVE R26, `(.L_x_2039) ;  /* 0x000000001a087348 */ /* 0x005fea0003c00000 */
[----:B------:R1:W3:Y:S02]  /*88d0*/  SHFL.BFLY P2, R30, R29, R28, R27 ;  /* 0x0c00001c1d1e7389 */ /* 0x0002e4000004001b */
[----:B0123--:R-:W-:Y:S01]  /*88e0*/  ENDCOLLECTIVE ;  /* 0x000000000000791b */ /* 0x00ffe20003800000 */
.L_x_2039:
[----:B------:R-:W-:Y:S05]  /*88f0*/  BSYNC B0 ;  /* 0x0000000000007941 */ /* 0x000fea0003800000 */
.L_x_2038:
        /* <DEDUP_REMOVED lines=10> */
.L_x_2040:
        /* <DEDUP_REMOVED lines=17> */
.L_x_2041:
[----:B------:R-:W-:Y:S02]  /*8ab0*/  MOV R29, R17 ;  /* 0x00000011001d7202 */ /* 0x000fe40000000f00 */
[----:B------:R-:W-:-:S07]  /*8ac0*/  MOV R16, R30 ;  /* 0x0000001e00107202 */ /* 0x000fce0000000f00 */
[----:B------:R-:W-:Y:S05]  /*8ad0*/  WARPSYNC.COLLECTIVE R26, `(.L_x_2042) ;  /* 0x000000001a087348 */ /* 0x000fea0003c00000 */
[----:B------:R0:W1:Y:S02]  /*8ae0*/  SHFL.BFLY P2, R30, R29, R28, R27 ;  /* 0x0c00001c1d1e7389 */ /* 0x000064000004001b */
[----:B01----:R-:W-:Y:S01]  /*8af0*/  ENDCOLLECTIVE ;  /* 0x000000000000791b */ /* 0x003fe20003800000 */
.L_x_2042:
        /* <DEDUP_REMOVED lines=13> */
.L_x_2043:
[----:B------:R0:W1:Y:S04]  /*8bd0*/  @!P0 LDS R37, [R22] ;  /* 0x0000000016258984 */ /* 0x0000680000000800 */
[----:B------:R0:W2:Y:S01]  /*8be0*/  @!P0 LDS R38, [R22+0x500] ;  /* 0x0005000016268984 */ /* 0x0000a20000000800 */
[----:B------:R-:W-:Y:S02]  /*8bf0*/  MOV R29, R14 ;  /* 0x0000000e001d7202 */ /* 0x000fe40000000f00 */
[----:B------:R-:W-:-:S07]  /*8c00*/  MOV R16, R30 ;  /* 0x0000001e00107202 */ /* 0x000fce0000000f00 */
[----:B012---:R-:W-:Y:S05]  /*8c10*/  WARPSYNC.COLLECTIVE R26, `(.L_x_2044) ;  /* 0x000000001a087348 */ /* 0x007fea0003c00000 */
[----:B------:R3:W4:Y:S02]  /*8c20*/  SHFL.BFLY P2, R30, R29, R28, R27 ;  /* 0x0c00001c1d1e7389 */ /* 0x000724000004001b */
[----:B01234-:R-:W-:Y:S01]  /*8c30*/  ENDCOLLECTIVE ;  /* 0x000000000000791b */ /* 0x01ffe20003800000 */
.L_x_2044:
        /* <DEDUP_REMOVED lines=9> */
.L_x_2045:
[----:B------:R-:W-:Y:S02]  /*8cd0*/  MOV R29, R17 ;  /* 0x00000011001d7202 */ /* 0x000fe40000000f00 */
[----:B------:R-:W-:-:S07]  /*8ce0*/  MOV R19, R30 ;  /* 0x0000001e00137202 */ /* 0x000fce0000000f00 */
[----:B------:R-:W-:Y:S05]  /*8cf0*/  WARPSYNC.COLLECTIVE R26, `(.L_x_2046) ;  /* 0x000000001a087348 */ /* 0x000fea0003c00000 */
[----:B------:R0:W1:Y:S02]  /*8d00*/  SHFL.BFLY P2, R30, R29, R28, R27 ;  /* 0x0c00001c1d1e7389 */ /* 0x000064000004001b */
[----:B01----:R-:W-:Y:S01]  /*8d10*/  ENDCOLLECTIVE ;  /* 0x000000000000791b */ /* 0x003fe20003800000 */
.L_x_2046:
[----:B------:R-:W-:Y:S01]  /*8d20*/  FADD.FTZ R16, R16, R19 ;  /* 0x0000001310107221 */ /* 0x000fe20000010000 */
[----:B------:R-:W-:Y:S01]  /*8d30*/  HFMA2.MMA R28, -RZ, RZ, 0, 4.76837158203125e-07 ;  /* 0x00000008ff1c7435 */ /* 0x000fe200000001ff */
[----:B------:R-:W-:Y:S02]  /*8d40*/  MOV R29, R32 ;  /* 0x00000020001d7202 */ /* 0x000fe40000000f00 */
[----:B------:R-:W-:-:S08]  /*8d50*/  MOV R14, R30 ;  /* 0x0000001e000e7202 */ /* 0x000fd00000000f00 */
[----:B------:R-:W-:Y:S05]  /*8d60*/  WARPSYNC.COLLECTIVE R26, `(.L_x_2047) ;  /* 0x000000001a087348 */ /* 0x000fea0003c00000 */
[----:B------:R0:W1:Y:S02]  /*8d70*/  SHFL.BFLY P2, R30, R29, R28, R27 ;  /* 0x0c00001c1d1e7389 */ /* 0x000064000004001b */
[----:B01----:R-:W-:Y:S01]  /*8d80*/  ENDCOLLECTIVE ;  /* 0x000000000000791b */ /* 0x003fe20003800000 */
.L_x_2047:
[----:B------:R-:W-:Y:S01]  /*8d90*/  FADD.FTZ R44, R17, R14 ;  /* 0x0000000e112c7221 */ /* 0x000fe20000010000 */
[----:B------:R-:W-:Y:S02]  /*8da0*/  MOV R29, R34 ;  /* 0x00000022001d7202 */ /* 0x000fe40000000f00 */
[----:B------:R-:W-:-:S07]  /*8db0*/  MOV R31, R30 ;  /* 0x0000001e001f7202 */ /* 0x000fce0000000f00 */
[----:B------:R-:W-:Y:S05]  /*8dc0*/  WARPSYNC.COLLECTIVE R26, `(.L_x_2048) ;  /* 0x000000001a087348 */ /* 0x000fea0003c00000 */
[----:B------:R0:W1:Y:S02]  /*8dd0*/  SHFL.BFLY P2, R30, R29, R28, R27 ;  /* 0x0c00001c1d1e7389 */ /* 0x000064000004001b */
[----:B01----:R-:W-:Y:S01]  /*8de0*/  ENDCOLLECTIVE ;  /* 0x000000000000791b */ /* 0x003fe20003800000 */
.L_x_2048:
[----:B------:R-:W-:Y:S01]  /*8df0*/  FADD.FTZ R31, R31, R32 ;  /* 0x000000201f1f7221 */ /* 0x000fe20000010000 */
[----:B------:R-:W-:-:S04]  /*8e00*/  HFMA2.MMA R28, -RZ, RZ, 0, 2.384185791015625e-07 ;  /* 0x00000004ff1c7435 */ /* 0x000fc800000001ff */
[----:B------:R-:W-:Y:S02]  /*8e10*/  MOV R29, R31 ;  /* 0x0000001f001d7202 */ /* 0x000fe40000000f00 */
[----:B------:R-:W-:-:S07]  /*8e20*/  MOV R33, R30 ;  /* 0x0000001e00217202 */ /* 0x000fce0000000f00 */
[----:B------:R-:W-:Y:S05]  /*8e30*/  WARPSYNC.COLLECTIVE R26, `(.L_x_2049) ;  /* 0x000000001a087348 */ /* 0x000fea0003c00000 */
[----:B------:R0:W1:Y:S02]  /*8e40*/  SHFL.BFLY P2, R30, R29, R28, R27 ;  /* 0x0c00001c1d1e7389 */ /* 0x000064000004001b */
[----:B01----:R-:W-:Y:S01]  /*8e50*/  ENDCOLLECTIVE ;  /* 0x000000000000791b */ /* 0x003fe20003800000 */
.L_x_2049:
[----:B------:R-:W-:-:S05]  /*8e60*/  FADD.FTZ R33, R33, R34 ;  /* 0x0000002221217221 */ /* 0x000fca0000010000 */
[----:B------:R-:W-:Y:S02]  /*8e70*/  MOV R29, R33 ;  /* 0x00000021001d7202 */ /* 0x000fe40000000f00 */
[----:B------:R-:W-:-:S07]  /*8e80*/  MOV R20, R30 ;  /* 0x0000001e00147202 */ /* 0x000fce0000000f00 */
[----:B------:R-:W-:Y:S05]  /*8e90*/  WARPSYNC.COLLECTIVE R26, `(.L_x_2050) ;  /* 0x000000001a087348 */ /* 0x000fea0003c00000 */
[----:B------:R0:W1:Y:S02]  /*8ea0*/  SHFL.BFLY P2, R30, R29, R28, R27 ;  /* 0x0c00001c1d1e7389 */ /* 0x000064000004001b */
[----:B01----:R-:W-:Y:S01]  /*8eb0*/  ENDCOLLECTIVE ;  /* 0x000000000000791b */ /* 0x003fe20003800000 */
.L_x_2050:
[----:B------:R-:W-:Y:S01]  /*8ec0*/  FADD.FTZ R35, R31, R20 ;  /* 0x000000141f237221 */ /* 0x000fe20000010000 */
[----:B------:R-:W-:-:S04]  /*8ed0*/  HFMA2.MMA R28, -RZ, RZ, 0, 1.1920928955078125e-07 ;  /* 0x00000002ff1c7435 */ /* 0x000fc800000001ff */
[----:B------:R-:W-:Y:S02]  /*8ee0*/  MOV R29, R35 ;  /* 0x00000023001d7202 */ /* 0x000fe40000000f00 */
[----:B------:R-:W-:-:S07]  /*8ef0*/  MOV R36, R30 ;  /* 0x0000001e00247202 */ /* 0x000fce0000000f00 */
[----:B------:R-:W-:Y:S05]  /*8f00*/  WARPSYNC.COLLECTIVE R26, `(.L_x_2051) ;  /* 0x000000001a087348 */ /* 0x000fea0003c00000 */
[----:B------:R0:W1:Y:S02]  /*8f10*/  SHFL.BFLY P2, R30, R29, R28, R27 ;  /* 0x0c00001c1d1e7389 */ /* 0x000064000004001b */
[----:B01----:R-:W-:Y:S01]  /*8f20*/  ENDCOLLECTIVE ;  /* 0x000000000000791b */ /* 0x003fe20003800000 */
.L_x_2051:
[----:B------:R-:W-:-:S05]  /*8f30*/  FADD.FTZ R36, R33, R36 ;  /* 0x0000002421247221 */ /* 0x000fca0000010000 */
[----:B------:R-:W-:Y:S02]  /*8f40*/  MOV R29, R36 ;  /* 0x00000024001d7202 */ /* 0x000fe40000000f00 */
[----:B------:R-:W-:-:S07]  /*8f50*/  MOV R18, R30 ;  /* 0x0000001e00127202 */ /* 0x000fce0000000f00 */
[----:B------:R-:W-:Y:S05]  /*8f60*/  WARPSYNC.COLLECTIVE R26, `(.L_x_2052) ;  /* 0x000000001a087348 */ /* 0x000fea0003c00000 */
[----:B------:R0:W1:Y:S02]  /*8f70*/  SHFL.BFLY P2, R30, R29, R28, R27 ;  /* 0x0c00001c1d1e7389 */ /* 0x000064000004001b */
[----:B01----:R-:W-:Y:S01]  /*8f80*/  ENDCOLLECTIVE ;  /* 0x000000000000791b */ /* 0x003fe20003800000 */
.L_x_2052:
        /* <DEDUP_REMOVED lines=8> */
.L_x_2053:
[----:B------:R-:W-:Y:S01]  /*9010*/  FADD.FTZ R36, R36, R21 ;  /* 0x0000001524247221 */ /* 0x000fe20000010000 */
[----:B------:R-:W-:-:S04]  /*9020*/  HFMA2.MMA R21, -RZ, RZ, 0, 0 ;  /* 0x00000000ff157435 */ /* 0x000fc800000001ff */
[----:B------:R-:W-:Y:S02]  /*9030*/  MOV R29, R36 ;  /* 0x00000024001d7202 */ /* 0x000fe40000000f00 */
[----:B------:R-:W-:-:S07]  /*9040*/  MOV R34, R30 ;  /* 0x0000001e00227202 */ /* 0x000fce0000000f00 */
[----:B------:R-:W-:Y:S05]  /*9050*/  WARPSYNC.COLLECTIVE R26, `(.L_x_2054) ;  /* 0x000000001a087348 */ /* 0x000fea0003c00000 */
[----:B------:R0:W1:Y:S02]  /*9060*/  SHFL.BFLY P2, R30, R29, R28, R27 ;  /* 0x0c00001c1d1e7389 */ /* 0x000064000004001b */
[----:B01----:R-:W-:Y:S01]  /*9070*/  ENDCOLLECTIVE ;  /* 0x000000000000791b */ /* 0x003fe20003800000 */
.L_x_2054:
[----:B------:R-:W-:Y:S01]  /*9080*/  FADD.FTZ R34, R35, R34 ;  /* 0x0000002223227221 */ /* 0x000fe20000010000 */
[----:B------:R-:W-:Y:S01]  /*9090*/  HFMA2.MMA R28, -RZ, RZ, 0, 4.76837158203125e-07 ;  /* 0x00000008ff1c7435 */ /* 0x000fe200000001ff */
[----:B------:R-:W-:Y:S02]  /*90a0*/  MOV R29, R24 ;  /* 0x00000018001d7202 */ /* 0x000fe40000000f00 */
[----:B------:R-:W-:-:S08]  /*90b0*/  MOV R33, R30 ;  /* 0x0000001e00217202 */ /* 0x000fd00000000f00 */
[----:B------:R-:W-:Y:S05]  /*90c0*/  WARPSYNC.COLLECTIVE R26, `(.L_x_2055) ;  /* 0x000000001a087348 */ /* 0x000fea0003c00000 */
[----:B------:R0:W1:Y:S02]  /*90d0*/  SHFL.BFLY P2, R30, R29, R28, R27 ;  /* 0x0c00001c1d1e7389 */ /* 0x000064000004001b */
[----:B01----:R-:W-:Y:S01]  /*90e0*/  ENDCOLLECTIVE ;  /* 0x000000000000791b */ /* 0x003fe20003800000 */
.L_x_2055:
[----:B------:R-:W-:Y:S01]  /*90f0*/  FADD.FTZ R33, R36, R33 ;  /* 0x0000002124217221 */ /* 0x000fe20000010000 */
[----:B------:R-:W-:Y:S02]  /*9100*/  MOV R29, R23 ;  /* 0x00000017001d7202 */ /* 0x000fe40000000f00 */
[----:B------:R-:W-:-:S07]  /*9110*/  MOV R37, R30 ;  /* 0x0000001e00257202 */ /* 0x000fce0000000f00 */
[----:B------:R-:W-:Y:S05]  /*9120*/  WARPSYNC.COLLECTIVE R26, `(.L_x_2056) ;  /* 0x000000001a087348 */ /* 0x000fea0003c00000 */
[----:B------:R0:W1:Y:S02]  /*9130*/  SHFL.BFLY P2, R30, R29, R28, R27 ;  /* 0x0c00001c1d1e7389 */ /* 0x000064000004001b */
[----:B01----:R-:W-:Y:S01]  /*9140*/  ENDCOLLECTIVE ;  /* 0x000000000000791b */ /* 0x003fe20003800000 */
.L_x_2056:
        /* <DEDUP_REMOVED lines=8> */
.L_x_2057:
        /* <DEDUP_REMOVED lines=8> */
.L_x_2058:
        /* <DEDUP_REMOVED lines=10> */
.L_x_2059:
[----:B------:R0:W1:Y:S04]  /*92f0*/  @!P0 LDS R22, [R39] ;  /* 0x0000000027168984 */ /* 0x0000680000000800 */
[----:B------:R0:W2:Y:S01]  /*9300*/  @!P0 LDS R20, [R39+0x500] ;  /* 0x0005000027148984 */ /* 0x0000a20000000800 */
[----:B------:R-:W-:Y:S02]  /*9310*/  MOV R29, R37 ;  /* 0x00000025001d7202 */ /* 0x000fe40000000f00 */
[----:B------:R-:W-:-:S07]  /*9320*/  MOV R23, R30 ;  /* 0x0000001e00177202 */ /* 0x000fce0000000f00 */
[----:B012---:R-:W-:Y:S05]  /*9330*/  WARPSYNC.COLLECTIVE R26, `(.L_x_2060) ;  /* 0x000000001a087348 */ /* 0x007fea0003c00000 */
[----:B------:R3:W4:Y:S02]  /*9340*/  SHFL.BFLY P2, R30, R29, R28, R27 ;  /* 0x0c00001c1d1e7389 */ /* 0x000724000004001b */
[----:B01234-:R-:W-:Y:S01]  /*9350*/  ENDCOLLECTIVE ;  /* 0x000000000000791b */ /* 0x01ffe20003800000 */
.L_x_2060:
        /* <DEDUP_REMOVED lines=9> */
.L_x_2061:
        /* <DEDUP_REMOVED lines=9> */
.L_x_2062:
[----:B------:R-:W-:Y:S01]  /*9480*/  FADD.FTZ R38, R38, R39 ;  /* 0x0000002726267221 */ /* 0x000fe20000010000 */
[----:B------:R-:W-:Y:S01]  /*9490*/  HFMA2.MMA R28, -RZ, RZ, 0, 4.76837158203125e-07 ;  /* 0x00000008ff1c7435 */ /* 0x000fe200000001ff */
[----:B------:R-:W-:Y:S02]  /*94a0*/  MOV R29, R21 ;  /* 0x00000015001d7202 */ /* 0x000fe40000000f00 */
[----:B------:R-:W-:-:S08]  /*94b0*/  MOV R40, R30 ;  /* 0x0000001e00287202 */ /* 0x000fd00000000f00 */
[----:B------:R-:W-:Y:S05]  /*94c0*/  WARPSYNC.COLLECTIVE R26, `(.L_x_2063) ;  /* 0x000000001a087348 */ /* 0x000fea0003c00000 */
[----:B------:R0:W1:Y:S02]  /*94d0*/  SHFL.BFLY P2, R30, R29, R28, R27 ;  /* 0x0c00001c1d1e7389 */ /* 0x000064000004001b */
[----:B01----:R-:W-:Y:S01]  /*94e0*/  ENDCOLLECTIVE ;  /* 0x000000000000791b */ /* 0x003fe20003800000 */
.L_x_2063:
[----:B------:R-:W-:Y:S01]  /*94f0*/  FADD.FTZ R37, R37, R40 ;  /* 0x0000002825257221 */ /* 0x000fe20000010000 */
[----:B------:R-:W-:Y:S02]  /*9500*/  MOV R29, R18 ;  /* 0x00000012001d7202 */ /* 0x000fe40000000f00 */
[----:B------:R-:W-:-:S07]  /*9510*/  MOV R42, R30 ;  /* 0x0000001e002a7202 */ /* 0x000fce0000000f00 */
[----:B------:R-:W-:Y:S05]  /*9520*/  WARPSYNC.COLLECTIVE R26, `(.L_x_2064) ;  /* 0x000000001a087348 */ /* 0x000fea0003c00000 */
[----:B------:R0:W1:Y:S02]  /*9530*/  SHFL.BFLY P2, R30, R29, R28, R27 ;  /* 0x0c00001c1d1e7389 */ /* 0x000064000004001b */
[----:B01----:R-:W-:Y:S01]  /*9540*/  ENDCOLLECTIVE ;  /* 0x000000000000791b */ /* 0x003fe20003800000 */
.L_x_2064:
[----:B------:R-:W-:Y:S01]  /*9550*/  FADD.FTZ R42, R42, R21 ;  /* 0x000000152a2a7221 */ /* 0x000fe20000010000 */
[----:B------:R-:W-:-:S04]  /*9560*/  HFMA2.MMA R28, -RZ, RZ, 0, 2.384185791015625e-07 ;  /* 0x00000004ff1c7435 */ /* 0x000fc800000001ff */
[----:B------:R-:W-:Y:S02]  /*9570*/  MOV R29, R42 ;  /* 0x0000002a001d7202 */ /* 0x000fe40000000f00 */
[----:B------:R-:W-:-:S07]  /*9580*/  MOV R23, R30 ;  /* 0x0000001e00177202 */ /* 0x000fce0000000f00 */
[----:B------:R-:W-:Y:S05]  /*9590*/  WARPSYNC.COLLECTIVE R26, `(.L_x_2065) ;  /* 0x000000001a087348 */ /* 0x000fea0003c00000 */
[----:B------:R0:W1:Y:S02]  /*95a0*/  SHFL.BFLY P2, R30, R29, R28, R27 ;  /* 0x0c00001c1d1e7389 */ /* 0x000064000004001b */
[----:B01----:R-:W-:Y:S01]  /*95b0*/  ENDCOLLECTIVE ;  /* 0x000000000000791b */ /* 0x003fe20003800000 */
.L_x_2065:
        /* <DEDUP_REMOVED lines=8> */
.L_x_2066:
        /* <DEDUP_REMOVED lines=12> */
.L_x_2067:
[----:B------:R-:W-:Y:S01]  /*9700*/  FADD.FTZ R31, R31, R20 ;  /* 0x000000141f1f7221 */ /* 0x000fe20000010000 */
[C---:B------:R-:W-:Y:S01]  /*9710*/  @!P0 IMAD.WIDE R14, R41.reuse, 0x2, R14 ;  /* 0x00000002290e8825 */ /* 0x040fe200078e020e */
[----:B------:R-:W0:Y:S03]  /*9720*/  @!P0 LDC.64 R20, c[0x0][0x218] ;  /* 0x00008600ff148b82 */ /* 0x000e260000000a00 */
[----:B------:R-:W-:Y:S02]  /*9730*/  MOV R29, R31 ;  /* 0x0000001f001d7202 */ /* 0x000fe40000000f00 */
[----:B------:R-:W-:Y:S02]  /*9740*/  MOV R43, R30 ;  /* 0x0000001e002b7202 */ /* 0x000fe40000000f00 */
[----:B------:R-:W-:Y:S02]  /*9750*/  @!P0 F2FP.F16.F32.PACK_AB R30, RZ, R16 ;  /* 0x00000010ff1e823e */ /* 0x000fe400000000ff */
[----:B------:R-:W1:Y:S01]  /*9760*/  @!P0 LDC.64 R16, c[0x0][0x218] ;  /* 0x00008600ff108b82 */ /* 0x000e620000000a00 */
[----:B------:R-:W-:Y:S01]  /*9770*/  FADD.FTZ R42, R42, R43 ;  /* 0x0000002b2a2a7221 */ /* 0x000fe20000010000 */
[----:B------:R-:W-:Y:S01]  /*9780*/  PRMT R45, R30, 0x7610, R45 ;  /* 0x000076101e2d7816 */ /* 0x000fe2000000002d */
[----:B0-----:R-:W-:-:S07]  /*9790*/  @!P0 IMAD.WIDE R20, R41, 0x2, R20 ;  /* 0x0000000229148825 */ /* 0x001fce00078e0214 */
[----:B-1----:R-:W-:Y:S05]  /*97a0*/  WARPSYNC.COLLECTIVE R26, `(.L_x_2068) ;  /* 0x000000001a087348 */ /* 0x002fea0003c00000 */
[----:B------:R0:W2:Y:S02]  /*97b0*/  SHFL.BFLY P2, R30, R29, R28, R27 ;  /* 0x0c00001c1d1e7389 */ /* 0x0000a4000004001b */
[----:B012---:R-:W-:Y:S01]  /*97c0*/  ENDCOLLECTIVE ;  /* 0x000000000000791b */ /* 0x007fe20003800000 */
.L_x_2068:
        /* <DEDUP_REMOVED lines=14> */
.L_x_2069:
        /* <DEDUP_REMOVED lines=11> */
.L_x_2070:
[----:B------:R-:W-:Y:S01]  /*9960*/  FADD.FTZ R35, R42, R35 ;  /* 0x000000232a237221 */ /* 0x000fe20000010000 */
[----:B------:R-:W-:Y:S06]  /*9970*/  BRA `(.L_x_2071) ;  /* 0xffffffe000d47947 */ /* 0x000fec000383ffff */
.L_x_2072:
        /* <DEDUP_REMOVED lines=16> */
.L_x_2250:


//--------------------- .text._ZN13group_norm_v218gn_bwd_cuda_kernelI6__halfLi320ELi1ELi16ELi40ELi256ELb1ELb1ELi64ELi320ELi320ELi4ELb1ELi36ELb0ELb0ELNS_15WgradSyncMethodE3ENS_16CompileConditionILi900EEEEEvPT_S6_S6_PKS5_S8_S8_S8_PKfflPfPj --------------------------
	.section	.text._ZN13group_norm_v218gn_bwd_cuda_kernelI6__halfLi320ELi1ELi16ELi40ELi256ELb1ELb1ELi64ELi320ELi320ELi4ELb1ELi36ELb0ELb0ELNS_15WgradSyncMethodE3ENS_16CompileConditionILi900EEEEEvPT_S6_S6_PKS5_S8_S8_S8_PKfflPfPj,"ax",@progbits
	.align	128
        .global         _ZN13group_norm_v218gn_bwd_cuda_kernelI6__halfLi320ELi1ELi16ELi40ELi256ELb1ELb1ELi64ELi320ELi320ELi4ELb1ELi36ELb0ELb0ELNS_15WgradSyncMethodE3ENS_16CompileConditionILi900EEEEEvPT_S6_S6_PKS5_S8_S8_S8_PKfflPfPj
        .type           _ZN13group_norm_v218gn_bwd_cuda_kernelI6__halfLi320ELi1ELi16ELi40ELi256ELb1ELb1ELi64ELi320ELi320ELi4ELb1ELi36ELb0ELb0ELNS_15WgradSyncMethodE3ENS_16CompileConditionILi900EEEEEvPT_S6_S6_PKS5_S8_S8_S8_PKfflPfPj,@function
        .size           _ZN13group_norm_v218gn_bwd_cuda_kernelI6__halfLi320ELi1ELi16ELi40ELi256ELb1ELb1ELi64ELi320ELi320ELi4ELb1ELi36ELb0ELb0ELNS_15WgradSyncMethodE3ENS_16CompileConditionILi900EEEEEvPT_S6_S6_PKS5_S8_S8_S8_PKfflPfPj,(.L_x_2251 - _ZN13group_norm_v218gn_bwd_cuda_kernelI6__halfLi320ELi1ELi16ELi40ELi256ELb1ELb1ELi64ELi320ELi320ELi4ELb1ELi36ELb0ELb0ELNS_15WgradSyncMethodE3ENS_16CompileConditionILi900EEEEEvPT_S6_S6_PKS5_S8_S8_S8_PKfflPfPj)
        .other          _ZN13group_norm_v218gn_bwd_cuda_kernelI6__halfLi320ELi1ELi16ELi40ELi256ELb1ELb1ELi64ELi320ELi320ELi4ELb1ELi36ELb0ELb0ELNS_15WgradSyncMethodE3ENS_16CompileConditionILi900EEEEEvPT_S6_S6_PKS5_S8_S8_S8_PKfflPfPj,@"STO_CUDA_ENTRY STV_DEFAULT"
_ZN13group_norm_v218gn_bwd_cuda_kernelI6__halfLi320ELi1ELi16ELi40ELi256ELb1ELb1ELi64ELi320ELi320ELi4ELb1ELi36ELb0ELb0ELNS_15WgradSyncMethodE3ENS_16CompileConditionILi900EEEEEvPT_S6_S6_PKS5_S8_S8_S8_PKfflPfPj:
.text._ZN13group_norm_v218gn_bwd_cuda_kernelI6__halfLi320ELi1ELi16ELi40ELi256ELb1ELb1ELi64ELi320ELi320ELi4ELb1ELi36ELb0ELb0ELNS_15WgradSyncMethodE3ENS_16CompileConditionILi900EEEEEvPT_S6_S6_PKS5_S8_S8_S8_PKfflPfPj:
        /* <DEDUP_REMOVED lines=31> */
.L_x_2075:
[----:B------:R-:W2:Y:S04]  /*01f0*/  LD.E.STRONG.GPU R0, desc[UR18][R2.64] ;  /* 0x0000001202007980 */ /* 0x000ea8000c10f900 */
[----:B--2---:R-:W-:Y:S01]  /*0200*/  CCTL.IVALL ;  /* 0x00000000ff00798f */ /* 0x004fe20002000000 */
[----:B------:R-:W-:Y:S05]  /*0210*/  YIELD ;  /* 0x0000000000007946 */ /* 0x000fea0003800000 */
[----:B-----5:R-:W-:-:S04]  /*0220*/  LOP3.LUT R0, R0, R5, RZ, 0x3c, !PT ;  /* 0x0000000500007212 */ /* 0x020fc800078e3cff */
[----:B------:R-:W-:-:S13]  /*0230*/  ISETP.GT.AND P0, PT, R0, -0x1, PT ;  /* 0xffffffff0000780c */ /* 0x000fda0003f04270 */
[----:B------:R-:W-:Y:S05]  /*0240*/  @P0 BRA `(.L_x_2075) ;  /* 0xfffffffc00e80947 */ /* 0x000fea000383ffff */
.L_x_2074:
[----:B------:R-:W-:Y:S05]  /*0250*/  WARPSYNC.ALL ;  /* 0x0000000000007948 */ /* 0x000fea0003800000 */
[----:B------:R-:W-:Y:S06]  /*0260*/  BAR.SYNC.DEFER_BLOCKING 0x0 ;  /* 0x0000000000007b1d */ /* 0x000fec0000010000 */
[----:B------:R-:W-:Y:S05]  /*0270*/  BRA `(.L_x_2076) ;  /* 0x0000008400407947 */ /* 0x000fea0003800000 */
.L_x_2073:
        /* <DEDUP_REMOVED lines=8> */
[----:B------:R-:W-:Y:S01]  /*0300*/  ULDC.64 UR8, c[0x0][0x268] ;  /* 0x00009a0000087ab9 */ /* 0x000fe20000000a00 */
[----:B------:R-:W-:Y:S01]  /*0310*/  USHF.L.U32 UR17, UR15, 0x2, URZ ;  /* 0x000000020f117899 */ /* 0x000fe2000800063f */
[----:B------:R-:W-:Y:S01]  /*0320*/  CS2R R72, SRZ ;  /* 0x0000000000487805 */ /* 0x000fe2000001ff00 */
        /* <DEDUP_REMOVED lines=44> */
[C---:B------:R-:W-:Y:S02]  /*05f0*/  LOP3.LUT R2, R3.reuse, 0x18, RZ, 0xc0, !PT ;  /* 0x0000001803027812 */ /* 0x040fe400078ec0ff */
[----:B------:R-:W-:-:S02]  /*0600*/  LOP3.LUT R3, R3, 0x18, RZ, 0xc, !PT ;  /* 0x0000001803037812 */ /* 0x000fc400078e0cff */
[--C-:B------:R-:W-:Y:S02]  /*0610*/  LOP3.LUT R0, R0, 0x7ffffffc, R10.reuse, 0xf8, !PT ;  /* 0x7ffffffc00007812 */ /* 0x100fe400078ef80a */
        /* <DEDUP_REMOVED lines=10> */
[----:B------:R0:W-:Y:S04]  /*06c0*/  STL [R1+0x5c], R3 ;  /* 0x00005c0301007387 */ /* 0x0001e80000100800 */
[----:B------:R0:W-:Y:S02]  /*06d0*/  STL [R1+0x58], R0 ;  /* 0x0000580001007387 */ /* 0x0001e40000100800 */
.L_x_2086:
[----:B0-2---:R-:W0:Y:S01]  /*06e0*/  S2R R0, SR_TID.X ;  /* 0x0000000000007919 */ /* 0x005e220000002100 */
        /* <DEDUP_REMOVED lines=8> */
[----:B------:R-:W-:Y:S01]  /*0770*/  MOV R5, UR16 ;  /* 0x0000001000057c02 */ /* 0x000fe20008000f00 */
[----:B------:R-:W-:Y:S01]  /*0780*/  ULOP3.LUT UR15, UR15, 0xc0, URZ, 0xc0, !UPT ;  /* 0x000000c00f0f7892 */ /* 0x000fe2000f8ec03f */
[----:B------:R-:W-:Y:S01]  /*0790*/  STL [R1+0x68], R71 ;  /* 0x0000684701007387 */ /* 0x000fe20000100800 */
[----:B------:R-:W-:Y:S01]  /*07a0*/  UIMAD UR16, UR24, 0x28000, URZ ;  /* 0x00028000181078a4 */ /* 0x000fe2000f8e023f */
[----:B------:R-:W-:-:S02]  /*07b0*/  ULDC.64 UR26, c[0x0][0x248] ;  /* 0x00009200001a7ab9 */ /* 0x000fc40000000a00 */
[----:B------:R-:W-:Y:S04]  /*07c0*/  STL [R1+0x64], R72 ;  /* 0x0000644801007387 */ /* 0x000fe80000100800 */
[----:B------:R-:W-:Y:S01]  /*07d0*/  STL [R1+0x60], R73 ;  /* 0x0000604901007387 */ /* 0x000fe20000100800 */
[----:B0-----:R-:W-:-:S05]  /*07e0*/  IMAD.WIDE.U32 R78, R0, -0x33333333, RZ ;  /* 0xcccccccd004e7825 */ /* 0x001fca00078e00ff */
[----:B------:R-:W-:-:S04]  /*07f0*/  SHF.R.U32.HI R78, RZ, 0x6, R79 ;  /* 0x00000006ff4e7819 */ /* 0x000fc8000001164f */
[C---:B------:R-:W-:Y:S01]  /*0800*/  IADD3 R79, R78.reuse, UR15, RZ ;  /* 0x0000000f4e4f7c10 */ /* 0x040fe2000fffe0ff */
[----:B------:R-:W-:Y:S01]  /*0810*/  IMAD R91, R78, -0x50, R0 ;  /* 0xffffffb04e5b7824 */ /* 0x000fe200078e0200 */
[----:B------:R-:W-:Y:S01]  /*0820*/  MOV R0, UR24 ;  /* 0x0000001800007c02 */ /* 0x000fe20008000f00 */
[----:B------:R-:W-:Y:S01]  /*0830*/  ULDC.64 UR24, c[0x0][0x230] ;  /* 0x00008c0000187ab9 */ /* 0x000fe20000000a00 */
[----:B------:R-:W-:Y:S01]  /*0840*/  ULDC UR15, c[0x0][0x250] ;  /* 0x00009400000f7ab9 */ /* 0x000fe20000000800 */
[----:B------:R-:W-:Y:S01]  /*0850*/  IMAD R79, R79, 0x280, RZ ;  /* 0x000002804f4f7824 */ /* 0x000fe200078e02ff */
[----:B------:R-:W-:-:S04]  /*0860*/  LEA R16, R91, UR17, 0x2 ;  /* 0x000000115b107c11 */ /* 0x000fc8000f8e10ff */
[----:B------:R-:W-:Y:S01]  /*0870*/  SHF.R.S32.HI R17, RZ, 0x1f, R16 ;  /* 0x0000001fff117819 */ /* 0x000fe20000011410 */
[----:B------:R-:W-:-:S04]  /*0880*/  IMAD.WIDE.U32 R2, R16, -0x33333333, RZ ;  /* 0xcccccccd10027825 */ /* 0x000fc800078e00ff */
[----:B------:R-:W-:Y:S01]  /*0890*/  IMAD.WIDE.U32 R146, R5, 0x28000, R16 ;  /* 0x0002800005927825 */ /* 0x000fe200078e0010 */
[----:B------:R-:W-:Y:S02]  /*08a0*/  SHF.R.U32.HI R4, RZ, 0x5, R3 ;  /* 0x00000005ff047819 */ /* 0x000fe40000011603 */
[----:B------:R-:W0:Y:S02]  /*08b0*/  LDC.64 R2, c[0x0][0x240] ;  /* 0x00009000ff027b82 */ /* 0x000e240000000a00 */
[----:B------:R-:W-:Y:S01]  /*08c0*/  IADD3 R121, R147, UR16, RZ ;  /* 0x0000001093797c10 */ /* 0x000fe2000fffe0ff */
[----:B------:R2:W-:Y:S02]  /*08d0*/  STL [R1+0x3c], R4 ;  /* 0x00003c0401007387 */ /* 0x0005e40000100800 */
[----:B--2---:R-:W-:-:S04]  /*08e0*/  LEA R4, P0, R5, R4, 0x4 ;  /* 0x0000000405047211 */ /* 0x004fc800078020ff */
[----:B------:R-:W-:Y:S02]  /*08f0*/  LEA.HI.X R5, R5, RZ, R0, 0x4, P0 ;  /* 0x000000ff05057211 */ /* 0x000fe400000f2400 */
[C---:B------:R-:W-:Y:S02]  /*0900*/  LEA R82, P0, R4.reuse, UR26, 0x3 ;  /* 0x0000001a04527c11 */ /* 0x040fe4000f8018ff */
[----:B------:R-:W-:Y:S02]  /*0910*/  IADD3 R0, P1, R79, R146, RZ ;  /* 0x000000924f007210 */ /* 0x000fe40007f3e0ff */
[----:B------:R-:W-:Y:S01]  /*0920*/  LEA.HI.X R83, R4, UR27, R5, 0x3, P0 ;  /* 0x0000001b04537c11 */ /* 0x000fe200080f1c05 */
[----:B-1----:R-:W-:Y:S01]  /*0930*/  IMAD.WIDE R66, R16, 0x2, R66 ;  /* 0x0000000210427825 */ /* 0x002fe200078e0242 */
[----:B------:R-:W-:Y:S01]  /*0940*/  IADD3.X R5, RZ, R121, RZ, P1, !PT ;  /* 0x00000079ff057210 */ /* 0x000fe20000ffe4ff */
[----:B------:R-:W-:Y:S01]  /*0950*/  ULDC.64 UR26, c[0x0][0x228] ;  /* 0x00008a00001a7ab9 */ /* 0x000fe20000000a00 */
[----:B------:R-:W-:-:S02]  /*0960*/  SHF.L.U32 R20, R0, 0x1, RZ ;  /* 0x0000000100147819 */ /* 0x000fc400000006ff */
[----:B------:R-:W-:Y:S01]  /*0970*/  SHF.L.U64.HI R19, R0, 0x1, R5 ;  /* 0x0000000100137819 */ /* 0x000fe20000010205 */
[----:B0-----:R-:W-:Y:S01]  /*0980*/  IMAD.WIDE R16, R16, 0x2, R2 ;  /* 0x0000000210107825 */ /* 0x001fe200078e0202 */
[----:B------:R-:W-:Y:S01]  /*0990*/  IADD3 R14, P0, R20, UR24, RZ ;  /* 0x00000018140e7c10 */ /* 0x000fe2000ff1e0ff */
[----:B------:R-:W2:Y:S03]  /*09a0*/  LDG.E.64.CONSTANT R82, desc[UR18][R82.64] ;  /* 0x0000001252527981 */ /* 0x000ea6000c1e9b00 */
[----:B------:R-:W-:Y:S01]  /*09b0*/  IADD3.X R15, R19, UR25, RZ, P0, !PT ;  /* 0x00000019130f7c10 */ /* 0x000fe200087fe4ff */
[----:B------:R-:W3:Y:S01]  /*09c0*/  LDG.E.64.CONSTANT R66, desc[UR18][R66.64] ;  /* 0x0000001242427981 */ /* 0x000ee2000c1e9b00 */
[----:B------:R-:W-:-:S03]  /*09d0*/  IADD3 R3, R79, 0xa00, RZ ;  /* 0x00000a004f037810 */ /* 0x000fc60007ffe0ff */
[----:B------:R-:W4:Y:S04]  /*09e0*/  LDG.E.64.CONSTANT R16, desc[UR18][R16.64] ;  /* 0x0000001210107981 */ /* 0x000f28000c1e9b00 */
[----:B------:R-:W5:Y:S01]  /*09f0*/  LDG.E.64.CONSTANT R14, desc[UR18][R14.64] ;  /* 0x000000120e0e7981 */ /* 0x000f62000c1e9b00 */
[----:B------:R-:W-:-:S03]  /*0a00*/  IADD3 R3, P0, R3, R146, RZ ;  /* 0x0000009203037210 */ /* 0x000fc60007f1e0ff */
[----:B------:R0:W-:Y:S01]  /*0a10*/  STL [R1+0x34], R20 ;  /* 0x0000341401007387 */ /* 0x0001e20000100800 */
[----:B------:R-:W-:Y:S02]  /*0a20*/  IADD3.X R0, RZ, R121, RZ, P0, !PT ;  /* 0x00000079ff007210 */ /* 0x000fe400007fe4ff */
[C---:B------:R-:W-:Y:S01]  /*0a30*/  SHF.L.U32 R18, R3.reuse, 0x1, RZ ;  /* 0x0000000103127819 */ /* 0x040fe200000006ff */
[----:B------:R-:W-:Y:S01]  /*0a40*/  STL [R1+0x38], R19 ;  /* 0x0000381301007387 */ /* 0x000fe20000100800 */
[----:B------:R-:W-:Y:S02]  /*0a50*/  SHF.L.U64.HI R31, R3, 0x1, R0 ;  /* 0x00000001031f7819 */ /* 0x000fe40000010200 */
        /* <DEDUP_REMOVED lines=17> */
[----:B------:R-:W-:Y:S02]  /*0b70*/  IADD3.X R9, R28, UR25, RZ, P0, !PT ;  /* 0x000000191c097c10 */ /* 0x000fe400087fe4ff */
[----:B------:R-:W-:-:S04]  /*0b80*/  IADD3 R3, R79, 0x2800, RZ ;  /* 0x000028004f037810 */ /* 0x000fc80007ffe0ff */
[----:B------:R-:W4:Y:S01]  /*0b90*/  LDG.E.64.CONSTANT R8, desc[UR18][R8.64] ;  /* 0x0000001208087981 */ /* 0x000f22000c1e9b00 */
        /* <DEDUP_REMOVED lines=23> */
[----:B0-----:R-:W-:-:S04]  /*0d10*/  IADD3 R20, P0, R20, UR26, RZ ;  /* 0x0000001a14147c10 */ /* 0x001fc8000ff1e0ff */
        /* <DEDUP_REMOVED lines=8> */
[----:B------:R-:W-:Y:S01]  /*0da0*/  IADD3.X R25, R71, UR25, RZ, P0, !PT ;  /* 0x0000001947197c10 */ /* 0x000fe200087fe4ff */
[----:B------:R0:W-:Y:S02]  /*0db0*/  STL [R1+0x2c], R18 ;  /* 0x00002c1201007387 */ /* 0x0001e40000100800 */
[----:B0-----:R-:W-:Y:S01]  /*0dc0*/  IADD3 R18, P0, R18, UR26, RZ ;  /* 0x0000001a12127c10 */ /* 0x001fe2000ff1e0ff */
[----:B--2---:R-:W-:Y:S01]  /*0dd0*/  FADD.FTZ R99, R83, UR15 ;  /* 0x0000000f53637e21 */ /* 0x004fe20008010000 */
[--C-:B-----5:R-:W-:Y:S02]  /*0de0*/  HADD2.F32 R3, -RZ, R14.reuse.H0_H0 ;  /* 0x2000000eff037230 */ /* 0x120fe40000004100 */
[----:B------:R-:W-:Y:S02]  /*0df0*/  HADD2.F32 R19, -RZ, R14.H1_H1 ;  /* 0x3000000eff137230 */ /* 0x000fe40000004100 */
[--C-:B------:R-:W-:Y:S02]  /*0e00*/  HADD2.F32 R27, -RZ, R15.reuse.H1_H1 ;  /* 0x3000000fff1b7230 */ /* 0x100fe40000004100 */
[----:B------:R-:W-:Y:S01]  /*0e10*/  FADD.FTZ R0, -R82, R3 ;  /* 0x0000000352007221 */ /* 0x000fe20000010100 */
[----:B------:R-:W-:-:S02]  /*0e20*/  HADD2.F32 R3, -RZ, R15.H0_H0 ;  /* 0x2000000fff037230 */ /* 0x000fc40000004100 */
[----:B------:R0:W2:Y:S01]  /*0e30*/  LDG.E.64.CONSTANT R14, desc[UR18][R24.64] ;  /* 0x00000012180e7981 */ /* 0x0000a2000c1e9b00 */
[----:B------:R-:W1:Y:S01]  /*0e40*/  MUFU.RSQ R99, R99 ;  /* 0x0000006300637308 */ /* 0x000e620000001400 */
[--C-:B---3--:R-:W-:Y:S02]  /*0e50*/  HADD2.F32 R2, -RZ, R66.reuse.H0_H0 ;  /* 0x20000042ff027230 */ /* 0x108fe40000004100 */
[----:B------:R-:W-:Y:S02]  /*0e60*/  HADD2.F32 R98, -RZ, R66.H1_H1 ;  /* 0x30000042ff627230 */ /* 0x000fe40000004100 */
[----:B------:R-:W-:Y:S01]  /*0e70*/  FADD.FTZ R66, -R82, R19 ;  /* 0x0000001352427221 */ /* 0x000fe20000010100 */
[----:B------:R-:W-:Y:S01]  /*0e80*/  IADD3.X R19, R31, UR27, RZ, P0, !PT ;  /* 0x0000001b1f137c10 */ /* 0x000fe200087fe4ff */
[--C-:B----4-:R-:W-:Y:S02]  /*0e90*/  HADD2.F32 R141, -RZ, R16.reuse.H0_H0 ;  /* 0x20000010ff8d7230 */ /* 0x110fe40000004100 */
[----:B------:R-:W-:-:S02]  /*0ea0*/  HADD2.F32 R143, -RZ, R16.H1_H1 ;  /* 0x30000010ff8f7230 */ /* 0x000fc40000004100 */
[----:B------:R-:W-:Y:S01]  /*0eb0*/  FADD.FTZ R16, -R82, R3 ;  /* 0x0000000352107221 */ /* 0x000fe20000010100 */
[----:B------:R-:W3:Y:S01]  /*0ec0*/  LDG.E.64.CONSTANT R18, desc[UR18][R18.64] ;  /* 0x0000001212127981 */ /* 0x000ee2000c1e9b00 */
[----:B------:R-:W-:Y:S02]  /*0ed0*/  HADD2.F32 R3, -RZ, R12.H0_H0 ;  /* 0x2000000cff037230 */ /* 0x000fe40000004100 */
[----:B-1----:R-:W-:-:S03]  /*0ee0*/  FMUL.FTZ R65, R99, R16 ;  /* 0x0000001063417220 */ /* 0x002fc60000410000 */
[----:B------:R-:W-:-:S04]  /*0ef0*/  FADD.FTZ R16, -R82, R3 ;  /* 0x0000000352107221 */ /* 0x000fc80000010100 */
[----:B------:R-:W-:Y:S01]  /*0f00*/  FMUL.FTZ R63, R99, R16 ;  /* 0x00000010633f7220 */ /* 0x000fe20000410000 */
[----:B------:R-:W-:Y:S01]  /*0f10*/  IADD3 R16, P0, R30, UR26, RZ ;  /* 0x0000001a1e107c10 */ /* 0x000fe2000ff1e0ff */
[--C-:B------:R-:W-:Y:S02]  /*0f20*/  HADD2.F32 R70, -RZ, R17.reuse.H0_H0 ;  /* 0x20000011ff467230 */ /* 0x100fe40000004100 */
[----:B------:R-:W-:Y:S01]  /*0f30*/  HADD2.F32 R69, -RZ, R17.H1_H1 ;  /* 0x30000011ff457230 */ /* 0x000fe20000004100 */
[----:B------:R-:W-:Y:S01]  /*0f40*/  IADD3.X R17, R26, UR27, RZ, P0, !PT ;  /* 0x0000001b1a117c10 */ /* 0x000fe200087fe4ff */
[----:B------:R-:W-:-:S05]  /*0f50*/  HADD2.F32 R3, -RZ, R12.H1_H1 ;  /* 0x3000000cff037230 */ /* 0x000fca0000004100 */
[----:B------:R-:W4:Y:S01]  /*0f60*/  LDG.E.64.CONSTANT R16, desc[UR18][R16.64] ;  /* 0x0000001210107981 */ /* 0x000f22000c1e9b00 */
[----:B------:R-:W-:Y:S01]  /*0f70*/  FADD.FTZ R62, -R82, R3 ;  /* 0x00000003523e7221 */ /* 0x000fe20000010100 */
[--C-:B------:R-:W-:Y:S02]  /*0f80*/  HADD2.F32 R3, -RZ, R13.reuse.H0_H0 ;  /* 0x2000000dff037230 */ /* 0x100fe40000004100 */
[----:B------:R-:W-:-:S03]  /*0f90*/  HADD2.F32 R13, -RZ, R13.H1_H1 ;  /* 0x3000000dff0d7230 */ /* 0x000fc60000004100 */
[C---:B------:R-:W-:Y:S01]  /*0fa0*/  FADD.FTZ R12, -R82.reuse, R3 ;  /* 0x00000003520c7221 */ /* 0x040fe20000010100 */
[----:B------:R-:W-:Y:S01]  /*0fb0*/  IADD3 R3, R79, 0x5000, RZ ;  /* 0x000050004f037810 */ /* 0x000fe20007ffe0ff */
[C---:B------:R-:W-:Y:S01]  /*0fc0*/  FADD.FTZ R60, -R82.reuse, R13 ;  /* 0x0000000d523c7221 */ /* 0x040fe20000010100 */
[--C-:B------:R-:W-:Y:S02]  /*0fd0*/  HADD2.F32 R13, -RZ, R10.reuse.H0_H0 ;  /* 0x2000000aff0d7230 */ /* 0x100fe40000004100 */
[----:B------:R-:W-:Y:S01]  /*0fe0*/  IADD3 R161, P0, R3, R146, RZ ;  /* 0x0000009203a17210 */ /* 0x000fe20007f1e0ff */
[----:B------:R-:W-:Y:S02]  /*0ff0*/  HADD2.F32 R3, -RZ, R10.H1_H1 ;  /* 0x3000000aff037230 */ /* 0x000fe40000004100 */
[----:B------:R-:W-:Y:S01]  /*1000*/  FADD.FTZ R10, -R82, R13 ;  /* 0x0000000d520a7221 */ /* 0x000fe20000010100 */
[----:B------:R-:W-:Y:S02]  /*1010*/  HADD2.F32 R13, -RZ, R11.H0_H0 ;  /* 0x2000000bff0d7230 */ /* 0x000fe40000004100 */
[----:B------:R-:W-:Y:S01]  /*1020*/  FMUL.FTZ R61, R99, R12 ;  /* 0x0000000c633d7220 */ /* 0x000fe20000410000 */
[----:B------:R-:W-:-:S02]  /*1030*/  IADD3.X R162, RZ, R121, RZ, P0, !PT ;  /* 0x00000079ffa27210 */ /* 0x000fc400007fe4ff */
[----:B------:R-:W-:Y:S01]  /*1040*/  IADD3 R12, P0, R29, UR26, RZ ;  /* 0x0000001a1d0c7c10 */ /* 0x000fe2000ff1e0ff */
[----:B0-----:R-:W-:-:S03]  /*1050*/  FADD.FTZ R24, -R82, R13 ;  /* 0x0000000d52187221 */ /* 0x001fc60000010100 */
[----:B------:R-:W-:-:S06]  /*1060*/  IADD3.X R13, R28, UR27, RZ, P0, !PT ;  /* 0x0000001b1c0d7c10 */ /* 0x000fcc00087fe4ff */
[----:B------:R-:W5:Y:S01]  /*1070*/  LDG.E.64.CONSTANT R12, desc[UR18][R12.64] ;  /* 0x000000120c0c7981 */ /* 0x000f62000c1e9b00 */
[----:B------:R-:W-:Y:S01]  /*1080*/  HADD2.F32 R25, -RZ, R11.H1_H1 ;  /* 0x3000000bff197230 */ /* 0x000fe20000004100 */
[C---:B------:R-:W-:Y:S02]  /*1090*/  SHF.L.U64.HI R162, R161.reuse, 0x1, R162 ;  /* 0x00000001a1a27819 */ /* 0x040fe400000102a2 */
[----:B------:R-:W-:Y:S02]  /*10a0*/  SHF.L.U32 R161, R161, 0x1, RZ ;  /* 0x00000001a1a17819 */ /* 0x000fe400000006ff */
[----:B------:R-:W-:Y:S01]  /*10b0*/  FADD.FTZ R56, -R82, R25 ;  /* 0x0000001952387221 */ /* 0x000fe20000010100 */
[----:B------:R-:W-:Y:S02]  /*10c0*/  HADD2.F32 R25, -RZ, R8.H1_H1 ;  /* 0x30000008ff197230 */ /* 0x000fe40000004100 */
[----:B------:R-:W-:Y:S01]  /*10d0*/  FMUL.FTZ R59, R99, R10 ;  /* 0x0000000a633b7220 */ /* 0x000fe20000410000 */
[----:B------:R-:W-:-:S02]  /*10e0*/  IADD3 R10, P1, R161, UR24, RZ ;  /* 0x00000018a10a7c10 */ /* 0x000fc4000ff3e0ff */
[----:B------:R-:W-:Y:S01]  /*10f0*/  FADD.FTZ R54, -R82, R25 ;  /* 0x0000001952367221 */ /* 0x000fe20000010100 */
[--C-:B------:R-:W-:Y:S01]  /*1100*/  HADD2.F32 R25, -RZ, R9.reuse.H0_H0 ;  /* 0x20000009ff197230 */ /* 0x100fe20000004100 */
[----:B------:R-:W-:Y:S01]  /*1110*/  IADD3.X R11, R162, UR25, RZ, P1, !PT ;  /* 0x00000019a20b7c10 */ /* 0x000fe20008ffe4ff */
[C---:B------:R-:W-:Y:S01]  /*1120*/  FADD.FTZ R58, -R82.reuse, R3 ;  /* 0x00000003523a7221 */ /* 0x040fe20000010100 */
[----:B------:R-:W-:Y:S02]  /*1130*/  HADD2.F32 R3, -RZ, R8.H0_H0 ;  /* 0x20000008ff037230 */ /* 0x000fe40000004100 */
[----:B------:R-:W-:Y:S01]  /*1140*/  FADD.FTZ R8, -R82, R25 ;  /* 0x0000001952087221 */ /* 0x000fe20000010100 */
[----:B------:R-:W-:Y:S01]  /*1150*/  HADD2.F32 R25, -RZ, R9.H1_H1 ;  /* 0x30000009ff197230 */ /* 0x000fe20000004100 */
[----:B------:R-:W5:Y:S01]  /*1160*/  LDG.E.64.CONSTANT R10, desc[UR18][R10.64] ;  /* 0x000000120a0a7981 */ /* 0x000f62000c1e9b00 */
[----:B------:R-:W-:-:S04]  /*1170*/  IADD3 R9, R79, 0x5a00, RZ ;  /* 0x00005a004f097810 */ /* 0x000fc80007ffe0ff */
[----:B------:R-:W-:Y:S01]  /*1180*/  IADD3 R159, P0, R9, R146, RZ ;  /* 0x00000092099f7210 */ /* 0x000fe20007f1e0ff */
[C---:B------:R-:W-:Y:S01]  /*1190*/  FADD.FTZ R52, -R82.reuse, R25 ;  /* 0x0000001952347221 */ /* 0x040fe20000010100 */
[--C-:B------:R-:W-:Y:S02]  /*11a0*/  HADD2.F32 R25, -RZ, R4.reuse.H0_H0 ;  /* 0x20000004ff197230 */ /* 0x100fe40000004100 */
[----:B------:R-:W-:Y:S01]  /*11b0*/  IADD3.X R160, RZ, R121, RZ, P0, !PT ;  /* 0x00000079ffa07210 */ /* 0x000fe200007fe4ff */
[----:B------:R-:W-:Y:S02]  /*11c0*/  HADD2.F32 R9, -RZ, R4.H1_H1 ;  /* 0x30000004ff097230 */ /* 0x000fe40000004100 */
[----:B------:R-:W-:Y:S01]  /*11d0*/  FADD.FTZ R4, -R82, R25 ;  /* 0x0000001952047221 */ /* 0x000fe20000010100 */
[C---:B------:R-:W-:Y:S02]  /*11e0*/  SHF.L.U64.HI R160, R159.reuse, 0x1, R160 ;  /* 0x000000019fa07819 */ /* 0x040fe400000102a0 */
[----:B------:R-:W-:Y:S01]  /*11f0*/  SHF.L.U32 R159, R159, 0x1, RZ ;  /* 0x000000019f9f7819 */ /* 0x000fe200000006ff */
[C---:B------:R-:W-:Y:S01]  /*1200*/  FMUL.FTZ R51, R99.reuse, R4 ;  /* 0x0000000463337220 */ /* 0x040fe20000410000 */
[----:B------:R-:W-:-:S02]  /*1210*/  FMUL.FTZ R53, R99, R8 ;  /* 0x0000000863357220 */ /* 0x000fc40000410000 */
[----:B------:R-:W-:Y:S01]  /*1220*/  IADD3 R4, P1, R159, UR24, RZ ;  /* 0x000000189f047c10 */ /* 0x000fe2000ff3e0ff */
[--C-:B------:R-:W-:Y:S01]  /*1230*/  HADD2.F32 R41, -RZ, R5.reuse.H0_H0 ;  /* 0x20000005ff297230 */ /* 0x100fe20000004100 */
[----:B------:R-:W-:Y:S01]  /*1240*/  IADD3 R8, P0, R46, UR26, RZ ;  /* 0x0000001a2e087c10 */ /* 0x000fe2000ff1e0ff */
[----:B------:R-:W-:Y:S01]  /*1250*/  HADD2.F32 R43, -RZ, R5.H1_H1 ;  /* 0x30000005ff2b7230 */ /* 0x000fe20000004100 */
[----:B------:R-:W-:Y:S01]  /*1260*/  IADD3.X R5, R160, UR25, RZ, P1, !PT ;  /* 0x00000019a0057c10 */ /* 0x000fe20008ffe4ff */
[----:B------:R-:W-:Y:S01]  /*1270*/  FADD.FTZ R50, -R82, R9 ;  /* 0x0000000952327221 */ /* 0x000fe20000010100 */
[----:B------:R-:W-:-:S04]  /*1280*/  IADD3.X R9, R42, UR27, RZ, P0, !PT ;  /* 0x0000001b2a097c10 */ /* 0x000fc800087fe4ff */
[----:B------:R-:W5:Y:S04]  /*1290*/  LDG.E.64.CONSTANT R4, desc[UR18][R4.64] ;  /* 0x0000001204047981 */ /* 0x000f68000c1e9b00 */
[----:B------:R-:W5:Y:S01]  /*12a0*/  LDG.E.64.CONSTANT R8, desc[UR18][R8.64] ;  /* 0x0000001208087981 */ /* 0x000f62000c1e9b00 */
[C---:B------:R-:W-:Y:S01]  /*12b0*/  FMUL.FTZ R57, R99.reuse, R24 ;  /* 0x0000001863397220 */ /* 0x040fe20000410000 */
[C---:B------:R-:W-:Y:S02]  /*12c0*/  FADD.FTZ R24, -R82.reuse, R3 ;  /* 0x0000000352187221 */ /* 0x040fe40000010100 */
[----:B------:R-:W-:Y:S02]  /*12d0*/  STL [R1+0x30], R31 ;  /* 0x0000301f01007387 */ /* 0x000fe40000100800 */
[----:B------:R-:W-:Y:S01]  /*12e0*/  FMUL.FTZ R55, R99, R24 ;  /* 0x0000001863377220 */ /* 0x000fe20000410000 */
[----:B------:R-:W-:Y:S01]  /*12f0*/  FADD.FTZ R24, -R82, R41 ;  /* 0x0000002952187221 */ /* 0x000fe20000010100 */
[----:B------:R-:W-:Y:S01]  /*1300*/  STL [R1+0x24], R30 ;  /* 0x0000241e01007387 */ /* 0x000fe20000100800 */
[----:B------:R-:W-:-:S03]  /*1310*/  HADD2.F32 R41, -RZ, R6.H0_H0 ;  /* 0x20000006ff297230 */ /* 0x000fc60000004100 */
[----:B------:R-:W-:Y:S04]  /*1320*/  STL [R1+0x28], R26 ;  /* 0x0000281a01007387 */ /* 0x000fe80000100800 */
[----:B------:R-:W-:Y:S04]  /*1330*/  STL [R1+0x1c], R29 ;  /* 0x00001c1d01007387 */ /* 0x000fe80000100800 */
[----:B------:R-:W-:Y:S04]  /*1340*/  STL [R1+0x20], R28 ;  /* 0x0000201c01007387 */ /* 0x000fe80000100800 */
[----:B------:R-:W-:Y:S04]  /*1350*/  STL [R1+0x14], R46 ;  /* 0x0000142e01007387 */ /* 0x000fe80000100800 */
[----:B------:R0:W-:Y:S02]  /*1360*/  STL [R1+0x18], R42 ;  /* 0x0000182a01007387 */ /* 0x0001e40000100800 */
[----:B0-----:R-:W-:Y:S01]  /*1370*/  FADD.FTZ R42, -R82, R41 ;  /* 0x00000029522a7221 */ /* 0x001fe20000010100 */
[----:B------:R-:W-:Y:S01]  /*1380*/  HADD2.F32 R41, -RZ, R6.H1_H1 ;  /* 0x30000006ff297230 */ /* 0x000fe20000004100 */
[----:B------:R-:W-:-:S04]  /*1390*/  IADD3 R6, P0, R45, UR26, RZ ;  /* 0x0000001a2d067c10 */ /* 0x000fc8000ff1e0ff */
[C---:B------:R-:W-:Y:S01]  /*13a0*/  FADD.FTZ R46, -R82.reuse, R41 ;  /* 0x00000029522e7221 */ /* 0x040fe20000010100 */
[--C-:B------:R-:W-:Y:S02]  /*13b0*/  HADD2.F32 R41, -RZ, R7.reuse.H0_H0 ;  /* 0x20000007ff297230 */ /* 0x100fe40000004100 */
[C---:B------:R-:W-:Y:S01]  /*13c0*/  FMUL.FTZ R47, R99.reuse, R42 ;  /* 0x0000002a632f7220 */ /* 0x040fe20000410000 */
[C---:B------:R-:W-:Y:S01]  /*13d0*/  FMUL.FTZ R66, R99.reuse, R66 ;  /* 0x0000004263427220 */ /* 0x040fe20000410000 */
[C---:B------:R-:W-:Y:S01]  /*13e0*/  FADD.FTZ R48, -R82.reuse, R43 ;  /* 0x0000002b52307221 */ /* 0x040fe20000010100 */
[----:B------:R-:W-:Y:S01]  /*13f0*/  FMUL.FTZ R0, R99, R0 ;  /* 0x0000000063007220 */ /* 0x000fe20000410000 */
[----:B------:R-:W-:Y:S01]  /*1400*/  FADD.FTZ R42, -R82, R41 ;  /* 0x00000029522a7221 */ /* 0x000fe20000010100 */
[----:B------:R-:W-:Y:S01]  /*1410*/  HADD2.F32 R43, -RZ, R7.H1_H1 ;  /* 0x30000007ff2b7230 */ /* 0x000fe20000004100 */
[----:B------:R-:W-:Y:S01]  /*1420*/  IADD3.X R7, R44, UR27, RZ, P0, !PT ;  /* 0x0000001b2c077c10 */ /* 0x000fe200087fe4ff */
[----:B------:R-:W-:-:S02]  /*1430*/  HADD2.F32 R41, -RZ, R22.H0_H0 ;  /* 0x20000016ff297230 */ /* 0x000fc40000004100 */
[----:B------:R-:W-:Y:S02]  /*1440*/  HADD2.F32 R83, -RZ, R67.H0_H0 ;  /* 0x20000043ff537230 */ /* 0x000fe40000004100 */
[----:B------:R-:W-:Y:S01]  /*1450*/  FFMA.FTZ R77, R66, R98, R143 ;  /* 0x00000062424d7223 */ /* 0x000fe2000001008f */
[----:B------:R-:W-:Y:S01]  /*1460*/  FFMA.FTZ R38, R0, R2, R141 ;  /* 0x0000000200267223 */ /* 0x000fe2000001008d */
[----:B------:R-:W-:Y:S02]  /*1470*/  HADD2.F32 R115, -RZ, R22.H1_H1 ;  /* 0x30000016ff737230 */ /* 0x000fe40000004100 */
[----:B------:R-:W-:Y:S01]  /*1480*/  FADD.FTZ R22, -R82, R41 ;  /* 0x0000002952167221 */ /* 0x000fe20000010100 */
[----:B------:R-:W-:Y:S01]  /*1490*/  FFMA.FTZ R39, R65, R83, R70 ;  /* 0x0000005341277223 */ /* 0x000fe20000010046 */
[----:B------:R-:W-:Y:S01]  /*14a0*/  HADD2.F32 R41, -RZ, R23.H0_H0 ;  /* 0x20000017ff297230 */ /* 0x000fe20000004100 */
[----:B------:R-:W-:Y:S01]  /*14b0*/  STL [R1+0xc], R45 ;  /* 0x00000c2d01007387 */ /* 0x000fe20000100800 */
[----:B------:R-:W-:Y:S01]  /*14c0*/  FMUL.FTZ R90, R77, -1.4426950216293334961 ;  /* 0xbfb8aa3b4d5a7820 */ /* 0x000fe20000410000 */
[----:B------:R-:W-:-:S02]  /*14d0*/  FMUL.FTZ R103, R38, -1.4426950216293334961 ;  /* 0xbfb8aa3b26677820 */ /* 0x000fc40000410000 */
[----:B------:R-:W5:Y:S01]  /*14e0*/  LDG.E.64.CONSTANT R6, desc[UR18][R6.64] ;  /* 0x0000001206067981 */ /* 0x000f62000c1e9b00 */
[----:B------:R-:W-:-:S03]  /*14f0*/  FMUL.FTZ R40, R39, -1.4426950216293334961 ;  /* 0xbfb8aa3b27287820 */ /* 0x000fc60000410000 */
[----:B------:R0:W-:Y:S01]  /*1500*/  STL [R1+0x10], R44 ;  /* 0x0000102c01007387 */ /* 0x0001e20000100800 */
[----:B------:R-:W1:Y:S01]  /*1510*/  MUFU.EX2 R90, R90 ;  /* 0x0000005a005a7308 */ /* 0x000e620000000800 */
[----:B------:R-:W-:Y:S01]  /*1520*/  IADD3 R157, R79, 0x6400, RZ ;  /* 0x000064004f9d7810 */ /* 0x000fe20007ffe0ff */
[C---:B0-----:R-:W-:Y:S01]  /*1530*/  FADD.FTZ R44, -R82.reuse, R43 ;  /* 0x0000002b522c7221 */ /* 0x041fe20000010100 */
[----:B------:R-:W-:Y:S01]  /*1540*/  FMUL.FTZ R43, R99, R22 ;  /* 0x00000016632b7220 */ /* 0x000fe20000410000 */
[----:B------:R-:W-:-:S04]  /*1550*/  FADD.FTZ R22, -R82, R41 ;  /* 0x0000002952167221 */ /* 0x000fc80000010100 */
[----:B------:R-:W0:Y:S01]  /*1560*/  MUFU.EX2 R103, R103 ;  /* 0x0000006700677308 */ /* 0x000e220000000800 */
[----:B------:R-:W-:Y:S01]  /*1570*/  FMUL.FTZ R41, R99, R22 ;  /* 0x0000001663297220 */ /* 0x000fe20000410000 */
[----:B------:R-:W-:Y:S01]  /*1580*/  HFMA2.MMA R22, -RZ, RZ, 0, 2.384185791015625e-06 ;  /* 0x00000028ff167435 */ /* 0x000fe200000001ff */
[----:B------:R-:W-:-:S05]  /*1590*/  IADD3 R157, P0, R157, R146, RZ ;  /* 0x000000929d9d7210 */ /* 0x000fca0007f1e0ff */
[----:B------:R-:W0:Y:S01]  /*15a0*/  MUFU.EX2 R40, R40 ;  /* 0x0000002800287308 */ /* 0x000e220000000800 */
[----:B------:R-:W-:Y:S01]  /*15b0*/  FADD.FTZ R64, -R82, R27 ;  /* 0x0000001b52407221 */ /* 0x000fe20000010100 */
[----:B------:R-:W-:Y:S01]  /*15c0*/  HADD2.F32 R67, -RZ, R67.H1_H1 ;  /* 0x30000043ff437230 */ /* 0x000fe20000004100 */
[----:B------:R-:W-:Y:S02]  /*15d0*/  IADD3.X R158, RZ, R121, RZ, P0, !PT ;  /* 0x00000079ff9e7210 */ /* 0x000fe400007fe4ff */
[----:B------:R-:W-:Y:S01]  /*15e0*/  FMUL.FTZ R64, R99, R64 ;  /* 0x0000004063407220 */ /* 0x000fe20000410000 */
[----:B------:R-:W-:Y:S01]  /*15f0*/  IMAD R91, R91, R22, UR14 ;  /* 0x0000000e5b5b7e24 */ /* 0x000fe2000f8e0216 */
[C---:B------:R-:W-:Y:S01]  /*1600*/  SHF.L.U64.HI R158, R157.reuse, 0x1, R158 ;  /* 0x000000019d9e7819 */ /* 0x040fe2000001029e */
[----:B------:R-:W-:Y:S02]  /*1610*/  HADD2.F32 R22, -RZ, R23.H1_H1 ;  /* 0x30000017ff167230 */ /* 0x000fe40000004100 */
[----:B------:R-:W-:Y:S01]  /*1620*/  FFMA.FTZ R84, R64, R67, R69 ;  /* 0x0000004340547223 */ /* 0x000fe20000010045 */
[----:B------:R-:W-:Y:S01]  /*1630*/  SHF.L.U32 R157, R157, 0x1, RZ ;  /* 0x000000019d9d7819 */ /* 0x000fe200000006ff */
[----:B-1----:R-:W-:Y:S01]  /*1640*/  FADD.FTZ R23, R90, 1 ;  /* 0x3f8000005a177421 */ /* 0x002fe20000010000 */
[----:B0-----:R-:W-:Y:S01]  /*1650*/  FADD.FTZ R103, R103, 1 ;  /* 0x3f80000067677421 */ /* 0x001fe20000010000 */
[----:B------:R-:W-:Y:S01]  /*1660*/  LEA R73, R78, R91, 0x3 ;  /* 0x0000005b4e497211 */ /* 0x000fe200078e18ff */
[----:B------:R-:W-:Y:S01]  /*1670*/  FMUL.FTZ R97, R84, -1.4426950216293334961 ;  /* 0xbfb8aa3b54617820 */ /* 0x000fe20000410000 */
[----:B------:R-:W-:-:S02]  /*1680*/  IADD3 R90, P0, R106, UR26, RZ ;  /* 0x0000001a6a5a7c10 */ /* 0x000fc4000ff1e0ff */
[----:B------:R-:W-:Y:S01]  /*1690*/  IADD3 R78, P1, R157, UR24, RZ ;  /* 0x000000189d4e7c10 */ /* 0x000fe2000ff3e0ff */
[----:B------:R-:W-:Y:S01]  /*16a0*/  FADD.FTZ R104, R40, 1 ;  /* 0x3f80000028687421 */ /* 0x000fe20000010000 */
[----:B------:R-:W-:Y:S01]  /*16b0*/  FMUL.FTZ R62, R99, R62 ;  /* 0x0000003e633e7220 */ /* 0x000fe20000410000 */
[----:B------:R-:W-:Y:S01]  /*16c0*/  FADD.FTZ R40, -R82, R22 ;  /* 0x0000001652287221 */ /* 0x000fe20000010100 */
[C---:B------:R-:W-:Y:S02]  /*16d0*/  IADD3 R155, R79.reuse, 0x6e00, RZ ;  /* 0x00006e004f9b7810 */ /* 0x040fe40007ffe0ff */
[C---:B------:R-:W-:Y:S02]  /*16e0*/  IADD3 R153, R79.reuse, 0x7800, RZ ;  /* 0x000078004f997810 */ /* 0x040fe40007ffe0ff */
[C---:B------:R-:W-:Y:S02]  /*16f0*/  IADD3 R150, R79.reuse, 0x8200, RZ ;  /* 0x000082004f967810 */ /* 0x040fe40007ffe0ff */
[----:B------:R-:W-:-:S02]  /*1700*/  IADD3 R148, R79, 0x8c00, RZ ;  /* 0x00008c004f947810 */ /* 0x000fc40007ffe0ff */
[----:B------:R-:W-:Y:S02]  /*1710*/  IADD3.X R91, R72, UR27, RZ, P0, !PT ;  /* 0x0000001b485b7c10 */ /* 0x000fe400087fe4ff */
[----:B------:R-:W-:Y:S01]  /*1720*/  IADD3 R22, R79, 0x9600, RZ ;  /* 0x000096004f167810 */ /* 0x000fe20007ffe0ff */
[----:B------:R-:W0:Y:S01]  /*1730*/  MUFU.RCP R103, R103 ;  /* 0x0000006700677308 */ /* 0x000e220000001000 */
[----:B------:R-:W-:Y:S01]  /*1740*/  IADD3.X R79, R158, UR25, RZ, P1, !PT ;  /* 0x000000199e4f7c10 */ /* 0x000fe20008ffe4ff */
[----:B------:R-:W-:Y:S01]  /*1750*/  FFMA.FTZ R74, R98, R62, R143 ;  /* 0x0000003e624a7223 */ /* 0x000fe2000001008f */
[----:B------:R-:W-:Y:S01]  /*1760*/  FMUL.FTZ R60, R99, R60 ;  /* 0x0000003c633c7220 */ /* 0x000fe20000410000 */
[----:B------:R-:W-:Y:S01]  /*1770*/  FFMA.FTZ R32, R83, R61, R70 ;  /* 0x0000003d53207223 */ /* 0x000fe20000010046 */
[----:B------:R-:W5:Y:S03]  /*1780*/  LDG.E.64.CONSTANT R90, desc[UR18][R90.64] ;  /* 0x000000125a5a7981 */ /* 0x000f66000c1e9b00 */
[----:B------:R-:W1:Y:S01]  /*1790*/  MUFU.EX2 R97, R97 ;  /* 0x0000006100617308 */ /* 0x000e620000000800 */
[----:B------:R-:W-:Y:S01]  /*17a0*/  FMUL.FTZ R85, R74, -1.4426950216293334961 ;  /* 0xbfb8aa3b4a557820 */ /* 0x000fe20000410000 */
[----:B------:R-:W-:Y:S01]  /*17b0*/  FFMA.FTZ R33, R67, R60, R69 ;  /* 0x0000003c43217223 */ /* 0x000fe20000010045 */
[----:B------:R-:W5:Y:S01]  /*17c0*/  LDG.E.64.CONSTANT R78, desc[UR18][R78.64] ;  /* 0x000000124e4e7981 */ /* 0x000f62000c1e9b00 */
[----:B------:R-:W-:-:S04]  /*17d0*/  FMUL.FTZ R100, R32, -1.4426950216293334961 ;  /* 0xbfb8aa3b20647820 */ /* 0x000fc80000410000 */
[----:B------:R-:W1:Y:S01]  /*17e0*/  MUFU.RCP R23, R23 ;  /* 0x0000001700177308 */ /* 0x000e620000001000 */
[----:B------:R-:W-:Y:S01]  /*17f0*/  FFMA.FTZ R35, R2, R63, R141 ;  /* 0x0000003f02237223 */ /* 0x000fe2000001008d */
[----:B------:R-:W-:Y:S01]  /*1800*/  FMUL.FTZ R37, R33, -1.4426950216293334961 ;  /* 0xbfb8aa3b21257820 */ /* 0x000fe20000410000 */
[----:B------:R-:W-:Y:S02]  /*1810*/  FMUL.FTZ R45, R99, R42 ;  /* 0x0000002a632d7220 */ /* 0x000fe40000410000 */
[----:B------:R-:W-:-:S03]  /*1820*/  FMUL.FTZ R101, R35, -1.4426950216293334961 ;  /* 0xbfb8aa3b23657820 */ /* 0x000fc60000410000 */
[----:B------:R-:W2:Y:S01]  /*1830*/  MUFU.EX2 R85, R85 ;  /* 0x0000005500557308 */ /* 0x000ea20000000800 */
[----:B------:R-:W-:Y:S01]  /*1840*/  FADD.FTZ R42, -R82, R115 ;  /* 0x00000073522a7221 */ /* 0x000fe20000010100 */
[----:B------:R1:W-:Y:S01]  /*1850*/  STL [R1+0x4], R106 ;  /* 0x0000046a01007387 */ /* 0x0003e20000100800 */
[----:B0-----:R-:W-:-:S05]  /*1860*/  FADD.FTZ R115, -R103, 1 ;  /* 0x3f80000067737421 */ /* 0x001fca0000010100 */
[----:B------:R-:W0:Y:S01]  /*1870*/  MUFU.EX2 R100, R100 ;  /* 0x0000006400647308 */ /* 0x000e220000000800 */
[----:B------:R-:W-:Y:S01]  /*1880*/  FFMA.FTZ R115, R38, R115, 1 ;  /* 0x3f80000026737423 */ /* 0x000fe20000010073 */
[----:B-1----:R-:W-:-:S06]  /*1890*/  FADD.FTZ R106, R97, 1 ;  /* 0x3f800000616a7421 */ /* 0x002fcc0000010000 */
[----:B------:R-:W1:Y:S01]  /*18a0*/  MUFU.EX2 R37, R37 ;  /* 0x0000002500257308 */ /* 0x000e620000000800 */
[----:B------:R-:W-:Y:S01]  /*18b0*/  FADD.FTZ R38, -R23, 1 ;  /* 0x3f80000017267421 */ /* 0x000fe20000010100 */
[----:B------:R-:W-:-:S06]  /*18c0*/  FMUL.FTZ R58, R99, R58 ;  /* 0x0000003a633a7220 */ /* 0x000fcc0000410000 */
[----:B------:R-:W3:Y:S01]  /*18d0*/  MUFU.EX2 R101, R101 ;  /* 0x0000006500657308 */ /* 0x000ee20000000800 */
[----:B------:R-:W-:-:S07]  /*18e0*/  FFMA.FTZ R26, R2, R59, R141 ;  /* 0x0000003b021a7223 */ /* 0x000fce000001008d */
[----:B------:R-:W3:Y:S01]  /*18f0*/  MUFU.RCP R104, R104 ;  /* 0x0000006800687308 */ /* 0x000ee20000001000 */
[----:B------:R-:W-:Y:S01]  /*1900*/  FFMA.FTZ R38, R77, R38, 1 ;  /* 0x3f8000004d267423 */ /* 0x000fe20000010026 */
[----:B------:R-:W-:Y:S01]  /*1910*/  FFMA.FTZ R27, R98, R58, R143 ;  /* 0x0000003a621b7223 */ /* 0x000fe2000001008f */
[----:B--2---:R-:W-:-:S05]  /*1920*/  FADD.FTZ R77, R85, 1 ;  /* 0x3f800000554d7421 */ /* 0x004fca0000010000 */
[----:B------:R-:W2:Y:S01]  /*1930*/  MUFU.RCP R106, R106 ;  /* 0x0000006a006a7308 */ /* 0x000ea20000001000 */
[----:B------:R-:W-:Y:S01]  /*1940*/  FMUL.FTZ R36, R26, -1.4426950216293334961 ;  /* 0xbfb8aa3b1a247820 */ /* 0x000fe20000410000 */
[----:B------:R-:W-:Y:S01]  /*1950*/  FMUL.FTZ R38, R23, R38 ;  /* 0x0000002617267220 */ /* 0x000fe20000410000 */
[----:B------:R-:W-:Y:S01]  /*1960*/  FMUL.FTZ R75, R27, -1.4426950216293334961 ;  /* 0xbfb8aa3b1b4b7820 */ /* 0x000fe20000410000 */
[----:B0-----:R-:W-:Y:S01]  /*1970*/  FADD.FTZ R23, R100, 1 ;  /* 0x3f80000064177421 */ /* 0x001fe20000010000 */
[----:B-1----:R-:W-:Y:S01]  /*1980*/  FADD.FTZ R100, R37, 1 ;  /* 0x3f80000025647421 */ /* 0x002fe20000010000 */
[----:B---3--:R-:W-:Y:S02]  /*1990*/  FADD.FTZ R101, R101, 1 ;  /* 0x3f80000065657421 */ /* 0x008fe40000010000 */
[----:B------:R-:W0:Y:S01]  /*19a0*/  MUFU.RCP R77, R77 ;  /* 0x0000004d004d7308 */ /* 0x000e220000001000 */
[----:B------:R-:W-:Y:S01]  /*19b0*/  FADD.FTZ R119, -R104, 1 ;  /* 0x3f80000068777421 */ /* 0x000fe20000010100 */
[----:B------:R-:W-:-:S02]  /*19c0*/  IADD3 R155, P4, R155, R146, RZ ;  /* 0x000000929b9b7210 */ /* 0x000fc40007f9e0ff */
[----:B------:R-:W-:-:S04]  /*19d0*/  IADD3 R153, P3, R153, R146, RZ ;  /* 0x0000009299997210 */ /* 0x000fc80007f7e0ff */
[----:B------:R-:W1:Y:S01]  /*19e0*/  MUFU.EX2 R36, R36 ;  /* 0x0000002400247308 */ /* 0x000e620000000800 */
[-C--:B------:R-:W-:Y:S02]  /*19f0*/  IADD3 R150, P2, R150, R146.reuse, RZ ;  /* 0x0000009296967210 */ /* 0x080fe40007f5e0ff */
[-C--:B------:R-:W-:Y:S01]  /*1a00*/  IADD3 R148, P1, R148, R146.reuse, RZ ;  /* 0x0000009294947210 */ /* 0x080fe20007f3e0ff */
[----:B------:R-:W-:Y:S01]  /*1a10*/  FFMA.FTZ R85, R39, R119, 1 ;  /* 0x3f80000027557423 */ /* 0x000fe20000010077 */
[----:B------:R-:W-:-:S03]  /*1a20*/  IADD3 R146, P0, R22, R146, RZ ;  /* 0x0000009216927210 */ /* 0x000fc60007f1e0ff */
[----:B------:R-:W3:Y:S01]  /*1a30*/  MUFU.EX2 R75, R75 ;  /* 0x0000004b004b7308 */ /* 0x000ee20000000800 */
[----:B------:R-:W-:Y:S01]  /*1a40*/  IADD3.X R156, RZ, R121, RZ, P4, !PT ;  /* 0x00000079ff9c7210 */ /* 0x000fe200027fe4ff */
[----:B------:R-:W-:-:S06]  /*1a50*/  FMUL.FTZ R104, R104, R85 ;  /* 0x0000005568687220 */ /* 0x000fcc0000410000 */
[----:B------:R-:W4:Y:S01]  /*1a60*/  MUFU.RCP R100, R100 ;  /* 0x0000006400647308 */ /* 0x000f220000001000 */
[----:B------:R-:W-:Y:S01]  /*1a70*/  HADD2.F32 R85, -RZ, R20.H0_H0 ;  /* 0x20000014ff557230 */ /* 0x000fe20000004100 */
[----:B------:R-:W-:-:S06]  /*1a80*/  SHF.L.U64.HI R156, R155, 0x1, R156 ;  /* 0x000000019b9c7819 */ /* 0x000fcc000001029c */
[----:B------:R2:W4:Y:S01]  /*1a90*/  MUFU.RCP R22, R101 ;  /* 0x0000006500167308 */ /* 0x0005220000001000 */
[----:B------:R-:W-:Y:S01]  /*1aa0*/  HADD2.F32 R20, -RZ, R20.H1_H1 ;  /* 0x30000014ff147230 */ /* 0x000fe20000004100 */
[----:B------:R-:W-:Y:S01]  /*1ab0*/  SHF.L.U32 R155, R155, 0x1, RZ ;  /* 0x000000019b9b7819 */ /* 0x000fe200000006ff */
[--C-:B------:R-:W-:Y:S02]  /*1ac0*/  HADD2.F32 R37, -RZ, R21.reuse.H0_H0 ;  /* 0x20000015ff257230 */ /* 0x100fe40000004100 */
[----:B--2---:R-:W-:Y:S01]  /*1ad0*/  FADD.FTZ R101, -R106, 1 ;  /* 0x3f8000006a657421 */ /* 0x004fe20000010100 */
[----:B------:R-:W-:-:S03]  /*1ae0*/  HADD2.F32 R21, -RZ, R21.H1_H1 ;  /* 0x30000015ff157230 */ /* 0x000fc60000004100 */
[----:B------:R-:W-:Y:S01]  /*1af0*/  FFMA.FTZ R84, R84, R101, 1 ;  /* 0x3f80000054547423 */ /* 0x000fe20000010065 */
[----:B------:R-:W-:Y:S01]  /*1b00*/  FMUL.FTZ R39, R103, R115 ;  /* 0x0000007367277220 */ /* 0x000fe20000410000 */
[----:B------:R-:W-:Y:S02]  /*1b10*/  FMUL.FTZ R38, R20, R38 ;  /* 0x0000002614267220 */ /* 0x000fe40000410000 */
[----:B------:R-:W-:Y:S01]  /*1b20*/  FMUL.FTZ R106, R106, R84 ;  /* 0x000000546a6a7220 */ /* 0x000fe20000410000 */
[----:B------:R-:W-:Y:S01]  /*1b30*/  IADD3 R84, P4, R155, UR24, RZ ;  /* 0x000000189b547c10 */ /* 0x000fe2000ff9e0ff */
[----:B0-----:R-:W-:Y:S01]  /*1b40*/  FADD.FTZ R103, -R77, 1 ;  /* 0x3f8000004d677421 */ /* 0x001fe20000010100 */
[----:B------:R-:W-:Y:S01]  /*1b50*/  FMUL.FTZ R56, R99, R56 ;  /* 0x0000003863387220 */ /* 0x000fe20000410000 */
[----:B-1----:R-:W-:Y:S01]  /*1b60*/  FADD.FTZ R20, R36, 1 ;  /* 0x3f80000024147421 */ /* 0x002fe20000010000 */
[--C-:B------:R-:W-:Y:S01]  /*1b70*/  FFMA.FTZ R28, R83, R57, R70.reuse ;  /* 0x00000039531c7223 */ /* 0x100fe20000010046 */
[----:B------:R-:W-:Y:S01]  /*1b80*/  FMUL.FTZ R36, R21, R106 ;  /* 0x0000006a15247220 */ /* 0x000fe20000410000 */
[----:B------:R-:W-:Y:S01]  /*1b90*/  FMUL.FTZ R39, R85, R39 ;  /* 0x0000002755277220 */ /* 0x000fe20000410000 */
[----:B---3--:R-:W-:Y:S01]  /*1ba0*/  FADD.FTZ R21, R75, 1 ;  /* 0x3f8000004b157421 */ /* 0x008fe20000010000 */
[----:B------:R-:W-:Y:S01]  /*1bb0*/  IADD3.X R85, R156, UR25, RZ, P4, !PT ;  /* 0x000000199c557c10 */ /* 0x000fe2000a7fe4ff */
[----:B------:R-:W-:Y:S01]  /*1bc0*/  FFMA.FTZ R103, R74, R103, 1 ;  /* 0x3f8000004a677423 */ /* 0x000fe20000010067 */
[----:B----4-:R-:W-:Y:S01]  /*1bd0*/  FADD.FTZ R75, -R100, 1 ;  /* 0x3f800000644b7421 */ /* 0x010fe20000010100 */
[----:B------:R-:W-:Y:S01]  /*1be0*/  FFMA.FTZ R29, R67, R56, R69 ;  /* 0x00000038431d7223 */ /* 0x000fe20000010045 */
[----:B------:R-:W-:Y:S01]  /*1bf0*/  IADD3 R74, P4, R163, UR26, RZ ;  /* 0x0000001aa34a7c10 */ /* 0x000fe2000ff9e0ff */
[----:B------:R-:W-:Y:S01]  /*1c00*/  FMUL.FTZ R34, R28, -1.4426950216293334961 ;  /* 0xbfb8aa3b1c227820 */ /* 0x000fe20000410000 */
[----:B------:R-:W-:Y:S01]  /*1c10*/  FFMA.FTZ R33, R33, R75, 1 ;  /* 0x3f80000021217423 */ /* 0x000fe2000001004b */
[----:B------:R-:W-:Y:S01]  /*1c20*/  FMUL.FTZ R3, R29, -1.4426950216293334961 ;  /* 0xbfb8aa3b1d037820 */ /* 0x000fe20000410000 */
[----:B------:R-:W-:Y:S01]  /*1c30*/  IADD3.X R75, R71, UR27, RZ, P4, !PT ;  /* 0x0000001b474b7c10 */ /* 0x000fe2000a7fe4ff */
[----:B------:R-:W0:Y:S01]  /*1c40*/  MUFU.RCP R23, R23 ;  /* 0x0000001700177308 */ /* 0x000e220000001000 */
[----:B------:R-:W-:Y:S01]  /*1c50*/  FADD.FTZ R101, -R22, 1 ;  /* 0x3f80000016657421 */ /* 0x000fe20000010100 */
[----:B------:R-:W-:Y:S01]  /*1c60*/  FFMA.FTZ R80, R2, R55, R141 ;  /* 0x0000003702507223 */ /* 0x000fe2000001008d */
[----:B------:R-:W-:Y:S01]  /*1c70*/  FMUL.FTZ R54, R99, R54 ;  /* 0x0000003663367220 */ /* 0x000fe20000410000 */
[----:B------:R-:W-:Y:S01]  /*1c80*/  FMUL.FTZ R37, R37, R104 ;  /* 0x0000006825257220 */ /* 0x000fe20000410000 */
[----:B------:R-:W2:Y:S03]  /*1c90*/  LDG.E.64.CONSTANT R74, desc[UR18][R74.64] ;  /* 0x000000124a4a7981 */ /* 0x000ea6000c1e9b00 */
[----:B------:R-:W1:Y:S01]  /*1ca0*/  MUFU.EX2 R34, R34 ;  /* 0x0000002200227308 */ /* 0x000e620000000800 */
[----:B------:R-:W-:Y:S01]  /*1cb0*/  FFMA.FTZ R107, R83, R53, R70 ;  /* 0x00000035536b7223 */ /* 0x000fe20000010046 */
[C---:B------:R-:W-:Y:S01]  /*1cc0*/  FMUL.FTZ R52, R99.reuse, R52 ;  /* 0x0000003463347220 */ /* 0x040fe20000410000 */
[----:B------:R-:W-:Y:S01]  /*1cd0*/  FMUL.FTZ R49, R99, R24 ;  /* 0x0000001863317220 */ /* 0x000fe20000410000 */
[----:B------:R-:W3:Y:S04]  /*1ce0*/  LDG.E.64.CONSTANT R84, desc[UR18][R84.64] ;  /* 0x0000001254547981 */ /* 0x000ee8000c1e9b00 */
[----:B------:R-:W4:Y:S01]  /*1cf0*/  MUFU.EX2 R3, R3 ;  /* 0x0000000300037308 */ /* 0x000f220000000800 */
[----:B------:R-:W-:Y:S01]  /*1d00*/  FFMA.FTZ R35, R35, R101, 1 ;  /* 0x3f80000023237423 */ /* 0x000fe20000010065 */
[----:B0-----:R-:W-:Y:S01]  /*1d10*/  FADD.FTZ R104, -R23, 1 ;  /* 0x3f80000017687421 */ /* 0x001fe20000010100 */
[----:B------:R-:W-:-:S02]  /*1d20*/  HADD2.F32 R101, -RZ, R14.H0_H0 ;  /* 0x2000000eff657230 */ /* 0x000fc40000004100 */
[----:B------:R-:W-:Y:S01]  /*1d30*/  FMUL.FTZ R31, R80, -1.4426950216293334961 ;  /* 0xbfb8aa3b501f7820 */ /* 0x000fe20000410000 */
[----:B------:R-:W-:Y:S01]  /*1d40*/  FFMA.FTZ R81, R98, R54, R143 ;  /* 0x0000003662517223 */ /* 0x000fe2000001008f */
[----:B------:R-:W-:Y:S01]  /*1d50*/  FFMA.FTZ R32, R32, R104, 1 ;  /* 0x3f80000020207423 */ /* 0x000fe20000010068 */
[----:B-1----:R-:W-:Y:S01]  /*1d60*/  FADD.FTZ R34, R34, 1 ;  /* 0x3f80000022227421 */ /* 0x002fe20000010000 */
[----:B------:R-:W0:Y:S01]  /*1d70*/  MUFU.RCP R20, R20 ;  /* 0x0000001400147308 */ /* 0x000e220000001000 */
[----:B------:R-:W-:Y:S01]  /*1d80*/  FMUL.FTZ R30, R81, -1.4426950216293334961 ;  /* 0xbfb8aa3b511e7820 */ /* 0x000fe20000410000 */
[----:B------:R-:W-:Y:S01]  /*1d90*/  FADD.FTZ R104, -R82, R101 ;  /* 0x0000006552687221 */ /* 0x000fe20000010100 */
[----:B------:R-:W-:Y:S01]  /*1da0*/  FMUL.FTZ R76, R107, -1.4426950216293334961 ;  /* 0xbfb8aa3b6b4c7820 */ /* 0x000fe20000410000 */
[----:B----4-:R-:W-:-:S04]  /*1db0*/  FADD.FTZ R3, R3, 1 ;  /* 0x3f80000003037421 */ /* 0x010fc80000010000 */
[----:B------:R1:W-:Y:S01]  /*1dc0*/  MUFU.RCP R101, R34 ;  /* 0x0000002200657308 */ /* 0x0003e20000001000 */
[----:B------:R-:W-:-:S07]  /*1dd0*/  FFMA.FTZ R110, R67, R52, R69 ;  /* 0x00000034436e7223 */ /* 0x000fce0000010045 */
[----:B------:R-:W-:Y:S01]  /*1de0*/  MUFU.EX2 R31, R31 ;  /* 0x0000001f001f7308 */ /* 0x000fe20000000800 */
[----:B-1----:R-:W-:Y:S01]  /*1df0*/  FMUL.FTZ R34, R22, R35 ;  /* 0x0000002316227220 */ /* 0x002fe20000410000 */
[----:B------:R-:W-:Y:S01]  /*1e00*/  FMUL.FTZ R22, R77, R103 ;  /* 0x000000674d167220 */ /* 0x000fe20000410000 */
[----:B------:R-:W-:-:S05]  /*1e10*/  FMUL.FTZ R35, R99, R104 ;  /* 0x0000006863237220 */ /* 0x000fca0000410000 */
[----:B------:R1:W-:Y:S01]  /*1e20*/  MUFU.RCP R77, R3 ;  /* 0x00000003004d7308 */ /* 0x0003e20000001000 */
[----:B------:R-:W-:Y:S01]  /*1e30*/  FMUL.FTZ R100, R100, R33 ;  /* 0x0000002164647220 */ /* 0x000fe20000410000 */
[----:B------:R-:W-:Y:S01]  /*1e40*/  FMUL.FTZ R25, R110, -1.4426950216293334961 ;  /* 0xbfb8aa3b6e197820 */ /* 0x000fe20000410000 */
[----:B------:R-:W-:-:S05]  /*1e50*/  FFMA.FTZ R106, R2, R35, R141 ;  /* 0x00000023026a7223 */ /* 0x000fca000001008d */
[----:B------:R-:W4:Y:S01]  /*1e60*/  MUFU.RCP R21, R21 ;  /* 0x0000001500157308 */ /* 0x000f220000001000 */
[----:B------:R-:W-:-:S07]  /*1e70*/  HADD2.F32 R33, -RZ, R18.H1_H1 ;  /* 0x30000012ff217230 */ /* 0x000fce0000004100 */
[----:B------:R-:W4:Y:S01]  /*1e80*/  MUFU.EX2 R30, R30 ;  /* 0x0000001e001e7308 */ /* 0x000f220000000800 */
[----:B-1----:R-:W-:Y:S02]  /*1e90*/  HADD2.F32 R3, -RZ, R18.H0_H0 ;  /* 0x20000012ff037230 */ /* 0x002fe40000004100 */
[----:B------:R-:W-:-:S05]  /*1ea0*/  FMUL.FTZ R32, R23, R32 ;  /* 0x0000002017207220 */ /* 0x000fca0000410000 */
[----:B------:R-:W1:Y:S01]  /*1eb0*/  MUFU.EX2 R76, R76 ;  /* 0x0000004c004c7308 */ /* 0x000e620000000800 */
[----:B------:R-:W-:Y:S01]  /*1ec0*/  FMUL.FTZ R23, R106, -1.4426950216293334961 ;  /* 0xbfb8aa3b6a177820 */ /* 0x000fe20000410000 */
[--C-:B------:R-:W-:Y:S02]  /*1ed0*/  HADD2.F32 R18, -RZ, R19.reuse.H0_H0 ;  /* 0x20000013ff127230 */ /* 0x100fe40000004100 */
[----:B------:R-:W-:Y:S01]  /*1ee0*/  FMUL.FTZ R33, R33, R22 ;  /* 0x0000001621217220 */ /* 0x000fe20000410000 */
[----:B------:R-:W-:Y:S02]  /*1ef0*/  HADD2.F32 R19, -RZ, R19.H1_H1 ;  /* 0x30000013ff137230 */ /* 0x000fe40000004100 */
[----:B0-----:R-:W-:Y:S01]  /*1f00*/  FADD.FTZ R22, -R20, 1 ;  /* 0x3f80000014167421 */ /* 0x001fe20000010100 */
[----:B------:R-:W-:Y:S01]  /*1f10*/  FMUL.FTZ R34, R3, R34 ;  /* 0x0000002203227220 */ /* 0x000fe20000410000 */
[----:B------:R-:W0:Y:S02]  /*1f20*/  MUFU.EX2 R25, R25 ;  /* 0x0000001900197308 */ /* 0x000e240000000800 */
[----:B------:R-:W-:Y:S01]  /*1f30*/  FFMA.FTZ R22, R26, R22, 1 ;  /* 0x3f8000001a167423 */ /* 0x000fe20000010016 */
[----:B----4-:R-:W-:Y:S01]  /*1f40*/  FADD.FTZ R26, -R21, 1 ;  /* 0x3f800000151a7421 */ /* 0x010fe20000010100 */
[----:B------:R-:W-:-:S04]  /*1f50*/  FADD.FTZ R30, R30, 1 ;  /* 0x3f8000001e1e7421 */ /* 0x000fc80000010000 */
[----:B------:R4:W-:Y:S01]  /*1f60*/  MUFU.EX2 R3, R23 ;  /* 0x0000001700037308 */ /* 0x0009e20000000800 */
[----:B------:R-:W-:Y:S02]  /*1f70*/  HADD2.F32 R14, -RZ, R14.H1_H1 ;  /* 0x3000000eff0e7230 */ /* 0x000fe40000004100 */
[----:B------:R-:W-:Y:S01]  /*1f80*/  FMUL.FTZ R20, R20, R22 ;  /* 0x0000001614147220 */ /* 0x000fe20000410000 */
[----:B-1----:R-:W-:Y:S01]  /*1f90*/  FADD.FTZ R22, R76, 1 ;  /* 0x3f8000004c167421 */ /* 0x002fe20000010000 */
[----:B----4-:R-:W-:Y:S01]  /*1fa0*/  FADD.FTZ R23, R31, 1 ;  /* 0x3f8000001f177421 */ /* 0x010fe20000010000 */
[----:B------:R-:W-:Y:S01]  /*1fb0*/  FMUL.FTZ R31, R19, R100 ;  /* 0x00000064131f7220 */ /* 0x000fe20000410000 */
[----:B------:R-:W-:Y:S01]  /*1fc0*/  FADD.FTZ R19, -R77, 1 ;  /* 0x3f8000004d137421 */ /* 0x000fe20000010100 */
[----:B------:R-:W-:Y:S01]  /*1fd0*/  FFMA.FTZ R27, R27, R26, 1 ;  /* 0x3f8000001b1b7423 */ /* 0x000fe2000001001a */
[----:B------:R-:W-:Y:S02]  /*1fe0*/  IADD3 R76, P4, R161, UR26, RZ ;  /* 0x0000001aa14c7c10 */ /* 0x000fe4000ff9e0ff */
[----:B------:R-:W-:-:S02]  /*1ff0*/  FFMA.FTZ R29, R29, R19, 1 ;  /* 0x3f8000001d1d7423 */ /* 0x000fc40000010013 */
[----:B------:R1:W4:Y:S01]  /*2000*/  MUFU.RCP R19, R30 ;  /* 0x0000001e00137308 */ /* 0x0003220000001000 */
[----:B------:R-:W-:Y:S01]  /*2010*/  FMUL.FTZ R27, R21, R27 ;  /* 0x0000001b151b7220 */ /* 0x000fe20000410000 */
[----:B------:R-:W-:Y:S02]  /*2020*/  HADD2.F32 R21, -RZ, R16.H0_H0 ;  /* 0x20000010ff157230 */ /* 0x000fe40000004100 */
[----:B------:R-:W-:Y:S01]  /*2030*/  FMUL.FTZ R32, R18, R32 ;  /* 0x0000002012207220 */ /* 0x000fe20000410000 */
[----:B0-----:R-:W-:Y:S01]  /*2040*/  FADD.FTZ R25, R25, 1 ;  /* 0x3f80000019197421 */ /* 0x001fe20000010000 */
[----:B-1----:R-:W-:Y:S01]  /*2050*/  FADD.FTZ R30, -R82, R14 ;  /* 0x0000000e521e7221 */ /* 0x002fe20000010100 */
[----:B------:R-:W-:Y:S01]  /*2060*/  FMUL.FTZ R14, R77, R29 ;  /* 0x0000001d4d0e7220 */ /* 0x000fe20000410000 */
[----:B------:R-:W-:Y:S01]  /*2070*/  IADD3.X R77, R162, UR27, RZ, P4, !PT ;  /* 0x0000001ba24d7c10 */ /* 0x000fe2000a7fe4ff */
[----:B------:R0:W-:Y:S01]  /*2080*/  MUFU.RCP R18, R23 ;  /* 0x0000001700127308 */ /* 0x0001e20000001000 */
[----:B------:R-:W-:Y:S01]  /*2090*/  FFMA.FTZ R86, R83, R49, R70 ;  /* 0x0000003153567223 */ /* 0x000fe20000010046 */
[----:B------:R-:W-:-:S03]  /*20a0*/  FMUL.FTZ R29, R21, R20 ;  /* 0x00000014151d7220 */ /* 0x000fc60000410000 */
[----:B------:R-:W3:Y:S03]  /*20b0*/  LDG.E.64.CONSTANT R76, desc[UR18][R76.64] ;  /* 0x000000124c4c7981 */ /* 0x000ee6000c1e9b00 */
[----:B------:R-:W1:Y:S01]  /*20c0*/  MUFU.RCP R22, R22 ;  /* 0x0000001600167308 */ /* 0x000e620000001000 */
[----:B0-----:R-:W-:Y:S01]  /*20d0*/  FADD.FTZ R23, -R101, 1 ;  /* 0x3f80000065177421 */ /* 0x001fe20000010100 */
[----:B------:R-:W-:-:S03]  /*20e0*/  FMUL.FTZ R24, R86, -1.4426950216293334961 ;  /* 0xbfb8aa3b56187820 */ /* 0x000fc60000410000 */
[----:B------:R-:W-:-:S03]  /*20f0*/  FFMA.FTZ R23, R28, R23, 1 ;  /* 0x3f8000001c177423 */ /* 0x000fc60000010017 */
[----:B------:R0:W1:Y:S01]  /*2100*/  MUFU.RCP R20, R25 ;  /* 0x0000001900147308 */ /* 0x0000620000001000 */
[----:B------:R-:W-:Y:S01]  /*2110*/  FMUL.FTZ R26, R101, R23 ;  /* 0x00000017651a7220 */ /* 0x000fe20000410000 */
[----:B------:R-:W-:Y:S02]  /*2120*/  HADD2.F32 R23, -RZ, R15.H0_H0 ;  /* 0x2000000fff177230 */ /* 0x000fe40000004100 */
[----:B------:R-:W-:Y:S01]  /*2130*/  FMUL.FTZ R48, R99, R48 ;  /* 0x0000003063307220 */ /* 0x000fe20000410000 */
[----:B------:R-:W-:Y:S02]  /*2140*/  HADD2.F32 R21, -RZ, R16.H1_H1 ;  /* 0x30000010ff157230 */ /* 0x000fe40000004100 */
[--C-:B------:R-:W-:Y:S01]  /*2150*/  HADD2.F32 R16, -RZ, R17.reuse.H0_H0 ;  /* 0x20000011ff107230 */ /* 0x100fe20000004100 */
[----:B------:R-:W5:Y:S01]  /*2160*/  MUFU.EX2 R24, R24 ;  /* 0x0000001800187308 */ /* 0x000f620000000800 */
[----:B------:R-:W-:Y:S01]  /*2170*/  FFMA.FTZ R88, R67, R48, R69 ;  /* 0x0000003043587223 */ /* 0x000fe20000010045 */
[----:B------:R-:W-:Y:S01]  /*2180*/  FADD.FTZ R23, -R82, R23 ;  /* 0x0000001752177221 */ /* 0x000fe20000010100 */
[----:B------:R-:W-:Y:S01]  /*2190*/  FMUL.FTZ R27, R21, R27 ;  /* 0x0000001b151b7220 */ /* 0x000fe20000410000 */
[----:B------:R-:W-:Y:S01]  /*21a0*/  FMUL.FTZ R26, R16, R26 ;  /* 0x0000001a101a7220 */ /* 0x000fe20000410000 */
[----:B----4-:R-:W-:Y:S01]  /*21b0*/  FADD.FTZ R21, -R19, 1 ;  /* 0x3f80000013157421 */ /* 0x010fe20000010100 */
[----:B0-----:R-:W-:-:S02]  /*21c0*/  HADD2.F32 R25, -RZ, R17.H1_H1 ;  /* 0x30000011ff197230 */ /* 0x001fc40000004100 */
[----:B-1----:R-:W-:Y:S01]  /*21d0*/  FADD.FTZ R16, -R22, 1 ;  /* 0x3f80000016107421 */ /* 0x002fe20000010100 */
[----:B------:R-:W-:Y:S01]  /*21e0*/  FMUL.FTZ R105, R88, -1.4426950216293334961 ;  /* 0xbfb8aa3b58697820 */ /* 0x000fe20000410000 */
[C---:B------:R-:W-:Y:S01]  /*21f0*/  FMUL.FTZ R28, R99.reuse, R23 ;  /* 0x00000017631c7220 */ /* 0x040fe20000410000 */
[----:B------:R-:W-:Y:S01]  /*2200*/  FADD.FTZ R17, -R18, 1 ;  /* 0x3f80000012117421 */ /* 0x000fe20000010100 */
[----:B------:R-:W-:Y:S01]  /*2210*/  FADD.FTZ R23, -R20, 1 ;  /* 0x3f80000014177421 */ /* 0x000fe20000010100 */
[----:B------:R-:W-:Y:S01]  /*2220*/  FMUL.FTZ R50, R99, R50 ;  /* 0x0000003263327220 */ /* 0x000fe20000410000 */
[----:B------:R-:W-:Y:S01]  /*2230*/  FFMA.FTZ R21, R81, R21, 1 ;  /* 0x3f80000051157423 */ /* 0x000fe20000010015 */
[----:B------:R-:W-:Y:S01]  /*2240*/  FFMA.FTZ R16, R107, R16, 1 ;  /* 0x3f8000006b107423 */ /* 0x000fe20000010010 */
[----:B------:R-:W-:Y:S01]  /*2250*/  FFMA.FTZ R17, R80, R17, 1 ;  /* 0x3f80000050117423 */ /* 0x000fe20000010011 */
[----:B------:R-:W-:Y:S01]  /*2260*/  FFMA.FTZ R108, R2, R51, R141 ;  /* 0x00000033026c7223 */ /* 0x000fe2000001008d */
[----:B------:R-:W-:Y:S01]  /*2270*/  FFMA.FTZ R110, R110, R23, 1 ;  /* 0x3f8000006e6e7423 */ /* 0x000fe20000010017 */
[----:B------:R-:W-:Y:S01]  /*2280*/  FFMA.FTZ R113, R98, R50, R143 ;  /* 0x0000003262717223 */ /* 0x000fe2000001008f */
[----:B------:R-:W0:Y:S01]  /*2290*/  MUFU.EX2 R105, R105 ;  /* 0x0000006900697308 */ /* 0x000e220000000800 */
[----:B------:R-:W-:Y:S01]  /*22a0*/  FMUL.FTZ R21, R19, R21 ;  /* 0x0000001513157220 */ /* 0x000fe20000410000 */
[----:B------:R-:W-:Y:S01]  /*22b0*/  FMUL.FTZ R19, R22, R16 ;  /* 0x0000001016137220 */ /* 0x000fe20000410000 */
[----:B------:R-:W-:Y:S01]  /*22c0*/  FMUL.FTZ R46, R99, R46 ;  /* 0x0000002e632e7220 */ /* 0x000fe20000410000 */
[----:B------:R-:W-:Y:S01]  /*22d0*/  FMUL.FTZ R17, R18, R17 ;  /* 0x0000001112117220 */ /* 0x000fe20000410000 */
[----:B-----5:R-:W-:-:S02]  /*22e0*/  HADD2.F32 R22, -RZ, R12.H0_H0 ;  /* 0x2000000cff167230 */ /* 0x020fc40000004100 */
[----:B------:R-:W-:Y:S01]  /*22f0*/  FMUL.FTZ R111, R108, -1.4426950216293334961 ;  /* 0xbfb8aa3b6c6f7820 */ /* 0x000fe20000410000 */
[----:B------:R-:W-:Y:S01]  /*2300*/  FMUL.FTZ R18, R20, R110 ;  /* 0x0000006e14127220 */ /* 0x000fe20000410000 */
[----:B------:R-:W-:Y:S01]  /*2310*/  FMUL.FTZ R114, R113, -1.4426950216293334961 ;  /* 0xbfb8aa3b71727820 */ /* 0x000fe20000410000 */
[----:B------:R-:W-:Y:S01]  /*2320*/  IADD3 R80, P4, R159, UR26, RZ ;  /* 0x0000001a9f507c10 */ /* 0x000fe2000ff9e0ff */
[----:B------:R-:W-:Y:S01]  /*2330*/  FADD.FTZ R20, R24, 1 ;  /* 0x3f80000018147421 */ /* 0x000fe20000010000 */
[----:B------:R-:W-:Y:S01]  /*2340*/  FFMA.FTZ R122, R98, R46, R143 ;  /* 0x0000002e627a7223 */ /* 0x000fe2000001008f */
[----:B------:R-:W-:Y:S01]  /*2350*/  FMUL.FTZ R24, R22, R17 ;  /* 0x0000001116187220 */ /* 0x000fe20000410000 */
[----:B------:R-:W-:Y:S01]  /*2360*/  IADD3.X R81, R160, UR27, RZ, P4, !PT ;  /* 0x0000001ba0517c10 */ /* 0x000fe2000a7fe4ff */
[----:B------:R-:W1:Y:S01]  /*2370*/  MUFU.RCP R17, R20 ;  /* 0x0000001400117308 */ /* 0x000e620000001000 */
[----:B------:R-:W-:-:S04]  /*2380*/  FMUL.FTZ R87, R122, -1.4426950216293334961 ;  /* 0xbfb8aa3b7a577820 */ /* 0x000fc80000410000 */
[----:B------:R-:W4:Y:S03]  /*2390*/  LDG.E.64.CONSTANT R80, desc[UR18][R80.64] ;  /* 0x0000001250507981 */ /* 0x000f26000c1e9b00 */
[----:B------:R-:W5:Y:S01]  /*23a0*/  MUFU.EX2 R111, R111 ;  /* 0x0000006f006f7308 */ /* 0x000f620000000800 */
[----:B0-----:R-:W-:-:S07]  /*23b0*/  FADD.FTZ R126, R105, 1 ;  /* 0x3f800000697e7421 */ /* 0x001fce0000010000 */
[----:B------:R-:W0:Y:S01]  /*23c0*/  MUFU.EX2 R114, R114 ;  /* 0x0000007200727308 */ /* 0x000e220000000800 */
[----:B------:R-:W-:-:S07]  /*23d0*/  HADD2.F32 R12, -RZ, R12.H1_H1 ;  /* 0x3000000cff0c7230 */ /* 0x000fce0000004100 */
[----:B------:R-:W0:Y:S01]  /*23e0*/  MUFU.EX2 R87, R87 ;  /* 0x0000005700577308 */ /* 0x000e220000000800 */
[----:B------:R-:W-:Y:S01]  /*23f0*/  FMUL.FTZ R21, R12, R21 ;  /* 0x000000150c157220 */ /* 0x000fe20000410000 */
[----:B------:R-:W-:Y:S01]  /*2400*/  FFMA.FTZ R124, R2, R47, R141 ;  /* 0x0000002f027c7223 */ /* 0x000fe2000001008d */
[----:B------:R-:W-:Y:S01]  /*2410*/  FMUL.FTZ R25, R25, R14 ;  /* 0x0000000e19197220 */ /* 0x000fe20000410000 */
[----:B-1----:R-:W-:Y:S01]  /*2420*/  FADD.FTZ R12, -R17, 1 ;  /* 0x3f800000110c7421 */ /* 0x002fe20000010100 */
[----:B-----5:R-:W-:-:S03]  /*2430*/  FADD.FTZ R14, R111, 1 ;  /* 0x3f8000006f0e7421 */ /* 0x020fc60000010000 */
[----:B------:R-:W1:Y:S01]  /*2440*/  MUFU.RCP R126, R126 ;  /* 0x0000007e007e7308 */ /* 0x000e620000001000 */
[----:B0-----:R-:W-:Y:S01]  /*2450*/  FADD.FTZ R114, R114, 1 ;  /* 0x3f80000072727421 */ /* 0x001fe20000010000 */
[----:B------:R-:W-:Y:S01]  /*2460*/  FMUL.FTZ R89, R124, -1.4426950216293334961 ;  /* 0xbfb8aa3b7c597820 */ /* 0x000fe20000410000 */
[----:B------:R-:W-:Y:S01]  /*2470*/  FFMA.FTZ R12, R86, R12, 1 ;  /* 0x3f800000560c7423 */ /* 0x000fe2000001000c */
[----:B------:R-:W-:Y:S02]  /*2480*/  IADD3.X R154, RZ, R121, RZ, P3, !PT ;  /* 0x00000079ff9a7210 */ /* 0x000fe40001ffe4ff */
[----:B------:R-:W-:Y:S02]  /*2490*/  IADD3 R86, P3, R157, UR26, RZ ;  /* 0x0000001a9d567c10 */ /* 0x000fe4000ff7e0ff */
[----:B------:R-:W0:Y:S01]  /*24a0*/  MUFU.RCP R16, R114 ;  /* 0x0000007200107308 */ /* 0x000e220000001000 */
[--C-:B------:R-:W-:Y:S02]  /*24b0*/  HADD2.F32 R22, -RZ, R10.reuse.H0_H0 ;  /* 0x2000000aff167230 */ /* 0x100fe40000004100 */
[----:B------:R-:W-:Y:S01]  /*24c0*/  FADD.FTZ R125, R87, 1 ;  /* 0x3f800000577d7421 */ /* 0x000fe20000010000 */
[----:B------:R-:W-:Y:S01]  /*24d0*/  HADD2.F32 R20, -RZ, R10.H1_H1 ;  /* 0x3000000aff147230 */ /* 0x000fe20000004100 */
[----:B------:R-:W-:Y:S01]  /*24e0*/  IADD3.X R87, R158, UR27, RZ, P3, !PT ;  /* 0x0000001b9e577c10 */ /* 0x000fe20009ffe4ff */
[----:B------:R-:W-:-:S02]  /*24f0*/  HADD2.F32 R10, -RZ, R13.H0_H0 ;  /* 0x2000000dff0a7230 */ /* 0x000fc40000004100 */
[----:B------:R-:W5:Y:S01]  /*2500*/  MUFU.RCP R14, R14 ;  /* 0x0000000e000e7308 */ /* 0x000f620000001000 */
[----:B------:R-:W-:Y:S01]  /*2510*/  FMUL.FTZ R44, R99, R44 ;  /* 0x0000002c632c7220 */ /* 0x000fe20000410000 */
[----:B------:R-:W-:Y:S02]  /*2520*/  HADD2.F32 R15, -RZ, R15.H1_H1 ;  /* 0x3000000fff0f7230 */ /* 0x000fe40000004100 */
[----:B------:R-:W-:-:S04]  /*2530*/  FMUL.FTZ R19, R10, R19 ;  /* 0x000000130a137220 */ /* 0x000fc80000410000 */
[----:B------:R-:W5:Y:S01]  /*2540*/  MUFU.EX2 R89, R89 ;  /* 0x0000005900597308 */ /* 0x000f620000000800 */
[----:B------:R-:W-:Y:S01]  /*2550*/  FFMA.FTZ R95, R67, R44, R69 ;  /* 0x0000002c435f7223 */ /* 0x000fe20000010045 */
[----:B-1----:R-:W-:Y:S01]  /*2560*/  FADD.FTZ R10, -R126, 1 ;  /* 0x3f8000007e0a7421 */ /* 0x002fe20000010100 */
[----:B------:R-:W4:Y:S01]  /*2570*/  LDG.E.64.CONSTANT R86, desc[UR18][R86.64] ;  /* 0x0000001256567981 */ /* 0x000f22000c1e9b00 */
[----:B------:R-:W-:Y:S02]  /*2580*/  HADD2.F32 R13, -RZ, R13.H1_H1 ;  /* 0x3000000dff0d7230 */ /* 0x000fe40000004100 */
[----:B------:R-:W-:Y:S01]  /*2590*/  FMUL.FTZ R109, R95, -1.4426950216293334961 ;  /* 0xbfb8aa3b5f6d7820 */ /* 0x000fe20000410000 */
[----:B------:R-:W-:Y:S01]  /*25a0*/  FADD.FTZ R15, -R82, R15 ;  /* 0x0000000f520f7221 */ /* 0x000fe20000010100 */
[----:B------:R-:W-:Y:S01]  /*25b0*/  FFMA.FTZ R88, R88, R10, 1 ;  /* 0x3f80000058587423 */ /* 0x000fe2000001000a */
[C---:B------:R-:W-:Y:S02]  /*25c0*/  SHF.L.U64.HI R154, R153.reuse, 0x1, R154 ;  /* 0x00000001999a7819 */ /* 0x040fe4000001029a */
[----:B------:R-:W-:Y:S01]  /*25d0*/  SHF.L.U32 R153, R153, 0x1, RZ ;  /* 0x0000000199997819 */ /* 0x000fe200000006ff */
[----:B------:R-:W-:Y:S01]  /*25e0*/  FMUL.FTZ R18, R13, R18 ;  /* 0x000000120d127220 */ /* 0x000fe20000410000 */
[----:B------:R-:W-:Y:S01]  /*25f0*/  FMUL.FTZ R23, R99, R15 ;  /* 0x0000000f63177220 */ /* 0x000fe20000410000 */
[----:B0-----:R-:W-:Y:S01]  /*2600*/  FADD.FTZ R13, -R16, 1 ;  /* 0x3f800000100d7421 */ /* 0x001fe20000010100 */
[----:B------:R-:W-:Y:S01]  /*2610*/  FMUL.FTZ R126, R126, R88 ;  /* 0x000000587e7e7220 */ /* 0x000fe20000410000 */
[----:B------:R-:W0:Y:S01]  /*2620*/  MUFU.EX2 R109, R109 ;  /* 0x0000006d006d7308 */ /* 0x000e220000000800 */
[----:B-----5:R-:W-:Y:S01]  /*2630*/  FADD.FTZ R15, -R14, 1 ;  /* 0x3f8000000e0f7421 */ /* 0x020fe20000010100 */
[----:B------:R-:W-:Y:S01]  /*2640*/  IADD3 R88, P4, R153, UR24, RZ ;  /* 0x0000001899587c10 */ /* 0x000fe2000ff9e0ff */
[----:B------:R-:W-:Y:S01]  /*2650*/  FFMA.FTZ R113, R113, R13, 1 ;  /* 0x3f80000071717423 */ /* 0x000fe2000001000d */
[----:B------:R-:W-:Y:S01]  /*2660*/  FADD.FTZ R10, R89, 1 ;  /* 0x3f800000590a7421 */ /* 0x000fe20000010000 */
[----:B------:R-:W-:Y:S01]  /*2670*/  FFMA.FTZ R15, R108, R15, 1 ;  /* 0x3f8000006c0f7423 */ /* 0x000fe2000001000f */
[--C-:B------:R-:W-:Y:S01]  /*2680*/  HADD2.F32 R13, -RZ, R11.reuse.H0_H0 ;  /* 0x2000000bff0d7230 */ /* 0x100fe20000004100 */
[----:B------:R-:W-:Y:S01]  /*2690*/  IADD3.X R89, R154, UR25, RZ, P4, !PT ;  /* 0x000000199a597c10 */ /* 0x000fe2000a7fe4ff */
[----:B------:R-:W-:-:S02]  /*26a0*/  HADD2.F32 R11, -RZ, R11.H1_H1 ;  /* 0x3000000bff0b7230 */ /* 0x000fc40000004100 */
[----:B------:R-:W-:Y:S01]  /*26b0*/  FFMA.FTZ R102, R2, R43, R141 ;  /* 0x0000002b02667223 */ /* 0x000fe2000001008d */
[----:B------:R-:W-:Y:S01]  /*26c0*/  FMUL.FTZ R15, R14, R15 ;  /* 0x0000000f0e0f7220 */ /* 0x000fe20000410000 */
[----:B------:R-:W-:Y:S01]  /*26d0*/  FMUL.FTZ R14, R16, R113 ;  /* 0x00000071100e7220 */ /* 0x000fe20000410000 */
[C---:B------:R-:W-:Y:S01]  /*26e0*/  FADD.FTZ R13, -R82.reuse, R13 ;  /* 0x0000000d520d7221 */ /* 0x040fe20000010100 */
[----:B------:R-:W5:Y:S01]  /*26f0*/  LDG.E.64.CONSTANT R88, desc[UR18][R88.64] ;  /* 0x0000001258587981 */ /* 0x000f62000c1e9b00 */
[----:B------:R-:W-:Y:S01]  /*2700*/  FADD.FTZ R16, -R82, R11 ;  /* 0x0000000b52107221 */ /* 0x000fe20000010100 */
[----:B------:R-:W-:Y:S01]  /*2710*/  FMUL.FTZ R94, R102, -1.4426950216293334961 ;  /* 0xbfb8aa3b665e7820 */ /* 0x000fe20000410000 */
[----:B------:R-:W1:Y:S01]  /*2720*/  MUFU.RCP R125, R125 ;  /* 0x0000007d007d7308 */ /* 0x000e620000001000 */
[----:B------:R-:W-:Y:S02]  /*2730*/  HADD2.F32 R11, -RZ, R4.H0_H0 ;  /* 0x20000004ff0b7230 */ /* 0x000fe40000004100 */
[----:B------:R-:W-:Y:S01]  /*2740*/  FMUL.FTZ R12, R17, R12 ;  /* 0x0000000c110c7220 */ /* 0x000fe20000410000 */
[----:B------:R-:W-:Y:S01]  /*2750*/  FMUL.FTZ R17, R99, R13 ;  /* 0x0000000d63117220 */ /* 0x000fe20000410000 */
[----:B------:R-:W-:-:S02]  /*2760*/  HADD2.F32 R13, -RZ, R8.H0_H0 ;  /* 0x20000008ff0d7230 */ /* 0x000fc40000004100 */
[----:B0-----:R-:W-:Y:S01]  /*2770*/  FADD.FTZ R109, R109, 1 ;  /* 0x3f8000006d6d7421 */ /* 0x001fe20000010000 */
[----:B------:R-:W-:Y:S01]  /*2780*/  FADD.FTZ R11, -R82, R11 ;  /* 0x0000000b520b7221 */ /* 0x000fe20000010100 */
[----:B------:R-:W0:Y:S01]  /*2790*/  MUFU.RCP R10, R10 ;  /* 0x0000000a000a7308 */ /* 0x000e220000001000 */
[----:B------:R-:W-:Y:S02]  /*27a0*/  FMUL.FTZ R15, R13, R15 ;  /* 0x0000000f0d0f7220 */ /* 0x000fe40000410000 */
[----:B------:R-:W-:Y:S01]  /*27b0*/  FMUL.FTZ R13, R99, R11 ;  /* 0x0000000b630d7220 */ /* 0x000fe20000410000 */
[----:B------:R-:W-:-:S04]  /*27c0*/  HADD2.F32 R11, -RZ, R9.H0_H0 ;  /* 0x20000009ff0b7230 */ /* 0x000fc80000004100 */
[----:B------:R-:W2:Y:S01]  /*27d0*/  MUFU.EX2 R94, R94 ;  /* 0x0000005e005e7308 */ /* 0x000ea20000000800 */
[----:B------:R-:W-:Y:S01]  /*27e0*/  FFMA.FTZ R123, R83, R45, R70 ;  /* 0x0000002d537b7223 */ /* 0x000fe20000010046 */
[----:B------:R-:W-:Y:S02]  /*27f0*/  HADD2.F32 R9, -RZ, R9.H1_H1 ;  /* 0x30000009ff097230 */ /* 0x000fe40000004100 */
[----:B------:R-:W-:-:S04]  /*2800*/  FMUL.FTZ R12, R11, R12 ;  /* 0x0000000c0b0c7220 */ /* 0x000fc80000410000 */
[----:B------:R-:W2:Y:S01]  /*2810*/  MUFU.RCP R128, R109 ;  /* 0x0000006d00807308 */ /* 0x000ea20000001000 */
[----:B------:R-:W-:Y:S01]  /*2820*/  FMUL.FTZ R112, R123, -1.4426950216293334961 ;  /* 0xbfb8aa3b7b707820 */ /* 0x000fe20000410000 */
[----:B------:R-:W-:Y:S02]  /*2830*/  HADD2.F32 R8, -RZ, R8.H1_H1 ;  /* 0x30000008ff087230 */ /* 0x000fe40000004100 */
[----:B------:R-:W-:Y:S01]  /*2840*/  FMUL.FTZ R11, R9, R126 ;  /* 0x0000007e090b7220 */ /* 0x000fe20000410000 */
[----:B-1----:R-:W-:Y:S02]  /*2850*/  FADD.FTZ R126, -R125, 1 ;  /* 0x3f8000007d7e7421 */ /* 0x002fe40000010100 */
[----:B------:R-:W-:Y:S01]  /*2860*/  FMUL.FTZ R14, R8, R14 ;  /* 0x0000000e080e7220 */ /* 0x000fe20000410000 */
[----:B------:R-:W1:Y:S01]  /*2870*/  MUFU.EX2 R112, R112 ;  /* 0x0000007000707308 */ /* 0x000e620000000800 */
[----:B------:R-:W-:Y:S01]  /*2880*/  FFMA.FTZ R122, R122, R126, 1 ;  /* 0x3f8000007a7a7423 */ /* 0x000fe2000001007e */
[----:B0-----:R-:W-:Y:S01]  /*2890*/  FADD.FTZ R8, -R10, 1 ;  /* 0x3f8000000a087421 */ /* 0x001fe20000010100 */
[----:B--2---:R-:W-:-:S02]  /*28a0*/  FADD.FTZ R94, R94, 1 ;  /* 0x3f8000005e5e7421 */ /* 0x004fc40000010000 */
[----:B------:R-:W-:Y:S01]  /*28b0*/  FMUL.FTZ R125, R125, R122 ;  /* 0x0000007a7d7d7220 */ /* 0x000fe20000410000 */
[----:B------:R-:W-:Y:S02]  /*28c0*/  FFMA.FTZ R124, R124, R8, 1 ;  /* 0x3f8000007c7c7423 */ /* 0x000fe40000010008 */
[----:B------:R0:W-:Y:S01]  /*28d0*/  MUFU.RCP R122, R94 ;  /* 0x0000005e007a7308 */ /* 0x0001e20000001000 */
[----:B------:R-:W-:Y:S01]  /*28e0*/  FADD.FTZ R8, -R128, 1 ;  /* 0x3f80000080087421 */ /* 0x000fe20000010100 */
[----:B------:R-:W-:-:S03]  /*28f0*/  FMUL.FTZ R40, R99, R40 ;  /* 0x0000002863287220 */ /* 0x000fc60000410000 */
[----:B------:R-:W-:Y:S01]  /*2900*/  FFMA.FTZ R8, R95, R8, 1 ;  /* 0x3f8000005f087423 */ /* 0x000fe20000010008 */
[----:B0-----:R-:W-:Y:S01]  /*2910*/  IADD3 R94, P3, R155, UR26, RZ ;  /* 0x0000001a9b5e7c10 */ /* 0x001fe2000ff7e0ff */
[----:B------:R-:W-:-:S03]  /*2920*/  FFMA.FTZ R96, R83, R41, R70 ;  /* 0x0000002953607223 */ /* 0x000fc60000010046 */
[----:B------:R-:W-:Y:S01]  /*2930*/  IADD3.X R95, R156, UR27, RZ, P3, !PT ;  /* 0x0000001b9c5f7c10 */ /* 0x000fe20009ffe4ff */
[----:B------:R-:W-:Y:S01]  /*2940*/  FFMA.FTZ R97, R67, R40, R69 ;  /* 0x0000002843617223 */ /* 0x000fe20000010045 */
[----:B------:R-:W-:Y:S01]  /*2950*/  FMUL.FTZ R118, R96, -1.4426950216293334961 ;  /* 0xbfb8aa3b60767820 */ /* 0x000fe20000410000 */
[----:B-1----:R-:W-:Y:S01]  /*2960*/  FADD.FTZ R112, R112, 1 ;  /* 0x3f80000070707421 */ /* 0x002fe20000010000 */
[----:B------:R-:W-:Y:S02]  /*2970*/  FMUL.FTZ R42, R99, R42 ;  /* 0x0000002a632a7220 */ /* 0x000fe40000410000 */
[----:B------:R-:W2:Y:S01]  /*2980*/  LDG.E.64.CONSTANT R94, desc[UR18][R94.64] ;  /* 0x000000125e5e7981 */ /* 0x000ea2000c1e9b00 */
[----:B------:R-:W-:Y:S01]  /*2990*/  FMUL.FTZ R116, R97, -1.4426950216293334961 ;  /* 0xbfb8aa3b61747820 */ /* 0x000fe20000410000 */
[----:B------:R-:W0:Y:S01]  /*29a0*/  MUFU.RCP R127, R112 ;  /* 0x00000070007f7308 */ /* 0x000e220000001000 */
[----:B------:R-:W-:-:S04]  /*29b0*/  FFMA.FTZ R117, R98, R42, R143 ;  /* 0x0000002a62757223 */ /* 0x000fc8000001008f */
[----:B------:R-:W-:-:S03]  /*29c0*/  FMUL.FTZ R120, R117, -1.4426950216293334961 ;  /* 0xbfb8aa3b75787820 */ /* 0x000fc60000410000 */
[----:B------:R-:W1:Y:S08]  /*29d0*/  MUFU.EX2 R118, R118 ;  /* 0x0000007600767308 */ /* 0x000e700000000800 */
[----:B------:R-:W1:Y:S01]  /*29e0*/  MUFU.EX2 R116, R116 ;  /* 0x0000007400747308 */ /* 0x000e620000000800 */
[----:B0-----:R-:W-:-:S07]  /*29f0*/  FADD.FTZ R9, -R127, 1 ;  /* 0x3f8000007f097421 */ /* 0x001fce0000010100 */
[----:B------:R-:W0:Y:S01]  /*2a00*/  MUFU.EX2 R120, R120 ;  /* 0x0000007800787308 */ /* 0x000e220000000800 */
[----:B-1----:R-:W-:Y:S01]  /*2a10*/  FADD.FTZ R118, R118, 1 ;  /* 0x3f80000076767421 */ /* 0x002fe20000010000 */
[----:B------:R-:W-:Y:S01]  /*2a20*/  FMUL.FTZ R10, R10, R124 ;  /* 0x0000007c0a0a7220 */ /* 0x000fe20000410000 */
[----:B------:R-:W-:Y:S01]  /*2a30*/  FFMA.FTZ R9, R123, R9, 1 ;  /* 0x3f8000007b097423 */ /* 0x000fe20000010009 */
[----:B------:R-:W-:-:S04]  /*2a40*/  FADD.FTZ R124, R116, 1 ;  /* 0x3f800000747c7421 */ /* 0x000fc80000010000 */
[----:B------:R-:W1:Y:S01]  /*2a50*/  MUFU.RCP R123, R118 ;  /* 0x00000076007b7308 */ /* 0x000e620000001000 */
[----:B------:R-:W-:Y:S01]  /*2a60*/  FMUL.FTZ R127, R127, R9 ;  /* 0x000000097f7f7220 */ /* 0x000fe20000410000 */
[--C-:B------:R-:W-:Y:S02]  /*2a70*/  HADD2.F32 R9, -RZ, R6.reuse.H0_H0 ;  /* 0x20000006ff097230 */ /* 0x100fe40000004100 */
[----:B------:R-:W-:Y:S02]  /*2a80*/  HADD2.F32 R6, -RZ, R6.H1_H1 ;  /* 0x30000006ff067230 */ /* 0x000fe40000004100 */
[----:B0-----:R-:W-:Y:S02]  /*2a90*/  FADD.FTZ R120, R120, 1 ;  /* 0x3f80000078787421 */ /* 0x001fe40000010000 */
[----:B------:R-:W0:Y:S01]  /*2aa0*/  MUFU.RCP R124, R124 ;  /* 0x0000007c007c7308 */ /* 0x000e220000001000 */
[----:B------:R-:W-:Y:S01]  /*2ab0*/  FMUL.FTZ R10, R9, R10 ;  /* 0x0000000a090a7220 */ /* 0x000fe20000410000 */
[----:B------:R-:W-:Y:S01]  /*2ac0*/  FMUL.FTZ R9, R6, R125 ;  /* 0x0000007d06097220 */ /* 0x000fe20000410000 */
[----:B------:R-:W-:Y:S01]  /*2ad0*/  FFMA.FTZ R103, R83, R28, R70 ;  /* 0x0000001c53677223 */ /* 0x000fe20000010046 */
[----:B------:R-:W-:-:S02]  /*2ae0*/  HADD2.F32 R125, -RZ, R7.H1_H1 ;  /* 0x30000007ff7d7230 */ /* 0x000fc40000004100 */
[----:B------:R-:W-:Y:S01]  /*2af0*/  FMUL.FTZ R128, R128, R8 ;  /* 0x0000000880807220 */ /* 0x000fe20000410000 */
[----:B------:R-:W-:Y:S01]  /*2b00*/  IADD3.X R152, RZ, R121, RZ, P2, !PT ;  /* 0x00000079ff987210 */ /* 0x000fe200017fe4ff */
[----:B------:R-:W0:Y:S01]  /*2b10*/  MUFU.RCP R120, R120 ;  /* 0x0000007800787308 */ /* 0x000e220000001000 */
[----:B------:R-:W-:Y:S01]  /*2b20*/  FMUL.FTZ R100, R103, -1.4426950216293334961 ;  /* 0xbfb8aa3b67647820 */ /* 0x000fe20000410000 */
[--C-:B------:R-:W-:Y:S02]  /*2b30*/  HADD2.F32 R6, -RZ, R5.reuse.H0_H0 ;  /* 0x20000005ff067230 */ /* 0x100fe40000004100 */
[----:B------:R-:W-:Y:S02]  /*2b40*/  HADD2.F32 R116, -RZ, R5.H1_H1 ;  /* 0x30000005ff747230 */ /* 0x000fe40000004100 */
[----:B------:R-:W-:Y:S01]  /*2b50*/  FMUL.FTZ R5, R125, R128 ;  /* 0x000000807d057220 */ /* 0x000fe20000410000 */
[----:B------:R-:W-:Y:S01]  /*2b60*/  FADD.FTZ R125, -R122, 1 ;  /* 0x3f8000007a7d7421 */ /* 0x000fe20000010100 */
[----:B-1----:R-:W-:Y:S01]  /*2b70*/  FADD.FTZ R126, -R123, 1 ;  /* 0x3f8000007b7e7421 */ /* 0x002fe20000010100 */
[----:B------:R-:W-:-:S02]  /*2b80*/  SHF.L.U64.HI R152, R150, 0x1, R152 ;  /* 0x0000000196987819 */ /* 0x000fc40000010298 */
[----:B------:R-:W-:Y:S01]  /*2b90*/  SHF.L.U32 R150, R150, 0x1, RZ ;  /* 0x0000000196967819 */ /* 0x000fe200000006ff */
[----:B------:R-:W1:Y:S01]  /*2ba0*/  MUFU.EX2 R100, R100 ;  /* 0x0000006400647308 */ /* 0x000e620000000800 */
[----:B------:R-:W-:Y:S01]  /*2bb0*/  FFMA.FTZ R102, R102, R125, 1 ;  /* 0x3f80000066667423 */ /* 0x000fe2000001007d */
[----:B0-----:R-:W-:Y:S01]  /*2bc0*/  FADD.FTZ R125, -R124, 1 ;  /* 0x3f8000007c7d7421 */ /* 0x001fe20000010100 */
[----:B------:R-:W-:Y:S01]  /*2bd0*/  FFMA.FTZ R126, R96, R126, 1 ;  /* 0x3f800000607e7423 */ /* 0x000fe2000001007e */
[----:B------:R-:W-:Y:S02]  /*2be0*/  IADD3 R96, P2, R150, UR24, RZ ;  /* 0x0000001896607c10 */ /* 0x000fe4000ff5e0ff */
[----:B------:R-:W-:Y:S02]  /*2bf0*/  FFMA.FTZ R125, R97, R125, 1 ;  /* 0x3f800000617d7423 */ /* 0x000fe4000001007d */
[----:B------:R-:W-:Y:S01]  /*2c00*/  IADD3.X R97, R152, UR25, RZ, P2, !PT ;  /* 0x0000001998617c10 */ /* 0x000fe200097fe4ff */
[----:B------:R-:W-:Y:S01]  /*2c10*/  FADD.FTZ R128, -R120, 1 ;  /* 0x3f80000078807421 */ /* 0x000fe20000010100 */
[----:B------:R-:W-:-:S03]  /*2c20*/  FADD.FTZ R136, R3, 1 ;  /* 0x3f80000003887421 */ /* 0x000fc60000010000 */
[----:B------:R-:W-:Y:S01]  /*2c30*/  FFMA.FTZ R128, R117, R128, 1 ;  /* 0x3f80000075807423 */ /* 0x000fe20000010080 */
[----:B------:R-:W2:Y:S01]  /*2c40*/  LDG.E.64.CONSTANT R96, desc[UR18][R96.64] ;  /* 0x0000001260607981 */ /* 0x000ea2000c1e9b00 */
[----:B------:R-:W-:Y:S01]  /*2c50*/  FMUL.FTZ R122, R122, R102 ;  /* 0x000000667a7a7220 */ /* 0x000fe20000410000 */
[----:B------:R-:W0:Y:S01]  /*2c60*/  MUFU.RCP R136, R136 ;  /* 0x0000008800887308 */ /* 0x000e220000001000 */
[----:B------:R-:W-:Y:S01]  /*2c70*/  FMUL.FTZ R102, R120, R128 ;  /* 0x0000008078667220 */ /* 0x000fe20000410000 */
[----:B------:R-:W-:Y:S02]  /*2c80*/  HADD2.F32 R3, -RZ, R90.H0_H0 ;  /* 0x2000005aff037230 */ /* 0x000fe40000004100 */
[----:B------:R-:W-:Y:S01]  /*2c90*/  FMUL.FTZ R120, R124, R125 ;  /* 0x0000007d7c787220 */ /* 0x000fe20000410000 */
[----:B-1----:R-:W-:Y:S01]  /*2ca0*/  FADD.FTZ R100, R100, 1 ;  /* 0x3f80000064647421 */ /* 0x002fe20000010000 */
[--C-:B------:R-:W-:Y:S02]  /*2cb0*/  HADD2.F32 R124, -RZ, R78.reuse.H0_H0 ;  /* 0x2000004eff7c7230 */ /* 0x100fe40000004100 */
[----:B------:R-:W-:Y:S01]  /*2cc0*/  FFMA.FTZ R105, R67, R23, R69 ;  /* 0x0000001743697223 */ /* 0x000fe20000010045 */
[----:B------:R-:W-:Y:S01]  /*2cd0*/  FMUL.FTZ R3, R3, R122 ;  /* 0x0000007a03037220 */ /* 0x000fe20000410000 */
[----:B------:R1:W3:Y:S01]  /*2ce0*/  MUFU.RCP R125, R100 ;  /* 0x00000064007d7308 */ /* 0x0002e20000001000 */
[----:B------:R-:W-:Y:S01]  /*2cf0*/  FMUL.FTZ R30, R99, R30 ;  /* 0x0000001e631e7220 */ /* 0x000fe20000410000 */
[----:B------:R-:W-:Y:S01]  /*2d00*/  FADD.FTZ R122, -R82, R124 ;  /* 0x0000007c527a7221 */ /* 0x000fe20000010100 */
[----:B------:R-:W-:-:S02]  /*2d10*/  HADD2.F32 R124, -RZ, R78.H1_H1 ;  /* 0x3000004eff7c7230 */ /* 0x000fc40000004100 */
[----:B------:R-:W-:Y:S02]  /*2d20*/  HADD2.F32 R90, -RZ, R90.H1_H1 ;  /* 0x3000005aff5a7230 */ /* 0x000fe40000004100 */
[----:B------:R-:W-:Y:S01]  /*2d30*/  FMUL.FTZ R119, R105, -1.4426950216293334961 ;  /* 0xbfb8aa3b69777820 */ /* 0x000fe20000410000 */
[--C-:B------:R-:W-:Y:S02]  /*2d40*/  HADD2.F32 R78, -RZ, R91.reuse.H0_H0 ;  /* 0x2000005bff4e7230 */ /* 0x100fe40000004100 */
[----:B------:R-:W-:Y:S01]  /*2d50*/  FMUL.FTZ R123, R123, R126 ;  /* 0x0000007e7b7b7220 */ /* 0x000fe20000410000 */
[----:B------:R-:W-:Y:S01]  /*2d60*/  FFMA.FTZ R104, R98, R30, R143 ;  /* 0x0000001e62687223 */ /* 0x000fe2000001008f */
[----:B-1----:R-:W-:Y:S01]  /*2d70*/  FMUL.FTZ R100, R90, R102 ;  /* 0x000000665a647220 */ /* 0x002fe20000410000 */
[----:B------:R-:W-:Y:S02]  /*2d80*/  HADD2.F32 R91, -RZ, R91.H1_H1 ;  /* 0x3000005bff5b7230 */ /* 0x000fe40000004100 */
[----:B------:R-:W-:Y:S01]  /*2d90*/  FMUL.FTZ R102, R78, R123 ;  /* 0x0000007b4e667220 */ /* 0x000fe20000410000 */
[----:B------:R-:W-:Y:S01]  /*2da0*/  FMUL.FTZ R101, R104, -1.4426950216293334961 ;  /* 0xbfb8aa3b68657820 */ /* 0x000fe20000410000 */
[----:B0-----:R-:W-:Y:S01]  /*2db0*/  FADD.FTZ R78, -R136, 1 ;  /* 0x3f800000884e7421 */ /* 0x001fe20000010100 */
[----:B------:R-:W0:Y:S01]  /*2dc0*/  MUFU.EX2 R119, R119 ;  /* 0x0000007700777308 */ /* 0x000e220000000800 */
[----:B------:R-:W-:-:S02]  /*2dd0*/  FMUL.FTZ R91, R91, R120 ;  /* 0x000000785b5b7220 */ /* 0x000fc40000410000 */
[----:B------:R-:W-:Y:S01]  /*2de0*/  FFMA.FTZ R78, R106, R78, 1 ;  /* 0x3f8000006a4e7423 */ /* 0x000fe2000001004e */
[--C-:B------:R-:W-:Y:S02]  /*2df0*/  HADD2.F32 R120, -RZ, R79.reuse.H0_H0 ;  /* 0x2000004fff787230 */ /* 0x100fe40000004100 */
[----:B---3--:R-:W-:Y:S01]  /*2e00*/  FADD.FTZ R138, -R125, 1 ;  /* 0x3f8000007d8a7421 */ /* 0x008fe20000010100 */
[----:B------:R-:W-:Y:S01]  /*2e10*/  HADD2.F32 R79, -RZ, R79.H1_H1 ;  /* 0x3000004fff4f7230 */ /* 0x000fe20000004100 */
[----:B------:R-:W1:Y:S01]  /*2e20*/  MUFU.EX2 R101, R101 ;  /* 0x0000006500657308 */ /* 0x000e620000000800 */
[----:B------:R-:W-:Y:S01]  /*2e30*/  FMUL.FTZ R136, R136, R78 ;  /* 0x0000004e88887220 */ /* 0x000fe20000410000 */
[C---:B------:R-:W-:Y:S01]  /*2e40*/  FADD.FTZ R22, -R82.reuse, R22 ;  /* 0x0000001652167221 */ /* 0x040fe20000010100 */
[----:B------:R-:W-:Y:S01]  /*2e50*/  IADD3 R78, P2, R153, UR26, RZ ;  /* 0x0000001a994e7c10 */ /* 0x000fe2000ff5e0ff */
[----:B------:R-:W-:Y:S01]  /*2e60*/  FFMA.FTZ R138, R103, R138, 1 ;  /* 0x3f800000678a7423 */ /* 0x000fe2000001008a */
[----:B------:R-:W-:Y:S01]  /*2e70*/  FADD.FTZ R103, -R82, R79 ;  /* 0x0000004f52677221 */ /* 0x000fe20000010100 */
[----:B------:R-:W-:Y:S01]  /*2e80*/  FMUL.FTZ R22, R99, R22 ;  /* 0x0000001663167220 */ /* 0x000fe20000410000 */
[----:B------:R-:W-:Y:S01]  /*2e90*/  IADD3.X R79, R154, UR27, RZ, P2, !PT ;  /* 0x0000001b9a4f7c10 */ /* 0x000fe200097fe4ff */
[----:B------:R-:W-:Y:S01]  /*2ea0*/  FADD.FTZ R20, -R82, R20 ;  /* 0x0000001452147221 */ /* 0x000fe20000010100 */
[----:B0-----:R-:W-:Y:S01]  /*2eb0*/  FADD.FTZ R119, R119, 1 ;  /* 0x3f80000077777421 */ /* 0x001fe20000010000 */
[----:B------:R-:W-:-:S03]  /*2ec0*/  FFMA.FTZ R111, R2, R22, R141 ;  /* 0x00000016026f7223 */ /* 0x000fc6000001008d */
[----:B------:R-:W3:Y:S01]  /*2ed0*/  LDG.E.64.CONSTANT R78, desc[UR18][R78.64] ;  /* 0x000000124e4e7981 */ /* 0x000ee2000c1e9b00 */
[----:B------:R-:W-:Y:S01]  /*2ee0*/  FMUL.FTZ R107, R111, -1.4426950216293334961 ;  /* 0xbfb8aa3b6f6b7820 */ /* 0x000fe20000410000 */
[----:B------:R-:W0:Y:S01]  /*2ef0*/  MUFU.RCP R137, R119 ;  /* 0x0000007700897308 */ /* 0x000e220000001000 */
[----:B------:R-:W-:Y:S01]  /*2f00*/  FMUL.FTZ R20, R99, R20 ;  /* 0x0000001463147220 */ /* 0x000fe20000410000 */
[----:B-1----:R-:W-:-:S03]  /*2f10*/  FADD.FTZ R101, R101, 1 ;  /* 0x3f80000065657421 */ /* 0x002fc60000010000 */
[----:B------:R-:W-:-:S03]  /*2f20*/  FFMA.FTZ R110, R98, R20, R143 ;  /* 0x00000014626e7223 */ /* 0x000fc6000001008f */
[----:B------:R-:W1:Y:S01]  /*2f30*/  MUFU.EX2 R107, R107 ;  /* 0x0000006b006b7308 */ /* 0x000e620000000800 */
[----:B------:R-:W-:Y:S01]  /*2f40*/  FMUL.FTZ R108, R110, -1.4426950216293334961 ;  /* 0xbfb8aa3b6e6c7820 */ /* 0x000fe20000410000 */
[----:B------:R-:W-:-:S06]  /*2f50*/  FFMA.FTZ R112, R83, R17, R70 ;  /* 0x0000001153707223 */ /* 0x000fcc0000010046 */
[----:B------:R-:W1:Y:S01]  /*2f60*/  MUFU.RCP R134, R101 ;  /* 0x0000006500867308 */ /* 0x000e620000001000 */
[----:B------:R-:W-:Y:S01]  /*2f70*/  FMUL.FTZ R16, R99, R16 ;  /* 0x0000001063107220 */ /* 0x000fe20000410000 */
[----:B------:R-:W-:Y:S01]  /*2f80*/  FMUL.FTZ R109, R112, -1.4426950216293334961 ;  /* 0xbfb8aa3b706d7820 */ /* 0x000fe20000410000 */
[----:B0-----:R-:W-:Y:S02]  /*2f90*/  FADD.FTZ R133, -R137, 1 ;  /* 0x3f80000089857421 */ /* 0x001fe40000010100 */
[----:B------:R-:W-:-:S03]  /*2fa0*/  FFMA.FTZ R113, R67, R16, R69 ;  /* 0x0000001043717223 */ /* 0x000fc60000010045 */
[----:B------:R-:W0:Y:S01]  /*2fb0*/  MUFU.EX2 R108, R108 ;  /* 0x0000006c006c7308 */ /* 0x000e220000000800 */
[----:B------:R-:W-:Y:S01]  /*2fc0*/  FMUL.FTZ R114, R113, -1.4426950216293334961 ;  /* 0xbfb8aa3b71727820 */ /* 0x000fe20000410000 */
[----:B------:R-:W-:Y:S01]  /*2fd0*/  FFMA.FTZ R105, R105, R133, 1 ;  /* 0x3f80000069697423 */ /* 0x000fe20000010085 */
[----:B-1----:R-:W-:-:S05]  /*2fe0*/  FADD.FTZ R107, R107, 1 ;  /* 0x3f8000006b6b7421 */ /* 0x002fca0000010000 */
[----:B------:R-:W1:Y:S01]  /*2ff0*/  MUFU.EX2 R109, R109 ;  /* 0x0000006d006d7308 */ /* 0x000e620000000800 */
[----:B------:R-:W-:Y:S01]  /*3000*/  FADD.FTZ R106, -R134, 1 ;  /* 0x3f800000866a7421 */ /* 0x000fe20000010100 */
[----:B------:R-:W-:Y:S01]  /*3010*/  FMUL.FTZ R137, R137, R105 ;  /* 0x0000006989897220 */ /* 0x000fe20000410000 */
[----:B------:R-:W-:Y:S02]  /*3020*/  HADD2.F32 R105, -RZ, R74.H0_H0 ;  /* 0x2000004aff697230 */ /* 0x000fe40000004100 */
[----:B------:R-:W-:-:S03]  /*3030*/  FFMA.FTZ R106, R104, R106, 1 ;  /* 0x3f800000686a7423 */ /* 0x000fc6000001006a */
[----:B------:R-:W1:Y:S01]  /*3040*/  MUFU.RCP R135, R107 ;  /* 0x0000006b00877308 */ /* 0x000e620000001000 */
[----:B------:R-:W-:Y:S02]  /*3050*/  HADD2.F32 R8, -RZ, R4.H1_H1 ;  /* 0x30000004ff087230 */ /* 0x000fe40000004100 */
[----:B------:R-:W-:Y:S01]  /*3060*/  FMUL.FTZ R134, R134, R106 ;  /* 0x0000006a86867220 */ /* 0x000fe20000410000 */
[----:B------:R-:W-:Y:S02]  /*3070*/  HADD2.F32 R4, -RZ, R7.H0_H0 ;  /* 0x20000007ff047230 */ /* 0x000fe40000004100 */
[----:B------:R-:W-:Y:S01]  /*3080*/  FMUL.FTZ R105, R105, R136 ;  /* 0x0000008869697220 */ /* 0x000fe20000410000 */
[----:B------:R-:W-:Y:S01]  /*3090*/  HADD2.F32 R74, -RZ, R74.H1_H1 ;  /* 0x3000004aff4a7230 */ /* 0x000fe20000004100 */
[----:B------:R-:W1:Y:S01]  /*30a0*/  MUFU.EX2 R114, R114 ;  /* 0x0000007200727308 */ /* 0x000e620000000800 */
[----:B0-----:R-:W-:Y:S01]  /*30b0*/  FADD.FTZ R136, R108, 1 ;  /* 0x3f8000006c887421 */ /* 0x001fe20000010000 */
[----:B------:R-:W-:-:S02]  /*30c0*/  FMUL.FTZ R7, R4, R127 ;  /* 0x0000007f04077220 */ /* 0x000fc40000410000 */
[----:B------:R-:W-:Y:S01]  /*30d0*/  FMUL.FTZ R108, R74, R134 ;  /* 0x000000864a6c7220 */ /* 0x000fe20000410000 */
[----:B------:R-:W-:Y:S01]  /*30e0*/  FFMA.FTZ R115, R2, R13, R141 ;  /* 0x0000000d02737223 */ /* 0x000fe2000001008d */
[C---:B------:R-:W-:Y:S01]  /*30f0*/  FADD.FTZ R8, -R82.reuse, R8 ;  /* 0x0000000852087221 */ /* 0x040fe20000010100 */
[C---:B------:R-:W-:Y:S01]  /*3100*/  FADD.FTZ R4, -R82.reuse, R116 ;  /* 0x0000007452047221 */ /* 0x040fe20000010100 */
[----:B------:R1:W0:Y:S01]  /*3110*/  MUFU.RCP R134, R136 ;  /* 0x0000008800867308 */ /* 0x0002220000001000 */
[----:B------:R-:W-:Y:S01]  /*3120*/  FADD.FTZ R6, -R82, R6 ;  /* 0x0000000652067221 */ /* 0x000fe20000010100 */
[----:B------:R-:W-:Y:S01]  /*3130*/  IADD3.X R149, RZ, R121, RZ, P1, !PT ;  /* 0x00000079ff957210 */ /* 0x000fe20000ffe4ff */
[----:B------:R-:W-:Y:S01]  /*3140*/  FMUL.FTZ R132, R115, -1.4426950216293334961 ;  /* 0xbfb8aa3b73847820 */ /* 0x000fe20000410000 */
[C---:B------:R-:W-:Y:S01]  /*3150*/  FMUL.FTZ R8, R99.reuse, R8 ;  /* 0x0000000863087220 */ /* 0x040fe20000410000 */
[----:B------:R-:W-:Y:S01]  /*3160*/  FMUL.FTZ R4, R99, R4 ;  /* 0x0000000463047220 */ /* 0x000fe20000410000 */
[----:B-1----:R-:W-:Y:S01]  /*3170*/  FADD.FTZ R136, R109, 1 ;  /* 0x3f8000006d887421 */ /* 0x002fe20000010000 */
[----:B------:R-:W-:-:S02]  /*3180*/  HADD2.F32 R109, -RZ, R75.H1_H1 ;  /* 0x3000004bff6d7230 */ /* 0x000fc40000004100 */
[----:B------:R-:W-:Y:S01]  /*3190*/  FMUL.FTZ R6, R99, R6 ;  /* 0x0000000663067220 */ /* 0x000fe20000410000 */
[----:B------:R-:W-:Y:S01]  /*31a0*/  HADD2.F32 R107, -RZ, R75.H0_H0 ;  /* 0x2000004bff6b7230 */ /* 0x000fe20000004100 */
[----:B------:R-:W-:Y:S01]  /*31b0*/  SHF.L.U64.HI R149, R148, 0x1, R149 ;  /* 0x0000000194957819 */ /* 0x000fe20000010295 */
[----:B------:R-:W-:Y:S01]  /*31c0*/  FADD.FTZ R75, -R135, 1 ;  /* 0x3f800000874b7421 */ /* 0x000fe20000010100 */
[----:B------:R-:W1:Y:S01]  /*31d0*/  MUFU.RCP R136, R136 ;  /* 0x0000008800887308 */ /* 0x000e620000001000 */
[----:B------:R-:W-:Y:S01]  /*31e0*/  FFMA.FTZ R118, R98, R8, R143 ;  /* 0x0000000862767223 */ /* 0x000fe2000001008f */
[----:B------:R-:W-:Y:S01]  /*31f0*/  FFMA.FTZ R117, R67, R4, R69 ;  /* 0x0000000443757223 */ /* 0x000fe20000010045 */
[----:B------:R-:W-:Y:S01]  /*3200*/  SHF.L.U32 R148, R148, 0x1, RZ ;  /* 0x0000000194947819 */ /* 0x000fe200000006ff */
[----:B------:R-:W-:Y:S01]  /*3210*/  FADD.FTZ R114, R114, 1 ;  /* 0x3f80000072727421 */ /* 0x000fe20000010000 */
[----:B------:R-:W-:Y:S01]  /*3220*/  FMUL.FTZ R109, R109, R137 ;  /* 0x000000896d6d7220 */ /* 0x000fe20000410000 */
[----:B------:R-:W-:Y:S01]  /*3230*/  FFMA.FTZ R116, R83, R6, R70 ;  /* 0x0000000653747223 */ /* 0x000fe20000010046 */
[----:B------:R-:W-:Y:S01]  /*3240*/  FFMA.FTZ R137, R111, R75, 1 ;  /* 0x3f8000006f897423 */ /* 0x000fe2000001004b */
[----:B------:R-:W4:Y:S01]  /*3250*/  MUFU.EX2 R132, R132 ;  /* 0x0000008400847308 */ /* 0x000f220000000800 */
[----:B------:R-:W-:Y:S01]  /*3260*/  FMUL.FTZ R129, R118, -1.4426950216293334961 ;  /* 0xbfb8aa3b76817820 */ /* 0x000fe20000410000 */
[----:B------:R-:W-:Y:S01]  /*3270*/  FMUL.FTZ R127, R117, -1.4426950216293334961 ;  /* 0xbfb8aa3b757f7820 */ /* 0x000fe20000410000 */
[----:B------:R-:W-:Y:S01]  /*3280*/  IADD3 R74, P1, R148, UR24, RZ ;  /* 0x00000018944a7c10 */ /* 0x000fe2000ff3e0ff */
[----:B------:R-:W-:-:S04]  /*3290*/  FMUL.FTZ R130, R116, -1.4426950216293334961 ;  /* 0xbfb8aa3b74827820 */ /* 0x000fc80000410000 */
[----:B------:R0:W5:Y:S01]  /*32a0*/  MUFU.RCP R111, R114 ;  /* 0x00000072006f7308 */ /* 0x0001620000001000 */
[----:B------:R-:W-:-:S06]  /*32b0*/  IADD3.X R75, R149, UR25, RZ, P1, !PT ;  /* 0x00000019954b7c10 */ /* 0x000fcc0008ffe4ff */
[----:B------:R-:W3:Y:S01]  /*32c0*/  LDG.E.64.CONSTANT R74, desc[UR18][R74.64] ;  /* 0x000000124a4a7981 */ /* 0x000ee2000c1e9b00 */
[----:B------:R-:W5:Y:S01]  /*32d0*/  MUFU.EX2 R129, R129 ;  /* 0x0000008100817308 */ /* 0x000f620000000800 */
[----:B0-----:R-:W-:-:S07]  /*32e0*/  FADD.FTZ R114, -R134, 1 ;  /* 0x3f80000086727421 */ /* 0x001fce0000010100 */
[----:B------:R-:W0:Y:S01]  /*32f0*/  MUFU.EX2 R127, R127 ;  /* 0x0000007f007f7308 */ /* 0x000e220000000800 */
[----:B------:R-:W-:Y:S01]  /*3300*/  FFMA.FTZ R110, R110, R114, 1 ;  /* 0x3f8000006e6e7423 */ /* 0x000fe20000010072 */
[----:B-1----:R-:W-:-:S06]  /*3310*/  FADD.FTZ R114, -R136, 1 ;  /* 0x3f80000088727421 */ /* 0x002fcc0000010100 */
[----:B------:R-:W1:Y:S01]  /*3320*/  MUFU.EX2 R130, R130 ;  /* 0x0000008200827308 */ /* 0x000e620000000800 */
[----:B----4-:R-:W-:Y:S01]  /*3330*/  FADD.FTZ R132, R132, 1 ;  /* 0x3f80000084847421 */ /* 0x010fe20000010000 */
[----:B------:R-:W-:Y:S01]  /*3340*/  FFMA.FTZ R112, R112, R114, 1 ;  /* 0x3f80000070707423 */ /* 0x000fe20000010072 */
[----:B-----5:R-:W-:Y:S01]  /*3350*/  FADD.FTZ R114, -R111, 1 ;  /* 0x3f8000006f727421 */ /* 0x020fe20000010100 */
[----:B------:R-:W-:Y:S01]  /*3360*/  FADD.FTZ R120, -R82, R120 ;  /* 0x0000007852787221 */ /* 0x000fe20000010100 */
[----:B------:R-:W-:Y:S02]  /*3370*/  FADD.FTZ R129, R129, 1 ;  /* 0x3f80000081817421 */ /* 0x000fe40000010000 */
[----:B------:R-:W-:Y:S01]  /*3380*/  FFMA.FTZ R113, R113, R114, 1 ;  /* 0x3f80000071717423 */ /* 0x000fe20000010072 */
[----:B------:R-:W4:Y:S01]  /*3390*/  MUFU.RCP R132, R132 ;  /* 0x0000008400847308 */ /* 0x000f220000001000 */
[----:B------:R-:W-:Y:S01]  /*33a0*/  FMUL.FTZ R114, R134, R110 ;  /* 0x0000006e86727220 */ /* 0x000fe20000410000 */
[----:B0-----:R-:W-:Y:S01]  /*33b0*/  FADD.FTZ R134, R127, 1 ;  /* 0x3f8000007f867421 */ /* 0x001fe20000010000 */
[----:B------:R-:W-:Y:S01]  /*33c0*/  FADD.FTZ R124, -R82, R124 ;  /* 0x0000007c527c7221 */ /* 0x000fe20000010100 */
[----:B------:R-:W-:Y:S01]  /*33d0*/  FMUL.FTZ R104, R99, R120 ;  /* 0x0000007863687220 */ /* 0x000fe20000410000 */
[----:B-1----:R-:W-:-:S03]  /*33e0*/  FADD.FTZ R130, R130, 1 ;  /* 0x3f80000082827421 */ /* 0x002fc60000010000 */
[----:B------:R-:W0:Y:S01]  /*33f0*/  MUFU.RCP R129, R129 ;  /* 0x0000008100817308 */ /* 0x000e220000001000 */
[C---:B------:R-:W-:Y:S01]  /*3400*/  FMUL.FTZ R90, R99.reuse, R124 ;  /* 0x0000007c635a7220 */ /* 0x040fe20000410000 */
[----:B------:R-:W-:Y:S01]  /*3410*/  FMUL.FTZ R101, R99, R122 ;  /* 0x0000007a63657220 */ /* 0x000fe20000410000 */
[----:B------:R-:W-:Y:S01]  /*3420*/  FFMA.FTZ R124, R83, R104, R70 ;  /* 0x00000068537c7223 */ /* 0x000fe20000010046 */
[----:B------:R-:W-:-:S04]  /*3430*/  HADD2.F32 R127, -RZ, R76.H0_H0 ;  /* 0x2000004cff7f7230 */ /* 0x000fc80000004100 */
[----:B------:R-:W1:Y:S01]  /*3440*/  MUFU.RCP R134, R134 ;  /* 0x0000008600867308 */ /* 0x000e620000001000 */
[----:B------:R-:W-:Y:S02]  /*3450*/  HADD2.F32 R76, -RZ, R76.H1_H1 ;  /* 0x3000004cff4c7230 */ /* 0x000fe40000004100 */
[----:B------:R-:W-:Y:S01]  /*3460*/  FFMA.FTZ R122, R2, R101, R141 ;  /* 0x00000065027a7223 */ /* 0x000fe2000001008d */
[----:B------:R-:W-:Y:S01]  /*3470*/  FMUL.FTZ R120, R124, -1.4426950216293334961 ;  /* 0xbfb8aa3b7c787820 */ /* 0x000fe20000410000 */
[----:B------:R-:W-:-:S03]  /*3480*/  FMUL.FTZ R103, R99, R103 ;  /* 0x0000006763677220 */ /* 0x000fc60000410000 */
[----:B------:R-:W5:Y:S01]  /*3490*/  MUFU.RCP R130, R130 ;  /* 0x0000008200827308 */ /* 0x000f620000001000 */
[----:B------:R-:W-:Y:S01]  /*34a0*/  FMUL.FTZ R112, R136, R112 ;  /* 0x0000007088707220 */ /* 0x000fe20000410000 */
[----:B------:R-:W-:Y:S01]  /*34b0*/  FMUL.FTZ R114, R76, R114 ;  /* 0x000000724c727220 */ /* 0x000fe20000410000 */
[----:B------:R-:W-:Y:S02]  /*34c0*/  HADD2.F32 R119, -RZ, R84.H0_H0 ;  /* 0x20000054ff777230 */ /* 0x000fe40000004100 */
[----:B------:R-:W-:Y:S01]  /*34d0*/  FMUL.FTZ R136, R111, R113 ;  /* 0x000000716f887220 */ /* 0x000fe20000410000 */
[----:B----4-:R-:W-:Y:S01]  /*34e0*/  FADD.FTZ R76, -R132, 1 ;  /* 0x3f800000844c7421 */ /* 0x010fe20000010100 */
[----:B------:R-:W-:Y:S01]  /*34f0*/  FMUL.FTZ R128, R122, -1.4426950216293334961 ;  /* 0xbfb8aa3b7a807820 */ /* 0x000fe20000410000 */
[--C-:B------:R-:W-:Y:S02]  /*3500*/  HADD2.F32 R113, -RZ, R77.reuse.H0_H0 ;  /* 0x2000004dff717230 */ /* 0x100fe40000004100 */
[----:B------:R-:W-:Y:S01]  /*3510*/  FFMA.FTZ R123, R98, R90, R143 ;  /* 0x0000005a627b7223 */ /* 0x000fe2000001008f */
[----:B------:R-:W-:Y:S01]  /*3520*/  FFMA.FTZ R126, R67, R103, R69 ;  /* 0x00000067437e7223 */ /* 0x000fe20000010045 */
[----:B------:R-:W-:Y:S01]  /*3530*/  HADD2.F32 R77, -RZ, R77.H1_H1 ;  /* 0x3000004dff4d7230 */ /* 0x000fe20000004100 */
[----:B------:R-:W4:Y:S01]  /*3540*/  MUFU.EX2 R120, R120 ;  /* 0x0000007800787308 */ /* 0x000f220000000800 */
[----:B------:R-:W-:Y:S01]  /*3550*/  FMUL.FTZ R135, R135, R137 ;  /* 0x0000008987877220 */ /* 0x000fe20000410000 */
[----:B------:R-:W-:Y:S01]  /*3560*/  FFMA.FTZ R76, R115, R76, 1 ;  /* 0x3f800000734c7423 */ /* 0x000fe2000001004c */
[----:B------:R-:W-:Y:S01]  /*3570*/  FADD.FTZ R106, -R82, R119 ;  /* 0x00000077526a7221 */ /* 0x000fe20000010100 */
[----:B------:R-:W-:Y:S01]  /*3580*/  FMUL.FTZ R131, R123, -1.4426950216293334961 ;  /* 0xbfb8aa3b7b837820 */ /* 0x000fe20000410000 */
[----:B------:R-:W-:Y:S01]  /*3590*/  FMUL.FTZ R119, R126, -1.4426950216293334961 ;  /* 0xbfb8aa3b7e777820 */ /* 0x000fe20000410000 */
[----:B------:R-:W-:Y:S01]  /*35a0*/  FMUL.FTZ R113, R113, R112 ;  /* 0x0000007071717220 */ /* 0x000fe20000410000 */
[----:B------:R-:W-:Y:S01]  /*35b0*/  FMUL.FTZ R111, R127, R135 ;  /* 0x000000877f6f7220 */ /* 0x000fe20000410000 */
[----:B------:R-:W4:Y:S01]  /*35c0*/  MUFU.EX2 R128, R128 ;  /* 0x0000008000807308 */ /* 0x000f220000000800 */
[----:B------:R-:W-:Y:S01]  /*35d0*/  FMUL.FTZ R112, R77, R136 ;  /* 0x000000884d707220 */ /* 0x000fe20000410000 */
[----:B0-----:R-:W-:Y:S01]  /*35e0*/  FADD.FTZ R135, -R129, 1 ;  /* 0x3f80000081877421 */ /* 0x001fe20000010100 */
[----:B-1----:R-:W-:Y:S01]  /*35f0*/  FADD.FTZ R77, -R134, 1 ;  /* 0x3f800000864d7421 */ /* 0x002fe20000010100 */
[----:B------:R-:W-:Y:S01]  /*3600*/  FMUL.FTZ R136, R132, R76 ;  /* 0x0000004c84887220 */ /* 0x000fe20000410000 */
[----:B------:R-:W-:Y:S01]  /*3610*/  IADD3 R76, P1, R150, UR26, RZ ;  /* 0x0000001a964c7c10 */ /* 0x000fe2000ff3e0ff */
[----:B-----5:R-:W-:Y:S01]  /*3620*/  FADD.FTZ R115, -R130, 1 ;  /* 0x3f80000082737421 */ /* 0x020fe20000010100 */
[----:B------:R-:W-:Y:S01]  /*3630*/  FFMA.FTZ R118, R118, R135, 1 ;  /* 0x3f80000076767423 */ /* 0x000fe20000010087 */
[----:B------:R-:W0:Y:S01]  /*3640*/  MUFU.EX2 R131, R131 ;  /* 0x0000008300837308 */ /* 0x000e220000000800 */
[----:B------:R-:W-:Y:S01]  /*3650*/  FFMA.FTZ R117, R117, R77, 1 ;  /* 0x3f80000075757423 */ /* 0x000fe2000001004d */
[----:B------:R-:W-:Y:S01]  /*3660*/  IADD3.X R77, R152, UR27, RZ, P1, !PT ;  /* 0x0000001b984d7c10 */ /* 0x000fe20008ffe4ff */
[----:B------:R-:W-:Y:S01]  /*3670*/  FFMA.FTZ R115, R116, R115, 1 ;  /* 0x3f80000074737423 */ /* 0x000fe20000010073 */
[----:B------:R-:W-:-:S04]  /*3680*/  FMUL.FTZ R106, R99, R106 ;  /* 0x0000006a636a7220 */ /* 0x000fc80000410000 */
[----:B------:R-:W1:Y:S01]  /*3690*/  MUFU.EX2 R119, R119 ;  /* 0x0000007700777308 */ /* 0x000e620000000800 */
[----:B------:R-:W-:Y:S01]  /*36a0*/  FMUL.FTZ R116, R129, R118 ;  /* 0x0000007681747220 */ /* 0x000fe20000410000 */
[----:B------:R-:W-:Y:S02]  /*36b0*/  HADD2.F32 R129, -RZ, R85.H0_H0 ;  /* 0x20000055ff817230 */ /* 0x000fe40000004100 */
[----:B------:R-:W-:Y:S01]  /*36c0*/  FMUL.FTZ R138, R125, R138 ;  /* 0x0000008a7d8a7220 */ /* 0x000fe20000410000 */
[----:B------:R-:W5:Y:S01]  /*36d0*/  LDG.E.64.CONSTANT R76, desc[UR18][R76.64] ;  /* 0x000000124c4c7981 */ /* 0x000f62000c1e9b00 */
[----:B------:R-:W-:Y:S01]  /*36e0*/  FFMA.FTZ R125, R2, R106, R141 ;  /* 0x0000006a027d7223 */ /* 0x000fe2000001008d */
[----:B----4-:R-:W-:Y:S01]  /*36f0*/  FADD.FTZ R132, R120, 1 ;  /* 0x3f80000078847421 */ /* 0x010fe20000010000 */
[----:B------:R-:W-:Y:S01]  /*3700*/  FMUL.FTZ R120, R130, R115 ;  /* 0x0000007382787220 */ /* 0x000fe20000410000 */
[----:B------:R-:W-:Y:S01]  /*3710*/  FADD.FTZ R115, -R82, R129 ;  /* 0x0000008152737221 */ /* 0x000fe20000010100 */
[----:B------:R-:W-:-:S02]  /*3720*/  HADD2.F32 R84, -RZ, R84.H1_H1 ;  /* 0x30000054ff547230 */ /* 0x000fc40000004100 */
[----:B------:R-:W-:Y:S01]  /*3730*/  FMUL.FTZ R133, R125, -1.4426950216293334961 ;  /* 0xbfb8aa3b7d857820 */ /* 0x000fe20000410000 */
[----:B------:R-:W-:Y:S02]  /*3740*/  HADD2.F32 R118, -RZ, R85.H1_H1 ;  /* 0x30000055ff767230 */ /* 0x000fe40000004100 */
[----:B------:R-:W-:Y:S01]  /*3750*/  FADD.FTZ R128, R128, 1 ;  /* 0x3f80000080807421 */ /* 0x000fe20000010000 */
[----:B------:R-:W-:Y:S01]  /*3760*/  FMUL.FTZ R115, R99, R115 ;  /* 0x0000007363737220 */ /* 0x000fe20000410000 */
[C---:B------:R-:W-:Y:S01]  /*3770*/  FADD.FTZ R84, -R82.reuse, R84 ;  /* 0x0000005452547221 */ /* 0x040fe20000010100 */
[----:B0-----:R-:W-:Y:S01]  /*3780*/  FADD.FTZ R131, R131, 1 ;  /* 0x3f80000083837421 */ /* 0x001fe20000010000 */
[----:B------:R-:W-:Y:S01]  /*3790*/  FADD.FTZ R118, -R82, R118 ;  /* 0x0000007652767221 */ /* 0x000fe20000010100 */
[----:B-1----:R-:W-:Y:S01]  /*37a0*/  FADD.FTZ R119, R119, 1 ;  /* 0x3f80000077777421 */ /* 0x002fe20000010000 */
[----:B------:R-:W-:Y:S01]  /*37b0*/  MUFU.EX2 R133, R133 ;  /* 0x0000008500857308 */ /* 0x000fe20000000800 */
[----:B------:R-:W-:-:S02]  /*37c0*/  HADD2.F32 R129, -RZ, R80.H0_H0 ;  /* 0x20000050ff817230 */ /* 0x000fc40000004100 */
[----:B------:R-:W-:Y:S01]  /*37d0*/  FFMA.FTZ R85, R83, R115, R70 ;  /* 0x0000007353557223 */ /* 0x000fe20000010046 */
[C---:B------:R-:W-:Y:S01]  /*37e0*/  FMUL.FTZ R110, R99.reuse, R84 ;  /* 0x00000054636e7220 */ /* 0x040fe20000410000 */
[----:B------:R-:W-:Y:S01]  /*37f0*/  FMUL.FTZ R118, R99, R118 ;  /* 0x0000007663767220 */ /* 0x000fe20000410000 */
[----:B------:R-:W-:Y:S02]  /*3800*/  HADD2.F32 R130, -RZ, R80.H1_H1 ;  /* 0x30000050ff827230 */ /* 0x000fe40000004100 */
[----:B------:R-:W0:Y:S01]  /*3810*/  MUFU.RCP R128, R128 ;  /* 0x0000008000807308 */ /* 0x000e220000001000 */
[----:B------:R-:W-:Y:S01]  /*3820*/  FMUL.FTZ R80, R85, -1.4426950216293334961 ;  /* 0xbfb8aa3b55507820 */ /* 0x000fe20000410000 */
[----:B------:R-:W-:-:S06]  /*3830*/  FFMA.FTZ R84, R98, R110, R143 ;  /* 0x0000006e62547223 */ /* 0x000fcc000001008f */
[----:B------:R-:W1:Y:S01]  /*3840*/  MUFU.RCP R132, R132 ;  /* 0x0000008400847308 */ /* 0x000e620000001000 */
[----:B------:R-:W-:-:S07]  /*3850*/  FMUL.FTZ R116, R130, R116 ;  /* 0x0000007482747220 */ /* 0x000fce0000410000 */
[----:B------:R4:W2:Y:S01]  /*3860*/  MUFU.RCP R135, R119 ;  /* 0x0000007700877308 */ /* 0x0008a20000001000 */
[----:B------:R-:W-:-:S07]  /*3870*/  FMUL.FTZ R127, R84, -1.4426950216293334961 ;  /* 0xbfb8aa3b547f7820 */ /* 0x000fce0000410000 */
[----:B------:R-:W2:Y:S01]  /*3880*/  MUFU.RCP R131, R131 ;  /* 0x0000008300837308 */ /* 0x000ea20000001000 */
[----:B----4-:R-:W-:Y:S01]  /*3890*/  FMUL.FTZ R119, R134, R117 ;  /* 0x0000007586777220 */ /* 0x010fe20000410000 */
[----:B------:R-:W-:Y:S01]  /*38a0*/  FMUL.FTZ R117, R129, R136 ;  /* 0x0000008881757220 */ /* 0x000fe20000410000 */
[----:B------:R-:W-:Y:S01]  /*38b0*/  FFMA.FTZ R129, R67, R118, R69 ;  /* 0x0000007643817223 */ /* 0x000fe20000010045 */
[----:B------:R-:W-:-:S03]  /*38c0*/  HADD2.F32 R134, -RZ, R81.H0_H0 ;  /* 0x20000051ff867230 */ /* 0x000fc60000004100 */
[----:B------:R-:W-:Y:S01]  /*38d0*/  FMUL.FTZ R130, R129, -1.4426950216293334961 ;  /* 0xbfb8aa3b81827820 */ /* 0x000fe20000410000 */
[----:B------:R-:W4:Y:S01]  /*38e0*/  MUFU.EX2 R80, R80 ;  /* 0x0000005000507308 */ /* 0x000f220000000800 */
[----:B------:R-:W-:Y:S01]  /*38f0*/  FMUL.FTZ R120, R134, R120 ;  /* 0x0000007886787220 */ /* 0x000fe20000410000 */
[----:B------:R-:W-:Y:S02]  /*3900*/  HADD2.F32 R81, -RZ, R81.H1_H1 ;  /* 0x30000051ff517230 */ /* 0x000fe40000004100 */
[----:B0-----:R-:W-:-:S04]  /*3910*/  FADD.FTZ R136, -R128, 1 ;  /* 0x3f80000080887421 */ /* 0x001fc80000010100 */
[----:B------:R0:W4:Y:S01]  /*3920*/  MUFU.EX2 R134, R130 ;  /* 0x0000008200867308 */ /* 0x0001220000000800 */
[----:B------:R-:W-:Y:S01]  /*3930*/  IADD3.X R147, RZ, R121, RZ, P0, !PT ;  /* 0x00000079ff937210 */ /* 0x000fe200007fe4ff */
[----:B------:R-:W-:Y:S01]  /*3940*/  FMUL.FTZ R119, R81, R119 ;  /* 0x0000007751777220 */ /* 0x000fe20000410000 */
[----:B------:R-:W-:-:S05]  /*3950*/  FFMA.FTZ R122, R122, R136, 1 ;  /* 0x3f8000007a7a7423 */ /* 0x000fca0000010088 */
[----:B------:R-:W4:Y:S01]  /*3960*/  MUFU.EX2 R127, R127 ;  /* 0x0000007f007f7308 */ /* 0x000f220000000800 */
[----:B0-----:R-:W-:Y:S01]  /*3970*/  FADD.FTZ R130, R133, 1 ;  /* 0x3f80000085827421 */ /* 0x001fe20000010000 */
[----:B-1----:R-:W-:Y:S01]  /*3980*/  FADD.FTZ R133, -R132, 1 ;  /* 0x3f80000084857421 */ /* 0x002fe20000010100 */
[----:B--2---:R-:W-:Y:S01]  /*3990*/  FADD.FTZ R81, -R135, 1 ;  /* 0x3f80000087517421 */ /* 0x004fe20000010100 */
[----:B------:R-:W-:Y:S01]  /*39a0*/  FADD.FTZ R136, -R131, 1 ;  /* 0x3f80000083887421 */ /* 0x000fe20000010100 */
[----:B------:R-:W-:Y:S01]  /*39b0*/  SHF.L.U64.HI R147, R146, 0x1, R147 ;  /* 0x0000000192937819 */ /* 0x000fe20000010293 */
[----:B------:R-:W-:Y:S01]  /*39c0*/  FFMA.FTZ R124, R124, R133, 1 ;  /* 0x3f8000007c7c7423 */ /* 0x000fe20000010085 */
[----:B------:R-:W-:Y:S01]  /*39d0*/  SHF.L.U32 R146, R146, 0x1, RZ ;  /* 0x0000000192927819 */ /* 0x000fe200000006ff */
[----:B------:R-:W-:Y:S01]  /*39e0*/  FFMA.FTZ R126, R126, R81, 1 ;  /* 0x3f8000007e7e7423 */ /* 0x000fe20000010051 */
[----:B------:R-:W-:Y:S01]  /*39f0*/  FFMA.FTZ R123, R123, R136, 1 ;  /* 0x3f8000007b7b7423 */ /* 0x000fe20000010088 */
[----:B------:R-:W-:Y:S01]  /*3a00*/  FMUL.FTZ R124, R132, R124 ;  /* 0x0000007c847c7220 */ /* 0x000fe20000410000 */
[----:B------:R-:W-:-:S02]  /*3a10*/  HADD2.F32 R81, -RZ, R86.H0_H0 ;  /* 0x20000056ff517230 */ /* 0x000fc40000004100 */
[----:B------:R-:W-:Y:S01]  /*3a20*/  FMUL.FTZ R122, R128, R122 ;  /* 0x0000007a807a7220 */ /* 0x000fe20000410000 */
[----:B----4-:R-:W-:Y:S01]  /*3a30*/  FADD.FTZ R132, R80, 1 ;  /* 0x3f80000050847421 */ /* 0x010fe20000010000 */
[----:B------:R-:W-:Y:S01]  /*3a40*/  IADD3 R80, P0, R146, UR24, RZ ;  /* 0x0000001892507c10 */ /* 0x000fe2000ff1e0ff */
[----:B------:R-:W-:Y:S01]  /*3a50*/  FMUL.FTZ R121, R131, R123 ;  /* 0x0000007b83797220 */ /* 0x000fe20000410000 */
[----:B------:R-:W-:Y:S01]  /*3a60*/  FMUL.FTZ R122, R81, R122 ;  /* 0x0000007a517a7220 */ /* 0x000fe20000410000 */
[----:B------:R-:W-:Y:S01]  /*3a70*/  FADD.FTZ R131, R134, 1 ;  /* 0x3f80000086837421 */ /* 0x000fe20000010000 */
[----:B------:R-:W-:Y:S01]  /*3a80*/  IADD3.X R81, R147, UR25, RZ, P0, !PT ;  /* 0x0000001993517c10 */ /* 0x000fe200087fe4ff */
[----:B------:R-:W0:Y:S01]  /*3a90*/  MUFU.RCP R130, R130 ;  /* 0x0000008200827308 */ /* 0x000e220000001000 */
[----:B------:R-:W-:Y:S01]  /*3aa0*/  FADD.FTZ R127, R127, 1 ;  /* 0x3f8000007f7f7421 */ /* 0x000fe20000010000 */
[----:B------:R-:W-:-:S03]  /*3ab0*/  HADD2.F32 R86, -RZ, R86.H1_H1 ;  /* 0x30000056ff567230 */ /* 0x000fc60000004100 */
[----:B------:R-:W2:Y:S03]  /*3ac0*/  LDG.E.64.CONSTANT R80, desc[UR18][R80.64] ;  /* 0x0000001250507981 */ /* 0x000ea6000c1e9b00 */
[----:B------:R-:W1:Y:S01]  /*3ad0*/  MUFU.RCP R128, R127 ;  /* 0x0000007f00807308 */ /* 0x000e620000001000 */
[----:B------:R-:W-:-:S07]  /*3ae0*/  FMUL.FTZ R123, R135, R126 ;  /* 0x0000007e877b7220 */ /* 0x000fce0000410000 */
[----:B------:R-:W4:Y:S01]  /*3af0*/  MUFU.RCP R131, R131 ;  /* 0x0000008300837308 */ /* 0x000f220000001000 */
[--C-:B------:R-:W-:Y:S02]  /*3b00*/  HADD2.F32 R126, -RZ, R88.reuse.H0_H0 ;  /* 0x20000058ff7e7230 */ /* 0x100fe40000004100 */
[----:B------:R-:W-:Y:S01]  /*3b10*/  FMUL.FTZ R121, R86, R121 ;  /* 0x0000007956797220 */ /* 0x000fe20000410000 */
[----:B------:R-:W-:-:S04]  /*3b20*/  HADD2.F32 R88, -RZ, R88.H1_H1 ;  /* 0x30000058ff587230 */ /* 0x000fc80000004100 */
[----:B------:R-:W4:Y:S01]  /*3b30*/  MUFU.RCP R132, R132 ;  /* 0x0000008400847308 */ /* 0x000f220000001000 */
[--C-:B------:R-:W-:Y:S02]  /*3b40*/  HADD2.F32 R86, -RZ, R87.reuse.H0_H0 ;  /* 0x20000057ff567230 */ /* 0x100fe40000004100 */
[----:B------:R-:W-:Y:S02]  /*3b50*/  HADD2.F32 R87, -RZ, R87.H1_H1 ;  /* 0x30000057ff577230 */ /* 0x000fe40000004100 */
[----:B0-----:R-:W-:Y:S01]  /*3b60*/  FADD.FTZ R136, -R130, 1 ;  /* 0x3f80000082887421 */ /* 0x001fe20000010100 */
[C---:B------:R-:W-:Y:S01]  /*3b70*/  FADD.FTZ R126, -R82.reuse, R126 ;  /* 0x0000007e527e7221 */ /* 0x040fe20000010100 */
[----:B------:R-:W-:Y:S01]  /*3b80*/  FADD.FTZ R88, -R82, R88 ;  /* 0x0000005852587221 */ /* 0x000fe20000010100 */
[----:B------:R-:W-:Y:S01]  /*3b90*/  FMUL.FTZ R124, R86, R124 ;  /* 0x0000007c567c7220 */ /* 0x000fe20000410000 */
[----:B------:R-:W-:Y:S01]  /*3ba0*/  FMUL.FTZ R123, R87, R123 ;  /* 0x0000007b577b7220 */ /* 0x000fe20000410000 */
[----:B-1----:R-:W-:Y:S01]  /*3bb0*/  FADD.FTZ R86, -R128, 1 ;  /* 0x3f80000080567421 */ /* 0x002fe20000010100 */
[----:B------:R-:W-:Y:S01]  /*3bc0*/  FFMA.FTZ R136, R125, R136, 1 ;  /* 0x3f8000007d887423 */ /* 0x000fe20000010088 */
[----:B----4-:R-:W-:Y:S01]  /*3bd0*/  FADD.FTZ R87, -R131, 1 ;  /* 0x3f80000083577421 */ /* 0x010fe20000010100 */
[C---:B------:R-:W-:Y:S01]  /*3be0*/  FMUL.FTZ R125, R99.reuse, R126 ;  /* 0x0000007e637d7220 */ /* 0x040fe20000410000 */
[----:B------:R-:W-:Y:S01]  /*3bf0*/  FMUL.FTZ R88, R99, R88 ;  /* 0x0000005863587220 */ /* 0x000fe20000410000 */
[----:B------:R-:W-:Y:S01]  /*3c00*/  FFMA.FTZ R84, R84, R86, 1 ;  /* 0x3f80000054547423 */ /* 0x000fe20000010056 */
[----:B------:R-:W-:Y:S01]  /*3c10*/  FFMA.FTZ R129, R129, R87, 1 ;  /* 0x3f80000081817423 */ /* 0x000fe20000010057 */
[----:B------:R-:W-:Y:S01]  /*3c20*/  FFMA.FTZ R86, R2, R125, R141 ;  /* 0x0000007d02567223 */ /* 0x000fe2000001008d */
[----:B------:R-:W-:Y:S01]  /*3c30*/  FADD.FTZ R135, -R132, 1 ;  /* 0x3f80000084877421 */ /* 0x000fe20000010100 */
[----:B------:R-:W-:Y:S01]  /*3c40*/  FFMA.FTZ R87, R98, R88, R143 ;  /* 0x0000005862577223 */ /* 0x000fe2000001008f */
[----:B------:R-:W-:-:S02]  /*3c50*/  HADD2.F32 R126, -RZ, R89.H0_H0 ;  /* 0x20000059ff7e7230 */ /* 0x000fc40000004100 */
[----:B------:R-:W-:Y:S01]  /*3c60*/  FMUL.FTZ R127, R86, -1.4426950216293334961 ;  /* 0xbfb8aa3b567f7820 */ /* 0x000fe20000410000 */
[----:B------:R-:W-:Y:S01]  /*3c70*/  FFMA.FTZ R135, R85, R135, 1 ;  /* 0x3f80000055877423 */ /* 0x000fe20000010087 */
[----:B------:R-:W-:Y:S01]  /*3c80*/  FMUL.FTZ R85, R87, -1.4426950216293334961 ;  /* 0xbfb8aa3b57557820 */ /* 0x000fe20000410000 */
[----:B------:R-:W-:Y:S01]  /*3c90*/  FMUL.FTZ R128, R128, R84 ;  /* 0x0000005480807220 */ /* 0x000fe20000410000 */
[----:B------:R-:W-:Y:S01]  /*3ca0*/  FADD.FTZ R126, -R82, R126 ;  /* 0x0000007e527e7221 */ /* 0x000fe20000010100 */
[----:B------:R-:W-:Y:S01]  /*3cb0*/  FMUL.FTZ R135, R132, R135 ;  /* 0x0000008784877220 */ /* 0x000fe20000410000 */
[----:B------:R-:W-:Y:S01]  /*3cc0*/  IADD3 R84, P0, R148, UR26, RZ ;  /* 0x0000001a94547c10 */ /* 0x000fe2000ff1e0ff */
[----:B------:R0:W1:Y:S01]  /*3cd0*/  MUFU.EX2 R132, R85 ;  /* 0x0000005500847308 */ /* 0x0000620000000800 */
[----:B------:R-:W-:Y:S01]  /*3ce0*/  FMUL.FTZ R126, R99, R126 ;  /* 0x0000007e637e7220 */ /* 0x000fe20000410000 */
[----:B------:R-:W-:-:S06]  /*3cf0*/  FMUL.FTZ R136, R130, R136 ;  /* 0x0000008882887220 */ /* 0x000fcc0000410000 */
[----:B------:R-:W4:Y:S01]  /*3d00*/  MUFU.EX2 R127, R127 ;  /* 0x0000007f007f7308 */ /* 0x000f220000000800 */
[----:B0-----:R-:W-:Y:S01]  /*3d10*/  IADD3.X R85, R149, UR27, RZ, P0, !PT ;  /* 0x0000001b95557c10 */ /* 0x001fe200087fe4ff */
[----:B------:R-:W-:-:S05]  /*3d20*/  FFMA.FTZ R130, R83, R126, R70 ;  /* 0x0000007e53827223 */ /* 0x000fca0000010046 */
[----:B------:R-:W2:Y:S01]  /*3d30*/  LDG.E.64.CONSTANT R84, desc[UR18][R84.64] ;  /* 0x0000001254547981 */ /* 0x000ea2000c1e9b00 */
[----:B------:R-:W-:Y:S01]  /*3d40*/  FMUL.FTZ R133, R130, -1.4426950216293334961 ;  /* 0xbfb8aa3b82857820 */ /* 0x000fe20000410000 */
[----:B------:R-:W-:Y:S02]  /*3d50*/  HADD2.F32 R137, -RZ, R94.H0_H0 ;  /* 0x2000005eff897230 */ /* 0x000fe40000004100 */
[----:B-1----:R-:W-:Y:S01]  /*3d60*/  FADD.FTZ R132, R132, 1 ;  /* 0x3f80000084847421 */ /* 0x002fe20000010000 */
[----:B------:R-:W-:Y:S01]  /*3d70*/  FMUL.FTZ R107, R107, R138 ;  /* 0x0000008a6b6b7220 */ /* 0x000fe20000410000 */
[----:B------:R-:W-:Y:S01]  /*3d80*/  HADD2.F32 R89, -RZ, R89.H1_H1 ;  /* 0x30000059ff597230 */ /* 0x000fe20000004100 */
[----:B------:R-:W0:Y:S01]  /*3d90*/  MUFU.EX2 R133, R133 ;  /* 0x0000008500857308 */ /* 0x000e220000000800 */
[----:B----4-:R-:W-:Y:S01]  /*3da0*/  FADD.FTZ R138, R127, 1 ;  /* 0x3f8000007f8a7421 */ /* 0x010fe20000010000 */
[----:B------:R-:W-:Y:S02]  /*3db0*/  FMUL.FTZ R127, R137, R136 ;  /* 0x00000088897f7220 */ /* 0x000fe40000410000 */
[----:B------:R-:W-:-:S04]  /*3dc0*/  FADD.FTZ R89, -R82, R89 ;  /* 0x0000005952597221 */ /* 0x000fc80000010100 */
[----:B------:R-:W1:Y:S01]  /*3dd0*/  MUFU.RCP R136, R138 ;  /* 0x0000008a00887308 */ /* 0x000e620000001000 */
[----:B------:R-:W-:Y:S02]  /*3de0*/  HADD2.F32 R94, -RZ, R94.H1_H1 ;  /* 0x3000005eff5e7230 */ /* 0x000fe40000004100 */
[----:B------:R-:W-:-:S05]  /*3df0*/  FMUL.FTZ R89, R99, R89 ;  /* 0x0000005963597220 */ /* 0x000fca0000410000 */
[----:B------:R-:W4:Y:S01]  /*3e00*/  MUFU.RCP R132, R132 ;  /* 0x0000008400847308 */ /* 0x000f220000001000 */
[----:B------:R-:W-:Y:S01]  /*3e10*/  FMUL.FTZ R131, R131, R129 ;  /* 0x0000008183837220 */ /* 0x000fe20000410000 */
[----:B------:R-:W-:Y:S01]  /*3e20*/  FMUL.FTZ R128, R94, R128 ;  /* 0x000000805e807220 */ /* 0x000fe20000410000 */
[----:B------:R-:W-:Y:S01]  /*3e30*/  FFMA.FTZ R129, R67, R89, R69 ;  /* 0x0000005943817223 */ /* 0x000fe20000010045 */
[--C-:B------:R-:W-:Y:S02]  /*3e40*/  HADD2.F32 R94, -RZ, R95.reuse.H0_H0 ;  /* 0x2000005fff5e7230 */ /* 0x100fe40000004100 */
[----:B0-----:R-:W-:Y:S01]  /*3e50*/  FADD.FTZ R133, R133, 1 ;  /* 0x3f80000085857421 */ /* 0x001fe20000010000 */
[----:B------:R-:W-:Y:S02]  /*3e60*/  HADD2.F32 R95, -RZ, R95.H1_H1 ;  /* 0x3000005fff5f7230 */ /* 0x000fe40000004100 */
[----:B------:R-:W-:Y:S01]  /*3e70*/  FMUL.FTZ R134, R129, -1.4426950216293334961 ;  /* 0xbfb8aa3b81867820 */ /* 0x000fe20000410000 */
[----:B------:R4:W-:Y:S02]  /*3e80*/  MUFU.RCP R137, R133 ;  /* 0x0000008500897308 */ /* 0x0009e40000001000 */
[----:B------:R-:W-:Y:S01]  /*3e90*/  FMUL.FTZ R95, R95, R131 ;  /* 0x000000835f5f7220 */ /* 0x000fe20000410000 */
[----:B-1----:R-:W-:Y:S01]  /*3ea0*/  FADD.FTZ R131, -R136, 1 ;  /* 0x3f80000088837421 */ /* 0x002fe20000010100 */
[----:B----4-:R-:W-:-:S04]  /*3eb0*/  FADD.FTZ R133, -R132, 1 ;  /* 0x3f80000084857421 */ /* 0x010fc80000010100 */
[----:B------:R-:W0:Y:S01]  /*3ec0*/  MUFU.EX2 R134, R134 ;  /* 0x0000008600867308 */ /* 0x000e220000000800 */
[----:B------:R-:W-:Y:S01]  /*3ed0*/  FFMA.FTZ R131, R86, R131, 1 ;  /* 0x3f80000056837423 */ /* 0x000fe20000010083 */
[----:B------:R-:W-:Y:S01]  /*3ee0*/  IADD3 R86, P0, R146, UR26, RZ ;  /* 0x0000001a92567c10 */ /* 0x000fe2000ff1e0ff */
[----:B------:R-:W-:-:S04]  /*3ef0*/  FFMA.FTZ R87, R87, R133, 1 ;  /* 0x3f80000057577423 */ /* 0x000fc80000010085 */
[----:B------:R-:W-:Y:S01]  /*3f00*/  FMUL.FTZ R132, R132, R87 ;  /* 0x0000005784847220 */ /* 0x000fe20000410000 */
[----:B------:R-:W-:-:S06]  /*3f10*/  IADD3.X R87, R147, UR27, RZ, P0, !PT ;  /* 0x0000001b93577c10 */ /* 0x000fcc00087fe4ff */
[----:B------:R-:W4:Y:S01]  /*3f20*/  LDG.E.64.CONSTANT R86, desc[UR18][R86.64] ;  /* 0x0000001256567981 */ /* 0x000f22000c1e9b00 */
[----:B0-----:R-:W-:-:S04]  /*3f30*/  FADD.FTZ R134, R134, 1 ;  /* 0x3f80000086867421 */ /* 0x001fc80000010000 */
[----:B------:R-:W0:Y:S01]  /*3f40*/  MUFU.RCP R139, R134 ;  /* 0x00000086008b7308 */ /* 0x000e220000001000 */
[----:B------:R-:W-:Y:S01]  /*3f50*/  FMUL.FTZ R136, R136, R131 ;  /* 0x0000008388887220 */ /* 0x000fe20000410000 */
[----:B------:R-:W-:-:S04]  /*3f60*/  FADD.FTZ R131, -R137, 1 ;  /* 0x3f80000089837421 */ /* 0x000fc80000010100 */
[----:B------:R-:W-:Y:S01]  /*3f70*/  FFMA.FTZ R130, R130, R131, 1 ;  /* 0x3f80000082827423 */ /* 0x000fe20000010083 */
[--C-:B------:R-:W-:Y:S02]  /*3f80*/  HADD2.F32 R131, -RZ, R96.reuse.H0_H0 ;  /* 0x20000060ff837230 */ /* 0x100fe40000004100 */
[----:B------:R-:W-:Y:S02]  /*3f90*/  HADD2.F32 R96, -RZ, R96.H1_H1 ;  /* 0x30000060ff607230 */ /* 0x000fe40000004100 */
[----:B------:R-:W-:Y:S01]  /*3fa0*/  FMUL.FTZ R137, R137, R130 ;  /* 0x0000008289897220 */ /* 0x000fe20000410000 */
[C---:B------:R-:W-:Y:S02]  /*3fb0*/  FADD.FTZ R131, -R82.reuse, R131 ;  /* 0x0000008352837221 */ /* 0x040fe40000010100 */
[----:B------:R-:W-:Y:S01]  /*3fc0*/  FADD.FTZ R96, -R82, R96 ;  /* 0x0000006052607221 */ /* 0x000fe20000010100 */
[----:B0-----:R-:W-:Y:S01]  /*3fd0*/  FADD.FTZ R130, -R139, 1 ;  /* 0x3f8000008b827421 */ /* 0x001fe20000010100 */
[----:B------:R-:W-:-:S03]  /*3fe0*/  FMUL.FTZ R131, R99, R131 ;  /* 0x0000008363837220 */ /* 0x000fc60000410000 */
[----:B------:R-:W-:Y:S01]  /*3ff0*/  FFMA.FTZ R129, R129, R130, 1 ;  /* 0x3f80000081817423 */ /* 0x000fe20000010082 */
[----:B------:R-:W-:Y:S01]  /*4000*/  FMUL.FTZ R130, R99, R96 ;  /* 0x0000006063827220 */ /* 0x000fe20000410000 */
[----:B------:R-:W-:Y:S02]  /*4010*/  FFMA.FTZ R134, R2, R131, R141 ;  /* 0x0000008302867223 */ /* 0x000fe4000001008d */
[----:B------:R-:W-:Y:S01]  /*4020*/  FMUL.FTZ R139, R139, R129 ;  /* 0x000000818b8b7220 */ /* 0x000fe20000410000 */
[----:B------:R-:W-:Y:S02]  /*4030*/  HADD2.F32 R129, -RZ, R97.H0_H0 ;  /* 0x20000061ff817230 */ /* 0x000fe40000004100 */
[----:B------:R-:W-:Y:S01]  /*4040*/  FMUL.FTZ R94, R94, R135 ;  /* 0x000000875e5e7220 */ /* 0x000fe20000410000 */
[----:B------:R-:W-:Y:S01]  /*4050*/  FFMA.FTZ R135, R98, R130, R143 ;  /* 0x0000008262877223 */ /* 0x000fe2000001008f */
[----:B------:R-:W-:Y:S01]  /*4060*/  FMUL.FTZ R142, R134, -1.4426950216293334961 ;  /* 0xbfb8aa3b868e7820 */ /* 0x000fe20000410000 */
[----:B------:R-:W-:-:S02]  /*4070*/  FADD.FTZ R129, -R82, R129 ;  /* 0x0000008152817221 */ /* 0x000fc40000010100 */
[----:B------:R-:W-:-:S03]  /*4080*/  FMUL.FTZ R138, R135, -1.4426950216293334961 ;  /* 0xbfb8aa3b878a7820 */ /* 0x000fc60000410000 */
[----:B------:R-:W0:Y:S01]  /*4090*/  MUFU.EX2 R142, R142 ;  /* 0x0000008e008e7308 */ /* 0x000e220000000800 */
[----:B------:R-:W-:-:S04]  /*40a0*/  FMUL.FTZ R129, R99, R129 ;  /* 0x0000008163817220 */ /* 0x000fc80000410000 */
[----:B------:R-:W-:-:S03]  /*40b0*/  FFMA.FTZ R133, R83, R129, R70 ;  /* 0x0000008153857223 */ /* 0x000fc60000010046 */
[----:B------:R-:W1:Y:S01]  /*40c0*/  MUFU.EX2 R138, R138 ;  /* 0x0000008a008a7308 */ /* 0x000e620000000800 */
[----:B------:R-:W-:Y:S01]  /*40d0*/  FMUL.FTZ R140, R133, -1.4426950216293334961 ;  /* 0xbfb8aa3b858c7820 */ /* 0x000fe20000410000 */
[----:B---3--:R-:W-:-:S06]  /*40e0*/  HADD2.F32 R96, -RZ, R78.H0_H0 ;  /* 0x2000004eff607230 */ /* 0x008fcc0000004100 */
[----:B------:R-:W3:Y:S01]  /*40f0*/  MUFU.EX2 R140, R140 ;  /* 0x0000008c008c7308 */ /* 0x000ee20000000800 */
[----:B0-----:R-:W-:Y:S01]  /*4100*/  FADD.FTZ R142, R142, 1 ;  /* 0x3f8000008e8e7421 */ /* 0x001fe20000010000 */
[----:B------:R-:W-:Y:S01]  /*4110*/  FMUL.FTZ R96, R96, R136 ;  /* 0x0000008860607220 */ /* 0x000fe20000410000 */
[----:B------:R-:W-:-:S05]  /*4120*/  HADD2.F32 R78, -RZ, R78.H1_H1 ;  /* 0x3000004eff4e7230 */ /* 0x000fca0000004100 */
[----:B------:R-:W0:Y:S01]  /*4130*/  MUFU.RCP R136, R142 ;  /* 0x0000008e00887308 */ /* 0x000e220000001000 */
[----:B-1----:R-:W-:Y:S01]  /*4140*/  FADD.FTZ R138, R138, 1 ;  /* 0x3f8000008a8a7421 */ /* 0x002fe20000010000 */
[----:B------:R-:W-:-:S06]  /*4150*/  FMUL.FTZ R132, R78, R132 ;  /* 0x000000844e847220 */ /* 0x000fcc0000410000 */
[----:B------:R-:W1:Y:S01]  /*4160*/  MUFU.RCP R138, R138 ;  /* 0x0000008a008a7308 */ /* 0x000e620000001000 */
[----:B---3--:R-:W-:Y:S01]  /*4170*/  FADD.FTZ R140, R140, 1 ;  /* 0x3f8000008c8c7421 */ /* 0x008fe20000010000 */
[----:B------:R-:W-:-:S06]  /*4180*/  HADD2.F32 R78, -RZ, R79.H0_H0 ;  /* 0x2000004fff4e7230 */ /* 0x000fcc0000004100 */
[----:B------:R-:W3:Y:S01]  /*4190*/  MUFU.RCP R164, R140 ;  /* 0x0000008c00a47308 */ /* 0x000ee20000001000 */
[----:B------:R-:W-:Y:S01]  /*41a0*/  FMUL.FTZ R78, R78, R137 ;  /* 0x000000894e4e7220 */ /* 0x000fe20000410000 */
[----:B0-----:R-:W-:-:S04]  /*41b0*/  FADD.FTZ R137, -R136, 1 ;  /* 0x3f80000088897421 */ /* 0x001fc80000010100 */
[----:B------:R-:W-:Y:S01]  /*41c0*/  FFMA.FTZ R134, R134, R137, 1 ;  /* 0x3f80000086867423 */ /* 0x000fe20000010089 */
[----:B-1----:R-:W-:Y:S01]  /*41d0*/  FADD.FTZ R137, -R138, 1 ;  /* 0x3f8000008a897421 */ /* 0x002fe20000010100 */
[----:B------:R-:W-:-:S03]  /*41e0*/  HADD2.F32 R97, -RZ, R97.H1_H1 ;  /* 0x30000061ff617230 */ /* 0x000fc60000004100 */
[----:B------:R-:W-:Y:S02]  /*41f0*/  FFMA.FTZ R135, R135, R137, 1 ;  /* 0x3f80000087877423 */ /* 0x000fe40000010089 */
[----:B------:R-:W-:Y:S02]  /*4200*/  FADD.FTZ R97, -R82, R97 ;  /* 0x0000006152617221 */ /* 0x000fe40000010100 */
[----:B------:R-:W-:Y:S01]  /*4210*/  FMUL.FTZ R138, R138, R135 ;  /* 0x000000878a8a7220 */ /* 0x000fe20000410000 */
[----:B---3--:R-:W-:Y:S01]  /*4220*/  FADD.FTZ R135, -R164, 1 ;  /* 0x3f800000a4877421 */ /* 0x008fe20000010100 */
[----:B------:R-:W-:-:S03]  /*4230*/  HADD2.F32 R79, -RZ, R79.H1_H1 ;  /* 0x3000004fff4f7230 */ /* 0x000fc60000004100 */
[----:B------:R-:W-:Y:S01]  /*4240*/  FFMA.FTZ R135, R133, R135, 1 ;  /* 0x3f80000085877423 */ /* 0x000fe20000010087 */
[----:B------:R-:W-:Y:S01]  /*4250*/  FMUL.FTZ R133, R99, R97 ;  /* 0x0000006163857220 */ /* 0x000fe20000410000 */
[----:B------:R-:W-:-:S03]  /*4260*/  FMUL.FTZ R79, R79, R139 ;  /* 0x0000008b4f4f7220 */ /* 0x000fc60000410000 */
[----:B------:R-:W-:-:S04]  /*4270*/  FFMA.FTZ R139, R67, R133, R69 ;  /* 0x00000085438b7223 */ /* 0x000fc80000010045 */
[----:B------:R-:W-:Y:S01]  /*4280*/  FMUL.FTZ R142, R139, -1.4426950216293334961 ;  /* 0xbfb8aa3b8b8e7820 */ /* 0x000fe20000410000 */
[----:B------:R-:W-:-:S05]  /*4290*/  HADD2.F32 R97, -RZ, R74.H0_H0 ;  /* 0x2000004aff617230 */ /* 0x000fca0000004100 */
[----:B------:R-:W0:Y:S01]  /*42a0*/  MUFU.EX2 R142, R142 ;  /* 0x0000008e008e7308 */ /* 0x000e220000000800 */
[----:B------:R-:W-:-:S04]  /*42b0*/  FADD.FTZ R97, -R82, R97 ;  /* 0x0000006152617221 */ /* 0x000fc80000010100 */
[----:B------:R-:W-:-:S04]  /*42c0*/  FMUL.FTZ R97, R99, R97 ;  /* 0x0000006163617220 */ /* 0x000fc80000410000 */
[----:B------:R-:W-:Y:S01]  /*42d0*/  FFMA.FTZ R144, R2, R97, R141 ;  /* 0x0000006102907223 */ /* 0x000fe2000001008d */
[----:B------:R-:W-:Y:S01]  /*42e0*/  FMUL.FTZ R134, R136, R134 ;  /* 0x0000008688867220 */ /* 0x000fe20000410000 */
[----:B0-----:R-:W-:Y:S02]  /*42f0*/  FADD.FTZ R142, R142, 1 ;  /* 0x3f8000008e8e7421 */ /* 0x001fe40000010000 */
[----:B------:R-:W-:Y:S01]  /*4300*/  FMUL.FTZ R151, R144, -1.4426950216293334961 ;  /* 0xbfb8aa3b90977820 */ /* 0x000fe20000410000 */
[----:B------:R-:W-:Y:S02]  /*4310*/  HADD2.F32 R136, -RZ, R74.H1_H1 ;  /* 0x3000004aff887230 */ /* 0x000fe40000004100 */
[----:B------:R-:W-:Y:S01]  /*4320*/  FMUL.FTZ R164, R164, R135 ;  /* 0x00000087a4a47220 */ /* 0x000fe20000410000 */
[----:B------:R-:W0:Y:S01]  /*4330*/  MUFU.RCP R142, R142 ;  /* 0x0000008e008e7308 */ /* 0x000e220000001000 */
[----:B------:R-:W-:Y:S02]  /*4340*/  HADD2.F32 R135, -RZ, R75.H0_H0 ;  /* 0x2000004bff877230 */ /* 0x000fe40000004100 */
[----:B------:R-:W-:-:S05]  /*4350*/  FADD.FTZ R136, -R82, R136 ;  /* 0x0000008852887221 */ /* 0x000fca0000010100 */
[----:B------:R-:W1:Y:S01]  /*4360*/  MUFU.EX2 R151, R151 ;  /* 0x0000009700977308 */ /* 0x000e620000000800 */
[----:B------:R-:W-:Y:S01]  /*4370*/  FADD.FTZ R135, -R82, R135 ;  /* 0x0000008752877221 */ /* 0x000fe20000010100 */
[----:B------:R-:W-:-:S03]  /*4380*/  FMUL.FTZ R136, R99, R136 ;  /* 0x0000008863887220 */ /* 0x000fc60000410000 */
[----:B------:R-:W-:Y:S01]  /*4390*/  FMUL.FTZ R135, R99, R135 ;  /* 0x0000008763877220 */ /* 0x000fe20000410000 */
[----:B------:R-:W-:-:S03]  /*43a0*/  FFMA.FTZ R140, R98, R136, R143 ;  /* 0x00000088628c7223 */ /* 0x000fc6000001008f */
[----:B------:R-:W-:Y:S01]  /*43b0*/  FFMA.FTZ R74, R83, R135, R70 ;  /* 0x00000087534a7223 */ /* 0x000fe20000010046 */
[----:B0-----:R-:W-:Y:S01]  /*43c0*/  FADD.FTZ R165, -R142, 1 ;  /* 0x3f8000008ea57421 */ /* 0x001fe20000010100 */
[----:B------:R-:W-:Y:S02]  /*43d0*/  FMUL.FTZ R145, R140, -1.4426950216293334961 ;  /* 0xbfb8aa3b8c917820 */ /* 0x000fe40000410000 */
[----:B------:R-:W-:Y:S01]  /*43e0*/  FMUL.FTZ R137, R74, -1.4426950216293334961 ;  /* 0xbfb8aa3b4a897820 */ /* 0x000fe20000410000 */
[----:B------:R-:W-:Y:S01]  /*43f0*/  FFMA.FTZ R139, R139, R165, 1 ;  /* 0x3f8000008b8b7423 */ /* 0x000fe200000100a5 */
[----:B-1----:R-:W-:Y:S02]  /*4400*/  FADD.FTZ R151, R151, 1 ;  /* 0x3f80000097977421 */ /* 0x002fe40000010000 */
[----:B------:R-:W0:Y:S01]  /*4410*/  MUFU.EX2 R145, R145 ;  /* 0x0000009100917308 */ /* 0x000e220000000800 */
[----:B------:R-:W-:-:S07]  /*4420*/  FMUL.FTZ R139, R142, R139 ;  /* 0x0000008b8e8b7220 */ /* 0x000fce0000410000 */
[----:B------:R-:W1:Y:S08]  /*4430*/  MUFU.EX2 R137, R137 ;  /* 0x0000008900897308 */ /* 0x000e700000000800 */
[----:B------:R5:W3:Y:S02]  /*4440*/  MUFU.RCP R142, R151 ;  /* 0x00000097008e7308 */ /* 0x000ae40000001000 */
[----:B-----5:R-:W-:-:S02]  /*4450*/  HADD2.F32 R151, -RZ, R76.H0_H0 ;  /* 0x2000004cff977230 */ /* 0x020fc40000004100 */
[----:B------:R-:W-:-:S03]  /*4460*/  HADD2.F32 R76, -RZ, R76.H1_H1 ;  /* 0x3000004cff4c7230 */ /* 0x000fc60000004100 */
[----:B------:R-:W-:Y:S01]  /*4470*/  FMUL.FTZ R134, R151, R134 ;  /* 0x0000008697867220 */ /* 0x000fe20000410000 */
[----:B------:R-:W-:Y:S02]  /*4480*/  HADD2.F32 R151, -RZ, R75.H1_H1 ;  /* 0x3000004bff977230 */ /* 0x000fe40000004100 */
[----:B0-----:R-:W-:Y:S01]  /*4490*/  FADD.FTZ R75, R145, 1 ;  /* 0x3f800000914b7421 */ /* 0x001fe20000010000 */
[----:B------:R-:W-:Y:S02]  /*44a0*/  FMUL.FTZ R138, R76, R138 ;  /* 0x0000008a4c8a7220 */ /* 0x000fe40000410000 */
[----:B------:R-:W-:Y:S01]  /*44b0*/  FADD.FTZ R151, -R82, R151 ;  /* 0x0000009752977221 */ /* 0x000fe20000010100 */
[----:B-1----:R-:W-:Y:S01]  /*44c0*/  FADD.FTZ R145, R137, 1 ;  /* 0x3f80000089917421 */ /* 0x002fe20000010000 */
[----:B---3--:R-:W-:Y:S02]  /*44d0*/  FADD.FTZ R76, -R142, 1 ;  /* 0x3f8000008e4c7421 */ /* 0x008fe40000010100 */
[----:B------:R-:W-:Y:S01]  /*44e0*/  FMUL.FTZ R137, R99, R151 ;  /* 0x0000009763897220 */ /* 0x000fe20000410000 */
[----:B------:R-:W0:Y:S01]  /*44f0*/  MUFU.RCP R75, R75 ;  /* 0x0000004b004b7308 */ /* 0x000e220000001000 */
[----:B------:R-:W-:-:S02]  /*4500*/  FFMA.FTZ R144, R144, R76, 1 ;  /* 0x3f80000090907423 */ /* 0x000fc4000001004c */
[----:B------:R-:W-:-:S04]  /*4510*/  FFMA.FTZ R76, R67, R137, R69 ;  /* 0x00000089434c7223 */ /* 0x000fc80000010045 */
[----:B------:R-:W-:Y:S01]  /*4520*/  FMUL.FTZ R151, R76, -1.4426950216293334961 ;  /* 0xbfb8aa3b4c977820 */ /* 0x000fe20000410000 */
[----:B------:R-:W1:Y:S01]  /*4530*/  MUFU.RCP R145, R145 ;  /* 0x0000009100917308 */ /* 0x000e620000001000 */
[----:B------:R-:W-:Y:S01]  /*4540*/  STL [R1+0x8], R72 ;  /* 0x0000084801007387 */ /* 0x000fe20000100800 */
[----:B------:R-:W-:-:S06]  /*4550*/  HADD2.F32 R165, -RZ, R77.H1_H1 ;  /* 0x3000004dffa57230 */ /* 0x000fcc0000004100 */
[----:B------:R-:W3:Y:S01]  /*4560*/  MUFU.EX2 R151, R151 ;  /* 0x0000009700977308 */ /* 0x000ee20000000800 */
[----:B------:R5:W-:Y:S02]  /*4570*/  STL [R1], R71 ;  /* 0x0000004701007387 */ /* 0x000be40000100800 */
[----:B-----5:R-:W-:Y:S02]  /*4580*/  HADD2.F32 R71, -RZ, R77.H0_H0 ;  /* 0x2000004dff477230 */ /* 0x020fe40000004100 */
[----:B0-----:R-:W-:-:S04]  /*4590*/  FADD.FTZ R77, -R75, 1 ;  /* 0x3f8000004b4d7421 */ /* 0x001fc80000010100 */
[----:B------:R-:W-:Y:S01]  /*45a0*/  FFMA.FTZ R77, R140, R77, 1 ;  /* 0x3f8000008c4d7423 */ /* 0x000fe2000001004d */
[----:B------:R-:W-:-:S03]  /*45b0*/  FMUL.FTZ R140, R71, R164 ;  /* 0x000000a4478c7220 */ /* 0x000fc60000410000 */
[----:B------:R-:W-:Y:S01]  /*45c0*/  FMUL.FTZ R71, R75, R77 ;  /* 0x0000004d4b477220 */ /* 0x000fe20000410000 */
[----:B-1----:R-:W-:Y:S01]  /*45d0*/  FADD.FTZ R75, -R145, 1 ;  /* 0x3f800000914b7421 */ /* 0x002fe20000010100 */
[----:B---3--:R-:W-:Y:S01]  /*45e0*/  FADD.FTZ R151, R151, 1 ;  /* 0x3f80000097977421 */ /* 0x008fe20000010000 */
[----:B------:R-:W-:Y:S02]  /*45f0*/  FMUL.FTZ R139, R165, R139 ;  /* 0x0000008ba58b7220 */ /* 0x000fe40000410000 */
[----:B------:R-:W-:Y:S01]  /*4600*/  FFMA.FTZ R75, R74, R75, 1 ;  /* 0x3f8000004a4b7423 */ /* 0x000fe2000001004b */
[--C-:B--2---:R-:W-:Y:S01]  /*4610*/  HADD2.F32 R74, -RZ, R80.reuse.H0_H0 ;  /* 0x20000050ff4a7230 */ /* 0x104fe20000004100 */
[----:B------:R-:W0:Y:S01]  /*4620*/  MUFU.RCP R165, R151 ;  /* 0x0000009700a57308 */ /* 0x000e220000001000 */
[----:B------:R-:W-:Y:S01]  /*4630*/  MOV R164, R70 ;  /* 0x0000004600a47202 */ /* 0x000fe20000000f00 */
[----:B------:R-:W-:Y:S01]  /*4640*/  FMUL.FTZ R70, R142, R144 ;  /* 0x000000908e467220 */ /* 0x000fe20000410000 */
[----:B------:R-:W-:-:S02]  /*4650*/  HADD2.F32 R142, -RZ, R80.H1_H1 ;  /* 0x30000050ff8e7230 */ /* 0x000fc40000004100 */
[----:B------:R-:W-:Y:S01]  /*4660*/  FADD.FTZ R80, -R82, R74 ;  /* 0x0000004a52507221 */ /* 0x000fe20000010100 */
[----:B------:R-:W-:-:S03]  /*4670*/  HADD2.F32 R77, -RZ, R81.H0_H0 ;  /* 0x20000051ff4d7230 */ /* 0x000fc60000004100 */
[C---:B------:R-:W-:Y:S01]  /*4680*/  FMUL.FTZ R80, R99.reuse, R80 ;  /* 0x0000005063507220 */ /* 0x040fe20000410000 */
[----:B------:R-:W-:Y:S01]  /*4690*/  FADD.FTZ R142, -R82, R142 ;  /* 0x0000008e528e7221 */ /* 0x000fe20000010100 */
[----:B------:R-:W-:Y:S02]  /*46a0*/  HADD2.F32 R81, -RZ, R81.H1_H1 ;  /* 0x30000051ff517230 */ /* 0x000fe40000004100 */
[----:B------:R-:W-:Y:S01]  /*46b0*/  FFMA.FTZ R74, R2, R80, R141 ;  /* 0x00000050024a7223 */ /* 0x000fe2000001008d */
[----:B------:R-:W-:Y:S01]  /*46c0*/  FMUL.FTZ R142, R99, R142 ;  /* 0x0000008e638e7220 */ /* 0x000fe20000410000 */
[C---:B------:R-:W-:Y:S01]  /*46d0*/  FADD.FTZ R77, -R82.reuse, R77 ;  /* 0x0000004d524d7221 */ /* 0x040fe20000010100 */
[----:B------:R-:W-:Y:S01]  /*46e0*/  FADD.FTZ R82, -R82, R81 ;  /* 0x0000005152527221 */ /* 0x000fe20000010100 */
[----:B------:R-:W-:Y:S01]  /*46f0*/  FMUL.FTZ R72, R145, R75 ;  /* 0x0000004b91487220 */ /* 0x000fe20000410000 */
[----:B------:R-:W-:Y:S01]  /*4700*/  FMUL.FTZ R81, R74, -1.4426950216293334961 ;  /* 0xbfb8aa3b4a517820 */ /* 0x000fe20000410000 */
[----:B0-----:R-:W-:Y:S01]  /*4710*/  FADD.FTZ R144, -R165, 1 ;  /* 0x3f800000a5907421 */ /* 0x001fe20000010100 */
[----:B------:R-:W-:Y:S01]  /*4720*/  FFMA.FTZ R75, R98, R142, R143 ;  /* 0x0000008e624b7223 */ /* 0x000fe2000001008f */
[----:B------:R-:W-:-:S02]  /*4730*/  FMUL.FTZ R141, R99, R77 ;  /* 0x0000004d638d7220 */ /* 0x000fc40000410000 */
[----:B------:R-:W-:Y:S01]  /*4740*/  FFMA.FTZ R144, R76, R144, 1 ;  /* 0x3f8000004c907423 */ /* 0x000fe20000010090 */
[----:B------:R-:W-:Y:S01]  /*4750*/  FMUL.FTZ R143, R75, -1.4426950216293334961 ;  /* 0xbfb8aa3b4b8f7820 */ /* 0x000fe20000410000 */
[----:B------:R-:W0:Y:S01]  /*4760*/  MUFU.EX2 R81, R81 ;  /* 0x0000005100517308 */ /* 0x000e220000000800 */
[----:B------:R-:W-:Y:S01]  /*4770*/  FFMA.FTZ R76, R83, R141, R164 ;  /* 0x0000008d534c7223 */ /* 0x000fe200000100a4 */
[----:B------:R-:W-:-:S03]  /*4780*/  FMUL.FTZ R82, R99, R82 ;  /* 0x0000005263527220 */ /* 0x000fc60000410000 */
[----:B------:R-:W-:Y:S01]  /*4790*/  FMUL.FTZ R164, R76, -1.4426950216293334961 ;  /* 0xbfb8aa3b4ca47820 */ /* 0x000fe20000410000 */
[----:B------:R-:W-:Y:S02]  /*47a0*/  FFMA.FTZ R77, R67, R82, R69 ;  /* 0x00000052434d7223 */ /* 0x000fe40000010045 */
[----:B------:R-:W1:Y:S01]  /*47b0*/  MUFU.EX2 R143, R143 ;  /* 0x0000008f008f7308 */ /* 0x000e620000000800 */
[----:B------:R-:W-:Y:S01]  /*47c0*/  FMUL.FTZ R165, R165, R144 ;  /* 0x00000090a5a57220 */ /* 0x000fe20000410000 */
[----:B------:R-:W-:Y:S01]  /*47d0*/  FMUL.FTZ R144, R77, -1.4426950216293334961 ;  /* 0xbfb8aa3b4d907820 */ /* 0x000fe20000410000 */
[--C-:B------:R-:W-:Y:S01]  /*47e0*/  HADD2.F32 R151, -RZ, R84.reuse.H0_H0 ;  /* 0x20000054ff977230 */ /* 0x100fe20000004100 */
[----:B------:R-:W2:Y:S04]  /*47f0*/  LDL.LU R69, [R1+0x70] ;  /* 0x0000700001457983 */ /* 0x000ea80000300800 */
[----:B------:R-:W3:Y:S01]  /*4800*/  MUFU.EX2 R164, R164 ;  /* 0x000000a400a47308 */ /* 0x000ee20000000800 */
[----:B0-----:R-:W-:Y:S01]  /*4810*/  FADD.FTZ R145, R81, 1 ;  /* 0x3f80000051917421 */ /* 0x001fe20000010000 */
[----:B------:R-:W-:-:S06]  /*4820*/  HADD2.F32 R84, -RZ, R84.H1_H1 ;  /* 0x30000054ff547230 */ /* 0x000fcc0000004100 */
[----:B------:R-:W0:Y:S01]  /*4830*/  MUFU.EX2 R144, R144 ;  /* 0x0000009000907308 */ /* 0x000e220000000800 */
[----:B------:R-:W-:Y:S01]  /*4840*/  FMUL.FTZ R81, R151, R70 ;  /* 0x0000004697517220 */ /* 0x000fe20000410000 */
[----:B-1----:R-:W-:Y:S01]  /*4850*/  FADD.FTZ R151, R143, 1 ;  /* 0x3f8000008f977421 */ /* 0x002fe20000010000 */
[----:B------:R-:W-:Y:S01]  /*4860*/  FMUL.FTZ R143, R84, R71 ;  /* 0x00000047548f7220 */ /* 0x000fe20000410000 */
[--C-:B------:R-:W-:Y:S01]  /*4870*/  HADD2.F32 R84, -RZ, R85.reuse.H0_H0 ;  /* 0x20000055ff547230 */ /* 0x100fe20000004100 */
[----:B------:R-:W5:Y:S03]  /*4880*/  LDL.LU R70, [R1+0x6c] ;  /* 0x00006c0001467983 */ /* 0x000f660000300800 */
[----:B------:R-:W1:Y:S01]  /*4890*/  MUFU.RCP R145, R145 ;  /* 0x0000009100917308 */ /* 0x000e620000001000 */
[----:B---3--:R-:W-:Y:S01]  /*48a0*/  FADD.FTZ R164, R164, 1 ;  /* 0x3f800000a4a47421 */ /* 0x008fe20000010000 */
[----:B------:R-:W-:Y:S01]  /*48b0*/  FMUL.FTZ R84, R84, R72 ;  /* 0x0000004854547220 */ /* 0x000fe20000410000 */
[----:B------:R-:W-:Y:S01]  /*48c0*/  HADD2.F32 R72, -RZ, R85.H1_H1 ;  /* 0x30000055ff487230 */ /* 0x000fe20000004100 */
[----:B------:R-:W3:Y:S04]  /*48d0*/  LDL.LU R71, [R1+0x68] ;  /* 0x0000680001477983 */ /* 0x000ee80000300800 */
[----:B------:R-:W4:Y:S01]  /*48e0*/  MUFU.RCP R151, R151 ;  /* 0x0000009700977308 */ /* 0x000f220000001000 */
[----:B0-----:R-:W-:Y:S01]  /*48f0*/  FADD.FTZ R85, R144, 1 ;  /* 0x3f80000090557421 */ /* 0x001fe20000010000 */
[----:B------:R-:W-:-:S02]  /*4900*/  FMUL.FTZ R144, R72, R165 ;  /* 0x000000a548907220 */ /* 0x000fc40000410000 */
[----:B------:R-:W3:Y:S04]  /*4910*/  LDL.LU R72, [R1+0x64] ;  /* 0x0000640001487983 */ /* 0x000ee80000300800 */
[----:B------:R-:W0:Y:S01]  /*4920*/  MUFU.RCP R164, R164 ;  /* 0x000000a400a47308 */ /* 0x000e220000001000 */
[----:B-1----:R-:W-:-:S07]  /*4930*/  FADD.FTZ R165, -R145, 1 ;  /* 0x3f80000091a57421 */ /* 0x002fce0000010100 */
[----:B------:R-:W1:Y:S01]  /*4940*/  MUFU.RCP R85, R85 ;  /* 0x0000005500557308 */ /* 0x000e620000001000 */
[----:B------:R-:W-:Y:S01]  /*4950*/  FFMA.FTZ R165, R74, R165, 1 ;  /* 0x3f8000004aa57423 */ /* 0x000fe200000100a5 */
[----:B----4-:R-:W-:-:S04]  /*4960*/  FADD.FTZ R74, -R151, 1 ;  /* 0x3f800000974a7421 */ /* 0x010fc80000010100 */
[----:B------:R-:W-:Y:S01]  /*4970*/  FFMA.FTZ R74, R75, R74, 1 ;  /* 0x3f8000004b4a7423 */ /* 0x000fe2000001004a */
[----:B0-----:R-:W-:-:S04]  /*4980*/  FADD.FTZ R75, -R164, 1 ;  /* 0x3f800000a44b7421 */ /* 0x001fc80000010100 */
[----:B------:R-:W-:Y:S01]  /*4990*/  FFMA.FTZ R75, R76, R75, 1 ;  /* 0x3f8000004c4b7423 */ /* 0x000fe2000001004b */
[----:B-1----:R-:W-:-:S03]  /*49a0*/  FADD.FTZ R76, -R85, 1 ;  /* 0x3f800000554c7421 */ /* 0x002fc60000010100 */
[----:B------:R-:W-:Y:S01]  /*49b0*/  FMUL.FTZ R75, R164, R75 ;  /* 0x0000004ba44b7220 */ /* 0x000fe20000410000 */
[----:B------:R-:W-:Y:S01]  /*49c0*/  FFMA.FTZ R76, R77, R76, 1 ;  /* 0x3f8000004d4c7423 */ /* 0x000fe2000001004c */
[--C-:B------:R-:W-:Y:S02]  /*49d0*/  HADD2.F32 R77, -RZ, R87.reuse.H0_H0 ;  /* 0x20000057ff4d7230 */ /* 0x100fe40000004100 */
[----:B------:R-:W-:Y:S01]  /*49e0*/  FMUL.FTZ R165, R145, R165 ;  /* 0x000000a591a57220 */ /* 0x000fe20000410000 */
[----:B------:R-:W-:Y:S01]  /*49f0*/  FMUL.FTZ R76, R85, R76 ;  /* 0x0000004c554c7220 */ /* 0x000fe20000410000 */
[--C-:B------:R-:W-:Y:S02]  /*4a00*/  HADD2.F32 R85, -RZ, R86.reuse.H0_H0 ;  /* 0x20000056ff557230 */ /* 0x100fe40000004100 */
[----:B------:R-:W-:Y:S01]  /*4a10*/  FMUL.FTZ R74, R151, R74 ;  /* 0x0000004a974a7220 */ /* 0x000fe20000410000 */
[----:B------:R-:W-:Y:S02]  /*4a20*/  HADD2.F32 R86, -RZ, R86.H1_H1 ;  /* 0x30000056ff567230 */ /* 0x000fe40000004100 */
[----:B------:R-:W-:-:S02]  /*4a30*/  HADD2.F32 R145, -RZ, R87.H1_H1 ;  /* 0x30000057ff917230 */ /* 0x000fc40000004100 */
[----:B------:R-:W-:Y:S01]  /*4a40*/  FMUL.FTZ R87, R77, R75 ;  /* 0x0000004b4d577220 */ /* 0x000fe20000410000 */
[----:B------:R-:W-:Y:S01]  /*4a50*/  FMUL.FTZ R75, R2, R39 ;  /* 0x00000027024b7220 */ /* 0x000fe20000410000 */
[----:B------:R-:W-:Y:S01]  /*4a60*/  FMUL.FTZ R86, R86, R74 ;  /* 0x0000004a56567220 */ /* 0x000fe20000410000 */
[----:B------:R-:W-:Y:S02]  /*4a70*/  FMUL.FTZ R74, R98, R38 ;  /* 0x00000026624a7220 */ /* 0x000fe40000410000 */
[----:B------:R-:W-:Y:S01]  /*4a80*/  FFMA.FTZ R75, R0, R75, RZ ;  /* 0x0000004b004b7223 */ /* 0x000fe200000100ff */
[----:B------:R-:W-:Y:S01]  /*4a90*/  FMUL.FTZ R145, R145, R76 ;  /* 0x0000004c91917220 */ /* 0x000fe20000410000 */
[----:B------:R-:W-:Y:S02]  /*4aa0*/  FMUL.FTZ R76, R83, R37 ;  /* 0x00000025534c7220 */ /* 0x000fe40000410000 */
[----:B------:R-:W-:-:S04]  /*4ab0*/  FFMA.FTZ R75, R66, R74, R75 ;  /* 0x0000004a424b7223 */ /* 0x000fc8000001004b */
[----:B------:R-:W-:Y:S01]  /*4ac0*/  FFMA.FTZ R75, R65, R76, R75 ;  /* 0x0000004c414b7223 */ /* 0x000fe2000001004b */
[----:B------:R-:W-:-:S04]  /*4ad0*/  FMUL.FTZ R76, R67, R36 ;  /* 0x00000024434c7220 */ /* 0x000fc80000410000 */
        /* <DEDUP_REMOVED lines=17> */
[C---:B------:R-:W-:Y:S01]  /*4bf0*/  FMUL.FTZ R76, R2.reuse, R24 ;  /* 0x00000018024c7220 */ /* 0x040fe20000410000 */
[----:B------:R-:W-:-:S03]  /*4c00*/  FFMA.FTZ R74, R2, R39, RZ ;  /* 0x00000027024a7223 */ /* 0x000fc600000100ff */
[----:B------:R-:W-:Y:S01]  /*4c10*/  FFMA.FTZ R75, R55, R76, R75 ;  /* 0x0000004c374b7223 */ /* 0x000fe2000001004b */
[C---:B------:R-:W-:Y:S01]  /*4c20*/  FMUL.FTZ R76, R98.reuse, R21 ;  /* 0x00000015624c7220 */ /* 0x040fe20000410000 */
[----:B------:R-:W-:-:S03]  /*4c30*/  FFMA.FTZ R74, R98, R38, R74 ;  /* 0x00000026624a7223 */ /* 0x000fc6000001004a */
        /* <DEDUP_REMOVED lines=16> */
[C---:B------:R-:W-:Y:S01]  /*4d40*/  FFMA.FTZ R74, R67.reuse, R31, R74 ;  /* 0x0000001f434a7223 */ /* 0x040fe2000001004a */
[----:B------:R-:W-:-:S03]  /*4d50*/  FMUL.FTZ R76, R67, R11 ;  /* 0x0000000b434c7220 */ /* 0x000fc60000410000 */
[----:B------:R-:W-:Y:S01]  /*4d60*/  FFMA.FTZ R74, R2, R29, R74 ;  /* 0x0000001d024a7223 */ /* 0x000fe2000001004a */
[----:B------:R-:W-:Y:S01]  /*4d70*/  FFMA.FTZ R75, R48, R76, R75 ;  /* 0x0000004c304b7223 */ /* 0x000fe2000001004b */
[----:B------:R-:W-:Y:S02]  /*4d80*/  FMUL.FTZ R76, R2, R10 ;  /* 0x0000000a024c7220 */ /* 0x000fe40000410000 */
[C---:B------:R-:W-:Y:S02]  /*4d90*/  FFMA.FTZ R74, R98.reuse, R27, R74 ;  /* 0x0000001b624a7223 */ /* 0x040fe4000001004a */
        /* <DEDUP_REMOVED lines=37> */
[C---:B------:R-:W-:Y:S02]  /*4ff0*/  FMUL.FTZ R76, R2.reuse, R111 ;  /* 0x0000006f024c7220 */ /* 0x040fe40000410000 */
[----:B------:R-:W-:Y:S02]  /*5000*/  FFMA.FTZ R74, R2, R3, R74 ;  /* 0x00000003024a7223 */ /* 0x000fe4000001004a */
        /* <DEDUP_REMOVED lines=61> */
[C---:B------:R-:W-:Y:S01]  /*53e0*/  FFMA.FTZ R74, R2.reuse, R96, R74 ;  /* 0x00000060024a7223 */ /* 0x040fe2000001004a */
        /* <DEDUP_REMOVED lines=21> */
[----:B------:R-:W-:Y:S01]  /*5540*/  FFMA.FTZ R74, R2, R81, R74 ;  /* 0x00000051024a7223 */ /* 0x000fe2000001004a */
[----:B------:R-:W-:Y:S02]  /*5550*/  FMUL.FTZ R85, R85, R165 ;  /* 0x000000a555557220 */ /* 0x000fe40000410000 */
[----:B------:R-:W-:Y:S01]  /*5560*/  FFMA.FTZ R75, R135, R76, R75 ;  /* 0x0000004c874b7223 */ /* 0x000fe2000001004b */
[----:B------:R-:W-:Y:S01]  /*5570*/  FFMA.FTZ R74, R98, R143, R74 ;  /* 0x0000008f624a7223 */ /* 0x000fe2000001004a */
[----:B------:R-:W-:-:S03]  /*5580*/  FMUL.FTZ R76, R67, R144 ;  /* 0x00000090434c7220 */ /* 0x000fc60000410000 */
[----:B------:R-:W-:Y:S01]  /*5590*/  FFMA.FTZ R74, R83, R84, R74 ;  /* 0x00000054534a7223 */ /* 0x000fe2000001004a */
[----:B------:R-:W-:Y:S01]  /*55a0*/  FFMA.FTZ R75, R137, R76, R75 ;  /* 0x0000004c894b7223 */ /* 0x000fe2000001004b */
[-C--:B------:R-:W-:Y:S02]  /*55b0*/  FMUL.FTZ R76, R2, R85.reuse ;  /* 0x00000055024c7220 */ /* 0x080fe40000410000 */
        /* <DEDUP_REMOVED lines=11> */
[----:B------:R-:W-:-:S05]  /*5670*/  FFMA.FTZ R75, R82, R76, R75 ;  /* 0x0000004c524b7223 */ /* 0x000fca000001004b */
[----:B------:R0:W-:Y:S04]  /*5680*/  STS.64 [R73], R74 ;  /* 0x0000004a49007388 */ /* 0x0001e80000000a00 */
[----:B0-----:R-:W4:Y:S01]  /*5690*/  LDL.LU R73, [R1+0x60] ;  /* 0x0000600001497983 */ /* 0x001f220000300800 */
[----:B------:R-:W-:Y:S01]  /*56a0*/  FFMA.FTZ R92, R0, R39, R92 ;  /* 0x00000027005c7223 */ /* 0x000fe2000001005c */
[----:B------:R-:W-:Y:S01]  /*56b0*/  FADD.FTZ R93, R39, R93 ;  /* 0x0000005d275d7221 */ /* 0x000fe20000010000 */
[----:B------:R-:W-:Y:S01]  /*56c0*/  FFMA.FTZ R68, R66, R38, R68 ;  /* 0x0000002642447223 */ /* 0x000fe20000010044 */
[----:B--2---:R-:W-:Y:S01]  /*56d0*/  FADD.FTZ R69, R38, R69 ;  /* 0x0000004526457221 */ /* 0x004fe20000010000 */
[----:B-----5:R-:W-:Y:S01]  /*56e0*/  FFMA.FTZ R70, R65, R37, R70 ;  /* 0x0000002541467223 */ /* 0x020fe20000010046 */
[----:B---3--:R-:W-:Y:S01]  /*56f0*/  FADD.FTZ R71, R37, R71 ;  /* 0x0000004725477221 */ /* 0x008fe20000010000 */
[----:B------:R-:W-:Y:S01]  /*5700*/  FFMA.FTZ R72, R64, R36, R72 ;  /* 0x0000002440487223 */ /* 0x000fe20000010048 */
[----:B------:R-:W-:Y:S01]  /*5710*/  FFMA.FTZ R92, R63, R34, R92 ;  /* 0x000000223f5c7223 */ /* 0x000fe2000001005c */
[----:B------:R-:W-:Y:S01]  /*5720*/  FADD.FTZ R93, R93, R34 ;  /* 0x000000225d5d7221 */ /* 0x000fe20000010000 */
[----:B------:R-:W-:Y:S01]  /*5730*/  FFMA.FTZ R68, R62, R33, R68 ;  /* 0x000000213e447223 */ /* 0x000fe20000010044 */
[----:B------:R-:W-:Y:S01]  /*5740*/  FADD.FTZ R69, R69, R33 ;  /* 0x0000002145457221 */ /* 0x000fe20000010000 */
[----:B------:R-:W-:Y:S01]  /*5750*/  FFMA.FTZ R70, R61, R32, R70 ;  /* 0x000000203d467223 */ /* 0x000fe20000010046 */
        /* <DEDUP_REMOVED lines=37> */
[----:B------:R-:W0:Y:S01]  /*59b0*/  S2R R151, SR_TID.X ;  /* 0x0000000000977919 */ /* 0x000e220000002100 */
[----:B------:R-:W-:Y:S01]  /*59c0*/  FFMA.FTZ R92, R35, R105, R92 ;  /* 0x00000069235c7223 */ /* 0x000fe2000001005c */
[----:B------:R-:W-:Y:S01]  /*59d0*/  FADD.FTZ R93, R93, R105 ;  /* 0x000000695d5d7221 */ /* 0x000fe20000010000 */
[----:B------:R-:W-:Y:S01]  /*59e0*/  FFMA.FTZ R68, R30, R108, R68 ;  /* 0x0000006c1e447223 */ /* 0x000fe20000010044 */
[----:B------:R-:W-:Y:S01]  /*59f0*/  FADD.FTZ R69, R69, R108 ;  /* 0x0000006c45457221 */ /* 0x000fe20000010000 */
[----:B------:R-:W-:Y:S01]  /*5a00*/  FFMA.FTZ R70, R28, R107, R70 ;  /* 0x0000006b1c467223 */ /* 0x000fe20000010046 */
[----:B------:R-:W-:Y:S01]  /*5a10*/  FADD.FTZ R71, R71, R107 ;  /* 0x0000006b47477221 */ /* 0x000fe20000010000 */
[----:B------:R-:W-:Y:S01]  /*5a20*/  FFMA.FTZ R72, R23, R109, R72 ;  /* 0x0000006d17487223 */ /* 0x000fe20000010048 */
[----:B------:R-:W-:Y:S01]  /*5a30*/  UIADD3 UR15, UP0, UR10, 0x24, URZ ;  /* 0x000000240a0f7890 */ /* 0x000fe2000ff1e03f */
[----:B------:R-:W-:Y:S01]  /*5a40*/  FFMA.FTZ R92, R22, R111, R92 ;  /* 0x0000006f165c7223 */ /* 0x000fe2000001005c */
[----:B------:R-:W-:Y:S01]  /*5a50*/  FADD.FTZ R93, R93, R111 ;  /* 0x0000006f5d5d7221 */ /* 0x000fe20000010000 */
[----:B------:R-:W-:Y:S01]  /*5a60*/  FFMA.FTZ R68, R20, R114, R68 ;  /* 0x0000007214447223 */ /* 0x000fe20000010044 */
[----:B------:R-:W-:Y:S01]  /*5a70*/  FADD.FTZ R69, R69, R114 ;  /* 0x0000007245457221 */ /* 0x000fe20000010000 */
[----:B------:R-:W-:Y:S01]  /*5a80*/  FFMA.FTZ R70, R17, R113, R70 ;  /* 0x0000007111467223 */ /* 0x000fe20000010046 */
[----:B------:R-:W-:Y:S01]  /*5a90*/  FADD.FTZ R71, R71, R113 ;  /* 0x0000007147477221 */ /* 0x000fe20000010000 */
[----:B------:R-:W-:Y:S01]  /*5aa0*/  FFMA.FTZ R72, R16, R112, R72 ;  /* 0x0000007010487223 */ /* 0x000fe20000010048 */
[----:B------:R-:W-:Y:S01]  /*5ab0*/  UIADD3.X UR16, URZ, UR5, URZ, UP0, !UPT ;  /* 0x000000053f107290 */ /* 0x000fe200087fe43f */
[----:B------:R-:W-:Y:S01]  /*5ac0*/  FFMA.FTZ R92, R13, R117, R92 ;  /* 0x000000750d5c7223 */ /* 0x000fe2000001005c */
[----:B------:R-:W-:Y:S01]  /*5ad0*/  UISETP.GE.U32.AND UP0, UPT, UR15, UR21, UPT ;  /* 0x000000150f00728c */ /* 0x000fe2000bf06070 */
[----:B------:R-:W-:Y:S01]  /*5ae0*/  FADD.FTZ R93, R93, R117 ;  /* 0x000000755d5d7221 */ /* 0x000fe20000010000 */
[----:B------:R-:W-:Y:S01]  /*5af0*/  FFMA.FTZ R68, R8, R116, R68 ;  /* 0x0000007408447223 */ /* 0x000fe20000010044 */
[----:B------:R-:W-:Y:S01]  /*5b00*/  FADD.FTZ R69, R69, R116 ;  /* 0x0000007445457221 */ /* 0x000fe20000010000 */
[----:B------:R-:W-:Y:S01]  /*5b10*/  FFMA.FTZ R70, R6, R120, R70 ;  /* 0x0000007806467223 */ /* 0x000fe20000010046 */
[----:B------:R-:W-:Y:S01]  /*5b20*/  FADD.FTZ R71, R71, R120 ;  /* 0x0000007847477221 */ /* 0x000fe20000010000 */
[----:B------:R-:W-:Y:S01]  /*5b30*/  FFMA.FTZ R72, R4, R119, R72 ;  /* 0x0000007704487223 */ /* 0x000fe20000010048 */
[----:B------:R-:W-:Y:S01]  /*5b40*/  UISETP.GE.AND.EX UP0, UPT, UR16, UR11, UPT, UP0 ;  /* 0x0000000b1000728c */ /* 0x000fe2000bf06300 */
        /* <DEDUP_REMOVED lines=14> */
[----:B------:R-:W-:Y:S01]  /*5c30*/  PLOP3.LUT P1, PT, PT, PT, UP0, 0x80, 0x0 ;  /* 0x000000000000781c */ /* 0x000fe20003f2f008 */
        /* <DEDUP_REMOVED lines=21> */
[----:B0-----:R-:W-:Y:S01]  /*5d90*/  ISETP.GT.U32.AND P0, PT, R151, 0x1f, PT ;  /* 0x0000001f9700780c */ /* 0x001fe20003f04070 */
[----:B------:R-:W-:Y:S01]  /*5da0*/  FFMA.FTZ R92, R80, R85, R92 ;  /* 0x00000055505c7223 */ /* 0x000fe2000001005c */
[----:B------:R-:W-:Y:S01]  /*5db0*/  FADD.FTZ R93, R93, R85 ;  /* 0x000000555d5d7221 */ /* 0x000fe20000010000 */
[----:B------:R-:W-:Y:S01]  /*5dc0*/  FFMA.FTZ R68, R142, R86, R68 ;  /* 0x000000568e447223 */ /* 0x000fe20000010044 */
[----:B------:R-:W-:Y:S01]  /*5dd0*/  FADD.FTZ R69, R69, R86 ;  /* 0x0000005645457221 */ /* 0x000fe20000010000 */
[----:B------:R-:W-:Y:S01]  /*5de0*/  FFMA.FTZ R70, R141, R87, R70 ;  /* 0x000000578d467223 */ /* 0x000fe20000010046 */
[----:B------:R-:W-:Y:S01]  /*5df0*/  FADD.FTZ R71, R71, R87 ;  /* 0x0000005747477221 */ /* 0x000fe20000010000 */
[----:B------:R-:W-:Y:S01]  /*5e00*/  FFMA.FTZ R72, R82, R145, R72 ;  /* 0x0000009152487223 */ /* 0x000fe20000010048 */
[----:B----4-:R-:W-:-:S04]  /*5e10*/  FADD.FTZ R73, R36, R73 ;  /* 0x0000004924497221 */ /* 0x010fc80000010000 */
[----:B------:R-:W-:-:S04]  /*5e20*/  FADD.FTZ R73, R73, R31 ;  /* 0x0000001f49497221 */ /* 0x000fc80000010000 */
        /* <DEDUP_REMOVED lines=13> */
[----:B------:R-:W-:Y:S01]  /*5f00*/  FADD.FTZ R73, R73, R145 ;  /* 0x0000009149497221 */ /* 0x000fe20000010000 */
[----:B------:R-:W-:Y:S06]  /*5f10*/  BAR.SYNC.DEFER_BLOCKING 0x0 ;  /* 0x0000000000007b1d */ /* 0x000fec0000010000 */
[----:B------:R-:W-:Y:S05]  /*5f20*/  @!P1 BRA `(.L_x_2077) ;  /* 0x0000000000bc9947 */ /* 0x000fea0003800000 */
[----:B------:R0:W-:Y:S01]  /*5f30*/  STL [R1+0x64], R2 ;  /* 0x0000640201007387 */ /* 0x0001e20000100800 */
[----:B------:R-:W-:-:S03]  /*5f40*/  SHF.L.U32 R151, R151, 0x1, RZ ;  /* 0x0000000197977819 */ /* 0x000fc600000006ff */
[----:B------:R1:W-:Y:S01]  /*5f50*/  STL [R1+0x60], R0 ;  /* 0x0000600001007387 */ /* 0x0003e20000100800 */
[----:B0-----:R-:W0:Y:S01]  /*5f60*/  S2R R2, SR_TID.X ;  /* 0x0000000000027919 */ /* 0x001e220000002100 */
[----:B------:R-:W-:Y:S02]  /*5f70*/  LOP3.LUT R74, R151, 0x18, RZ, 0xc0, !PT ;  /* 0x00000018974a7812 */ /* 0x000fe400078ec0ff */
[----:B-1----:R-:W2:Y:S04]  /*5f80*/  LDL R0, [R1+0x5c] ;  /* 0x00005c0001007983 */ /* 0x002ea80000100800 */
[----:B------:R-:W3:Y:S04]  /*5f90*/  LDL R76, [R1+0x50] ;  /* 0x00005000014c7983 */ /* 0x000ee80000100800 */
[----:B------:R-:W4:Y:S04]  /*5fa0*/  LDL R77, [R1+0x54] ;  /* 0x00005400014d7983 */ /* 0x000f280000100800 */
[----:B------:R-:W4:Y:S04]  /*5fb0*/  LDL R75, [R1+0x4c] ;  /* 0x00004c00014b7983 */ /* 0x000f280000100800 */
[----:B------:R-:W4:Y:S01]  /*5fc0*/  LDL R165, [R1+0x48] ;  /* 0x0000480001a57983 */ /* 0x000f220000100800 */
[----:B0-----:R-:W-:-:S02]  /*5fd0*/  LEA R164, R2, UR12, 0x5 ;  /* 0x0000000c02a47c11 */ /* 0x001fc4000f8e28ff */
[----:B------:R-:W-:Y:S02]  /*5fe0*/  SHF.R.S32.HI R151, RZ, 0x1f, R2 ;  /* 0x0000001fff977819 */ /* 0x000fe40000011402 */
[----:B------:R-:W-:Y:S02]  /*5ff0*/  IADD3 R74, R164, R74, RZ ;  /* 0x0000004aa44a7210 */ /* 0x000fe40007ffe0ff */
[----:B------:R-:W-:Y:S02]  /*6000*/  LEA.HI R151, R151, R2, RZ, 0x2 ;  /* 0x0000000297977211 */ /* 0x000fe400078f10ff */
[----:B------:R0:W5:Y:S02]  /*6010*/  LDL.LU R2, [R1+0x64] ;  /* 0x0000640001027983 */ /* 0x0001640000300800 */
[----:B------:R-:W-:Y:S02]  /*6020*/  SHF.R.S32.HI R151, RZ, 0x2, R151 ;  /* 0x00000002ff977819 */ /* 0x000fe40000011497 */
[----:B------:R1:W-:Y:S04]  /*6030*/  STS.64 [R74], R92 ;  /* 0x0000005c4a007388 */ /* 0x0003e80000000a00 */
[----:B------:R-:W4:Y:S04]  /*6040*/  LDL R164, [R1+0x44] ;  /* 0x0000440001a47983 */ /* 0x000f280000100800 */
[----:B-1----:R-:W4:Y:S01]  /*6050*/  LDL R74, [R1+0x58] ;  /* 0x00005800014a7983 */ /* 0x002f220000100800 */
[----:B------:R-:W-:-:S03]  /*6060*/  LEA R151, R151, UR12, 0x5 ;  /* 0x0000000c97977c11 */ /* 0x000fc6000f8e28ff */
[----:B--2---:R1:W-:Y:S01]  /*6070*/  STS.64 [R0], R68 ;  /* 0x0000004400007388 */ /* 0x0043e20000000a00 */
[----:B---3--:R-:W-:-:S03]  /*6080*/  LEA R76, R76, R151, 0x3 ;  /* 0x000000974c4c7211 */ /* 0x008fc600078e18ff */
[----:B-1----:R0:W5:Y:S04]  /*6090*/  LDL.LU R0, [R1+0x60] ;  /* 0x0000600001007983 */ /* 0x0021680000300800 */
[----:B----4-:R1:W-:Y:S04]  /*60a0*/  STS.64 [R74], R70 ;  /* 0x000000464a007388 */ /* 0x0103e80000000a00 */
[----:B------:R-:W-:Y:S01]  /*60b0*/  STS.64 [R77], R72 ;  /* 0x000000484d007388 */ /* 0x000fe20000000a00 */
[----:B------:R-:W-:Y:S01]  /*60c0*/  BAR.SYNC.DEFER_BLOCKING 0x0 ;  /* 0x0000000000007b1d */ /* 0x000fe20000010000 */
[----:B-1----:R-:W-:-:S05]  /*60d0*/  LEA R74, R75, R151, 0x3 ;  /* 0x000000974b4a7211 */ /* 0x002fca00078e18ff */
[----:B------:R-:W1:Y:S04]  /*60e0*/  LDS.64 R76, [R76] ;  /* 0x000000004c4c7984 */ /* 0x000e680000000a00 */
[----:B------:R-:W2:Y:S01]  /*60f0*/  LDS.64 R74, [R74+0xa00] ;  /* 0x000a00004a4a7984 */ /* 0x000ea20000000a00 */
[----:B-1----:R-:W-:Y:S01]  /*6100*/  FADD.FTZ R76, RZ, R76 ;  /* 0x0000004cff4c7221 */ /* 0x002fe20000010000 */
[----:B------:R-:W-:-:S03]  /*6110*/  FADD.FTZ R77, RZ, R77 ;  /* 0x0000004dff4d7221 */ /* 0x000fc60000010000 */
[----:B--2---:R-:W-:Y:S01]  /*6120*/  FADD.FTZ R76, R76, R74 ;  /* 0x0000004a4c4c7221 */ /* 0x004fe20000010000 */
[----:B------:R-:W-:Y:S01]  /*6130*/  LEA R74, R165, R151, 0x3 ;  /* 0x00000097a54a7211 */ /* 0x000fe200078e18ff */
[----:B------:R-:W-:-:S05]  /*6140*/  FADD.FTZ R77, R77, R75 ;  /* 0x0000004b4d4d7221 */ /* 0x000fca0000010000 */
[----:B------:R-:W1:Y:S02]  /*6150*/  LDS.64 R74, [R74+0x1400] ;  /* 0x001400004a4a7984 */ /* 0x000e640000000a00 */
[----:B-1----:R-:W-:Y:S01]  /*6160*/  FADD.FTZ R76, R76, R74 ;  /* 0x0000004a4c4c7221 */ /* 0x002fe20000010000 */
[----:B------:R-:W-:Y:S02]  /*6170*/  LEA R74, R164, R151, 0x3 ;  /* 0x00000097a44a7211 */ /* 0x000fe400078e18ff */
[----:B------:R-:W2:Y:S01]  /*6180*/  LDL R151, [R1+0x40] ;  /* 0x0000400001977983 */ /* 0x000ea20000100800 */
[----:B------:R-:W-:Y:S01]  /*6190*/  FADD.FTZ R77, R77, R75 ;  /* 0x0000004b4d4d7221 */ /* 0x000fe20000010000 */
[----:B------:R-:W1:Y:S02]  /*61a0*/  LDC.64 R164, c[0x0][0x260] ;  /* 0x00009800ffa47b82 */ /* 0x000e640000000a00 */
[----:B------:R-:W3:Y:S02]  /*61b0*/  LDS.64 R74, [R74+0x1e00] ;  /* 0x001e00004a4a7984 */ /* 0x000ee40000000a00 */
[----:B---3--:R-:W-:Y:S01]  /*61c0*/  FADD.FTZ R74, R76, R74 ;  /* 0x0000004a4c4a7221 */ /* 0x008fe20000010000 */
[----:B------:R-:W-:Y:S01]  /*61d0*/  FADD.FTZ R75, R77, R75 ;  /* 0x0000004b4d4b7221 */ /* 0x000fe20000010000 */
[----:B--2---:R-:W-:-:S04]  /*61e0*/  IADD3 R76, R151, UR17, RZ ;  /* 0x00000011974c7c10 */ /* 0x004fc8000fffe0ff */
[----:B------:R-:W-:-:S05]  /*61f0*/  SHF.L.U32 R76, R76, 0x1, RZ ;  /* 0x000000014c4c7819 */ /* 0x000fca00000006ff */
[----:B-1----:R-:W-:-:S05]  /*6200*/  IMAD.WIDE.U32 R76, R76, 0x4, R164 ;  /* 0x000000044c4c7825 */ /* 0x002fca00078e00a4 */
[----:B------:R0:W-:Y:S02]  /*6210*/  STG.E.64 desc[UR18][R76.64+0x4800], R74 ;  /* 0x0048004a4c007986 */ /* 0x0001e4000c101b12 */
.L_x_2077:
[----:B------:R-:W1:Y:S01]  /*6220*/  S2R R165, SR_TID.X ;  /* 0x0000000000a57919 */ /* 0x000e620000002100 */
[----:B------:R-:W-:Y:S01]  /*6230*/  BSSY B0, `(.L_x_2078) ;  /* 0x000006d000007945 */ /* 0x000fe20003800000 */
[----:B0-----:R-:W-:-:S03]  /*6240*/  CS2R R74, SRZ ;  /* 0x00000000004a7805 */ /* 0x001fc6000001ff00 */
[----:B------:R-:W-:Y:S05]  /*6250*/  @P0 BRA `(.L_x_2079) ;  /* 0x0000000400a80947 */ /* 0x000fea0003800000 */
[----:B------:R-:W-:Y:S01]  /*6260*/  USHF.L.U32 UR5, UR10, 0x3, URZ ;  /* 0x000000030a057899 */ /* 0x000fe2000800063f */
[----:B------:R-:W-:Y:S01]  /*6270*/  HFMA2.MMA R74, -RZ, RZ, 0, 2.384185791015625e-06 ;  /* 0x00000028ff4a7435 */ /* 0x000fe200000001ff */
[----:B------:R-:W-:Y:S02]  /*6280*/  MOV R75, 0x28 ;  /* 0x00000028004b7802 */ /* 0x000fe40000000f00 */
[----:B------:R-:W-:Y:S01]  /*6290*/  ULOP3.LUT UR5, UR5, 0x8, URZ, 0xc0, !UPT ;  /* 0x0000000805057892 */ /* 0x000fe2000f8ec03f */
[----:B-1----:R-:W-:-:S04]  /*62a0*/  SHF.L.U32 R164, R165, 0x3, RZ ;  /* 0x00000003a5a47819 */ /* 0x002fc800000006ff */
        /* <DEDUP_REMOVED lines=8> */
[----:B------:R-:W-:-:S04]  /*6330*/  SHF.R.S32.HI R76, RZ, 0x1f, R75 ;  /* 0x0000001fff4c7819 */ /* 0x000fc8000001144b */
[----:B------:R-:W-:-:S04]  /*6340*/  LEA.HI R76, R76, R75, RZ, 0x2 ;  /* 0x0000004b4c4c7211 */ /* 0x000fc800078f10ff */
[----:B------:R-:W-:Y:S01]  /*6350*/  SHF.R.S32.HI R75, RZ, 0x2, R76 ;  /* 0x00000002ff4b7819 */ /* 0x000fe2000001144c */
[----:B------:R-:W-:-:S10]  /*6360*/  HFMA2.MMA R76, -RZ, RZ, 0, 2.384185791015625e-06 ;  /* 0x00000028ff4c7435 */ /* 0x000fd400000001ff */
[----:B------:R-:W-:Y:S01]  /*6370*/  IMAD R75, R75, R76, UR14 ;  /* 0x0000000e4b4b7e24 */ /* 0x000fe2000f8e024c */
[----:B------:R-:W-:-:S04]  /*6380*/  IADD3 R76, R74, R164, RZ ;  /* 0x000000a44a4c7210 */ /* 0x000fc80007ffe0ff */
[----:B------:R-:W-:Y:S02]  /*6390*/  IADD3 R74, R164, R75, RZ ;  /* 0x0000004ba44a7210 */ /* 0x000fe40007ffe0ff */
[----:B------:R-:W0:Y:S04]  /*63a0*/  LDS.64 R76, [R76] ;  /* 0x000000004c4c7984 */ /* 0x000e280000000a00 */
        /* <DEDUP_REMOVED lines=85> */
.L_x_2079:
[----:B------:R-:W-:Y:S05]  /*6900*/  BSYNC B0 ;  /* 0x0000000000007941 */ /* 0x000fea0003800000 */
.L_x_2078:
[----:B-1----:R-:W-:Y:S01]  /*6910*/  LOP3.LUT P2, RZ, R165, 0xffffffe3, RZ, 0xc0, !PT ;  /* 0xffffffe3a5ff7812 */ /* 0x002fe2000784c0ff */
[----:B------:R-:W0:Y:S01]  /*6920*/  SHFL.BFLY PT, R77, R75, 0x2, 0x1f ;  /* 0x0c401f004b4d7f89 */ /* 0x000e2200000e0000 */
[----:B------:R-:W-:-:S03]  /*6930*/  ULOP3.LUT UR5, UR22, 0x3, URZ, 0xc0, !UPT ;  /* 0x0000000316057892 */ /* 0x000fc6000f8ec03f */
[----:B-----5:R1:W-:Y:S04]  /*6940*/  STL [R1+0x68], R0 ;  /* 0x0000680001007387 */ /* 0x0203e80000100800 */
[----:B------:R2:W-:Y:S04]  /*6950*/  STL.64 [R1+0x60], R2 ;  /* 0x0000600201007387 */ /* 0x0005e80000100a00 */
[----:B------:R-:W3:Y:S01]  /*6960*/  @!P2 LDC R76, c[0x0][0x10] ;  /* 0x00000400ff4cab82 */ /* 0x000ee20000000800 */
[----:B------:R-:W4:Y:S01]  /*6970*/  SHFL.BFLY PT, R151, R74, 0x2, 0x1f ;  /* 0x0c401f004a977f89 */ /* 0x000f2200000e0000 */
[----:B-1----:R-:W1:Y:S06]  /*6980*/  S2R R0, SR_TID.X ;  /* 0x0000000000007919 */ /* 0x002e6c0000002100 */
[----:B--2---:R-:W2:Y:S01]  /*6990*/  @!P2 LDC.64 R2, c[0x0][0x260] ;  /* 0x00009800ff02ab82 */ /* 0x004ea20000000a00 */
[----:B0-----:R-:W-:Y:S01]  /*69a0*/  FADD.FTZ R75, R77, R75 ;  /* 0x0000004b4d4b7221 */ /* 0x001fe20000010000 */
[----:B------:R-:W-:-:S05]  /*69b0*/  MOV R77, UR4 ;  /* 0x00000004004d7c02 */ /* 0x000fca0008000f00 */
[----:B---3--:R-:W-:Y:S01]  /*69c0*/  @!P2 IMAD R76, R76, R77, UR13 ;  /* 0x0000000d4c4cae24 */ /* 0x008fe2000f8e024d */
[----:B------:R-:W-:Y:S01]  /*69d0*/  MOV R77, UR5 ;  /* 0x00000005004d7c02 */ /* 0x000fe20008000f00 */
[----:B----4-:R-:W-:Y:S02]  /*69e0*/  FADD.FTZ R74, R151, R74 ;  /* 0x0000004a974a7221 */ /* 0x010fe40000010000 */
[----:B------:R-:W0:Y:S04]  /*69f0*/  SHFL.BFLY PT, R151, R75, 0x1, 0x1f ;  /* 0x0c201f004b977f89 */ /* 0x000e2800000e0000 */
[----:B------:R-:W3:Y:S01]  /*6a00*/  SHFL.BFLY PT, R164, R74, 0x1, 0x1f ;  /* 0x0c201f004aa47f89 */ /* 0x000ee200000e0000 */
[----:B-1----:R-:W-:-:S03]  /*6a10*/  LOP3.LUT R77, R77, 0x7ffffffc, R0, 0xf8, !PT ;  /* 0x7ffffffc4d4d7812 */ /* 0x002fc600078ef800 */
[----:B------:R1:W5:Y:S01]  /*6a20*/  LDL.LU R0, [R1+0x68] ;  /* 0x0000680001007983 */ /* 0x0003620000300800 */
[----:B------:R-:W-:-:S04]  /*6a30*/  @!P2 LEA R76, R76, R77, 0x5 ;  /* 0x0000004d4c4ca211 */ /* 0x000fc800078e28ff */
[----:B------:R-:W-:-:S05]  /*6a40*/  @!P2 SHF.L.U32 R76, R76, 0x1, RZ ;  /* 0x000000014c4ca819 */ /* 0x000fca00000006ff */
[----:B--2---:R-:W-:Y:S02]  /*6a50*/  @!P2 IMAD.WIDE.U32 R76, R76, 0x4, R2 ;  /* 0x000000044c4ca825 */ /* 0x004fe400078e0002 */
[----:B------:R1:W5:Y:S02]  /*6a60*/  LDL.LU.64 R2, [R1+0x60] ;  /* 0x0000600001027983 */ /* 0x0003640000300a00 */
[----:B0-----:R-:W-:Y:S01]  /*6a70*/  FADD.FTZ R75, R75, R151 ;  /* 0x000000974b4b7221 */ /* 0x001fe20000010000 */
[----:B------:R-:W-:Y:S01]  /*6a80*/  UISETP.GE.U32.AND UP0, UPT, UR15, UR21, UPT ;  /* 0x000000150f00728c */ /* 0x000fe2000bf06070 */
[----:B---3--:R-:W-:-:S03]  /*6a90*/  FADD.FTZ R74, R74, R164 ;  /* 0x000000a44a4a7221 */ /* 0x008fc60000010000 */
[----:B------:R-:W-:Y:S02]  /*6aa0*/  UISETP.GE.AND.EX UP0, UPT, UR16, UR11, UPT, UP0 ;  /* 0x0000000b1000728c */ /* 0x000fe4000bf06300 */
[----:B------:R1:W-:Y:S04]  /*6ab0*/  @!P2 STG.E.64 desc[UR18][R76.64], R74 ;  /* 0x0000004a4c00a986 */ /* 0x0003e8000c101b12 */
[----:B------:R-:W-:-:S13]  /*6ac0*/  PLOP3.LUT P3, PT, PT, PT, UP0, 0x80, 0x0 ;  /* 0x000000000000781c */ /* 0x000fda0003f6f008 */
[----:B-1----:R-:W-:Y:S05]  /*6ad0*/  @P3 BRA `(.L_x_2080) ;  /* 0x00000000005c3947 */ /* 0x002fea0003800000 */
        /* <DEDUP_REMOVED lines=12> */
.L_x_2082:
        /* <DEDUP_REMOVED lines=8> */
.L_x_2081:
[----:B------:R-:W-:Y:S05]  /*6c20*/  WARPSYNC.ALL ;  /* 0x0000000000007948 */ /* 0x000fea0003800000 */
[----:B------:R-:W-:Y:S06]  /*6c30*/  BAR.SYNC.DEFER_BLOCKING 0x0 ;  /* 0x0000000000007b1d */ /* 0x000fec0000010000 */
[----:B------:R-:W-:Y:S05]  /*6c40*/  BRA `(.L_x_2083) ;  /* 0x0000000000547947 */ /* 0x000fea0003800000 */
.L_x_2080:
        /* <DEDUP_REMOVED lines=11> */
.L_x_2085:
        /* <DEDUP_REMOVED lines=8> */
.L_x_2084:
[----:B------:R-:W-:Y:S05]  /*6d80*/  WARPSYNC.ALL ;  /* 0x0000000000007948 */ /* 0x000fea0003800000 */
[----:B------:R-:W-:Y:S06]  /*6d90*/  BAR.SYNC.DEFER_BLOCKING 0x0 ;  /* 0x0000000000007b1d */ /* 0x000fec0000010000 */
.L_x_2083:
[----:B------:R-:W0:Y:S01]  /*6da0*/  S2R R74, SR_TID.X ;  /* 0x00000000004a7919 */ /* 0x000e220000002100 */
[----:B------:R-:W-:Y:S01]  /*6db0*/  VOTEU.ALL UP0, P0 ;  /* 0x00000000003f7886 */ /* 0x000fe20000000000 */
[----:B------:R-:W1:Y:S01]  /*6dc0*/  @!P0 LDC.64 R76, c[0x0][0x260] ;  /* 0x00009800ff4c8b82 */ /* 0x000e620000000a00 */
[----:B------:R-:W2:Y:S01]  /*6dd0*/  S2R R164, SR_TID.X ;  /* 0x0000000000a47919 */ /* 0x000ea20000002100 */
[----:B------:R-:W3:Y:S02]  /*6de0*/  LDL.LU R151, [R1+0x3c] ;  /* 0x00003c0001977983 */ /* 0x000ee40000300800 */
[----:B------:R-:W-:-:S04]  /*6df0*/  @!UP0 ULDC UR5, c[0x0][0x10] ;  /* 0x0000040000058ab9 */ /* 0x000fc80000000800 */
[----:B------:R-:W4:Y:S01]  /*6e00*/  S2UR UR17, SR_CgaCtaId ;  /* 0x00000000001179c3 */ /* 0x000f220000008800 */
[----:B------:R-:W-:Y:S02]  /*6e10*/  @!UP0 UIMAD UR5, UR5, UR4, UR13 ;  /* 0x00000004050582a4 */ /* 0x000fe4000f8e020d */
[----:B------:R-:W-:Y:S01]  /*6e20*/  USHF.L.U32 UR10, UR10, 0x3, URZ ;  /* 0x000000030a0a7899 */ /* 0x000fe2000800063f */
[----:B------:R-:W-:Y:S01]  /*6e30*/  ULDC.64 UR24, c[0x0][0x210] ;  /* 0x0000840000187ab9 */ /* 0x000fe20000000a00 */
[----:B0-----:R-:W-:Y:S02]  /*6e40*/  LOP3.LUT R75, R74, 0x7ffffffc, RZ, 0xc0, !PT ;  /* 0x7ffffffc4a4b7812 */ /* 0x001fe400078ec0ff */
[----:B------:R-:W-:-:S04]  /*6e50*/  MOV R74, UR5 ;  /* 0x00000005004a7c02 */ /* 0x000fc80008000f00 */
[----:B------:R-:W-:Y:S02]  /*6e60*/  @!P0 LEA R74, R74, R75, 0x5 ;  /* 0x0000004b4a4a8211 */ /* 0x000fe400078e28ff */
[----:B--2---:R-:W-:-:S04]  /*6e70*/  @!P0 LOP3.LUT R75, R164, 0x3, RZ, 0xc0, !PT ;  /* 0x00000003a44b8812 */ /* 0x004fc800078ec0ff */
[----:B------:R-:W-:-:S04]  /*6e80*/  @!P0 IADD3 R74, R74, R75, RZ ;  /* 0x0000004b4a4a8210 */ /* 0x000fc80007ffe0ff */
[----:B------:R-:W-:-:S05]  /*6e90*/  @!P0 SHF.L.U32 R74, R74, 0x1, RZ ;  /* 0x000000014a4a8819 */ /* 0x000fca00000006ff */
[----:B-1----:R-:W-:-:S06]  /*6ea0*/  @!P0 IMAD.WIDE.U32 R74, R74, 0x4, R76 ;  /* 0x000000044a4a8825 */ /* 0x002fcc00078e004c */
[----:B------:R-:W2:Y:S01]  /*6eb0*/  @!P0 LDG.E.64 R74, desc[UR18][R74.64] ;  /* 0x000000124a4a8981 */ /* 0x000ea2000c1e1b00 */
[----:B------:R-:W-:Y:S01]  /*6ec0*/  HFMA2.MMA R76, -RZ, RZ, 0, 0 ;  /* 0x00000000ff4c7435 */ /* 0x000fe200000001ff */
[----:B------:R-:W-:Y:S02]  /*6ed0*/  UMOV UR5, 0x400 ;  /* 0x0000040000057882 */ /* 0x000fe40000000000 */
[----:B------:R-:W-:Y:S01]  /*6ee0*/  UIADD3 UR5, UR5, 0x3480, URZ ;  /* 0x0000348005057890 */ /* 0x000fe2000fffe03f */
[----:B------:R-:W-:-:S03]  /*6ef0*/  SHF.L.U32 R164, R164, 0x1, RZ ;  /* 0x00000001a4a47819 */ /* 0x000fc600000006ff */
[----:B----4-:R-:W-:Y:S02]  /*6f00*/  ULEA UR5, UR17, UR5, 0x18 ;  /* 0x0000000511057291 */ /* 0x010fe4000f8ec03f */
[----:B------:R-:W-:Y:S01]  /*6f10*/  ULOP3.LUT UR10, UR10, 0x8, URZ, 0xc0, !UPT ;  /* 0x000000080a0a7892 */ /* 0x000fe2000f8ec03f */
[----:B--2---:R-:W-:Y:S01]  /*6f20*/  @!P0 FADD.FTZ R76, RZ, R74 ;  /* 0x0000004aff4c8221 */ /* 0x004fe20000010000 */
        /* <DEDUP_REMOVED lines=11> */
[----:B------:R-:W-:Y:S02]  /*6fe0*/  @!P2 LOP3.LUT R76, R164, 0xfffffff8, RZ, 0xc0, !PT ;  /* 0xfffffff8a44ca812 */ /* 0x000fe400078ec0ff */
[----:B------:R-:W2:Y:S01]  /*6ff0*/  LDL.LU R164, [R1+0x34] ;  /* 0x0000340001a47983 */ /* 0x000ea20000300800 */
[----:B------:R-:W-:-:S05]  /*7000*/  @!P2 FMUL.FTZ R75, R75, 9.7656251455191522837e-05 ;  /* 0x38cccccd4b4ba820 */ /* 0x000fca0000410000 */
[----:B------:R3:W-:Y:S02]  /*7010*/  @!P2 STS.64 [R76+UR5], R74 ;  /* 0x0000004a4c00a988 */ /* 0x0007e40008000a05 */
[----:B---3--:R-:W-:Y:S02]  /*7020*/  IADD3 R74, R151, -UR10, RZ ;  /* 0x8000000a974a7c10 */ /* 0x008fe4000fffe0ff */
[----:B------:R-:W3:Y:S02]  /*7030*/  LDL.LU R151, [R1+0x38] ;  /* 0x0000380001977983 */ /* 0x000ee40000300800 */
[----:B------:R-:W-:Y:S01]  /*7040*/  LEA R74, R74, UR5, 0x3 ;  /* 0x000000054a4a7c11 */ /* 0x000fe2000f8e18ff */
[----:B------:R-:W-:Y:S06]  /*7050*/  BAR.SYNC.DEFER_BLOCKING 0x0 ;  /* 0x0000000000007b1d */ /* 0x000fec0000010000 */
[----:B------:R-:W0:Y:S02]  /*7060*/  LDS.64 R76, [R74] ;  /* 0x000000004a4c7984 */ /* 0x000e240000000a00 */
[C-C-:B0-----:R-:W-:Y:S01]  /*7070*/  FFMA.FTZ R36, R67.reuse, R36, -R76.reuse ;  /* 0x0000002443247223 */ /* 0x141fe2000001084c */
[--C-:B------:R-:W-:Y:S01]  /*7080*/  FFMA.FTZ R33, R98, R33, -R76.reuse ;  /* 0x0000002162217223 */ /* 0x100fe2000001084c */
[----:B------:R-:W-:-:S02]  /*7090*/  FFMA.FTZ R31, R67, R31, -R76 ;  /* 0x0000001f431f7223 */ /* 0x000fc4000001084c */
[-C--:B------:R-:W-:Y:S02]  /*70a0*/  FFMA.FTZ R36, R64, -R77.reuse, R36 ;  /* 0x8000004d40247223 */ /* 0x080fe40000010024 */
[----:B------:R-:W4:Y:S01]  /*70b0*/  LDL.LU R64, [R1+0x2c] ;  /* 0x00002c0001407983 */ /* 0x000f220000300800 */
[----:B------:R-:W-:Y:S01]  /*70c0*/  FFMA.FTZ R33, R62, -R77, R33 ;  /* 0x8000004d3e217223 */ /* 0x000fe20000010021 */
[----:B------:R-:W-:Y:S01]  /*70d0*/  FFMA.FTZ R27, R98, R27, -R76 ;  /* 0x0000001b621b7223 */ /* 0x000fe2000001084c */
[-C--:B------:R-:W-:Y:S01]  /*70e0*/  FFMA.FTZ R31, R60, -R77.reuse, R31 ;  /* 0x8000004d3c1f7223 */ /* 0x080fe2000001001f */
[----:B------:R-:W4:Y:S04]  /*70f0*/  LDL.LU R62, [R1+0x30] ;  /* 0x00003000013e7983 */ /* 0x000f280000300800 */
[----:B------:R-:W4:Y:S01]  /*7100*/  LDL.LU R60, [R1+0x24] ;  /* 0x00002400013c7983 */ /* 0x000f220000300800 */
[----:B------:R-:W-:-:S03]  /*7110*/  FFMA.FTZ R27, R58, -R77, R27 ;  /* 0x8000004d3a1b7223 */ /* 0x000fc6000001001b */
[----:B------:R-:W4:Y:S01]  /*7120*/  LDL.LU R58, [R1+0x28] ;  /* 0x00002800013a7983 */ /* 0x000f220000300800 */
[--C-:B-----5:R-:W-:Y:S01]  /*7130*/  FFMA.FTZ R39, R2, R39, -R76.reuse ;  /* 0x0000002702277223 */ /* 0x120fe2000001084c */
[--C-:B------:R-:W-:Y:S01]  /*7140*/  FFMA.FTZ R38, R98, R38, -R76.reuse ;  /* 0x0000002662267223 */ /* 0x100fe2000001084c */
[C-C-:B------:R-:W-:Y:S01]  /*7150*/  FFMA.FTZ R37, R83.reuse, R37, -R76.reuse ;  /* 0x0000002553257223 */ /* 0x140fe2000001084c */
[----:B------:R-:W-:Y:S01]  /*7160*/  FFMA.FTZ R7, R83, R7, -R76 ;  /* 0x0000000753077223 */ /* 0x000fe2000001084c */
[-C--:B------:R-:W-:Y:S01]  /*7170*/  FFMA.FTZ R39, R0, -R77.reuse, R39 ;  /* 0x8000004d00277223 */ /* 0x080fe20000010027 */
        /* <DEDUP_REMOVED lines=19> */
[-C--:B------:R-:W-:Y:S01]  /*72b0*/  FFMA.FTZ R37, R65, -R77.reuse, R37 ;  /* 0x8000004d41257223 */ /* 0x080fe20000010025 */
[----:B------:R-:W-:Y:S01]  /*72c0*/  FFMA.FTZ R0, R45, -R77, R7 ;  /* 0x8000004d2d007223 */ /* 0x000fe20000010007 */
[--C-:B------:R-:W-:Y:S01]  /*72d0*/  FFMA.FTZ R123, R67, R123, -R76.reuse ;  /* 0x0000007b437b7223 */ /* 0x100fe2000001084c */
[C---:B------:R-:W-:Y:S01]  /*72e0*/  FMUL.FTZ R7, R99.reuse, R39 ;  /* 0x0000002763077220 */ /* 0x040fe20000410000 */
[----:B------:R-:W-:Y:S01]  /*72f0*/  FMUL.FTZ R38, R99, R38 ;  /* 0x0000002663267220 */ /* 0x000fe20000410000 */
[--C-:B------:R-:W-:Y:S01]  /*7300*/  FFMA.FTZ R32, R83, R32, -R76.reuse ;  /* 0x0000002053207223 */ /* 0x100fe2000001084c */
[--C-:B------:R-:W-:Y:S01]  /*7310*/  FFMA.FTZ R119, R67, R119, -R76.reuse ;  /* 0x0000007743777223 */ /* 0x100fe2000001084c */
[C-C-:B------:R-:W-:Y:S01]  /*7320*/  FFMA.FTZ R14, R98.reuse, R14, -R76.reuse ;  /* 0x0000000e620e7223 */ /* 0x140fe2000001084c */
[----:B------:R-:W-:Y:S01]  /*7330*/  FFMA.FTZ R116, R98, R116, -R76 ;  /* 0x0000007462747223 */ /* 0x000fe2000001084c */
[-C--:B------:R-:W-:Y:S01]  /*7340*/  FFMA.FTZ R34, R63, -R77.reuse, R34 ;  /* 0x8000004d3f227223 */ /* 0x080fe20000010022 */
[-C--:B------:R-:W-:Y:S01]  /*7350*/  FFMA.FTZ R25, R56, -R77.reuse, R25 ;  /* 0x8000004d38197223 */ /* 0x080fe20000010019 */
[----:B------:R-:W-:Y:S01]  /*7360*/  FFMA.FTZ R44, R44, -R77, R5 ;  /* 0x8000004d2c2c7223 */ /* 0x000fe20000010005 */
[--C-:B------:R-:W-:Y:S01]  /*7370*/  FFMA.FTZ R12, R83, R12, -R76.reuse ;  /* 0x0000000c530c7223 */ /* 0x100fe2000001084c */
[----:B------:R-:W-:Y:S01]  /*7380*/  FFMA.FTZ R79, R67, R79, -R76 ;  /* 0x0000004f434f7223 */ /* 0x000fe2000001084c */
[-C--:B------:R-:W-:Y:S01]  /*7390*/  FFMA.FTZ R120, R6, -R77.reuse, R120 ;  /* 0x8000004d06787223 */ /* 0x080fe20000010078 */
[----:B------:R-:W-:Y:S01]  /*73a0*/  FFMA.FTZ R80, R80, -R77, R2 ;  /* 0x8000004d50507223 */ /* 0x000fe20000010002 */
[C---:B------:R-:W-:Y:S01]  /*73b0*/  FMUL.FTZ R5, R99.reuse, R37 ;  /* 0x0000002563057220 */ /* 0x040fe20000410000 */
[----:B------:R-:W-:Y:S01]  /*73c0*/  FMUL.FTZ R56, R99, R36 ;  /* 0x0000002463387220 */ /* 0x000fe20000410000 */
[----:B------:R-:W-:Y:S01]  /*73d0*/  FFMA.FTZ R6, R103, -R77, R123 ;  /* 0x8000004d67067223 */ /* 0x000fe2000001007b */
[--C-:B------:R-:W-:Y:S01]  /*73e0*/  FFMA.FTZ R108, R98, R108, -R76.reuse ;  /* 0x0000006c626c7223 */ /* 0x100fe2000001084c */
[--C-:B------:R-:W-:Y:S01]  /*73f0*/  FFMA.FTZ R26, R83, R26, -R76.reuse ;  /* 0x0000001a531a7223 */ /* 0x100fe2000001084c */
[----:B------:R-:W-:Y:S01]  /*7400*/  FFMA.FTZ R91, R67, R91, -R76 ;  /* 0x0000005b435b7223 */ /* 0x000fe2000001084c */
[-C--:B------:R-:W-:Y:S01]  /*7410*/  FFMA.FTZ R32, R61, -R77.reuse, R32 ;  /* 0x8000004d3d207223 */ /* 0x080fe20000010020 */
[----:B------:R-:W-:Y:S01]  /*7420*/  FFMA.FTZ R4, R4, -R77, R119 ;  /* 0x8000004d04047223 */ /* 0x000fe20000010077 */
[----:B------:R-:W-:Y:S01]  /*7430*/  F2FP.F16.F32.PACK_AB R7, R38, R7 ;  /* 0x000000072607723e */ /* 0x000fe200000000ff */
[----:B------:R-:W-:Y:S01]  /*7440*/  FFMA.FTZ R109, R67, R109, -R76 ;  /* 0x0000006d436d7223 */ /* 0x000fe2000001084c */
[-C--:B------:R-:W-:Y:S01]  /*7450*/  FFMA.FTZ R29, R59, -R77.reuse, R29 ;  /* 0x8000004d3b1d7223 */ /* 0x080fe2000001001d */
[-C--:B------:R-:W-:Y:S01]  /*7460*/  FFMA.FTZ R14, R50, -R77.reuse, R14 ;  /* 0x8000004d320e7223 */ /* 0x080fe2000001000e */
[----:B------:R-:W-:Y:S01]  /*7470*/  FFMA.FTZ R116, R8, -R77, R116 ;  /* 0x8000004d08747223 */ /* 0x000fe20000010074 */
[C---:B------:R-:W-:Y:S01]  /*7480*/  FMUL.FTZ R34, R99.reuse, R34 ;  /* 0x0000002263227220 */ /* 0x040fe20000410000 */
[----:B------:R-:W-:Y:S01]  /*7490*/  FMUL.FTZ R33, R99, R33 ;  /* 0x0000002163217220 */ /* 0x000fe20000410000 */
[-C--:B------:R-:W-:Y:S01]  /*74a0*/  FFMA.FTZ R12, R49, -R77.reuse, R12 ;  /* 0x8000004d310c7223 */ /* 0x080fe2000001000c */
[-C--:B------:R-:W-:Y:S01]  /*74b0*/  FFMA.FTZ R50, R43, -R77.reuse, R3 ;  /* 0x8000004d2b327223 */ /* 0x080fe20000010003 */
[----:B------:R-:W-:Y:S01]  /*74c0*/  FFMA.FTZ R8, R89, -R77, R79 ;  /* 0x8000004d59087223 */ /* 0x000fe2000001004f */
[----:B------:R-:W-:Y:S01]  /*74d0*/  F2FP.F16.F32.PACK_AB R5, R56, R5 ;  /* 0x000000053805723e */ /* 0x000fe200000000ff */
[----:B------:R-:W-:Y:S01]  /*74e0*/  FMUL.FTZ R49, R99, R6 ;  /* 0x0000000663317220 */ /* 0x000fe20000410000 */
[-C--:B------:R-:W-:Y:S01]  /*74f0*/  FFMA.FTZ R26, R57, -R77.reuse, R26 ;  /* 0x8000004d391a7223 */ /* 0x080fe2000001001a */
[-C--:B------:R-:W-:Y:S01]  /*7500*/  FFMA.FTZ R40, R40, -R77.reuse, R91 ;  /* 0x8000004d28287223 */ /* 0x080fe2000001005b */
[----:B------:R-:W-:Y:S01]  /*7510*/  FFMA.FTZ R108, R30, -R77, R108 ;  /* 0x8000004d1e6c7223 */ /* 0x000fe2000001006c */
[C---:B------:R-:W-:Y:S01]  /*7520*/  FMUL.FTZ R32, R99.reuse, R32 ;  /* 0x0000002063207220 */ /* 0x040fe20000410000 */
[C---:B------:R-:W-:Y:S01]  /*7530*/  FMUL.FTZ R31, R99.reuse, R31 ;  /* 0x0000001f631f7220 */ /* 0x040fe20000410000 */
[----:B------:R-:W-:Y:S01]  /*7540*/  FMUL.FTZ R45, R99, R4 ;  /* 0x00000004632d7220 */ /* 0x000fe20000410000 */
[----:B------:R-:W-:Y:S01]  /*7550*/  PRMT R6, R7, 0x7632, R6 ;  /* 0x0000763207067816 */ /* 0x000fe20000000006 */
[----:B------:R-:W-:Y:S01]  /*7560*/  FFMA.FTZ R30, R23, -R77, R109 ;  /* 0x8000004d171e7223 */ /* 0x000fe2000001006d */
[C---:B------:R-:W-:Y:S01]  /*7570*/  FMUL.FTZ R29, R99.reuse, R29 ;  /* 0x0000001d631d7220 */ /* 0x040fe20000410000 */
[C---:B------:R-:W-:Y:S01]  /*7580*/  FMUL.FTZ R38, R99.reuse, R27 ;  /* 0x0000001b63267220 */ /* 0x040fe20000410000 */
[----:B------:R-:W4:Y:S01]  /*7590*/  LDL.LU R56, [R1+0x1c] ;  /* 0x00001c0001387983 */ /* 0x000f220000300800 */
[----:B------:R-:W-:Y:S01]  /*75a0*/  FMUL.FTZ R57, R99, R8 ;  /* 0x0000000863397220 */ /* 0x000fe20000410000 */
[----:B------:R-:W-:Y:S01]  /*75b0*/  F2FP.F16.F32.PACK_AB R33, R33, R34 ;  /* 0x000000222121723e */ /* 0x000fe200000000ff */
[----:B------:R-:W-:Y:S01]  /*75c0*/  FFMA.FTZ R21, R98, R21, -R76 ;  /* 0x0000001562157223 */ /* 0x000fe2000001084c */
[----:B------:R-:W-:Y:S01]  /*75d0*/  PRMT R8, R5, 0x7632, R8 ;  /* 0x0000763205087816 */ /* 0x000fe20000000008 */
[C---:B------:R-:W-:Y:S01]  /*75e0*/  FMUL.FTZ R26, R99.reuse, R26 ;  /* 0x0000001a631a7220 */ /* 0x040fe20000410000 */
[C---:B------:R-:W-:Y:S01]  /*75f0*/  FMUL.FTZ R25, R99.reuse, R25 ;  /* 0x0000001963197220 */ /* 0x040fe20000410000 */
[C---:B------:R-:W-:Y:S01]  /*7600*/  FMUL.FTZ R23, R99.reuse, R40 ;  /* 0x0000002863177220 */ /* 0x040fe20000410000 */
[----:B------:R-:W-:Y:S01]  /*7610*/  FMUL.FTZ R37, R99, R30 ;  /* 0x0000001e63257220 */ /* 0x000fe20000410000 */
[----:B------:R-:W-:Y:S01]  /*7620*/  F2FP.F16.F32.PACK_AB R31, R31, R32 ;  /* 0x000000201f1f723e */ /* 0x000fe200000000ff */
[----:B------:R-:W4:Y:S01]  /*7630*/  LDL.LU R40, [R1+0x20] ;  /* 0x0000200001287983 */ /* 0x000f220000300800 */
[----:B------:R-:W-:Y:S01]  /*7640*/  PRMT R30, R33, 0x7632, R30 ;  /* 0x00007632211e7816 */ /* 0x000fe2000000001e */
[--C-:B------:R-:W-:Y:S01]  /*7650*/  FFMA.FTZ R19, R83, R19, -R76.reuse ;  /* 0x0000001353137223 */ /* 0x100fe2000001084c */
[----:B------:R-:W-:Y:S01]  /*7660*/  F2FP.F16.F32.PACK_AB R29, R38, R29 ;  /* 0x0000001d261d723e */ /* 0x000fe200000000ff */
[----:B------:R-:W-:Y:S01]  /*7670*/  FFMA.FTZ R18, R67, R18, -R76 ;  /* 0x0000001243127223 */ /* 0x000fe2000001084c */
[-C--:B------:R-:W-:Y:S01]  /*7680*/  FFMA.FTZ R24, R55, -R77.reuse, R24 ;  /* 0x8000004d37187223 */ /* 0x080fe20000010018 */
[-C--:B------:R-:W-:Y:S01]  /*7690*/  FFMA.FTZ R21, R54, -R77.reuse, R21 ;  /* 0x8000004d36157223 */ /* 0x080fe20000010015 */
[----:B------:R-:W4:Y:S01]  /*76a0*/  LDL.LU R34, [R1+0x14] ;  /* 0x0000140001227983 */ /* 0x000f220000300800 */
[----:B------:R-:W-:Y:S01]  /*76b0*/  F2FP.F16.F32.PACK_AB R25, R25, R26 ;  /* 0x0000001a1919723e */ /* 0x000fe200000000ff */
[-C--:B------:R-:W-:Y:S01]  /*76c0*/  FFMA.FTZ R19, R53, -R77.reuse, R19 ;  /* 0x8000004d35137223 */ /* 0x080fe20000010013 */
[----:B------:R-:W-:Y:S01]  /*76d0*/  PRMT R26, R29, 0x7632, R26 ;  /* 0x000076321d1a7816 */ /* 0x000fe2000000001a */
[----:B------:R-:W-:Y:S01]  /*76e0*/  FFMA.FTZ R18, R52, -R77, R18 ;  /* 0x8000004d34127223 */ /* 0x000fe20000010012 */
[C---:B------:R-:W-:Y:S01]  /*76f0*/  FMUL.FTZ R24, R99.reuse, R24 ;  /* 0x0000001863187220 */ /* 0x040fe20000410000 */
[C---:B------:R-:W-:Y:S01]  /*7700*/  FMUL.FTZ R21, R99.reuse, R21 ;  /* 0x0000001563157220 */ /* 0x040fe20000410000 */
[----:B------:R-:W4:Y:S01]  /*7710*/  LDL.LU R32, [R1+0x18] ;  /* 0x0000180001207983 */ /* 0x000f220000300800 */
[C---:B------:R-:W-:Y:S01]  /*7720*/  FMUL.FTZ R19, R99.reuse, R19 ;  /* 0x0000001363137220 */ /* 0x040fe20000410000 */
[----:B------:R-:W-:Y:S01]  /*7730*/  FMUL.FTZ R18, R99, R18 ;  /* 0x0000001263127220 */ /* 0x000fe20000410000 */
[----:B------:R-:W-:Y:S01]  /*7740*/  FFMA.FTZ R15, R51, -R77, R15 ;  /* 0x8000004d330f7223 */ /* 0x000fe2000001000f */
[----:B------:R-:W-:Y:S01]  /*7750*/  F2FP.F16.F32.PACK_AB R21, R21, R24 ;  /* 0x000000181515723e */ /* 0x000fe200000000ff */
[----:B------:R-:W-:-:S02]  /*7760*/  FMUL.FTZ R14, R99, R14 ;  /* 0x0000000e630e7220 */ /* 0x000fc40000410000 */
[----:B------:R-:W-:Y:S01]  /*7770*/  FMUL.FTZ R15, R99, R15 ;  /* 0x0000000f630f7220 */ /* 0x000fe20000410000 */
[----:B------:R-:W-:-:S04]  /*7780*/  F2FP.F16.F32.PACK_AB R18, R18, R19 ;  /* 0x000000131212723e */ /* 0x000fc800000000ff */
[----:B------:R-:W-:Y:S02]  /*7790*/  F2FP.F16.F32.PACK_AB R14, R14, R15 ;  /* 0x0000000f0e0e723e */ /* 0x000fe400000000ff */
[----:B--2---:R-:W-:-:S04]  /*77a0*/  IADD3 R2, P0, R164, UR24, RZ ;  /* 0x00000018a4027c10 */ /* 0x004fc8000ff1e0ff */
[----:B---3--:R-:W-:-:S05]  /*77b0*/  IADD3.X R3, R151, UR25, RZ, P0, !PT ;  /* 0x0000001997037c10 */ /* 0x008fca00087fe4ff */
[----:B------:R-:W-:Y:S04]  /*77c0*/  STG.E.U16 desc[UR18][R2.64+0x4], R5 ;  /* 0x0000040502007986 */ /* 0x000fe8000c101512 */
[----:B------:R-:W-:Y:S04]  /*77d0*/  STG.E.U16 desc[UR18][R2.64+0x2], R6 ;  /* 0x0000020602007986 */ /* 0x000fe8000c101512 */
[----:B------:R-:W-:Y:S04]  /*77e0*/  STG.E.U16 desc[UR18][R2.64], R7 ;  /* 0x0000000702007986 */ /* 0x000fe8000c101512 */
[----:B------:R0:W-:Y:S02]  /*77f0*/  STG.E.U16 desc[UR18][R2.64+0x6], R8 ;  /* 0x0000060802007986 */ /* 0x0001e4000c101512 */
[----:B0-----:R-:W-:-:S02]  /*7800*/  PRMT R3, R31, 0x7632, R3 ;  /* 0x000076321f037816 */ /* 0x001fc40000000003 */
[----:B----4-:R-:W-:-:S04]  /*7810*/  IADD3 R4, P0, R64, UR24, RZ ;  /* 0x0000001840047c10 */ /* 0x010fc8000ff1e0ff */
[----:B------:R-:W-:Y:S02]  /*7820*/  IADD3.X R5, R62, UR25, RZ, P0, !PT ;  /* 0x000000193e057c10 */ /* 0x000fe400087fe4ff */
[----:B------:R-:W-:-:S03]  /*7830*/  IADD3 R6, P0, R60, UR24, RZ ;  /* 0x000000183c067c10 */ /* 0x000fc6000ff1e0ff */
[----:B------:R0:W-:Y:S01]  /*7840*/  STG.E.U16 desc[UR18][R4.64+0x2], R30 ;  /* 0x0000021e04007986 */ /* 0x0001e2000c101512 */
[----:B------:R-:W-:-:S03]  /*7850*/  IADD3.X R7, R58, UR25, RZ, P0, !PT ;  /* 0x000000193a077c10 */ /* 0x000fc600087fe4ff */
[----:B------:R-:W-:Y:S04]  /*7860*/  STG.E.U16 desc[UR18][R4.64], R33 ;  /* 0x0000002104007986 */ /* 0x000fe8000c101512 */
[----:B------:R-:W-:Y:S04]  /*7870*/  STG.E.U16 desc[UR18][R4.64+0x4], R31 ;  /* 0x0000041f04007986 */ /* 0x000fe8000c101512 */
[----:B0-----:R-:W2:Y:S04]  /*7880*/  LDL.LU R30, [R1+0xc] ;  /* 0x00000c00011e7983 */ /* 0x001ea80000300800 */
[----:B------:R-:W-:Y:S04]  /*7890*/  STG.E.U16 desc[UR18][R4.64+0x6], R3 ;  /* 0x0000060304007986 */ /* 0x000fe8000c101512 */
[----:B------:R0:W-:Y:S04]  /*78a0*/  STG.E.U16 desc[UR18][R6.64+0x2], R26 ;  /* 0x0000021a06007986 */ /* 0x0001e8000c101512 */
[----:B0-----:R-:W3:Y:S04]  /*78b0*/  LDL.LU R26, [R1+0x10] ;  /* 0x00001000011a7983 */ /* 0x001ee80000300800 */
[----:B------:R-:W4:Y:S04]  /*78c0*/  LDL.LU R24, [R1+0x4] ;  /* 0x0000040001187983 */ /* 0x000f280000300800 */
[----:B------:R-:W4:Y:S04]  /*78d0*/  LDL.LU R19, [R1+0x8] ;  /* 0x0000080001137983 */ /* 0x000f280000300800 */
[----:B------:R-:W4:Y:S01]  /*78e0*/  LDL.LU R15, [R1] ;  /* 0x00000000010f7983 */ /* 0x000f220000300800 */
[--C-:B------:R-:W-:Y:S01]  /*78f0*/  FFMA.FTZ R11, R67, R11, -R76.reuse ;  /* 0x0000000b430b7223 */ /* 0x100fe2000001084c */
[----:B------:R-:W-:Y:S01]  /*7900*/  PRMT R5, R25, 0x7632, R5 ;  /* 0x0000763219057816 */ /* 0x000fe20000000005 */
[----:B------:R-:W-:-:S02]  /*7910*/  FFMA.FTZ R9, R98, R9, -R76 ;  /* 0x0000000962097223 */ /* 0x000fc4000001084c */
[----:B------:R-:W-:Y:S01]  /*7920*/  FFMA.FTZ R48, R48, -R77, R11 ;  /* 0x8000004d30307223 */ /* 0x000fe2000001000b */
[--C-:B------:R-:W-:Y:S01]  /*7930*/  FFMA.FTZ R114, R98, R114, -R76.reuse ;  /* 0x0000007262727223 */ /* 0x100fe2000001084c */
[----:B------:R-:W-:Y:S01]  /*7940*/  FMUL.FTZ R12, R99, R12 ;  /* 0x0000000c630c7220 */ /* 0x000fe20000410000 */
[----:B------:R-:W-:Y:S01]  /*7950*/  FFMA.FTZ R113, R83, R113, -R76 ;  /* 0x0000007153717223 */ /* 0x000fe2000001084c */
[----:B------:R-:W-:Y:S01]  /*7960*/  FMUL.FTZ R11, R99, R48 ;  /* 0x00000030630b7220 */ /* 0x000fe20000410000 */
[-C--:B------:R-:W-:Y:S01]  /*7970*/  FFMA.FTZ R10, R47, -R77.reuse, R10 ;  /* 0x8000004d2f0a7223 */ /* 0x080fe2000001000a */
[-C--:B------:R-:W-:Y:S01]  /*7980*/  FFMA.FTZ R46, R46, -R77.reuse, R9 ;  /* 0x8000004d2e2e7223 */ /* 0x080fe20000010009 */
[----:B------:R-:W-:Y:S01]  /*7990*/  STG.E.U16 desc[UR18][R6.64], R29 ;  /* 0x0000001d06007986 */ /* 0x000fe2000c101512 */
[--C-:B------:R-:W-:Y:S01]  /*79a0*/  FFMA.FTZ R100, R98, R100, -R76.reuse ;  /* 0x0000006462647223 */ /* 0x100fe2000001084c */
[----:B------:R-:W-:Y:S01]  /*79b0*/  FFMA.FTZ R102, R83, R102, -R76 ;  /* 0x0000006653667223 */ /* 0x000fe2000001084c */
[----:B------:R-:W-:Y:S01]  /*79c0*/  PRMT R8, R21, 0x7632, R8 ;  /* 0x0000763215087816 */ /* 0x000fe20000000008 */
[----:B------:R-:W-:Y:S01]  /*79d0*/  STG.E.U16 desc[UR18][R6.64+0x4], R25 ;  /* 0x0000041906007986 */ /* 0x000fe2000c101512 */
[----:B------:R-:W-:-:S03]  /*79e0*/  FFMA.FTZ R114, R20, -R77, R114 ;  /* 0x8000004d14727223 */ /* 0x000fc60000010072 */
[----:B------:R0:W-:Y:S01]  /*79f0*/  STG.E.U16 desc[UR18][R6.64+0x6], R5 ;  /* 0x0000060506007986 */ /* 0x0001e2000c101512 */
[----:B------:R-:W-:Y:S01]  /*7a00*/  FFMA.FTZ R112, R67, R112, -R76 ;  /* 0x0000007043707223 */ /* 0x000fe2000001084c */
[-C--:B------:R-:W-:Y:S01]  /*7a10*/  FFMA.FTZ R20, R17, -R77.reuse, R113 ;  /* 0x8000004d11147223 */ /* 0x080fe20000010071 */
[----:B------:R-:W-:Y:S02]  /*7a20*/  IADD3 R2, P0, R56, UR24, RZ ;  /* 0x0000001838027c10 */ /* 0x000fe4000ff1e0ff */
[----:B0-----:R-:W-:Y:S01]  /*7a30*/  PRMT R7, R18, 0x7632, R7 ;  /* 0x0000763212077816 */ /* 0x001fe20000000007 */
[----:B------:R-:W-:Y:S01]  /*7a40*/  FMUL.FTZ R10, R99, R10 ;  /* 0x0000000a630a7220 */ /* 0x000fe20000410000 */
[----:B------:R-:W-:Y:S01]  /*7a50*/  F2FP.F16.F32.PACK_AB R11, R11, R12 ;  /* 0x0000000c0b0b723e */ /* 0x000fe200000000ff */
[C---:B------:R-:W-:Y:S01]  /*7a60*/  FMUL.FTZ R9, R99.reuse, R46 ;  /* 0x0000002e63097220 */ /* 0x040fe20000410000 */
[----:B------:R-:W-:Y:S01]  /*7a70*/  IADD3.X R3, R40, UR25, RZ, P0, !PT ;  /* 0x0000001928037c10 */ /* 0x000fe200087fe4ff */
[C---:B------:R-:W-:Y:S01]  /*7a80*/  FMUL.FTZ R0, R99.reuse, R0 ;  /* 0x0000000063007220 */ /* 0x040fe20000410000 */
[----:B------:R-:W-:Y:S01]  /*7a90*/  FMUL.FTZ R17, R99, R44 ;  /* 0x0000002c63117220 */ /* 0x000fe20000410000 */
[----:B------:R-:W-:Y:S01]  /*7aa0*/  IADD3 R4, P0, R34, UR24, RZ ;  /* 0x0000001822047c10 */ /* 0x000fe2000ff1e0ff */
[-C--:B------:R-:W-:Y:S01]  /*7ab0*/  FFMA.FTZ R100, R42, -R77.reuse, R100 ;  /* 0x8000004d2a647223 */ /* 0x080fe20000010064 */
[-C--:B------:R-:W-:Y:S01]  /*7ac0*/  FFMA.FTZ R102, R41, -R77.reuse, R102 ;  /* 0x8000004d29667223 */ /* 0x080fe20000010066 */
[----:B------:R-:W-:Y:S01]  /*7ad0*/  FFMA.FTZ R42, R35, -R77, R105 ;  /* 0x8000004d232a7223 */ /* 0x000fe20000010069 */
[----:B------:R-:W-:Y:S01]  /*7ae0*/  STG.E.U16 desc[UR18][R2.64], R21 ;  /* 0x0000001502007986 */ /* 0x000fe2000c101512 */
[----:B------:R-:W-:-:S03]  /*7af0*/  IADD3.X R5, R32, UR25, RZ, P0, !PT ;  /* 0x0000001920057c10 */ /* 0x000fc600087fe4ff */
[----:B------:R-:W-:Y:S01]  /*7b00*/  STG.E.U16 desc[UR18][R2.64+0x2], R8 ;  /* 0x0000020802007986 */ /* 0x000fe2000c101512 */
[----:B------:R-:W-:Y:S01]  /*7b10*/  FFMA.FTZ R107, R83, R107, -R76 ;  /* 0x0000006b536b7223 */ /* 0x000fe2000001084c */
[-C--:B------:R-:W-:Y:S01]  /*7b20*/  FFMA.FTZ R112, R16, -R77.reuse, R112 ;  /* 0x8000004d10707223 */ /* 0x080fe20000010070 */
[----:B------:R-:W-:Y:S01]  /*7b30*/  PRMT R12, R14, 0x7632, R12 ;  /* 0x000076320e0c7816 */ /* 0x000fe2000000000c */
[----:B------:R-:W-:Y:S01]  /*7b40*/  STG.E.U16 desc[UR18][R2.64+0x4], R18 ;  /* 0x0000041202007986 */ /* 0x000fe2000c101512 */
[----:B------:R-:W-:-:S03]  /*7b50*/  FFMA.FTZ R16, R13, -R77, R117 ;  /* 0x8000004d0d107223 */ /* 0x000fc60000010075 */
[----:B------:R0:W-:Y:S01]  /*7b60*/  STG.E.U16 desc[UR18][R2.64+0x6], R7 ;  /* 0x0000060702007986 */ /* 0x0001e2000c101512 */
[C---:B------:R-:W-:Y:S01]  /*7b70*/  FMUL.FTZ R50, R99.reuse, R50 ;  /* 0x0000003263327220 */ /* 0x040fe20000410000 */
[C---:B------:R-:W-:Y:S01]  /*7b80*/  FMUL.FTZ R13, R99.reuse, R100 ;  /* 0x00000064630d7220 */ /* 0x040fe20000410000 */
[----:B------:R-:W-:Y:S01]  /*7b90*/  FMUL.FTZ R102, R99, R102 ;  /* 0x0000006663667220 */ /* 0x000fe20000410000 */
[----:B------:R-:W-:Y:S01]  /*7ba0*/  F2FP.F16.F32.PACK_AB R9, R9, R10 ;  /* 0x0000000a0909723e */ /* 0x000fe200000000ff */
[----:B------:R-:W-:Y:S01]  /*7bb0*/  FMUL.FTZ R42, R99, R42 ;  /* 0x0000002a632a7220 */ /* 0x000fe20000410000 */
[----:B------:R-:W-:Y:S01]  /*7bc0*/  F2FP.F16.F32.PACK_AB R0, R17, R0 ;  /* 0x000000001100723e */ /* 0x000fe200000000ff */
[----:B------:R-:W-:Y:S01]  /*7bd0*/  FMUL.FTZ R27, R99, R108 ;  /* 0x0000006c631b7220 */ /* 0x000fe20000410000 */
[----:B------:R-:W-:Y:S01]  /*7be0*/  FFMA.FTZ R28, R28, -R77, R107 ;  /* 0x8000004d1c1c7223 */ /* 0x000fe2000001006b */
[----:B0-----:R-:W-:Y:S01]  /*7bf0*/  PRMT R3, R11, 0x7632, R3 ;  /* 0x000076320b037816 */ /* 0x001fe20000000003 */
[----:B------:R-:W-:Y:S01]  /*7c00*/  STG.E.U16 desc[UR18][R4.64], R14 ;  /* 0x0000000e04007986 */ /* 0x000fe2000c101512 */
[----:B------:R-:W-:-:S03]  /*7c10*/  PRMT R8, R9, 0x7632, R8 ;  /* 0x0000763209087816 */ /* 0x000fc60000000008 */
[----:B------:R-:W-:Y:S01]  /*7c20*/  STG.E.U16 desc[UR18][R4.64+0x2], R12 ;  /* 0x0000020c04007986 */ /* 0x000fe2000c101512 */
[----:B------:R-:W-:-:S03]  /*7c30*/  F2FP.F16.F32.PACK_AB R13, R13, R50 ;  /* 0x000000320d0d723e */ /* 0x000fc600000000ff */
[----:B------:R-:W-:Y:S01]  /*7c40*/  STG.E.U16 desc[UR18][R4.64+0x4], R11 ;  /* 0x0000040b04007986 */ /* 0x000fe2000c101512 */
[----:B------:R-:W-:-:S03]  /*7c50*/  F2FP.F16.F32.PACK_AB R23, R23, R102 ;  /* 0x000000661717723e */ /* 0x000fc600000000ff */
[----:B------:R0:W-:Y:S01]  /*7c60*/  STG.E.U16 desc[UR18][R4.64+0x6], R3 ;  /* 0x0000060304007986 */ /* 0x0001e2000c101512 */
[----:B------:R-:W-:Y:S01]  /*7c70*/  FMUL.FTZ R28, R99, R28 ;  /* 0x0000001c631c7220 */ /* 0x000fe20000410000 */
[----:B------:R-:W-:Y:S01]  /*7c80*/  F2FP.F16.F32.PACK_AB R27, R27, R42 ;  /* 0x0000002a1b1b723e */ /* 0x000fe200000000ff */
[----:B------:R-:W-:Y:S01]  /*7c90*/  FFMA.FTZ R22, R22, -R77, R111 ;  /* 0x8000004d16167223 */ /* 0x000fe2000001006f */
[----:B------:R-:W-:Y:S01]  /*7ca0*/  PRMT R10, R13, 0x7632, R10 ;  /* 0x000076320d0a7816 */ /* 0x000fe2000000000a */
[C---:B------:R-:W-:Y:S01]  /*7cb0*/  FMUL.FTZ R35, R99.reuse, R114 ;  /* 0x0000007263237220 */ /* 0x040fe20000410000 */
[----:B0-----:R-:W-:Y:S01]  /*7cc0*/  PRMT R5, R0, 0x7632, R5 ;  /* 0x0000763200057816 */ /* 0x001fe20000000005 */
[C---:B------:R-:W-:Y:S01]  /*7cd0*/  FMUL.FTZ R22, R99.reuse, R22 ;  /* 0x0000001663167220 */ /* 0x040fe20000410000 */
[C---:B------:R-:W-:Y:S01]  /*7ce0*/  FMUL.FTZ R20, R99.reuse, R20 ;  /* 0x0000001463147220 */ /* 0x040fe20000410000 */
[----:B------:R-:W-:Y:S01]  /*7cf0*/  FMUL.FTZ R41, R99, R112 ;  /* 0x0000007063297220 */ /* 0x000fe20000410000 */
[----:B------:R-:W-:Y:S01]  /*7d00*/  F2FP.F16.F32.PACK_AB R28, R37, R28 ;  /* 0x0000001c251c723e */ /* 0x000fe200000000ff */
[C---:B------:R-:W-:Y:S01]  /*7d10*/  FMUL.FTZ R16, R99.reuse, R16 ;  /* 0x0000001063107220 */ /* 0x040fe20000410000 */
[----:B------:R-:W-:Y:S01]  /*7d20*/  FMUL.FTZ R39, R99, R116 ;  /* 0x0000007463277220 */ /* 0x000fe20000410000 */
[C-C-:B------:R-:W-:Y:S01]  /*7d30*/  FFMA.FTZ R121, R98.reuse, R121, -R76.reuse ;  /* 0x0000007962797223 */ /* 0x140fe2000001084c */
[--C-:B------:R-:W-:Y:S01]  /*7d40*/  FFMA.FTZ R124, R83, R124, -R76.reuse ;  /* 0x0000007c537c7223 */ /* 0x100fe2000001084c */
[----:B------:R-:W-:Y:S01]  /*7d50*/  FFMA.FTZ R128, R98, R128, -R76 ;  /* 0x0000008062807223 */ /* 0x000fe2000001084c */
[----:B------:R-:W-:Y:S01]  /*7d60*/  F2FP.F16.F32.PACK_AB R22, R35, R22 ;  /* 0x000000162316723e */ /* 0x000fe200000000ff */
[----:B------:R-:W-:Y:S01]  /*7d70*/  FMUL.FTZ R120, R99, R120 ;  /* 0x0000007863787220 */ /* 0x000fe20000410000 */
[----:B------:R-:W-:Y:S01]  /*7d80*/  F2FP.F16.F32.PACK_AB R20, R41, R20 ;  /* 0x000000142914723e */ /* 0x000fe200000000ff */
[-C--:B------:R-:W-:Y:S01]  /*7d90*/  FFMA.FTZ R122, R101, -R77.reuse, R122 ;  /* 0x8000004d657a7223 */ /* 0x080fe2000001007a */
[----:B------:R-:W-:Y:S01]  /*7da0*/  F2FP.F16.F32.PACK_AB R16, R39, R16 ;  /* 0x000000102710723e */ /* 0x000fe200000000ff */
[-C--:B------:R-:W-:Y:S01]  /*7db0*/  FFMA.FTZ R90, R90, -R77.reuse, R121 ;  /* 0x8000004d5a5a7223 */ /* 0x080fe20000010079 */
[-C--:B------:R-:W-:Y:S01]  /*7dc0*/  FFMA.FTZ R124, R104, -R77.reuse, R124 ;  /* 0x8000004d687c7223 */ /* 0x080fe2000001007c */
[-C--:B------:R-:W-:Y:S01]  /*7dd0*/  FFMA.FTZ R106, R106, -R77.reuse, R127 ;  /* 0x8000004d6a6a7223 */ /* 0x080fe2000001007f */
[----:B------:R-:W-:Y:S01]  /*7de0*/  FFMA.FTZ R128, R110, -R77, R128 ;  /* 0x8000004d6e807223 */ /* 0x000fe20000010080 */
[C---:B------:R-:W-:Y:S01]  /*7df0*/  FMUL.FTZ R122, R99.reuse, R122 ;  /* 0x0000007a637a7220 */ /* 0x040fe20000410000 */
[C---:B------:R-:W-:Y:S01]  /*7e00*/  FMUL.FTZ R43, R99.reuse, R90 ;  /* 0x0000005a632b7220 */ /* 0x040fe20000410000 */
[----:B------:R-:W-:Y:S01]  /*7e10*/  FMUL.FTZ R124, R99, R124 ;  /* 0x0000007c637c7220 */ /* 0x000fe20000410000 */
[----:B------:R-:W-:Y:S01]  /*7e20*/  F2FP.F16.F32.PACK_AB R45, R45, R120 ;  /* 0x000000782d2d723e */ /* 0x000fe200000000ff */
[--C-:B------:R-:W-:Y:S01]  /*7e30*/  FFMA.FTZ R94, R83, R94, -R76.reuse ;  /* 0x0000005e535e7223 */ /* 0x100fe2000001084c */
[--C-:B------:R-:W-:Y:S01]  /*7e40*/  FFMA.FTZ R95, R67, R95, -R76.reuse ;  /* 0x0000005f435f7223 */ /* 0x100fe2000001084c */
[C---:B------:R-:W-:Y:S01]  /*7e50*/  FMUL.FTZ R106, R99.reuse, R106 ;  /* 0x0000006a636a7220 */ /* 0x040fe20000410000 */
[----:B------:R-:W-:Y:S01]  /*7e60*/  FMUL.FTZ R47, R99, R128 ;  /* 0x00000080632f7220 */ /* 0x000fe20000410000 */
[----:B------:R-:W-:Y:S01]  /*7e70*/  FFMA.FTZ R132, R98, R132, -R76 ;  /* 0x0000008462847223 */ /* 0x000fe2000001084c */
[-C--:B------:R-:W-:Y:S01]  /*7e80*/  FFMA.FTZ R94, R115, -R77.reuse, R94 ;  /* 0x8000004d735e7223 */ /* 0x080fe2000001005e */
[-C--:B------:R-:W-:Y:S01]  /*7e90*/  FFMA.FTZ R118, R118, -R77.reuse, R95 ;  /* 0x8000004d76767223 */ /* 0x080fe2000001005f */
[----:B------:R-:W-:Y:S01]  /*7ea0*/  F2FP.F16.F32.PACK_AB R43, R43, R122 ;  /* 0x0000007a2b2b723e */ /* 0x000fe200000000ff */
[-C--:B------:R-:W-:Y:S01]  /*7eb0*/  FFMA.FTZ R96, R125, -R77.reuse, R96 ;  /* 0x8000004d7d607223 */ /* 0x080fe20000010060 */
[----:B------:R-:W-:Y:S01]  /*7ec0*/  F2FP.F16.F32.PACK_AB R49, R49, R124 ;  /* 0x0000007c3131723e */ /* 0x000fe200000000ff */
[----:B------:R-:W-:Y:S01]  /*7ed0*/  FFMA.FTZ R132, R88, -R77, R132 ;  /* 0x8000004d58847223 */ /* 0x000fe20000010084 */
[----:B------:R-:W-:Y:S01]  /*7ee0*/  F2FP.F16.F32.PACK_AB R47, R47, R106 ;  /* 0x0000006a2f2f723e */ /* 0x000fe200000000ff */
[C-C-:B------:R-:W-:Y:S01]  /*7ef0*/  FFMA.FTZ R78, R83.reuse, R78, -R76.reuse ;  /* 0x0000004e534e7223 */ /* 0x140fe2000001084c */
[--C-:B------:R-:W-:Y:S01]  /*7f00*/  FFMA.FTZ R140, R83, R140, -R76.reuse ;  /* 0x0000008c538c7223 */ /* 0x100fe2000001084c */
[----:B------:R-:W-:Y:S01]  /*7f10*/  FFMA.FTZ R139, R67, R139, -R76 ;  /* 0x0000008b438b7223 */ /* 0x000fe2000001084c */
[C---:B------:R-:W-:Y:S01]  /*7f20*/  FMUL.FTZ R94, R99.reuse, R94 ;  /* 0x0000005e635e7220 */ /* 0x040fe20000410000 */
[C---:B------:R-:W-:Y:S01]  /*7f30*/  FMUL.FTZ R53, R99.reuse, R118 ;  /* 0x0000007663357220 */ /* 0x040fe20000410000 */
[C---:B------:R-:W-:Y:S01]  /*7f40*/  FMUL.FTZ R96, R99.reuse, R96 ;  /* 0x0000006063607220 */ /* 0x040fe20000410000 */
[----:B------:R-:W-:Y:S01]  /*7f50*/  FMUL.FTZ R51, R99, R132 ;  /* 0x0000008463337220 */ /* 0x000fe20000410000 */
[-C--:B------:R-:W-:Y:S01]  /*7f60*/  FFMA.FTZ R78, R126, -R77.reuse, R78 ;  /* 0x8000004d7e4e7223 */ /* 0x080fe2000001004e */
[C-C-:B------:R-:W-:Y:S01]  /*7f70*/  FFMA.FTZ R138, R98.reuse, R138, -R76.reuse ;  /* 0x0000008a628a7223 */ /* 0x140fe2000001084c */
[----:B------:R-:W-:Y:S01]  /*7f80*/  FFMA.FTZ R84, R83, R84, -R76 ;  /* 0x0000005453547223 */ /* 0x000fe2000001084c */
[-C--:B------:R-:W-:Y:S01]  /*7f90*/  FFMA.FTZ R140, R129, -R77.reuse, R140 ;  /* 0x8000004d818c7223 */ /* 0x080fe2000001008c */
[----:B------:R-:W-:Y:S01]  /*7fa0*/  FFMA.FTZ R52, R133, -R77, R139 ;  /* 0x8000004d85347223 */ /* 0x000fe2000001008b */
[C-C-:B------:R-:W-:Y:S01]  /*7fb0*/  FFMA.FTZ R143, R98.reuse, R143, -R76.reuse ;  /* 0x0000008f628f7223 */ /* 0x140fe2000001084c */
[--C-:B------:R-:W-:Y:S01]  /*7fc0*/  FFMA.FTZ R86, R98, R86, -R76.reuse ;  /* 0x0000005662567223 */ /* 0x100fe2000001084c */
[--C-:B------:R-:W-:Y:S01]  /*7fd0*/  FFMA.FTZ R83, R83, R87, -R76.reuse ;  /* 0x0000005753537223 */ /* 0x100fe2000001084c */
[C-C-:B------:R-:W-:Y:S01]  /*7fe0*/  FFMA.FTZ R144, R67.reuse, R144, -R76.reuse ;  /* 0x0000009043907223 */ /* 0x140fe2000001084c */
[----:B------:R-:W-:Y:S01]  /*7ff0*/  FFMA.FTZ R67, R67, R145, -R76 ;  /* 0x0000009143437223 */ /* 0x000fe2000001084c */
[----:B------:R-:W-:Y:S01]  /*8000*/  F2FP.F16.F32.PACK_AB R53, R53, R94 ;  /* 0x0000005e3535723e */ /* 0x000fe200000000ff */
[----:B------:R-:W-:Y:S01]  /*8010*/  FMUL.FTZ R78, R99, R78 ;  /* 0x0000004e634e7220 */ /* 0x000fe20000410000 */
[----:B------:R-:W-:Y:S01]  /*8020*/  F2FP.F16.F32.PACK_AB R51, R51, R96 ;  /* 0x000000603333723e */ /* 0x000fe200000000ff */
[-C--:B------:R-:W-:Y:S01]  /*8030*/  FFMA.FTZ R134, R131, -R77.reuse, R134 ;  /* 0x8000004d83867223 */ /* 0x080fe20000010086 */
[-C--:B------:R-:W-:Y:S01]  /*8040*/  FFMA.FTZ R138, R130, -R77.reuse, R138 ;  /* 0x8000004d828a7223 */ /* 0x080fe2000001008a */
        /* <DEDUP_REMOVED lines=8> */
[----:B------:R-:W-:Y:S01]  /*80d0*/  FFMA.FTZ R82, R82, -R77, R67 ;  /* 0x8000004d52527223 */ /* 0x000fe20000010043 */
[C---:B------:R-:W-:Y:S01]  /*80e0*/  FMUL.FTZ R134, R99.reuse, R134 ;  /* 0x0000008663867220 */ /* 0x040fe20000410000 */
[----:B------:R-:W-:Y:S01]  /*80f0*/  FMUL.FTZ R55, R99, R138 ;  /* 0x0000008a63377220 */ /* 0x000fe20000410000 */
[----:B------:R-:W-:Y:S01]  /*8100*/  F2FP.F16.F32.PACK_AB R57, R57, R78 ;  /* 0x0000004e3939723e */ /* 0x000fe200000000ff */
        /* <DEDUP_REMOVED lines=9> */
[----:B------:R-:W-:-:S02]  /*81a0*/  F2FP.F16.F32.PACK_AB R55, R55, R134 ;  /* 0x000000863737723e */ /* 0x000fc400000000ff */
[----:B------:R-:W-:Y:S02]  /*81b0*/  F2FP.F16.F32.PACK_AB R54, R65, R54 ;  /* 0x000000364136723e */ /* 0x000fe400000000ff */
[----:B------:R-:W-:Y:S02]  /*81c0*/  F2FP.F16.F32.PACK_AB R63, R63, R84 ;  /* 0x000000543f3f723e */ /* 0x000fe400000000ff */
[----:B------:R-:W-:Y:S02]  /*81d0*/  F2FP.F16.F32.PACK_AB R61, R61, R80 ;  /* 0x000000503d3d723e */ /* 0x000fe400000000ff */
[----:B------:R-:W-:Y:S02]  /*81e0*/  F2FP.F16.F32.PACK_AB R36, R99, R36 ;  /* 0x000000246324723e */ /* 0x000fe400000000ff */
[----:B------:R-:W-:Y:S02]  /*81f0*/  PRMT R75, R55, 0x7632, R75 ;  /* 0x00007632374b7816 */ /* 0x000fe4000000004b */
[----:B------:R-:W-:-:S02]  /*8200*/  PRMT R74, R54, 0x7632, R74 ;  /* 0x00007632364a7816 */ /* 0x000fc4000000004a */
[----:B--2---:R-:W-:-:S04]  /*8210*/  IADD3 R6, P0, R30, UR24, RZ ;  /* 0x000000181e067c10 */ /* 0x004fc8000ff1e0ff */
[----:B---3--:R-:W-:Y:S02]  /*8220*/  IADD3.X R7, R26, UR25, RZ, P0, !PT ;  /* 0x000000191a077c10 */ /* 0x008fe400087fe4ff */
[----:B----4-:R-:W-:-:S03]  /*8230*/  IADD3 R2, P0, R24, UR24, RZ ;  /* 0x0000001818027c10 */ /* 0x010fc6000ff1e0ff */
[----:B------:R0:W-:Y:S01]  /*8240*/  STG.E.U16 desc[UR18][R6.64+0x4], R0 ;  /* 0x0000040006007986 */ /* 0x0001e2000c101512 */
[----:B------:R-:W-:Y:S02]  /*8250*/  IADD3.X R3, R19, UR25, RZ, P0, !PT ;  /* 0x0000001913037c10 */ /* 0x000fe400087fe4ff */
[----:B------:R-:W-:Y:S01]  /*8260*/  IADD3 R4, P0, R163, UR24, RZ ;  /* 0x00000018a3047c10 */ /* 0x000fe2000ff1e0ff */
[----:B------:R-:W-:Y:S04]  /*8270*/  STG.E.U16 desc[UR18][R6.64], R9 ;  /* 0x0000000906007986 */ /* 0x000fe8000c101512 */
[----:B------:R-:W-:Y:S01]  /*8280*/  STG.E.U16 desc[UR18][R6.64+0x2], R8 ;  /* 0x0000020806007986 */ /* 0x000fe2000c101512 */
[----:B0-----:R-:W-:-:S03]  /*8290*/  PRMT R0, R23, 0x7632, R0 ;  /* 0x0000763217007816 */ /* 0x001fc60000000000 */
[----:B------:R0:W-:Y:S04]  /*82a0*/  STG.E.U16 desc[UR18][R6.64+0x6], R5 ;  /* 0x0000060506007986 */ /* 0x0001e8000c101512 */
[----:B------:R-:W-:Y:S04]  /*82b0*/  STG.E.U16 desc[UR18][R2.64], R13 ;  /* 0x0000000d02007986 */ /* 0x000fe8000c101512 */
[----:B------:R-:W-:Y:S01]  /*82c0*/  STG.E.U16 desc[UR18][R2.64+0x2], R10 ;  /* 0x0000020a02007986 */ /* 0x000fe2000c101512 */
[----:B0-----:R-:W-:Y:S02]  /*82d0*/  IADD3.X R5, R15, UR25, RZ, P0, !PT ;  /* 0x000000190f057c10 */ /* 0x001fe400087fe4ff */
[----:B------:R-:W-:-:S02]  /*82e0*/  PRMT R7, R27, 0x7632, R7 ;  /* 0x000076321b077816 */ /* 0x000fc40000000007 */
[----:B------:R-:W-:Y:S01]  /*82f0*/  IADD3 R6, P0, R161, UR24, RZ ;  /* 0x00000018a1067c10 */ /* 0x000fe2000ff1e0ff */
[----:B------:R-:W-:Y:S04]  /*8300*/  STG.E.U16 desc[UR18][R2.64+0x4], R23 ;  /* 0x0000041702007986 */ /* 0x000fe8000c101512 */
[----:B------:R0:W-:Y:S04]  /*8310*/  STG.E.U16 desc[UR18][R2.64+0x6], R0 ;  /* 0x0000060002007986 */ /* 0x0001e8000c101512 */
[----:B------:R1:W-:Y:S01]  /*8320*/  STG.E.U16 desc[UR18][R4.64+0x2], R7 ;  /* 0x0000020704007986 */ /* 0x0003e2000c101512 */
[----:B------:R-:W-:-:S02]  /*8330*/  PRMT R8, R22, 0x7632, R8 ;  /* 0x0000763216087816 */ /* 0x000fc40000000008 */
[----:B0-----:R-:W-:Y:S02]  /*8340*/  PRMT R3, R28, 0x7632, R3 ;  /* 0x000076321c037816 */ /* 0x001fe40000000003 */
[----:B-1----:R-:W-:Y:S02]  /*8350*/  IADD3.X R7, R162, UR25, RZ, P0, !PT ;  /* 0x00000019a2077c10 */ /* 0x002fe400087fe4ff */
[----:B------:R-:W-:Y:S01]  /*8360*/  IADD3 R2, P0, R159, UR24, RZ ;  /* 0x000000189f027c10 */ /* 0x000fe2000ff1e0ff */
[----:B------:R-:W-:Y:S01]  /*8370*/  STG.E.U16 desc[UR18][R4.64], R27 ;  /* 0x0000001b04007986 */ /* 0x000fe2000c101512 */
[----:B------:R-:W-:-:S03]  /*8380*/  PRMT R0, R20, 0x7632, R0 ;  /* 0x0000763214007816 */ /* 0x000fc60000000000 */
[----:B------:R-:W-:Y:S04]  /*8390*/  STG.E.U16 desc[UR18][R4.64+0x4], R28 ;  /* 0x0000041c04007986 */ /* 0x000fe8000c101512 */
[----:B------:R0:W-:Y:S04]  /*83a0*/  STG.E.U16 desc[UR18][R4.64+0x6], R3 ;  /* 0x0000060304007986 */ /* 0x0001e8000c101512 */
[----:B------:R-:W-:Y:S04]  /*83b0*/  STG.E.U16 desc[UR18][R6.64], R22 ;  /* 0x0000001606007986 */ /* 0x000fe8000c101512 */
[----:B------:R1:W-:Y:S01]  /*83c0*/  STG.E.U16 desc[UR18][R6.64+0x2], R8 ;  /* 0x0000020806007986 */ /* 0x0003e2000c101512 */
[----:B0-----:R-:W-:-:S02]  /*83d0*/  IADD3.X R3, R160, UR25, RZ, P0, !PT ;  /* 0x00000019a0037c10 */ /* 0x001fc400087fe4ff */
[----:B------:R-:W-:Y:S02]  /*83e0*/  PRMT R5, R16, 0x7632, R5 ;  /* 0x0000763210057816 */ /* 0x000fe40000000005 */
[----:B------:R-:W-:Y:S01]  /*83f0*/  IADD3 R4, P0, R157, UR24, RZ ;  /* 0x000000189d047c10 */ /* 0x000fe2000ff1e0ff */
[----:B------:R-:W-:Y:S04]  /*8400*/  STG.E.U16 desc[UR18][R6.64+0x4], R20 ;  /* 0x0000041406007986 */ /* 0x000fe8000c101512 */
[----:B------:R0:W-:Y:S04]  /*8410*/  STG.E.U16 desc[UR18][R6.64+0x6], R0 ;  /* 0x0000060006007986 */ /* 0x0001e8000c101512 */
[----:B------:R2:W-:Y:S01]  /*8420*/  STG.E.U16 desc[UR18][R2.64+0x2], R5 ;  /* 0x0000020502007986 */ /* 0x0005e2000c101512 */
[----:B-1----:R-:W-:-:S02]  /*8430*/  PRMT R8, R43, 0x7632, R8 ;  /* 0x000076322b087816 */ /* 0x002fc40000000008 */
[----:B0-----:R-:W-:Y:S02]  /*8440*/  PRMT R7, R45, 0x7632, R7 ;  /* 0x000076322d077816 */ /* 0x001fe40000000007 */
[----:B--2---:R-:W-:Y:S02]  /*8450*/  IADD3.X R5, R158, UR25, RZ, P0, !PT ;  /* 0x000000199e057c10 */ /* 0x004fe400087fe4ff */
[----:B------:R-:W-:Y:S01]  /*8460*/  IADD3 R6, P0, R155, UR24, RZ ;  /* 0x000000189b067c10 */ /* 0x000fe2000ff1e0ff */
[----:B------:R-:W-:Y:S01]  /*8470*/  STG.E.U16 desc[UR18][R2.64], R16 ;  /* 0x0000001002007986 */ /* 0x000fe2000c101512 */
[----:B------:R-:W-:-:S03]  /*8480*/  PRMT R0, R49, 0x7632, R0 ;  /* 0x0000763231007816 */ /* 0x000fc60000000000 */
[----:B------:R-:W-:Y:S04]  /*8490*/  STG.E.U16 desc[UR18][R2.64+0x4], R45 ;  /* 0x0000042d02007986 */ /* 0x000fe8000c101512 */
[----:B------:R0:W-:Y:S04]  /*84a0*/  STG.E.U16 desc[UR18][R2.64+0x6], R7 ;  /* 0x0000060702007986 */ /* 0x0001e8000c101512 */
[----:B------:R-:W-:Y:S04]  /*84b0*/  STG.E.U16 desc[UR18][R4.64], R43 ;  /* 0x0000002b04007986 */ /* 0x000fe8000c101512 */
[----:B------:R-:W-:Y:S01]  /*84c0*/  STG.E.U16 desc[UR18][R4.64+0x2], R8 ;  /* 0x0000020804007986 */ /* 0x000fe2000c101512 */
[----:B0-----:R-:W-:-:S02]  /*84d0*/  IADD3.X R7, R156, UR25, RZ, P0, !PT ;  /* 0x000000199c077c10 */ /* 0x001fc400087fe4ff */
[----:B------:R-:W-:Y:S02]  /*84e0*/  PRMT R3, R47, 0x7632, R3 ;  /* 0x000076322f037816 */ /* 0x000fe40000000003 */
[----:B------:R-:W-:Y:S01]  /*84f0*/  IADD3 R2, P0, R153, UR24, RZ ;  /* 0x0000001899027c10 */ /* 0x000fe2000ff1e0ff */
[----:B------:R-:W-:Y:S04]  /*8500*/  STG.E.U16 desc[UR18][R4.64+0x4], R49 ;  /* 0x0000043104007986 */ /* 0x000fe8000c101512 */
[----:B------:R0:W-:Y:S04]  /*8510*/  STG.E.U16 desc[UR18][R4.64+0x6], R0 ;  /* 0x0000060004007986 */ /* 0x0001e8000c101512 */
[----:B------:R1:W-:Y:S01]  /*8520*/  STG.E.U16 desc[UR18][R6.64+0x2], R3 ;  /* 0x0000020306007986 */ /* 0x0003e2000c101512 */
[----:B0-----:R-:W-:-:S02]  /*8530*/  PRMT R5, R53, 0x7632, R5 ;  /* 0x0000763235057816 */ /* 0x001fc40000000005 */
[----:B-1----:R-:W-:Y:S02]  /*8540*/  IADD3.X R3, R154, UR25, RZ, P0, !PT ;  /* 0x000000199a037c10 */ /* 0x002fe400087fe4ff */
[----:B------:R-:W-:Y:S02]  /*8550*/  IADD3 R150, P0, R150, UR24, RZ ;  /* 0x0000001896967c10 */ /* 0x000fe4000ff1e0ff */
[----:B------:R-:W-:Y:S02]  /*8560*/  PRMT R0, R51, 0x7632, R0 ;  /* 0x0000763233007816 */ /* 0x000fe40000000000 */
[----:B------:R-:W-:Y:S01]  /*8570*/  IADD3.X R151, R152, UR25, RZ, P0, !PT ;  /* 0x0000001998977c10 */ /* 0x000fe200087fe4ff */
[----:B------:R-:W-:Y:S01]  /*8580*/  STG.E.U16 desc[UR18][R6.64], R47 ;  /* 0x0000002f06007986 */ /* 0x000fe2000c101512 */
[----:B------:R-:W-:Y:S02]  /*8590*/  IADD3 R148, P0, R148, UR24, RZ ;  /* 0x0000001894947c10 */ /* 0x000fe4000ff1e0ff */
[----:B------:R-:W-:Y:S01]  /*85a0*/  PRMT R4, R57, 0x7632, R4 ;  /* 0x0000763239047816 */ /* 0x000fe20000000004 */
[----:B------:R-:W-:Y:S01]  /*85b0*/  STG.E.U16 desc[UR18][R6.64+0x4], R53 ;  /* 0x0000043506007986 */ /* 0x000fe2000c101512 */
[----:B------:R-:W-:-:S03]  /*85c0*/  IADD3.X R149, R149, UR25, RZ, P0, !PT ;  /* 0x0000001995957c10 */ /* 0x000fc600087fe4ff */
[----:B------:R-:W-:Y:S01]  /*85d0*/  STG.E.U16 desc[UR18][R6.64+0x6], R5 ;  /* 0x0000060506007986 */ /* 0x000fe2000c101512 */
[----:B------:R-:W-:-:S03]  /*85e0*/  IADD3 R146, P0, R146, UR24, RZ ;  /* 0x0000001892927c10 */ /* 0x000fc6000ff1e0ff */
[----:B------:R0:W-:Y:S01]  /*85f0*/  STG.E.U16 desc[UR18][R2.64+0x2], R0 ;  /* 0x0000020002007986 */ /* 0x0001e2000c101512 */
[----:B------:R-:W-:-:S03]  /*8600*/  IADD3.X R147, R147, UR25, RZ, P0, !PT ;  /* 0x0000001993937c10 */ /* 0x000fc600087fe4ff */
[----:B------:R-:W-:Y:S04]  /*8610*/  STG.E.U16 desc[UR18][R2.64], R51 ;  /* 0x0000003302007986 */ /* 0x000fe8000c101512 */
[----:B------:R-:W-:Y:S01]  /*8620*/  STG.E.U16 desc[UR18][R2.64+0x4], R57 ;  /* 0x0000043902007986 */ /* 0x000fe2000c101512 */
[----:B0-----:R-:W-:-:S03]  /*8630*/  PRMT R0, R59, 0x7632, R0 ;  /* 0x000076323b007816 */ /* 0x001fc60000000000 */
[----:B------:R0:W-:Y:S04]  /*8640*/  STG.E.U16 desc[UR18][R2.64+0x6], R4 ;  /* 0x0000060402007986 */ /* 0x0001e8000c101512 */
[----:B------:R1:W-:Y:S04]  /*8650*/  STG.E.U16 desc[UR18][R150.64+0x6], R0 ;  /* 0x0000060096007986 */ /* 0x0003e8000c101512 */
[----:B------:R2:W-:Y:S01]  /*8660*/  STG.E.U16 desc[UR18][R150.64], R55 ;  /* 0x0000003796007986 */ /* 0x0005e2000c101512 */
[----:B0-----:R-:W-:Y:S02]  /*8670*/  PRMT R2, R63, 0x7632, R2 ;  /* 0x000076323f027816 */ /* 0x001fe40000000002 */
[----:B------:R-:W-:-:S02]  /*8680*/  PRMT R3, R36, 0x7632, R3 ;  /* 0x0000763224037816 */ /* 0x000fc40000000003 */
[----:B-1----:R-:W-:Y:S01]  /*8690*/  PRMT R0, R61, 0x7632, R0 ;  /* 0x000076323d007816 */ /* 0x002fe20000000000 */
        /* <DEDUP_REMOVED lines=10> */
[----:B------:R-:W-:Y:S01]  /*8740*/  ULOP3.LUT UR4, UR4, 0x1, URZ, 0x3c, !UPT ;  /* 0x0000000104047892 */ /* 0x000fe2000f8e3c3f */
[----:B------:R-:W-:Y:S01]  /*8750*/  UMOV UR5, UR16 ;  /* 0x0000001000057c82 */ /* 0x000fe20008000000 */
[----:B------:R-:W-:Y:S01]  /*8760*/  UMOV UR10, UR15 ;  /* 0x0000000f000a7c82 */ /* 0x000fe20008000000 */
[----:B------:R-:W-:Y:S09]  /*8770*/  @!P1 BRA `(.L_x_2086) ;  /* 0xffffff7c00d89947 */ /* 0x000ff2000383ffff */
.L_x_2076:
        /* <DEDUP_REMOVED lines=81> */
.L_x_2103:
        /* <DEDUP_REMOVED lines=42> */
.L_x_2090:
[----:B------:R-:W-:Y:S05]  /*8f30*/  BSYNC B1 ;  /* 0x0000000000017941 */ /* 0x000fea0003800000 */
.L_x_2089:
        /* <DEDUP_REMOVED lines=18> */
.L_x_2093:
        /* <DEDUP_REMOVED lines=55> */
.L_x_2092:
[----:B------:R-:W-:Y:S05]  /*93d0*/  BSYNC B1 ;  /* 0x0000000000017941 */ /* 0x000fea0003800000 */
.L_x_2091:
        /* <DEDUP_REMOVED lines=35> */
.L_x_2095:
[----:B------:R-:W-:Y:S05]  /*9610*/  BSYNC B1 ;  /* 0x0000000000017941 */ /* 0x000fea0003800000 */
.L_x_2094:
        /* <DEDUP_REMOVED lines=15> */
.L_x_2088:
[----:B------:R-:W-:Y:S05]  /*9710*/  BSYNC B0 ;  /* 0x0000000000007941 */ /* 0x000fea0003800000 */
.L_x_2087:
        /* <DEDUP_REMOVED lines=39> */
.L_x_2112:
[----:B------:R-:W1:Y:S01]  /*9990*/  LDC.64 R26, c[0x0][0x218] ;  /* 0x00008600ff1a7b82 */ /* 0x000e620000000a00 */
[----:B------:R-:W-:Y:S01]  /*99a0*/  ISETP.NE.AND P2, PT, R40, RZ, PT ;  /* 0x000000ff2800720c */ /* 0x000fe20003f45270 */
[----:B---3--:R-:W-:Y:S01]  /*99b0*/  FADD.FTZ R34, R25, R34 ;  /* 0x0000002219227221 */ /* 0x008fe20000010000 */
[----:B------:R-:W-:Y:S02]  /*99c0*/  IADD3 R25, R2, R22, RZ ;  /* 0x0000001602197210 */ /* 0x000fe40007ffe0ff */
[----:B------:R-:W-:-:S03]  /*99d0*/  ISETP.NE.AND P0, PT, R24, 0x1, PT ;  /* 0x000000011800780c */ /* 0x000fc60003f05270 */
[----:B------:R-:W2:Y:S06]  /*99e0*/  LDC.64 R28, c[0x0][0x220] ;  /* 0x00008800ff1c7b82 */ /* 0x000eac0000000a00 */
[----:B------:R-:W-:Y:S02]  /*99f0*/  @!P2 F2FP.F16.F32.PACK_AB R30, RZ, R31 ;  /* 0x0000001fff1ea23e */ /* 0x000fe400000000ff */
[----:B------:R-:W-:Y:S01]  /*9a00*/  @!P2 F2FP.F16.F32.PACK_AB R31, RZ, R34 ;  /* 0x00000022ff1fa23e */ /* 0x000fe200000000ff */
        /* <DEDUP_REMOVED lines=35> */
.L_x_2122:
[----:B----4-:R-:W-:Y:S01]  /*9c40*/  FADD.FTZ R30, R25, R30 ;  /* 0x0000001e191e7221 */ /* 0x010fe20000010000 */
[----:B------:R-:W-:Y:S02]  /*9c50*/  @!P2 F2FP.F16.F32.PACK_AB R25, RZ, R35 ;  /* 0x00000023ff19a23e */ /* 0x000fe400000000ff */
[----:B------:R-:W-:Y:S02]  /*9c60*/  ISETP.NE.AND P0, PT, R24, 0x2, PT ;  /* 0x000000021800780c */ /* 0x000fe40003f05270 */
[----:B------:R-:W-:Y:S02]  /*9c70*/  PRMT R31, R25, 0x7610, R31 ;  /* 0x00007610191f7816 */ /* 0x000fe4000000001f */
[----:B------:R-:W-:Y:S02]  /*9c80*/  @!P2 F2FP.F16.F32.PACK_AB R30, RZ, R30 ;  /* 0x0000001eff1ea23e */ /* 0x000fe400000000ff */
        /* <DEDUP_REMOVED lines=33> */
.L_x_2132:
[----:B0-----:R-:W-:Y:S01]  /*9ea0*/  FADD.FTZ R30, R25, R30 ;  /* 0x0000001e191e7221 */ /* 0x001fe20000010000 */
[----:B------:R-:W-:-:S04]  /*9eb0*/  @!P2 F2FP.F16.F32.PACK_AB R25, RZ, R35 ;  /* 0x00000023ff19a23e */ /* 0x000fc800000000ff */
[----:B------:R-:W-:Y:S02]  /*9ec0*/  PRMT R31, R25, 0x7610, R31 ;  /* 0x00007610191f7816 */ /* 0x000fe4000000001f */
[----:B------:R-:W-:Y:S02]  /*9ed0*/  @!P2 F2FP.F16.F32.PACK_AB R30, RZ, R30 ;  /* 0x0000001eff1ea23e */ /* 0x000fe400000000ff */
[----:B------:R-:W-:Y:S01]  /*9ee0*/  MOV R25, R18 ;  /* 0x0000001200197202 */ /* 0x000fe20000000f00 */
[----:B------:R3:W-:Y:S04]  /*9ef0*/  @!P2 STG.E.U16 desc[UR18][R26.64+0x50], R31 ;  /* 0x0000501f1a00a986 */ /* 0x0007e8000c101512 */
[----:B------:R3:W-:Y:S02]  /*9f00*/  @!P2 STG.E.U16 desc[UR18][R28.64+0x50], R30 ;  /* 0x0000501e1c00a986 */ /* 0x0007e4000c101512 */
.L_x_2098:
[----:B------:R-:W-:Y:S05]  /*9f10*/  BSYNC B0 ;  /* 0x0000000000007941 */ /* 0x000fea0003800000 */
.L_x_2097:
        /* <DEDUP_REMOVED lines=117> */
[----:B------:R-:W-:Y:S01]  /*a670*/  @!P0 F2FP.F16.F32.PACK_AB R31, RZ, R31 ;  /* 0x0000001fff1f823e */ /* 0x000fe200000000ff */
[----:B------:R-:W4:Y:S03]  /*a680*/  SHFL.BFLY PT, R47, R46, 0x2, 0x101f ;  /* 0x0c501f002e2f7f89 */ /* 0x000f2600000e0000 */
[----:B------:R-:W-:Y:S01]  /*a690*/  @!P0 F2FP.F16.F32.PACK_AB R30, RZ, R30 ;  /* 0x0000001eff1e823e */ /* 0x000fe200000000ff */
[----:B-----5:R-:W-:-:S04]  /*a6a0*/  IMAD.WIDE R28, R25, 0x2, R28 ;  /* 0x00000002191c7825 */ /* 0x020fc800078e021c */
[----:B------:R-:W-:Y:S01]  /*a6b0*/  FADD.FTZ R25, R37, R34 ;  /* 0x0000002225197221 */ /* 0x000fe20000010000 */
[----:B------:R-:W-:Y:S02]  /*a6c0*/  PRMT R49, R31, 0x7610, R49 ;  /* 0x000076101f317816 */ /* 0x000fe40000000031 */
[----:B------:R-:W-:Y:S01]  /*a6d0*/  PRMT R33, R30, 0x7610, R33 ;  /* 0x000076101e217816 */ /* 0x000fe20000000021 */
[----:B-1----:R-:W-:Y:S01]  /*a6e0*/  FADD.FTZ R30, R36, R35 ;  /* 0x00000023241e7221 */ /* 0x002fe20000010000 */
[----:B------:R-:W-:Y:S02]  /*a6f0*/  @!P0 F2FP.F16.F32.PACK_AB R25, RZ, R25 ;  /* 0x00000019ff19823e */ /* 0x000fe400000000ff */
[----:B------:R-:W-:Y:S01]  /*a700*/  MOV R34, 0xffff ;  /* 0x0000ffff00227802 */ /* 0x000fe20000000f00 */
[----:B--2---:R-:W-:Y:S01]  /*a710*/  FADD.FTZ R31, R44, R41 ;  /* 0x000000292c1f7221 */ /* 0x004fe20000010000 */
[----:B------:R1:W-:Y:S01]  /*a720*/  @!P0 STG.E.U16 desc[UR18][R26.64], R33 ;  /* 0x000000211a008986 */ /* 0x0003e2000c101512 */
[----:B------:R-:W-:Y:S01]  /*a730*/  @!P0 F2FP.F16.F32.PACK_AB R30, RZ, R30 ;  /* 0x0000001eff1e823e */ /* 0x000fe200000000ff */
[----:B0-----:R-:W-:-:S02]  /*a740*/  FADD.FTZ R32, R42, R43 ;  /* 0x0000002b2a207221 */ /* 0x001fc40000010000 */
[----:B------:R-:W-:Y:S01]  /*a750*/  @!P0 F2FP.F16.F32.PACK_AB R31, RZ, R31 ;  /* 0x0000001fff1f823e */ /* 0x000fe200000000ff */
[----:B------:R-:W-:Y:S01]  /*a760*/  @!P0 STG.E.U16 desc[UR18][R28.64], R49 ;  /* 0x000000311c008986 */ /* 0x000fe2000c101512 */
[----:B---3--:R-:W-:Y:S01]  /*a770*/  FADD.FTZ R45, R45, R48 ;  /* 0x000000302d2d7221 */ /* 0x008fe20000010000 */
[----:B------:R-:W-:Y:S01]  /*a780*/  @!P0 F2FP.F16.F32.PACK_AB R32, RZ, R32 ;  /* 0x00000020ff20823e */ /* 0x000fe200000000ff */
        /* <DEDUP_REMOVED lines=10> */
.L_x_2166:
[----:B-12---:R-:W-:Y:S01]  /*a830*/  FADD.FTZ R30, R46, R25 ;  /* 0x000000192e1e7221 */ /* 0x006fe20000010000 */
[----:B------:R-:W-:-:S04]  /*a840*/  @!P0 F2FP.F16.F32.PACK_AB R25, RZ, R34 ;  /* 0x00000022ff19823e */ /* 0x000fc800000000ff */
[----:B------:R-:W-:Y:S01]  /*a850*/  @!P0 F2FP.F16.F32.PACK_AB R30, RZ, R30 ;  /* 0x0000001eff1e823e */ /* 0x000fe200000000ff */
[----:B------:R4:W-:Y:S04]  /*a860*/  @!P0 STG.E.U16 desc[UR18][R26.64+0x78], R25 ;  /* 0x000078191a008986 */ /* 0x0009e8000c101512 */
[----:B------:R4:W-:Y:S02]  /*a870*/  @!P0 STG.E.U16 desc[UR18][R28.64+0x78], R30 ;  /* 0x0000781e1c008986 */ /* 0x0009e4000c101512 */
.L_x_2096:
[----:B------:R-:W-:Y:S05]  /*a880*/  WARPSYNC.ALL ;  /* 0x0000000000007948 */ /* 0x000fea0003800000 */
[----:B------:R-:W-:Y:S01]  /*a890*/  IADD3 R22, R22, 0x900, RZ ;  /* 0x0000090016167810 */ /* 0x000fe20007ffe0ff */
[----:B------:R-:W-:Y:S03]  /*a8a0*/  BAR.SYNC.DEFER_BLOCKING 0x0 ;  /* 0x0000000000007b1d */ /* 0x000fe60000010000 */
[----:B------:R-:W-:-:S13]  /*a8b0*/  ISETP.GE.AND P0, PT, R22, UR17, PT ;  /* 0x0000001116007c0c */ /* 0x000fda000bf06270 */
[----:B------:R-:W-:Y:S05]  /*a8c0*/  @!P0 BRA `(.L_x_2103) ;  /* 0xffffffe000f08947 */ /* 0x000fea000383ffff */
[----:B------:R-:W-:Y:S05]  /*a8d0*/  EXIT ;  /* 0x000000000000794d */ /* 0x000fea0003800000 */
.L_x_2099:
[----:B-1----:R-:W-:Y:S02]  /*a8e0*/  MOV R52, R25 ;  /* 0x0000001900347202 */ /* 0x002fe40000000f00 */
[----:B------:R-:W-:Y:S02]  /*a8f0*/  MOV R53, 0x8 ;  /* 0x0000000800357802 */ /* 0x000fe40000000f00 */
[----:B------:R-:W-:Y:S02]  /*a900*/  MOV R54, 0x101f ;  /* 0x0000101f00367802 */ /* 0x000fe40000000f00 */
[----:B------:R-:W-:-:S07]  /*a910*/  MOV R51, 0xffff ;  /* 0x0000ffff00337802 */ /* 0x000fce0000000f00 */
[----:B0-2---:R-:W-:Y:S05]  /*a920*/  WARPSYNC.COLLECTIVE R51, `(.L_x_2104) ;  /* 0x0000000033087348 */ /* 0x005fea0003c00000 */
[----:B------:R1:W3:Y:S02]  /*a930*/  SHFL.BFLY P3, R49, R52, R53, R54 ;  /* 0x0c00003534317389 */ /* 0x0002e40000060036 */
[----:B0123--:R-:W-:Y:S01]  /*a940*/  ENDCOLLECTIVE ;  /* 0x000000000000791b */ /* 0x00ffe20003800000 */
.L_x_2104:
[----:B------:R-:W-:Y:S02]  /*a950*/  MOV R52, R26 ;  /* 0x0000001a00347202 */ /* 0x000fe40000000f00 */
[----:B------:R-:W-:-:S07]  /*a960*/  MOV R28, R49 ;  /* 0x00000031001c7202 */ /* 0x000fce0000000f00 */
[----:B------:R-:W-:Y:S05]  /*a970*/  WARPSYNC.COLLECTIVE R51, `(.L_x_2105) ;  /* 0x0000000033087348 */ /* 0x000fea0003c00000 */
[----:B------:R0:W1:Y:S02]  /*a980*/  SHFL.BFLY P3, R49, R52, R53, R54 ;  /* 0x0c00003534317389 */ /* 0x0000640000060036 */
[----:B01----:R-:W-:Y:S01]  /*a990*/  ENDCOLLECTIVE ;  /* 0x000000000000791b */ /* 0x003fe20003800000 */
.L_x_2105:
[----:B------:R-:W-:-:S05]  /*a9a0*/  FADD.FTZ R28, R28, R25 ;  /* 0x000000191c1c7221 */ /* 0x000fca0000010000 */
[----:B------:R-:W-:Y:S02]  /*a9b0*/  MOV R52, R28 ;  /* 0x0000001c00347202 */ /* 0x000fe40000000f00 */
[----:B------:R-:W-:Y:S02]  /*a9c0*/  MOV R53, 0x4 ;  /* 0x0000000400357802 */ /* 0x000fe40000000f00 */
[----:B------:R-:W-:-:S07]  /*a9d0*/  MOV R27, R49 ;  /* 0x00000031001b7202 */ /* 0x000fce0000000f00 */
[----:B------:R-:W-:Y:S05]  /*a9e0*/  WARPSYNC.COLLECTIVE R51, `(.L_x_2106) ;  /* 0x0000000033087348 */ /* 0x000fea0003c00000 */
[----:B------:R0:W1:Y:S02]  /*a9f0*/  SHFL.BFLY P3, R49, R52, R53, R54 ;  /* 0x0c00003534317389 */ /* 0x0000640000060036 */
[----:B01----:R-:W-:Y:S01]  /*aa00*/  ENDCOLLECTIVE ;  /* 0x000000000000791b */ /* 0x003fe20003800000 */
.L_x_2106:
[----:B------:R-:W-:-:S05]  /*aa10*/  FADD.FTZ R27, R27, R26 ;  /* 0x0000001a1b1b7221 */ /* 0x000fca0000010000 */
[----:B------:R-:W-:Y:S02]  /*aa20*/  MOV R52, R27 ;  /* 0x0000001b00347202 */ /* 0x000fe40000000f00 */
[----:B------:R-:W-:-:S07]  /*aa30*/  MOV R29, R49 ;  /* 0x00000031001d7202 */ /* 0x000fce0000000f00 */
[----:B------:R-:W-:Y:S05]  /*aa40*/  WARPSYNC.COLLECTIVE R51, `(.L_x_2107) ;  /* 0x0000000033087348 */ /* 0x000fea0003c00000 */
[----:B------:R0:W1:Y:S02]  /*aa50*/  SHFL.BFLY P3, R49, R52, R53, R54 ;  /* 0x0c00003534317389 */ /* 0x0000640000060036 */
[----:B01----:R-:W-:Y:S01]  /*aa60*/  ENDCOLLECTIVE ;  /* 0x000000000000791b */ /* 0x003fe20003800000 */
.L_x_2107:
[----:B------:R-:W-:-:S05]  /*aa70*/  FADD.FTZ R29, R28, R29 ;  /* 0x0000001d1c1d7221 */ /* 0x000fca0000010000 */
[----:B------:R-:W-:Y:S02]  /*aa80*/  MOV R52, R29 ;  /* 0x0000001d00347202 */ /* 0x000fe40000000f00 */
[----:B------:R-:W-:Y:S02]  /*aa90*/  MOV R53, 0x2 ;  /* 0x0000000200357802 */ /* 0x000fe40000000f00 */
[----:B------:R-:W-:-:S07]  /*aaa0*/  MOV R30, R49 ;  /* 0x00000031001e7202 */ /* 0x000fce0000000f00 */
[----:B------:R-:W-:Y:S05]  /*aab0*/  WARPSYNC.COLLECTIVE R51, `(.L_x_2108) ;  /* 0x0000000033087348 */ /* 0x000fea0003c00000 */
[----:B------:R0:W1:Y:S02]  /*aac0*/  SHFL.BFLY P3, R49, R52, R53, R54 ;  /* 0x0c00003534317389 */ /* 0x0000640000060036 */
[----:B01----:R-:W-:Y:S01]  /*aad0*/  ENDCOLLECTIVE ;  /* 0x000000000000791b */ /* 0x003fe20003800000 */
.L_x_2108:
[----:B------:R-:W-:-:S05]  /*aae0*/  FADD.FTZ R30, R27, R30 ;  /* 0x0000001e1b1e7221 */ /* 0x000fca0000010000 */
[----:B------:R-:W-:Y:S02]  /*aaf0*/  MOV R52, R30 ;  /* 0x0000001e00347202 */ /* 0x000fe40000000f00 */
[----:B------:R-:W-:-:S07]  /*ab00*/  MOV R32, R49 ;  /* 0x0000003100207202 */ /* 0x000fce0000000f00 */
[----:B------:R-:W-:Y:S05]  /*ab10*/  WARPSYNC.COLLECTIVE R51, `(.L_x_2109) ;  /* 0x0000000033087348 */ /* 0x000fea0003c00000 */
[----:B------:R0:W1:Y:S02]  /*ab20*/  SHFL.BFLY P3, R49, R52, R53, R54 ;  /* 0x0c00003534317389 */ /* 0x0000640000060036 */
[----:B01----:R-:W-:Y:S01]  /*ab30*/  ENDCOLLECTIVE ;  /* 0x000000000000791b */ /* 0x003fe20003800000 */
.L_x_2109:
[----:B------:R-:W-:-:S05]  /*ab40*/  FADD.FTZ R32, R29, R32 ;  /* 0x000000201d207221 */ /* 0x000fca0000010000 */
[----:B------:R-:W-:Y:S02]  /*ab50*/  MOV R52, R32 ;  /* 0x0000002000347202 */ /* 0x000fe40000000f00 */
[----:B------:R-:W-:Y:S02]  /*ab60*/  MOV R53, 0x1 ;  /* 0x0000000100357802 */ /* 0x000fe40000000f00 */
[----:B------:R-:W-:-:S07]  /*ab70*/  MOV R25, R49 ;  /* 0x0000003100197202 */ /* 0x000fce0000000f00 */
[----:B------:R-:W-:Y:S05]  /*ab80*/  WARPSYNC.COLLECTIVE R51, `(.L_x_2110) ;  /* 0x0000000033087348 */ /* 0x000fea0003c00000 */
[----:B------:R0:W1:Y:S02]  /*ab90*/  SHFL.BFLY P3, R49, R52, R53, R54 ;  /* 0x0c00003534317389 */ /* 0x0000640000060036 */
[----:B01----:R-:W-:Y:S01]  /*aba0*/  ENDCOLLECTIVE ;  /* 0x000000000000791b */ /* 0x003fe20003800000 */
.L_x_2110:
[----:B------:R-:W-:-:S05]  /*abb0*/  FADD.FTZ R25, R30, R25 ;  /* 0x000000191e197221 */ /* 0x000fca0000010000 */
[----:B------:R-:W-:Y:S02]  /*abc0*/  MOV R52, R25 ;  /* 0x0000001900347202 */ /* 0x000fe40000000f00 */
[----:B------:R-:W-:-:S07]  /*abd0*/  MOV R31, R49 ;  /* 0x00000031001f7202 */ /* 0x000fce0000000f00 */
[----:B------:R-:W-:Y:S05]  /*abe0*/  WARPSYNC.COLLECTIVE R51, `(.L_x_2111) ;  /* 0x0000000033087348 */ /* 0x000fea0003c00000 */
[----:B------:R0:W1:Y:S02]  /*abf0*/  SHFL.BFLY P3, R49, R52, R53, R54 ;  /* 0x0c00003534317389 */ /* 0x0000640000060036 */
[----:B01----:R-:W-:Y:S01]  /*ac00*/  ENDCOLLECTIVE ;  /* 0x000000000000791b */ /* 0x003fe20003800000 */
.L_x_2111:
[----:B------:R-:W-:Y:S01]  /*ac10*/  FADD.FTZ R31, R32, R31 ;  /* 0x0000001f201f7221 */ /* 0x000fe20000010000 */
[----:B------:R-:W-:Y:S01]  /*ac20*/  MOV R34, R49 ;  /* 0x0000003100227202 */ /* 0x000fe20000000f00 */
[----:B------:R-:W-:Y:S06]  /*ac30*/  BRA `(.L_x_2112) ;  /* 0xffffffec00547947 */ /* 0x000fec000383ffff */
.L_x_2100:
        /* <DEDUP_REMOVED lines=8> */
.L_x_2114:
[----:B------:R-:W-:Y:S05]  /*acc0*/  BSYNC B1 ;  /* 0x0000000000017941 */ /* 0x000fea0003800000 */
.L_x_2113:
        /* <DEDUP_REMOVED lines=8> */
.L_x_2115:
[----:B------:R-:W-:Y:S01]  /*ad50*/  FADD.FTZ R32, R32, R25 ;  /* 0x0000001920207221 */ /* 0x000fe20000010000 */
[----:B------:R-:W-:-:S04]  /*ad60*/  HFMA2.MMA R53, -RZ, RZ, 0, 2.384185791015625e-07 ;  /* 0x00000004ff357435 */ /* 0x000fc800000001ff */
[----:B------:R-:W-:Y:S02]  /*ad70*/  MOV R52, R32 ;  /* 0x0000002000347202 */ /* 0x000fe40000000f00 */
[----:B------:R-:W-:-:S07]  /*ad80*/  MOV R31, R49 ;  /* 0x00000031001f7202 */ /* 0x000fce0000000f00 */
[----:B------:R-:W-:Y:S05]  /*ad90*/  WARPSYNC.COLLECTIVE R51, `(.L_x_2116) ;  /* 0x0000000033087348 */ /* 0x000fea0003c00000 */
[----:B------:R0:W1:Y:S02]  /*ada0*/  SHFL.BFLY P3, R49, R52, R53, R54 ;  /* 0x0c00003534317389 */ /* 0x0000640000060036 */
[----:B01----:R-:W-:Y:S01]  /*adb0*/  ENDCOLLECTIVE ;  /* 0x000000000000791b */ /* 0x003fe20003800000 */
.L_x_2116:
[----:B------:R-:W-:-:S05]  /*adc0*/  FADD.FTZ R31, R31, R30 ;  /* 0x0000001e1f1f7221 */ /* 0x000fca0000010000 */
[----:B------:R-:W-:Y:S02]  /*add0*/  MOV R52, R31 ;  /* 0x0000001f00347202 */ /* 0x000fe40000000f00 */
[----:B------:R-:W-:-:S07]  /*ade0*/  MOV R33, R49 ;  /* 0x0000003100217202 */ /* 0x000fce0000000f00 */
[----:B------:R-:W-:Y:S05]  /*adf0*/  WARPSYNC.COLLECTIVE R51, `(.L_x_2117) ;  /* 0x0000000033087348 */ /* 0x000fea0003c00000 */
[----:B------:R0:W1:Y:S02]  /*ae00*/  SHFL.BFLY P3, R49, R52, R53, R54 ;  /* 0x0c00003534317389 */ /* 0x0000640000060036 */
[----:B01----:R-:W-:Y:S01]  /*ae10*/  ENDCOLLECTIVE ;  /* 0x000000000000791b */ /* 0x003fe20003800000 */
.L_x_2117:
[----:B------:R-:W-:Y:S01]  /*ae20*/  FADD.FTZ R33, R32, R33 ;  /* 0x0000002120217221 */ /* 0x000fe20000010000 */
[----:B------:R-:W-:-:S04]  /*ae30*/  HFMA2.MMA R53, -RZ, RZ, 0, 1.1920928955078125e-07 ;  /* 0x00000002ff357435 */ /* 0x000fc800000001ff */
[----:B------:R-:W-:Y:S02]  /*ae40*/  MOV R52, R33 ;  /* 0x0000002100347202 */ /* 0x000fe40000000f00 */
[----:B------:R-:W-:-:S07]  /*ae50*/  MOV R34, R49 ;  /* 0x0000003100227202 */ /* 0x000fce0000000f00 */
[----:B------:R-:W-:Y:S05]  /*ae60*/  WARPSYNC.COLLECTIVE R51, `(.L_x_2118) ;  /* 0x0000000033087348 */ /* 0x000fea0003c00000 */
[----:B------:R0:W1:Y:S02]  /*ae70*/  SHFL.BFLY P3, R49, R52, R53, R54 ;  /* 0x0c00003534317389 */ /* 0x0000640000060036 */
[----:B01----:R-:W-:Y:S01]  /*ae80*/  ENDCOLLECTIVE ;  /* 0x000000000000791b */ /* 0x003fe20003800000 */
.L_x_2118:
[----:B------:R-:W-:-:S05]  /*ae90*/  FADD.FTZ R34, R31, R34 ;  /* 0x000000221f227221 */ /* 0x000fca0000010000 */
[----:B------:R-:W-:Y:S02]  /*aea0*/  MOV R52, R34 ;  /* 0x0000002200347202 */ /* 0x000fe40000000f00 */
[----:B------:R-:W-:-:S07]  /*aeb0*/  MOV R36, R49 ;  /* 0x0000003100247202 */ /* 0x000fce0000000f00 */
[----:B------:R-:W-:Y:S05]  /*aec0*/  WARPSYNC.COLLECTIVE R51, `(.L_x_2119) ;  /* 0x0000000033087348 */ /* 0x000fea0003c00000 */
[----:B------:R0:W1:Y:S02]  /*aed0*/  SHFL.BFLY P3, R49, R52, R53, R54 ;  /* 0x0c00003534317389 */ /* 0x0000640000060036 */
[----:B01----:R-:W-:Y:S01]  /*aee0*/  ENDCOLLECTIVE ;  /* 0x000000000000791b */ /* 0x003fe20003800000 */
.L_x_2119:
[----:B------:R-:W-:Y:S01]  /*aef0*/  FADD.FTZ R36, R33, R36 ;  /* 0x0000002421247221 */ /* 0x000fe20000010000 */
[----:B------:R-:W-:-:S04]  /*af00*/  HFMA2.MMA R53, -RZ, RZ, 0, 5.9604644775390625e-08 ;  /* 0x00000001ff357435 */ /* 0x000fc800000001ff */
[----:B------:R-:W-:Y:S02]  /*af10*/  MOV R52, R36 ;  /* 0x0000002400347202 */ /* 0x000fe40000000f00 */
[----:B------:R-:W-:-:S07]  /*af20*/  MOV R25, R49 ;  /* 0x0000003100197202 */ /* 0x000fce0000000f00 */
[----:B------:R-:W-:Y:S05]  /*af30*/  WARPSYNC.COLLECTIVE R51, `(.L_x_2120) ;  /* 0x0000000033087348 */ /* 0x000fea0003c00000 */
[----:B------:R0:W1:Y:S02]  /*af40*/  SHFL.BFLY P3, R49, R52, R53, R54 ;  /* 0x0c00003534317389 */ /* 0x0000640000060036 */
[----:B01----:R-:W-:Y:S01]  /*af50*/  ENDCOLLECTIVE ;  /* 0x000000000000791b */ /* 0x003fe20003800000 */
.L_x_2120:
[----:B------:R-:W-:-:S05]  /*af60*/  FADD.FTZ R25, R34, R25 ;  /* 0x0000001922197221 */ /* 0x000fca0000010000 */
[----:B------:R-:W-:Y:S02]  /*af70*/  MOV R52, R25 ;  /* 0x0000001900347202 */ /* 0x000fe40000000f00 */
[----:B------:R-:W-:-:S07]  /*af80*/  MOV R35, R49 ;  /* 0x0000003100237202 */ /* 0x000fce0000000f00 */
[----:B------:R-:W-:Y:S05]  /*af90*/  WARPSYNC.COLLECTIVE R51, `(.L_x_2121) ;  /* 0x0000000033087348 */ /* 0x000fea0003c00000 */
[----:B------:R0:W1:Y:S02]  /*afa0*/  SHFL.BFLY P3, R49, R52, R53, R54 ;  /* 0x0c00003534317389 */ /* 0x0000640000060036 */
[----:B01----:R-:W-:Y:S01]  /*afb0*/  ENDCOLLECTIVE ;  /* 0x000000000000791b */ /* 0x003fe20003800000 */
.L_x_2121:
[----:B------:R-:W-:Y:S01]  /*afc0*/  FADD.FTZ R35, R36, R35 ;  /* 0x0000002324237221 */ /* 0x000fe20000010000 */
[----:B------:R-:W-:Y:S01]  /*afd0*/  MOV R30, R49 ;  /* 0x00000031001e7202 */ /* 0x000fe20000000f00 */
[----:B------:R-:W-:Y:S06]  /*afe0*/  BRA `(.L_x_2122) ;  /* 0xffffffec00147947 */ /* 0x000fec000383ffff */
.L_x_2101:
        /* <DEDUP_REMOVED lines=8> */
.L_x_2124:
[----:B------:R-:W-:Y:S05]  /*b070*/  BSYNC B1 ;  /* 0x0000000000017941 */ /* 0x000fea0003800000 */
.L_x_2123:
        /* <DEDUP_REMOVED lines=8> */
.L_x_2125:
[----:B------:R-:W-:Y:S01]  /*b100*/  FADD.FTZ R32, R32, R25 ;  /* 0x0000001920207221 */ /* 0x000fe20000010000 */
[----:B------:R-:W-:-:S04]  /*b110*/  HFMA2.MMA R53, -RZ, RZ, 0, 2.384185791015625e-07 ;  /* 0x00000004ff357435 */ /* 0x000fc800000001ff */
[----:B------:R-:W-:Y:S02]  /*b120*/  MOV R52, R32 ;  /* 0x0000002000347202 */ /* 0x000fe40000000f00 */
[----:B------:R-:W-:-:S07]  /*b130*/  MOV R31, R49 ;  /* 0x00000031001f7202 */ /* 0x000fce0000000f00 */
[----:B------:R-:W-:Y:S05]  /*b140*/  WARPSYNC.COLLECTIVE R51, `(.L_x_2126) ;  /* 0x0000000033087348 */ /* 0x000fea0003c00000 */
[----:B------:R0:W1:Y:S02]  /*b150*/  SHFL.BFLY P3, R49, R52, R53, R54 ;  /* 0x0c00003534317389 */ /* 0x0000640000060036 */
[----:B01----:R-:W-:Y:S01]  /*b160*/  ENDCOLLECTIVE ;  /* 0x000000000000791b */ /* 0x003fe20003800000 */
.L_x_2126:
[----:B------:R-:W-:-:S05]  /*b170*/  FADD.FTZ R31, R31, R30 ;  /* 0x0000001e1f1f7221 */ /* 0x000fca0000010000 */
[----:B------:R-:W-:Y:S02]  /*b180*/  MOV R52, R31 ;  /* 0x0000001f00347202 */ /* 0x000fe40000000f00 */
[----:B------:R-:W-:-:S07]  /*b190*/  MOV R33, R49 ;  /* 0x0000003100217202 */ /* 0x000fce0000000f00 */
[----:B------:R-:W-:Y:S05]  /*b1a0*/  WARPSYNC.COLLECTIVE R51, `(.L_x_2127) ;  /* 0x0000000033087348 */ /* 0x000fea0003c00000 */
[----:B------:R0:W1:Y:S02]  /*b1b0*/  SHFL.BFLY P3, R49, R52, R53, R54 ;  /* 0x0c00003534317389 */ /* 0x0000640000060036 */
[----:B01----:R-:W-:Y:S01]  /*b1c0*/  ENDCOLLECTIVE ;  /* 0x000000000000791b */ /* 0x003fe20003800000 */
.L_x_2127:
[----:B------:R-:W-:Y:S01]  /*b1d0*/  FADD.FTZ R33, R32, R33 ;  /* 0x0000002120217221 */ /* 0x000fe20000010000 */
[----:B------:R-:W-:-:S04]  /*b1e0*/  HFMA2.MMA R53, -RZ, RZ, 0, 1.1920928955078125e-07 ;  /* 0x00000002ff357435 */ /* 0x000fc800000001ff */
[----:B------:R-:W-:Y:S02]  /*b1f0*/  MOV R52, R33 ;  /* 0x0000002100347202 */ /* 0x000fe40000000f00 */
[----:B------:R-:W-:-:S07]  /*b200*/  MOV R34, R49 ;  /* 0x0000003100227202 */ /* 0x000fce0000000f00 */
[----:B------:R-:W-:Y:S05]  /*b210*/  WARPSYNC.COLLECTIVE R51, `(.L_x_2128) ;  /* 0x0000000033087348 */ /* 0x000fea0003c00000 */
[----:B------:R0:W1:Y:S02]  /*b220*/  SHFL.BFLY P3, R49, R52, R53, R54 ;  /* 0x0c00003534317389 */ /* 0x0000640000060036 */
[----:B01----:R-:W-:Y:S01]  /*b230*/  ENDCOLLECTIVE ;  /* 0x000000000000791b */ /* 0x003fe20003800000 */
.L_x_2128:
[----:B------:R-:W-:-:S05]  /*b240*/  FADD.FTZ R34, R31, R34 ;  /* 0x000000221f227221 */ /* 0x000fca0000010000 */
[----:B------:R-:W-:Y:S02]  /*b250*/  MOV R52, R34 ;  /* 0x0000002200347202 */ /* 0x000fe40000000f00 */
[----:B------:R-:W-:-:S07]  /*b260*/  MOV R36, R49 ;  /* 0x0000003100247202 */ /* 0x000fce0000000f00 */
[----:B------:R-:W-:Y:S05]  /*b270*/  WARPSYNC.COLLECTIVE R51, `(.L_x_2129) ;  /* 0x0000000033087348 */ /* 0x000fea0003c00000 */
[----:B------:R0:W1:Y:S02]  /*b280*/  SHFL.BFLY P3, R49, R52, R53, R54 ;  /* 0x0c00003534317389 */ /* 0x0000640000060036 */
[----:B01----:R-:W-:Y:S01]  /*b290*/  ENDCOLLECTIVE ;  /* 0x000000000000791b */ /* 0x003fe20003800000 */
.L_x_2129:
[----:B------:R-:W-:Y:S01]  /*b2a0*/  FADD.FTZ R36, R33, R36 ;  /* 0x0000002421247221 */ /* 0x000fe20000010000 */
[----:B------:R-:W-:-:S04]  /*b2b0*/  HFMA2.MMA R53, -RZ, RZ, 0, 5.9604644775390625e-08 ;  /* 0x00000001ff357435 */ /* 0x000fc800000001ff */
[----:B------:R-:W-:Y:S02]  /*b2c0*/  MOV R52, R36 ;  /* 0x0000002400347202 */ /* 0x000fe40000000f00 */
[----:B------:R-:W-:-:S07]  /*b2d0*/  MOV R25, R49 ;  /* 0x0000003100197202 */ /* 0x000fce0000000f00 */
[----:B------:R-:W-:Y:S05]  /*b2e0*/  WARPSYNC.COLLECTIVE R51, `(.L_x_2130) ;  /* 0x0000000033087348 */ /* 0x000fea0003c00000 */
[----:B------:R0:W1:Y:S02]  /*b2f0*/  SHFL.BFLY P3, R49, R52, R53, R54 ;  /* 0x0c00003534317389 */ /* 0x0000640000060036 */
[----:B01----:R-:W-:Y:S01]  /*b300*/  ENDCOLLECTIVE ;  /* 0x000000000000791b */ /* 0x003fe20003800000 */
.L_x_2130:
[----:B------:R-:W-:-:S05]  /*b310*/  FADD.FTZ R25, R34, R25 ;  /* 0x0000001922197221 */ /* 0x000fca0000010000 */
[----:B------:R-:W-:Y:S02]  /*b320*/  MOV R52, R25 ;  /* 0x0000001900347202 */ /* 0x000fe40000000f00 */
[----:B------:R-:W-:-:S07]  /*b330*/  MOV R35, R49 ;  /* 0x0000003100237202 */ /* 0x000fce0000000f00 */
[----:B------:R-:W-:Y:S05]  /*b340*/  WARPSYNC.COLLECTIVE R51, `(.L_x_2131) ;  /* 0x0000000033087348 */ /* 0x000fea0003c00000 */
[----:B------:R0:W1:Y:S02]  /*b350*/  SHFL.BFLY P3, R49, R52, R53, R54 ;  /* 0x0c00003534317389 */ /* 0x0000640000060036 */
[----:B01----:R-:W-:Y:S01]  /*b360*/  ENDCOLLECTIVE ;  /* 0x000000000000791b */ /* 0x003fe20003800000 */
.L_x_2131:
[----:B------:R-:W-:Y:S01]  /*b370*/  FADD.FTZ R35, R36, R35 ;  /* 0x0000002324237221 */ /* 0x000fe20000010000 */
[----:B------:R-:W-:Y:S01]  /*b380*/  MOV R30, R49 ;  /* 0x00000031001e7202 */ /* 0x000fe20000000f00 */
[----:B------:R-:W-:Y:S06]  /*b390*/  BRA `(.L_x_2132) ;  /* 0xffffffe800c07947 */ /* 0x000fec000383ffff */
.L_x_2102:
        /* <DEDUP_REMOVED lines=8> */
.L_x_2134:
[----:B------:R-:W-:Y:S05]  /*b420*/  BSYNC B0 ;  /* 0x0000000000007941 */ /* 0x000fea0003800000 */
.L_x_2133:
        /* <DEDUP_REMOVED lines=11> */
.L_x_2135:
        /* <DEDUP_REMOVED lines=19> */
.L_x_2136:
        /* <DEDUP_REMOVED lines=8> */
.L_x_2137:
        /* <DEDUP_REMOVED lines=11> */
.L_x_2138:
[----:B------:R-:W-:-:S05]  /*b740*/  FADD.FTZ R27, R28, R27 ;  /* 0x0000001b1c1b7221 */ /* 0x000fca0000010000 */
[----:B------:R-:W-:Y:S02]  /*b750*/  MOV R52, R27 ;  /* 0x0000001b00347202 */ /* 0x000fe40000000f00 */
[----:B------:R-:W-:-:S07]  /*b760*/  MOV R29, R49 ;  /* 0x00000031001d7202 */ /* 0x000fce0000000f00 */
[----:B------:R-:W-:Y:S05]  /*b770*/  WARPSYNC.COLLECTIVE R51, `(.L_x_2139) ;  /* 0x0000000033087348 */ /* 0x000fea0003c00000 */
[----:B------:R0:W1:Y:S02]  /*b780*/  SHFL.BFLY P3, R49, R52, R53, R54 ;  /* 0x0c00003534317389 */ /* 0x0000640000060036 */
[----:B01----:R-:W-:Y:S01]  /*b790*/  ENDCOLLECTIVE ;  /* 0x000000000000791b */ /* 0x003fe20003800000 */
.L_x_2139:
        /* <DEDUP_REMOVED lines=8> */
.L_x_2140:
        /* <DEDUP_REMOVED lines=13> */
.L_x_2141:
        /* <DEDUP_REMOVED lines=8> */
.L_x_2142:
        /* <DEDUP_REMOVED lines=10> */
.L_x_2143:
[----:B------:R-:W-:Y:S01]  /*ba10*/  @!P0 F2FP.F16.F32.PACK_AB R30, RZ, R30 ;  /* 0x0000001eff1e823e */ /* 0x000fe200000000ff */
[----:B------:R-:W-:Y:S01]  /*ba20*/  FADD.FTZ R37, R37, R34 ;  /* 0x0000002225257221 */ /* 0x000fe20000010000 */
[----:B------:R-:W-:Y:S01]  /*ba30*/  @!P0 F2FP.F16.F32.PACK_AB R31, RZ, R31 ;  /* 0x0000001fff1f823e */ /* 0x000fe200000000ff */
        /* <DEDUP_REMOVED lines=9> */
.L_x_2144:
[----:B------:R-:W-:-:S05]  /*bad0*/  FADD.FTZ R36, R36, R35 ;  /* 0x0000002324247221 */ /* 0x000fca0000010000 */
[----:B------:R-:W-:Y:S02]  /*bae0*/  MOV R52, R36 ;  /* 0x0000002400347202 */ /* 0x000fe40000000f00 */
[----:B------:R-:W-:-:S07]  /*baf0*/  MOV R34, R49 ;  /* 0x0000003100227202 */ /* 0x000fce0000000f00 */
[----:B------:R-:W-:Y:S05]  /*bb00*/  WARPSYNC.COLLECTIVE R51, `(.L_x_2145) ;  /* 0x0000000033087348 */ /* 0x000fea0003c00000 */
[----:B------:R0:W1:Y:S02]  /*bb10*/  SHFL.BFLY P3, R49, R52, R53, R54 ;  /* 0x0c00003534317389 */ /* 0x0000640000060036 */
[----:B01----:R-:W-:Y:S01]  /*bb20*/  ENDCOLLECTIVE ;  /* 0x000000000000791b */ /* 0x003fe20003800000 */
.L_x_2145:
[----:B------:R-:W-:Y:S01]  /*bb30*/  FADD.FTZ R34, R37, R34 ;  /* 0x0000002225227221 */ /* 0x000fe20000010000 */
[----:B------:R-:W-:-:S04]  /*bb40*/  HFMA2.MMA R53, -RZ, RZ, 0, 1.1920928955078125e-07 ;  /* 0x00000002ff357435 */ /* 0x000fc800000001ff */
[----:B------:R-:W-:Y:S02]  /*bb50*/  MOV R52, R34 ;  /* 0x0000002200347202 */ /* 0x000fe40000000f00 */
[----:B------:R-:W-:-:S07]  /*bb60*/  MOV R35, R49 ;  /* 0x0000003100237202 */ /* 0x000fce0000000f00 */
[----:B------:R-:W-:Y:S05]  /*bb70*/  WARPSYNC.COLLECTIVE R51, `(.L_x_2146) ;  /* 0x0000000033087348 */ /* 0x000fea0003c00000 */
[----:B------:R0:W1:Y:S02]  /*bb80*/  SHFL.BFLY P3, R49, R52, R53, R54 ;  /* 0x0c00003534317389 */ /* 0x0000640000060036 */
[----:B01----:R-:W-:Y:S01]  /*bb90*/  ENDCOLLECTIVE ;  /* 0x000000000000791b */ /* 0x003fe20003800000 */
.L_x_2146:
[----:B------:R-:W-:-:S05]  /*bba0*/  FADD.FTZ R35, R36, R35 ;  /* 0x0000002324237221 */ /* 0x000fca0000010000 */
[----:B------:R-:W-:Y:S02]  /*bbb0*/  MOV R52, R35 ;  /* 0x0000002300347202 */ /* 0x000fe40000000f00 */
[----:B------:R-:W-:-:S07]  /*bbc0*/  MOV R37, R49 ;  /* 0x0000003100257202 */ /* 0x000fce0000000f00 */
[----:B------:R-:W-:Y:S05]  /*bbd0*/  WARPSYNC.COLLECTIVE R51, `(.L_x_2147) ;  /* 0x0000000033087348 */ /* 0x000fea0003c00000 */
[----:B------:R0:W1:Y:S02]  /*bbe0*/  SHFL.BFLY P3, R49, R52, R53, R54 ;  /* 0x0c00003534317389 */ /* 0x0000640000060036 */
[----:B01----:R-:W-:Y:S01]  /*bbf0*/  ENDCOLLECTIVE ;  /* 0x000000000000791b */ /* 0x003fe20003800000 */
.L_x_2147:
[----:B------:R-:W-:Y:S01]  /*bc00*/  FADD.FTZ R37, R34, R37 ;  /* 0x0000002522257221 */ /* 0x000fe20000010000 */
[----:B------:R-:W-:-:S04]  /*bc10*/  HFMA2.MMA R53, -RZ, RZ, 0, 5.9604644775390625e-08 ;  /* 0x00000001ff357435 */ /* 0x000fc800000001ff */
[----:B------:R-:W-:Y:S02]  /*bc20*/  MOV R52, R37 ;  /* 0x0000002500347202 */ /* 0x000fe40000000f00 */
[----:B------:R-:W-:-:S07]  /*bc30*/  MOV R36, R49 ;  /* 0x0000003100247202 */ /* 0x000fce0000000f00 */
[----:B------:R-:W-:Y:S05]  /*bc40*/  WARPSYNC.COLLECTIVE R51, `(.L_x_2148) ;  /* 0x0000000033087348 */ /* 0x000fea0003c00000 */
[----:B------:R0:W1:Y:S02]  /*bc50*/  SHFL.BFLY P3, R49, R52, R53, R54 ;  /* 0x0c00003534317389 */ /* 0x0000640000060036 */
[----:B01----:R-:W-:Y:S01]  /*bc60*/  ENDCOLLECTIVE ;  /* 0x000000000000791b */ /* 0x003fe20003800000 */
.L_x_2148:
[----:B------:R-:W-:-:S05]  /*bc70*/  FADD.FTZ R36, R35, R36 ;  /* 0x0000002423247221 */ /* 0x000fca0000010000 */
[----:B------:R-:W-:Y:S02]  /*bc80*/  MOV R52, R36 ;  /* 0x0000002400347202 */ /* 0x000fe40000000f00 */
[----:B------:R-:W-:-:S07]  /*bc90*/  MOV R34, R49 ;  /* 0x0000003100227202 */ /* 0x000fce0000000f00 */
[----:B------:R-:W-:Y:S05]  /*bca0*/  WARPSYNC.COLLECTIVE R51, `(.L_x_2149) ;  /* 0x0000000033087348 */ /* 0x000fea0003c00000 */
[----:B------:R0:W1:Y:S02]  /*bcb0*/  SHFL.BFLY P3, R49, R52, R53, R54 ;  /* 0x0c00003534317389 */ /* 0x0000640000060036 */
[----:B01----:R-:W-:Y:S01]  /*bcc0*/  ENDCOLLECTIVE ;  /* 0x000000000000791b */ /* 0x003fe20003800000 */
.L_x_2149:
[----:B------:R-:W-:-:S05]  /*bcd0*/  FADD.FTZ R25, R37, R34 ;  /* 0x0000002225197221 */ /* 0x000fca0000010000 */
[----:B------:R-:W-:Y:S01]  /*bce0*/  @!P0 F2FP.F16.F32.PACK_AB R25, RZ, R25 ;  /* 0x00000019ff19823e */ /* 0x000fe200000000ff */
[----:B------:R-:W-:Y:S01]  /*bcf0*/  HFMA2.MMA R53, -RZ, RZ, 0, 4.76837158203125e-07 ;  /* 0x00000008ff357435 */ /* 0x000fe200000001ff */
[----:B------:R-:W-:Y:S02]  /*bd00*/  MOV R52, R41 ;  /* 0x0000002900347202 */ /* 0x000fe40000000f00 */
[----:B------:R-:W-:-:S08]  /*bd10*/  MOV R35, R49 ;  /* 0x0000003100237202 */ /* 0x000fd00000000f00 */
[----:B------:R-:W-:Y:S05]  /*bd20*/  WARPSYNC.COLLECTIVE R51, `(.L_x_2150) ;  /* 0x0000000033087348 */ /* 0x000fea0003c00000 */
[----:B------:R0:W1:Y:S02]  /*bd30*/  SHFL.BFLY P3, R49, R52, R53, R54 ;  /* 0x0c00003534317389 */ /* 0x0000640000060036 */
[----:B01----:R-:W-:Y:S01]  /*bd40*/  ENDCOLLECTIVE ;  /* 0x000000000000791b */ /* 0x003fe20003800000 */
.L_x_2150:
[--C-:B------:R-:W-:Y:S01]  /*bd50*/  FADD.FTZ R30, R36, R35.reuse ;  /* 0x00000023241e7221 */ /* 0x100fe20000010000 */
[----:B------:R-:W-:-:S04]  /*bd60*/  PRMT R35, R25, 0x7610, R35 ;  /* 0x0000761019237816 */ /* 0x000fc80000000023 */
[----:B------:R-:W-:Y:S02]  /*bd70*/  @!P0 F2FP.F16.F32.PACK_AB R30, RZ, R30 ;  /* 0x0000001eff1e823e */ /* 0x000fe400000000ff */
[----:B------:R-:W-:Y:S02]  /*bd80*/  MOV R52, R42 ;  /* 0x0000002a00347202 */ /* 0x000fe40000000f00 */
[----:B------:R-:W-:-:S07]  /*bd90*/  MOV R44, R49 ;  /* 0x00000031002c7202 */ /* 0x000fce0000000f00 */
[----:B------:R-:W-:Y:S05]  /*bda0*/  WARPSYNC.COLLECTIVE R51, `(.L_x_2151) ;  /* 0x0000000033087348 */ /* 0x000fea0003c00000 */
[----:B------:R0:W1:Y:S02]  /*bdb0*/  SHFL.BFLY P3, R49, R52, R53, R54 ;  /* 0x0c00003534317389 */ /* 0x0000640000060036 */
[----:B01----:R-:W-:Y:S01]  /*bdc0*/  ENDCOLLECTIVE ;  /* 0x000000000000791b */ /* 0x003fe20003800000 */
.L_x_2151:
[----:B------:R-:W-:Y:S01]  /*bdd0*/  FADD.FTZ R44, R44, R41 ;  /* 0x000000292c2c7221 */ /* 0x000fe20000010000 */
[----:B------:R-:W-:-:S04]  /*bde0*/  HFMA2.MMA R53, -RZ, RZ, 0, 2.384185791015625e-07 ;  /* 0x00000004ff357435 */ /* 0x000fc800000001ff */
[----:B------:R-:W-:Y:S02]  /*bdf0*/  MOV R52, R44 ;  /* 0x0000002c00347202 */ /* 0x000fe40000000f00 */
[----:B------:R-:W-:-:S07]  /*be00*/  MOV R43, R49 ;  /* 0x00000031002b7202 */ /* 0x000fce0000000f00 */
[----:B------:R-:W-:Y:S05]  /*be10*/  WARPSYNC.COLLECTIVE R51, `(.L_x_2152) ;  /* 0x0000000033087348 */ /* 0x000fea0003c00000 */
[----:B------:R0:W1:Y:S02]  /*be20*/  SHFL.BFLY P3, R49, R52, R53, R54 ;  /* 0x0c00003534317389 */ /* 0x0000640000060036 */
[----:B01----:R-:W-:Y:S01]  /*be30*/  ENDCOLLECTIVE ;  /* 0x000000000000791b */ /* 0x003fe20003800000 */
.L_x_2152:
[----:B------:R-:W-:-:S05]  /*be40*/  FADD.FTZ R43, R43, R42 ;  /* 0x0000002a2b2b7221 */ /* 0x000fca0000010000 */
[----:B------:R-:W-:Y:S02]  /*be50*/  MOV R52, R43 ;  /* 0x0000002b00347202 */ /* 0x000fe40000000f00 */
[----:B------:R-:W-:-:S07]  /*be60*/  MOV R41, R49 ;  /* 0x0000003100297202 */ /* 0x000fce0000000f00 */
[----:B------:R-:W-:Y:S05]  /*be70*/  WARPSYNC.COLLECTIVE R51, `(.L_x_2153) ;  /* 0x0000000033087348 */ /* 0x000fea0003c00000 */
[----:B------:R0:W1:Y:S02]  /*be80*/  SHFL.BFLY P3, R49, R52, R53, R54 ;  /* 0x0c00003534317389 */ /* 0x0000640000060036 */
[----:B01----:R-:W-:Y:S01]  /*be90*/  ENDCOLLECTIVE ;  /* 0x000000000000791b */ /* 0x003fe20003800000 */
.L_x_2153:
[----:B------:R-:W-:Y:S01]  /*bea0*/  FADD.FTZ R41, R44, R41 ;  /* 0x000000292c297221 */ /* 0x000fe20000010000 */
[----:B------:R-:W-:-:S04]  /*beb0*/  HFMA2.MMA R53, -RZ, RZ, 0, 1.1920928955078125e-07 ;  /* 0x00000002ff357435 */ /* 0x000fc800000001ff */
[----:B------:R-:W-:Y:S02]  /*bec0*/  MOV R52, R41 ;  /* 0x0000002900347202 */ /* 0x000fe40000000f00 */
[----:B------:R-:W-:-:S07]  /*bed0*/  MOV R42, R49 ;  /* 0x00000031002a7202 */ /* 0x000fce0000000f00 */
[----:B------:R-:W-:Y:S05]  /*bee0*/  WARPSYNC.COLLECTIVE R51, `(.L_x_2154) ;  /* 0x0000000033087348 */ /* 0x000fea0003c00000 */
[----:B------:R0:W1:Y:S02]  /*bef0*/  SHFL.BFLY P3, R49, R52, R53, R54 ;  /* 0x0c00003534317389 */ /* 0x0000640000060036 */
[----:B01----:R-:W-:Y:S01]  /*bf00*/  ENDCOLLECTIVE ;  /* 0x000000000000791b */ /* 0x003fe20003800000 */
.L_x_2154:
[----:B------:R-:W-:-:S05]  /*bf10*/  FADD.FTZ R42, R43, R42 ;  /* 0x0000002a2b2a7221 */ /* 0x000fca0000010000 */
[----:B------:R-:W-:Y:S02]  /*bf20*/  MOV R52, R42 ;  /* 0x0000002a00347202 */ /* 0x000fe40000000f00 */
[----:B------:R-:W-:-:S07]  /*bf30*/  MOV R44, R49 ;  /* 0x00000031002c7202 */ /* 0x000fce0000000f00 */
[----:B------:R-:W-:Y:S05]  /*bf40*/  WARPSYNC.COLLECTIVE R51, `(.L_x_2155) ;  /* 0x0000000033087348 */ /* 0x000fea0003c00000 */
[----:B------:R0:W1:Y:S02]  /*bf50*/  SHFL.BFLY P3, R49, R52, R53, R54 ;  /* 0x0c00003534317389 */ /* 0x0000640000060036 */
[----:B01----:R-:W-:Y:S01]  /*bf60*/  ENDCOLLECTIVE ;  /* 0x000000000000791b */ /* 0x003fe20003800000 */
.L_x_2155:
[----:B------:R-:W-:Y:S01]  /*bf70*/  FADD.FTZ R44, R41, R44 ;  /* 0x0000002c292c7221 */ /* 0x000fe20000010000 */
[----:B------:R-:W-:-:S04]  /*bf80*/  HFMA2.MMA R53, -RZ, RZ, 0, 5.9604644775390625e-08 ;  /* 0x00000001ff357435 */ /* 0x000fc800000001ff */
[----:B------:R-:W-:Y:S02]  /*bf90*/  MOV R52, R44 ;  /* 0x0000002c00347202 */ /* 0x000fe40000000f00 */
[----:B------:R-:W-:-:S07]  /*bfa0*/  MOV R43, R49 ;  /* 0x00000031002b7202 */ /* 0x000fce0000000f00 */
[----:B------:R-:W-:Y:S05]  /*bfb0*/  WARPSYNC.COLLECTIVE R51, `(.L_x_2156) ;  /* 0x0000000033087348 */ /* 0x000fea0003c00000 */
[----:B------:R0:W1:Y:S02]  /*bfc0*/  SHFL.BFLY P3, R49, R52, R53, R54 ;  /* 0x0c00003534317389 */ /* 0x0000640000060036 */
[----:B01----:R-:W-:Y:S01]  /*bfd0*/  ENDCOLLECTIVE ;  /* 0x000000000000791b */ /* 0x003fe20003800000 */
.L_x_2156:
[----:B------:R-:W-:-:S05]  /*bfe0*/  FADD.FTZ R42, R42, R43 ;  /* 0x0000002b2a2a7221 */ /* 0x000fca0000010000 */
[----:B------:R-:W-:Y:S02]  /*bff0*/  MOV R52, R42 ;  /* 0x0000002a00347202 */ /* 0x000fe40000000f00 */
[----:B------:R-:W-:-:S07]  /*c000*/  MOV R41, R49 ;  /* 0x0000003100297202 */ /* 0x000fce0000000f00 */
[----:B------:R-:W-:Y:S05]  /*c010*/  WARPSYNC.COLLECTIVE R51, `(.L_x_2157) ;  /* 0x0000000033087348 */ /* 0x000fea0003c00000 */
[----:B------:R0:W1:Y:S02]  /*c020*/  SHFL.BFLY P3, R49, R52, R53, R54 ;  /* 0x0c00003534317389 */ /* 0x0000640000060036 */
[----:B01----:R-:W-:Y:S01]  /*c030*/  ENDCOLLECTIVE ;  /* 0x000000000000791b */ /* 0x003fe20003800000 */
.L_x_2157:
[----:B------:R-:W-:Y:S01]  /*c040*/  HFMA2.MMA R53, -RZ, RZ, 0, 4.76837158203125e-07 ;  /* 0x00000008ff357435 */ /* 0x000fe200000001ff */
[----:B------:R-:W-:Y:S02]  /*c050*/  MOV R52, R45 ;  /* 0x0000002d00347202 */ /* 0x000fe40000000f00 */
[----:B------:R-:W-:-:S08]  /*c060*/  MOV R43, R49 ;  /* 0x00000031002b7202 */ /* 0x000fd00000000f00 */
[----:B------:R-:W-:Y:S05]  /*c070*/  WARPSYNC.COLLECTIVE R51, `(.L_x_2158) ;  /* 0x0000000033087348 */ /* 0x000fea0003c00000 */
[----:B------:R0:W1:Y:S02]  /*c080*/  SHFL.BFLY P3, R49, R52, R53, R54 ;  /* 0x0c00003534317389 */ /* 0x0000640000060036 */
[----:B01----:R-:W-:Y:S01]  /*c090*/  ENDCOLLECTIVE ;  /* 0x000000000000791b */ /* 0x003fe20003800000 */
.L_x_2158:
[----:B------:R-:W-:-:S05]  /*c0a0*/  FADD.FTZ R32, R42, R43 ;  /* 0x0000002b2a207221 */ /* 0x000fca0000010000 */
[----:B------:R-:W-:Y:S02]  /*c0b0*/  @!P0 F2FP.F16.F32.PACK_AB R32, RZ, R32 ;  /* 0x00000020ff20823e */ /* 0x000fe400000000ff */
[----:B------:R-:W-:Y:S02]  /*c0c0*/  MOV R52, R46 ;  /* 0x0000002e00347202 */ /* 0x000fe40000000f00 */
[----:B------:R-:W-:-:S07]  /*c0d0*/  MOV R50, R49 ;  /* 0x0000003100327202 */ /* 0x000fce0000000f00 */
[----:B------:R-:W-:Y:S05]  /*c0e0*/  WARPSYNC.COLLECTIVE R51, `(.L_x_2159) ;  /* 0x0000000033087348 */ /* 0x000fea0003c00000 */
[----:B------:R0:W1:Y:S02]  /*c0f0*/  SHFL.BFLY P3, R49, R52, R53, R54 ;  /* 0x0c00003534317389 */ /* 0x0000640000060036 */
[----:B01----:R-:W-:Y:S01]  /*c100*/  ENDCOLLECTIVE ;  /* 0x000000000000791b */ /* 0x003fe20003800000 */
.L_x_2159:
[----:B------:R-:W-:Y:S01]  /*c110*/  FADD.FTZ R50, R50, R45 ;  /* 0x0000002d32327221 */ /* 0x000fe20000010000 */
[----:B------:R-:W-:-:S04]  /*c120*/  HFMA2.MMA R53, -RZ, RZ, 0, 2.384185791015625e-07 ;  /* 0x00000004ff357435 */ /* 0x000fc800000001ff */
[----:B------:R-:W-:Y:S02]  /*c130*/  MOV R52, R50 ;  /* 0x0000003200347202 */ /* 0x000fe40000000f00 */
[----:B------:R-:W-:-:S07]  /*c140*/  MOV R47, R49 ;  /* 0x00000031002f7202 */ /* 0x000fce0000000f00 */
[----:B------:R-:W-:Y:S05]  /*c150*/  WARPSYNC.COLLECTIVE R51, `(.L_x_2160) ;  /* 0x0000000033087348 */ /* 0x000fea0003c00000 */
[----:B------:R0:W1:Y:S02]  /*c160*/  SHFL.BFLY P3, R49, R52, R53, R54 ;  /* 0x0c00003534317389 */ /* 0x0000640000060036 */
[----:B01----:R-:W-:Y:S01]  /*c170*/  ENDCOLLECTIVE ;  /* 0x000000000000791b */ /* 0x003fe20003800000 */
.L_x_2160:
[----:B------:R-:W-:-:S05]  /*c180*/  FADD.FTZ R47, R47, R46 ;  /* 0x0000002e2f2f7221 */ /* 0x000fca0000010000 */
[----:B------:R-:W-:Y:S02]  /*c190*/  MOV R52, R47 ;  /* 0x0000002f00347202 */ /* 0x000fe40000000f00 */
[----:B------:R-:W-:-:S07]  /*c1a0*/  MOV R45, R49 ;  /* 0x00000031002d7202 */ /* 0x000fce0000000f00 */
[----:B------:R-:W-:Y:S05]  /*c1b0*/  WARPSYNC.COLLECTIVE R51, `(.L_x_2161) ;  /* 0x0000000033087348 */ /* 0x000fea0003c00000 */
[----:B------:R0:W1:Y:S02]  /*c1c0*/  SHFL.BFLY P3, R49, R52, R53, R54 ;  /* 0x0c00003534317389 */ /* 0x0000640000060036 */
[----:B01----:R-:W-:Y:S01]  /*c1d0*/  ENDCOLLECTIVE ;  /* 0x000000000000791b */ /* 0x003fe20003800000 */
.L_x_2161:
[----:B------:R-:W-:Y:S01]  /*c1e0*/  FADD.FTZ R45, R50, R45 ;  /* 0x0000002d322d7221 */ /* 0x000fe20000010000 */
[----:B------:R-:W-:-:S04]  /*c1f0*/  HFMA2.MMA R53, -RZ, RZ, 0, 1.1920928955078125e-07 ;  /* 0x00000002ff357435 */ /* 0x000fc800000001ff */
[----:B------:R-:W-:Y:S02]  /*c200*/  MOV R52, R45 ;  /* 0x0000002d00347202 */ /* 0x000fe40000000f00 */
[----:B------:R-:W-:-:S07]  /*c210*/  MOV R46, R49 ;  /* 0x00000031002e7202 */ /* 0x000fce0000000f00 */
[----:B------:R-:W-:Y:S05]  /*c220*/  WARPSYNC.COLLECTIVE R51, `(.L_x_2162) ;  /* 0x0000000033087348 */ /* 0x000fea0003c00000 */
[----:B------:R0:W1:Y:S02]  /*c230*/  SHFL.BFLY P3, R49, R52, R53, R54 ;  /* 0x0c00003534317389 */ /* 0x0000640000060036 */
[----:B01----:R-:W-:Y:S01]  /*c240*/  ENDCOLLECTIVE ;  /* 0x000000000000791b */ /* 0x003fe20003800000 */
.L_x_2162:
[----:B------:R-:W-:-:S05]  /*c250*/  FADD.FTZ R46, R47, R46 ;  /* 0x0000002e2f2e7221 */ /* 0x000fca0000010000 */
[----:B------:R-:W-:Y:S02]  /*c260*/  MOV R52, R46 ;  /* 0x0000002e00347202 */ /* 0x000fe40000000f00 */
[----:B------:R-:W-:-:S07]  /*c270*/  MOV R48, R49 ;  /* 0x0000003100307202 */ /* 0x000fce0000000f00 */
[----:B------:R-:W-:Y:S05]  /*c280*/  WARPSYNC.COLLECTIVE R51, `(.L_x_2163) ;  /* 0x0000000033087348 */ /* 0x000fea0003c00000 */
[----:B------:R0:W1:Y:S02]  /*c290*/  SHFL.BFLY P3, R49, R52, R53, R54 ;  /* 0x0c00003534317389 */ /* 0x0000640000060036 */
[----:B01----:R-:W-:Y:S01]  /*c2a0*/  ENDCOLLECTIVE ;  /* 0x000000000000791b */ /* 0x003fe20003800000 */
.L_x_2163:
        /* <DEDUP_REMOVED lines=8> */
[----:B------:R-:W-:-:S07]  /*c330*/  @!P0 F2FP.F16.F32.PACK_AB R31, RZ, R31 ;  /* 0x0000001fff1f823e */ /* 0x000fce00000000ff */
[----:B0-----:R-:W-:Y:S05]  /*c340*/  WARPSYNC.COLLECTIVE R51, `(.L_x_2164) ;  /* 0x0000000033087348 */ /* 0x001fea0003c00000 */
[----:B0-----:R0:W1:Y:S02]  /*c350*/  SHFL.BFLY P3, R49, R52, R53, R54 ;  /* 0x0c00003534317389 */ /* 0x0010640000060036 */
[----:B01----:R-:W-:Y:S01]  /*c360*/  ENDCOLLECTIVE ;  /* 0x000000000000791b */ /* 0x003fe20003800000 */
.L_x_2164:
        /* <DEDUP_REMOVED lines=9> */
.L_x_2165:
[----:B------:R-:W-:Y:S01]  /*c400*/  FADD.FTZ R34, R45, R34 ;  /* 0x000000222d227221 */ /* 0x000fe20000010000 */
[----:B------:R-:W-:Y:S01]  /*c410*/  MOV R25, R49 ;  /* 0x0000003100197202 */ /* 0x000fe20000000f00 */
[----:B------:R-:W-:Y:S06]  /*c420*/  BRA `(.L_x_2166) ;  /* 0xffffffe400007947 */ /* 0x000fec000383ffff */
.L_x_2167:
        /* <DEDUP_REMOVED lines=13> */
.L_x_2251:


//--------------------- .text._ZN13group_norm_v214gn_cuda_kernelI6__halfLi320ELi1ELi32ELi20ELi256ELb0ELi256ELi20ELi20ELi4ELb0ELi116ELb0ELb0ENS_16CompileConditionILi900EEEEEvPT_PKS4_S7_S7_flPfS8_Pj --------------------------
	.section	.text._ZN13group_norm_v214gn_cuda_kernelI6__halfLi320ELi1ELi32ELi20ELi256ELb0ELi256ELi20ELi20ELi4ELb0ELi116ELb0ELb0ENS_16CompileConditionILi900EEEEEvPT_PKS4_S7_S7_flPfS8_Pj,"ax",@progbits
	.align	128
        .global         _ZN13group_norm_v214gn_cuda_kernelI6__halfLi320ELi1ELi32ELi20ELi256ELb0ELi256ELi20ELi20ELi4ELb0ELi116ELb0ELb0ENS_16CompileConditionILi900EEEEEvPT_PKS4_S7_S7_flPfS8_Pj
        .type           _ZN13group_norm_v214gn_cuda_kernelI6__halfLi320ELi1ELi32ELi20ELi256ELb0ELi256ELi20ELi20ELi4ELb0ELi116ELb0ELb0ENS_16CompileConditionILi900EEEEEvPT_PKS4_S7_S7_flPfS8_Pj,@function
        .size           _ZN13group_norm_v214gn_cuda_kernelI6__halfLi320ELi1ELi32ELi20ELi256ELb0ELi256ELi20ELi20ELi4ELb0ELi116ELb0ELb0ENS_16CompileConditionILi900EEEEEvPT_PKS4_S7_S7_flPfS8_Pj,(.L_x_2252 - _ZN13group_norm_v214gn_cuda_kernelI6__halfLi320ELi1ELi32ELi20ELi256ELb0ELi256ELi20ELi20ELi4ELb0ELi116ELb0ELb0ENS_16CompileConditionILi900EEEEEvPT_PKS4_S7_S7_flPfS8_Pj)
        .other          _ZN13group_norm_v214gn_cuda_kernelI6__halfLi320ELi1ELi32ELi20ELi256ELb0ELi256ELi20ELi20ELi4ELb0ELi116ELb0ELb0ENS_16CompileConditionILi900EEEEEvPT_PKS4_S7_S7_flPfS8_Pj,@"STO_CUDA_ENTRY STV_DEFAULT"
_ZN13group_norm_v214gn_cuda_kernelI6__halfLi320ELi1ELi32ELi20ELi256ELb0ELi256ELi20ELi20ELi4ELb0ELi116ELb0ELb0ENS_16CompileConditionILi900EEEEEvPT_PKS4_S7_S7_flPfS8_Pj:
.text._ZN13group_norm_v214gn_cuda_kernelI6__halfLi320ELi1ELi32ELi20ELi256ELb0ELi256ELi20ELi20ELi4ELb0ELi116ELb0ELb0ENS_16CompileConditionILi900EEEEEvPT_PKS4_S7_S7_flPfS8_Pj:
        /* <DEDUP_REMOVED lines=37> */
[--C-:B--2---:R-:W-:Y:S02]  /*0250*/  HADD2.F32 R3, -RZ, R12.reuse.H0_H0 ;  /* 0x2000000cff037230 */ /* 0x104fe40000004100 */
[----:B0-----:R-:W-:Y:S02]  /*0260*/  HADD2.F32 R11, -RZ, R12.H1_H1 ;  /* 0x3000000cff0b7230 */ /* 0x001fe40000004100 */
[--C-:B------:R-:W-:Y:S02]  /*0270*/  HADD2.F32 R19, -RZ, R13.reuse.H0_H0 ;  /* 0x2000000dff137230 */ /* 0x100fe40000004100 */
[----:B------:R-:W-:Y:S01]  /*0280*/  FADD.FTZ R10, RZ, R3 ;  /* 0x00000003ff0a7221 */ /* 0x000fe20000010000 */
[----:B------:R-:W-:Y:S01]  /*0290*/  FFMA.FTZ R12, R3, R3, RZ ;  /* 0x00000003030c7223 */ /* 0x000fe200000100ff */
[----:B------:R-:W-:Y:S02]  /*02a0*/  HADD2.F32 R7, -RZ, R13.H1_H1 ;  /* 0x3000000dff077230 */ /* 0x000fe40000004100 */
[----:B------:R-:W-:Y:S01]  /*02b0*/  FADD.FTZ R10, R10, R11 ;  /* 0x0000000b0a0a7221 */ /* 0x000fe20000010000 */
[----:B------:R-:W-:Y:S01]  /*02c0*/  FFMA.FTZ R12, R11, R11, R12 ;  /* 0x0000000b0b0c7223 */ /* 0x000fe2000001000c */
[----:B---3--:R-:W-:-:S02]  /*02d0*/  HADD2.F32 R5, -RZ, R16.H0_H0 ;  /* 0x20000010ff057230 */ /* 0x008fc40000004100 */
[----:B------:R-:W-:Y:S01]  /*02e0*/  FADD.FTZ R10, R10, R19 ;  /* 0x000000130a0a7221 */ /* 0x000fe20000010000 */
[----:B------:R-:W-:Y:S01]  /*02f0*/  FFMA.FTZ R12, R19, R19, R12 ;  /* 0x00000013130c7223 */ /* 0x000fe2000001000c */
[----:B------:R-:W-:Y:S02]  /*0300*/  HADD2.F32 R9, -RZ, R16.H1_H1 ;  /* 0x30000010ff097230 */ /* 0x000fe40000004100 */
[----:B------:R-:W-:Y:S01]  /*0310*/  FADD.FTZ R10, R10, R7 ;  /* 0x000000070a0a7221 */ /* 0x000fe20000010000 */
[----:B------:R-:W-:Y:S01]  /*0320*/  FFMA.FTZ R12, R7, R7, R12 ;  /* 0x00000007070c7223 */ /* 0x000fe2000001000c */
[--C-:B------:R-:W-:Y:S02]  /*0330*/  HADD2.F32 R15, -RZ, R17.reuse.H0_H0 ;  /* 0x20000011ff0f7230 */ /* 0x100fe40000004100 */
[----:B------:R-:W-:Y:S01]  /*0340*/  FADD.FTZ R10, R10, R5 ;  /* 0x000000050a0a7221 */ /* 0x000fe20000010000 */
[----:B------:R-:W-:Y:S01]  /*0350*/  FFMA.FTZ R12, R5, R5, R12 ;  /* 0x00000005050c7223 */ /* 0x000fe2000001000c */
[----:B------:R-:W-:-:S02]  /*0360*/  HADD2.F32 R17, -RZ, R17.H1_H1 ;  /* 0x30000011ff117230 */ /* 0x000fc40000004100 */
[----:B------:R-:W-:Y:S01]  /*0370*/  FADD.FTZ R10, R10, R9 ;  /* 0x000000090a0a7221 */ /* 0x000fe20000010000 */
[----:B------:R-:W-:Y:S01]  /*0380*/  FFMA.FTZ R12, R9, R9, R12 ;  /* 0x00000009090c7223 */ /* 0x000fe2000001000c */
[--C-:B----4-:R-:W-:Y:S02]  /*0390*/  HADD2.F32 R13, -RZ, R24.reuse.H0_H0 ;  /* 0x20000018ff0d7230 */ /* 0x110fe40000004100 */
[----:B------:R-:W-:Y:S01]  /*03a0*/  FADD.FTZ R10, R10, R15 ;  /* 0x0000000f0a0a7221 */ /* 0x000fe20000010000 */
[----:B------:R-:W-:Y:S01]  /*03b0*/  FFMA.FTZ R12, R15, R15, R12 ;  /* 0x0000000f0f0c7223 */ /* 0x000fe2000001000c */
[----:B------:R-:W-:Y:S02]  /*03c0*/  HADD2.F32 R31, -RZ, R24.H1_H1 ;  /* 0x30000018ff1f7230 */ /* 0x000fe40000004100 */
[----:B------:R-:W-:Y:S01]  /*03d0*/  FADD.FTZ R10, R10, R17 ;  /* 0x000000110a0a7221 */ /* 0x000fe20000010000 */
[----:B------:R-:W-:Y:S01]  /*03e0*/  FFMA.FTZ R12, R17, R17, R12 ;  /* 0x00000011110c7223 */ /* 0x000fe2000001000c */
[----:B------:R-:W-:-:S02]  /*03f0*/  HADD2.F32 R29, -RZ, R25.H0_H0 ;  /* 0x20000019ff1d7230 */ /* 0x000fc40000004100 */
[----:B------:R-:W-:Y:S01]  /*0400*/  FADD.FTZ R10, R10, R13 ;  /* 0x0000000d0a0a7221 */ /* 0x000fe20000010000 */
[----:B------:R-:W-:Y:S01]  /*0410*/  FFMA.FTZ R12, R13, R13, R12 ;  /* 0x0000000d0d0c7223 */ /* 0x000fe2000001000c */
[----:B------:R-:W-:Y:S02]  /*0420*/  HADD2.F32 R35, -RZ, R25.H1_H1 ;  /* 0x30000019ff237230 */ /* 0x000fe40000004100 */
[----:B------:R-:W-:Y:S01]  /*0430*/  FADD.FTZ R10, R10, R31 ;  /* 0x0000001f0a0a7221 */ /* 0x000fe20000010000 */
[----:B------:R-:W-:Y:S01]  /*0440*/  FFMA.FTZ R12, R31, R31, R12 ;  /* 0x0000001f1f0c7223 */ /* 0x000fe2000001000c */
[----:B------:R-:W-:Y:S02]  /*0450*/  HADD2.F32 R33, -RZ, R26.H0_H0 ;  /* 0x2000001aff217230 */ /* 0x000fe40000004100 */
[----:B------:R-:W-:Y:S01]  /*0460*/  FADD.FTZ R10, R10, R29 ;  /* 0x0000001d0a0a7221 */ /* 0x000fe20000010000 */
[----:B------:R-:W-:Y:S01]  /*0470*/  FFMA.FTZ R12, R29, R29, R12 ;  /* 0x0000001d1d0c7223 */ /* 0x000fe2000001000c */
[----:B------:R-:W-:-:S02]  /*0480*/  HADD2.F32 R37, -RZ, R27.H0_H0 ;  /* 0x2000001bff257230 */ /* 0x000fc40000004100 */
[----:B------:R-:W-:Y:S01]  /*0490*/  FADD.FTZ R16, R10, R35 ;  /* 0x000000230a107221 */ /* 0x000fe20000010000 */
[----:B------:R-:W-:Y:S01]  /*04a0*/  FFMA.FTZ R12, R35, R35, R12 ;  /* 0x00000023230c7223 */ /* 0x000fe2000001000c */
[----:B------:R-:W-:Y:S02]  /*04b0*/  HADD2.F32 R10, -RZ, R26.H1_H1 ;  /* 0x3000001aff0a7230 */ /* 0x000fe40000004100 */
[----:B------:R-:W-:Y:S01]  /*04c0*/  FADD.FTZ R25, R16, R33 ;  /* 0x0000002110197221 */ /* 0x000fe20000010000 */
[----:B------:R-:W-:-:S03]  /*04d0*/  FFMA.FTZ R12, R33, R33, R12 ;  /* 0x00000021210c7223 */ /* 0x000fc6000001000c */
[----:B------:R-:W-:Y:S01]  /*04e0*/  FADD.FTZ R16, R25, R10 ;  /* 0x0000000a19107221 */ /* 0x000fe20000010000 */
[----:B------:R-:W-:Y:S01]  /*04f0*/  FFMA.FTZ R18, R10, R10, R12 ;  /* 0x0000000a0a127223 */ /* 0x000fe2000001000c */
[----:B------:R-:W-:Y:S02]  /*0500*/  HADD2.F32 R12, -RZ, R27.H1_H1 ;  /* 0x3000001bff0c7230 */ /* 0x000fe40000004100 */
        /* <DEDUP_REMOVED lines=57> */
.L_x_2180:
        /* <DEDUP_REMOVED lines=10> */
.L_x_2168:
        /* <DEDUP_REMOVED lines=17> */
.L_x_2171:
[----:B------:R-:W-:Y:S05]  /*0a50*/  BSYNC B0 ;  /* 0x0000000000007941 */ /* 0x000fea0003800000 */
.L_x_2170:
[----:B------:R-:W2:Y:S01]  /*0a60*/  S2UR UR5, SR_CgaCtaId ;  /* 0x00000000000579c3 */ /* 0x000ea20000008800 */
[----:B------:R-:W-:Y:S01]  /*0a70*/  IADD3 R6, RZ, -R6, RZ ;  /* 0x80000006ff067210 */ /* 0x000fe20007ffe0ff */
[----:B------:R-:W-:Y:S01]  /*0a80*/  UMOV UR4, 0x400 ;  /* 0x0000040000047882 */ /* 0x000fe20000000000 */
[----:B01----:R-:W-:Y:S01]  /*0a90*/  IMAD.WIDE.U32 R24, R4, -0x33333333, RZ ;  /* 0xcccccccd04187825 */ /* 0x003fe200078e00ff */
[----:B------:R-:W-:Y:S01]  /*0aa0*/  UIADD3 UR4, UR4, 0x50, URZ ;  /* 0x0000005004047890 */ /* 0x000fe2000fffe03f */
[----:B------:R-:W-:-:S04]  /*0ab0*/  MOV R24, R6 ;  /* 0x0000000600187202 */ /* 0x000fc80000000f00 */
[----:B------:R-:W-:Y:S01]  /*0ac0*/  LEA.HI R24, R25, R24, RZ, 0x1c ;  /* 0x0000001819187211 */ /* 0x000fe200078fe0ff */
        /* <DEDUP_REMOVED lines=22> */
[----:B-----5:R-:W-:Y:S01]  /*0c30*/  HADD2.F32 R10, -RZ, R20.H0_H0 ;  /* 0x20000014ff0a7230 */ /* 0x020fe20000004100 */
[----:B------:R-:W-:Y:S01]  /*0c40*/  ULDC.64 UR4, c[0x0][0x210] ;  /* 0x0000840000047ab9 */ /* 0x000fe20000000a00 */
[----:B------:R-:W-:-:S02]  /*0c50*/  HADD2.F32 R5, -RZ, R22.H0_H0 ;  /* 0x20000016ff057230 */ /* 0x000fc40000004100 */
[----:B0-----:R-:W-:Y:S01]  /*0c60*/  FMUL.FTZ R4, R4, R3 ;  /* 0x0000000304047220 */ /* 0x001fe20000410000 */
        /* <DEDUP_REMOVED lines=15> */
[----:B------:R-:W-:-:S02]  /*0d60*/  HADD2.F32 R3, -RZ, R20.H1_H1 ;  /* 0x30000014ff037230 */ /* 0x000fc40000004100 */
[--C-:B------:R-:W-:Y:S01]  /*0d70*/  FFMA.FTZ R11, R4, R10, R5.reuse ;  /* 0x0000000a040b7223 */ /* 0x100fe20000010005 */
[----:B------:R-:W-:Y:S02]  /*0d80*/  HADD2.F32 R22, -RZ, R22.H1_H1 ;  /* 0x30000016ff167230 */ /* 0x000fe40000004100 */
[C-C-:B------:R-:W-:Y:S01]  /*0d90*/  FFMA.FTZ R9, R10.reuse, R9, R5.reuse ;  /* 0x000000090a097223 */ /* 0x140fe20000010005 */
[C-C-:B------:R-:W-:Y:S01]  /*0da0*/  FFMA.FTZ R4, R10.reuse, R26, R5.reuse ;  /* 0x0000001a0a047223 */ /* 0x140fe20000010005 */
[----:B------:R-:W-:Y:S01]  /*0db0*/  FFMA.FTZ R5, R10, R14, R5 ;  /* 0x0000000e0a057223 */ /* 0x000fe20000010005 */
[----:B------:R-:W-:Y:S02]  /*0dc0*/  HADD2.F32 R12, -RZ, R23.H0_H0 ;  /* 0x20000017ff0c7230 */ /* 0x000fe40000004100 */
[--C-:B------:R-:W-:Y:S01]  /*0dd0*/  FFMA.FTZ R16, R16, R3, R22.reuse ;  /* 0x0000000310107223 */ /* 0x100fe20000010016 */
[C-C-:B------:R-:W-:Y:S01]  /*0de0*/  FFMA.FTZ R18, R3.reuse, R18, R22.reuse ;  /* 0x0000001203127223 */ /* 0x140fe20000010016 */
[C-C-:B------:R-:W-:Y:S01]  /*0df0*/  FFMA.FTZ R13, R3.reuse, R13, R22.reuse ;  /* 0x0000000d030d7223 */ /* 0x140fe20000010016 */
[----:B------:R-:W-:Y:S01]  /*0e00*/  FFMA.FTZ R10, R3, R15, R22 ;  /* 0x0000000f030a7223 */ /* 0x000fe20000010016 */
[--C-:B------:R-:W-:Y:S01]  /*0e10*/  HADD2.F32 R3, -RZ, R21.reuse.H0_H0 ;  /* 0x20000015ff037230 */ /* 0x100fe20000004100 */
[----:B------:R-:W-:Y:S01]  /*0e20*/  IADD3 R2, P0, R2, UR4, RZ ;  /* 0x0000000402027c10 */ /* 0x000fe2000ff1e0ff */
[----:B------:R-:W-:Y:S01]  /*0e30*/  HADD2.F32 R21, -RZ, R21.H1_H1 ;  /* 0x30000015ff157230 */ /* 0x000fe20000004100 */
[----:B------:R-:W-:Y:S01]  /*0e40*/  F2FP.F16.F32.PACK_AB R11, R16, R11 ;  /* 0x0000000b100b723e */ /* 0x000fe200000000ff */
[----:B------:R-:W-:-:S02]  /*0e50*/  HADD2.F32 R14, -RZ, R23.H1_H1 ;  /* 0x30000017ff0e7230 */ /* 0x000fc40000004100 */
[--C-:B------:R-:W-:Y:S01]  /*0e60*/  FFMA.FTZ R8, R8, R3, R12.reuse ;  /* 0x0000000308087223 */ /* 0x100fe2000001000c */
[----:B------:R-:W-:Y:S01]  /*0e70*/  F2FP.F16.F32.PACK_AB R9, R18, R9 ;  /* 0x000000091209723e */ /* 0x000fe200000000ff */
[C-C-:B------:R-:W-:Y:S01]  /*0e80*/  FFMA.FTZ R30, R3.reuse, R30, R12.reuse ;  /* 0x0000001e031e7223 */ /* 0x140fe2000001000c */
[----:B------:R-:W-:Y:S01]  /*0e90*/  FFMA.FTZ R34, R3, R34, R12 ;  /* 0x0000002203227223 */ /* 0x000fe2000001000c */
[--C-:B------:R-:W-:Y:S01]  /*0ea0*/  FFMA.FTZ R15, R6, R21, R14.reuse ;  /* 0x00000015060f7223 */ /* 0x100fe2000001000e */
[C-C-:B------:R-:W-:Y:S01]  /*0eb0*/  FFMA.FTZ R17, R21.reuse, R28, R14.reuse ;  /* 0x0000001c15117223 */ /* 0x140fe2000001000e */
[----:B------:R-:W-:Y:S01]  /*0ec0*/  FFMA.FTZ R19, R21, R36, R14 ;  /* 0x0000002415137223 */ /* 0x000fe2000001000e */
[----:B------:R-:W-:Y:S01]  /*0ed0*/  FFMA.FTZ R37, R3, R37, R12 ;  /* 0x0000002503257223 */ /* 0x000fe2000001000c */
[----:B------:R-:W-:Y:S01]  /*0ee0*/  FFMA.FTZ R14, R21, R7, R14 ;  /* 0x00000007150e7223 */ /* 0x000fe2000001000e */
[----:B------:R-:W-:Y:S02]  /*0ef0*/  F2FP.F16.F32.PACK_AB R8, R15, R8 ;  /* 0x000000080f08723e */ /* 0x000fe400000000ff */
[----:B------:R-:W-:-:S02]  /*0f00*/  IADD3.X R3, R0, UR5, RZ, P0, !PT ;  /* 0x0000000500037c10 */ /* 0x000fc400087fe4ff */
[----:B------:R-:W-:Y:S02]  /*0f10*/  PRMT R0, R11, 0x7632, R0 ;  /* 0x000076320b007816 */ /* 0x000fe40000000000 */
[----:B------:R-:W-:Y:S01]  /*0f20*/  PRMT R6, R8, 0x7632, R6 ;  /* 0x0000763208067816 */ /* 0x000fe20000000006 */
[----:B------:R0:W-:Y:S01]  /*0f30*/  STG.E.U16 desc[UR6][R2.64], R11 ;  /* 0x0000000b02007986 */ /* 0x0001e2000c101506 */
        /* <DEDUP_REMOVED lines=9> */
[----:B0-----:R-:W-:-:S03]  /*0fd0*/  PRMT R11, R4, 0x7632, R11 ;  /* 0x00007632040b7816 */ /* 0x001fc6000000000b */
[----:B------:R0:W-:Y:S01]  /*0fe0*/  STG.E.U16 desc[UR6][R2.64+0x14002], R7 ;  /* 0x0140020702007986 */ /* 0x0001e2000c101506 */
[----:B-1----:R-:W-:Y:S02]  /*0ff0*/  PRMT R0, R30, 0x7632, R0 ;  /* 0x000076321e007816 */ /* 0x002fe40000000000 */
[----:B--2---:R-:W-:Y:S01]  /*1000*/  PRMT R8, R37, 0x7632, R8 ;  /* 0x0000763225087816 */ /* 0x004fe20000000008 */
[----:B------:R-:W-:Y:S01]  /*1010*/  STG.E.U16 desc[UR6][R2.64+0x14000], R9 ;  /* 0x0140000902007986 */ /* 0x000fe2000c101506 */
[----:B---3--:R-:W-:-:S03]  /*1020*/  PRMT R6, R34, 0x7632, R6 ;  /* 0x0000763222067816 */ /* 0x008fc60000000006 */
[----:B------:R-:W-:Y:S01]  /*1030*/  STG.E.U16 desc[UR6][R2.64+0x14004], R30 ;  /* 0x0140041e02007986 */ /* 0x000fe2000c101506 */
[----:B0-----:R-:W-:-:S03]  /*1040*/  PRMT R7, R5, 0x7632, R7 ;  /* 0x0000763205077816 */ /* 0x001fc60000000007 */
        /* <DEDUP_REMOVED lines=10> */
.L_x_2169:
[----:B------:R-:W-:Y:S01]  /*10f0*/  HFMA2.MMA R18, -RZ, RZ, 0, 4.76837158203125e-07 ;  /* 0x00000008ff127435 */ /* 0x000fe200000001ff */
[----:B-1----:R-:W-:Y:S02]  /*1100*/  MOV R26, R24 ;  /* 0x00000018001a7202 */ /* 0x002fe40000000f00 */
[----:B------:R-:W-:Y:S02]  /*1110*/  MOV R27, 0x1f ;  /* 0x0000001f001b7802 */ /* 0x000fe40000000f00 */
[----:B0-----:R-:W-:-:S07]  /*1120*/  MOV R16, 0xffffffff ;  /* 0xffffffff00107802 */ /* 0x001fce0000000f00 */
[----:B-----5:R-:W-:Y:S05]  /*1130*/  WARPSYNC.COLLECTIVE R16, `(.L_x_2172) ;  /* 0x0000000010087348 */ /* 0x020fea0003c00000 */
[----:B------:R0:W1:Y:S02]  /*1140*/  SHFL.BFLY P0, R28, R26, R18, R27 ;  /* 0x0c0000121a1c7389 */ /* 0x000064000000001b */
[----:B01---5:R-:W-:Y:S01]  /*1150*/  ENDCOLLECTIVE ;  /* 0x000000000000791b */ /* 0x023fe20003800000 */
.L_x_2172:
[----:B------:R-:W-:Y:S02]  /*1160*/  MOV R26, R25 ;  /* 0x00000019001a7202 */ /* 0x000fe40000000f00 */
[----:B------:R-:W-:-:S07]  /*1170*/  MOV R30, R28 ;  /* 0x0000001c001e7202 */ /* 0x000fce0000000f00 */
[----:B------:R-:W-:Y:S05]  /*1180*/  WARPSYNC.COLLECTIVE R16, `(.L_x_2173) ;  /* 0x0000000010087348 */ /* 0x000fea0003c00000 */
[----:B------:R0:W1:Y:S02]  /*1190*/  SHFL.BFLY P0, R28, R26, R18, R27 ;  /* 0x0c0000121a1c7389 */ /* 0x000064000000001b */
[----:B01----:R-:W-:Y:S01]  /*11a0*/  ENDCOLLECTIVE ;  /* 0x000000000000791b */ /* 0x003fe20003800000 */
.L_x_2173:
[----:B------:R-:W-:Y:S01]  /*11b0*/  FADD.FTZ R30, R30, R24 ;  /* 0x000000181e1e7221 */ /* 0x000fe20000010000 */
[----:B------:R-:W-:-:S04]  /*11c0*/  HFMA2.MMA R18, -RZ, RZ, 0, 2.384185791015625e-07 ;  /* 0x00000004ff127435 */ /* 0x000fc800000001ff */
[----:B------:R-:W-:Y:S02]  /*11d0*/  MOV R26, R30 ;  /* 0x0000001e001a7202 */ /* 0x000fe40000000f00 */
[----:B------:R-:W-:-:S07]  /*11e0*/  MOV R32, R28 ;  /* 0x0000001c00207202 */ /* 0x000fce0000000f00 */
[----:B------:R-:W-:Y:S05]  /*11f0*/  WARPSYNC.COLLECTIVE R16, `(.L_x_2174) ;  /* 0x0000000010087348 */ /* 0x000fea0003c00000 */
[----:B------:R0:W1:Y:S02]  /*1200*/  SHFL.BFLY P0, R28, R26, R18, R27 ;  /* 0x0c0000121a1c7389 */ /* 0x000064000000001b */
[----:B01----:R-:W-:Y:S01]  /*1210*/  ENDCOLLECTIVE ;  /* 0x000000000000791b */ /* 0x003fe20003800000 */
.L_x_2174:
[----:B------:R-:W-:-:S05]  /*1220*/  FADD.FTZ R32, R32, R25 ;  /* 0x0000001920207221 */ /* 0x000fca0000010000 */
[----:B------:R-:W-:Y:S02]  /*1230*/  MOV R26, R32 ;  /* 0x00000020001a7202 */ /* 0x000fe40000000f00 */
[----:B------:R-:W-:-:S07]  /*1240*/  MOV R34, R28 ;  /* 0x0000001c00227202 */ /* 0x000fce0000000f00 */
[----:B------:R-:W-:Y:S05]  /*1250*/  WARPSYNC.COLLECTIVE R16, `(.L_x_2175) ;  /* 0x0000000010087348 */ /* 0x000fea0003c00000 */
[----:B------:R0:W1:Y:S02]  /*1260*/  SHFL.BFLY P0, R28, R26, R18, R27 ;  /* 0x0c0000121a1c7389 */ /* 0x000064000000001b */
[----:B01----:R-:W-:Y:S01]  /*1270*/  ENDCOLLECTIVE ;  /* 0x000000000000791b */ /* 0x003fe20003800000 */
.L_x_2175:
[----:B------:R-:W-:Y:S01]  /*1280*/  FADD.FTZ R34, R30, R34 ;  /* 0x000000221e227221 */ /* 0x000fe20000010000 */
[----:B------:R-:W-:-:S04]  /*1290*/  HFMA2.MMA R18, -RZ, RZ, 0, 1.1920928955078125e-07 ;  /* 0x00000002ff127435 */ /* 0x000fc800000001ff */
[----:B------:R-:W-:Y:S02]  /*12a0*/  MOV R26, R34 ;  /* 0x00000022001a7202 */ /* 0x000fe40000000f00 */
[----:B------:R-:W-:-:S07]  /*12b0*/  MOV R36, R28 ;  /* 0x0000001c00247202 */ /* 0x000fce0000000f00 */
[----:B------:R-:W-:Y:S05]  /*12c0*/  WARPSYNC.COLLECTIVE R16, `(.L_x_2176) ;  /* 0x0000000010087348 */ /* 0x000fea0003c00000 */
[----:B------:R0:W1:Y:S02]  /*12d0*/  SHFL.BFLY P0, R28, R26, R18, R27 ;  /* 0x0c0000121a1c7389 */ /* 0x000064000000001b */
[----:B01----:R-:W-:Y:S01]  /*12e0*/  ENDCOLLECTIVE ;  /* 0x000000000000791b */ /* 0x003fe20003800000 */
.L_x_2176:
[----:B------:R-:W-:-:S05]  /*12f0*/  FADD.FTZ R36, R32, R36 ;  /* 0x0000002420247221 */ /* 0x000fca0000010000 */
[----:B------:R-:W-:Y:S02]  /*1300*/  MOV R26, R36 ;  /* 0x00000024001a7202 */ /* 0x000fe40000000f00 */
[----:B------:R-:W-:-:S07]  /*1310*/  MOV R25, R28 ;  /* 0x0000001c00197202 */ /* 0x000fce0000000f00 */
[----:B------:R-:W-:Y:S05]  /*1320*/  WARPSYNC.COLLECTIVE R16, `(.L_x_2177) ;  /* 0x0000000010087348 */ /* 0x000fea0003c00000 */
[----:B------:R0:W1:Y:S02]  /*1330*/  SHFL.BFLY P0, R28, R26, R18, R27 ;  /* 0x0c0000121a1c7389 */ /* 0x000064000000001b */
[----:B01----:R-:W-:Y:S01]  /*1340*/  ENDCOLLECTIVE ;  /* 0x000000000000791b */ /* 0x003fe20003800000 */
.L_x_2177:
[----:B------:R-:W-:Y:S01]  /*1350*/  FADD.FTZ R25, R34, R25 ;  /* 0x0000001922197221 */ /* 0x000fe20000010000 */
[----:B------:R-:W-:-:S04]  /*1360*/  HFMA2.MMA R18, -RZ, RZ, 0, 5.9604644775390625e-08 ;  /* 0x00000001ff127435 */ /* 0x000fc800000001ff */
[----:B------:R-:W-:Y:S02]  /*1370*/  MOV R26, R25 ;  /* 0x00000019001a7202 */ /* 0x000fe40000000f00 */
[----:B------:R-:W-:-:S07]  /*1380*/  MOV R24, R28 ;  /* 0x0000001c00187202 */ /* 0x000fce0000000f00 */
[----:B------:R-:W-:Y:S05]  /*1390*/  WARPSYNC.COLLECTIVE R16, `(.L_x_2178) ;  /* 0x0000000010087348 */ /* 0x000fea0003c00000 */
[----:B------:R0:W1:Y:S02]  /*13a0*/  SHFL.BFLY P0, R28, R26, R18, R27 ;  /* 0x0c0000121a1c7389 */ /* 0x000064000000001b */
[----:B01----:R-:W-:Y:S01]  /*13b0*/  ENDCOLLECTIVE ;  /* 0x000000000000791b */ /* 0x003fe20003800000 */
.L_x_2178:
[----:B------:R-:W-:-:S05]  /*13c0*/  FADD.FTZ R36, R36, R24 ;  /* 0x0000001824247221 */ /* 0x000fca0000010000 */
[----:B------:R-:W-:Y:S02]  /*13d0*/  MOV R26, R36 ;  /* 0x00000024001a7202 */ /* 0x000fe40000000f00 */
[----:B------:R-:W-:-:S07]  /*13e0*/  MOV R30, R28 ;  /* 0x0000001c001e7202 */ /* 0x000fce0000000f00 */
[----:B------:R-:W-:Y:S05]  /*13f0*/  WARPSYNC.COLLECTIVE R16, `(.L_x_2179) ;  /* 0x0000000010087348 */ /* 0x000fea0003c00000 */
[----:B------:R0:W1:Y:S02]  /*1400*/  SHFL.BFLY P0, R28, R26, R18, R27 ;  /* 0x0c0000121a1c7389 */ /* 0x000064000000001b */
[----:B01----:R-:W-:Y:S01]  /*1410*/  ENDCOLLECTIVE ;  /* 0x000000000000791b */ /* 0x003fe20003800000 */
.L_x_2179:
[----:B------:R-:W-:Y:S01]  /*1420*/  FADD.FTZ R24, R25, R30 ;  /* 0x0000001e19187221 */ /* 0x000fe20000010000 */
[----:B------:R-:W-:Y:S06]  /*1430*/  BRA `(.L_x_2180) ;  /* 0xfffffff400187947 */ /* 0x000fec000383ffff */
.L_x_2181:
        /* <DEDUP_REMOVED lines=12> */
.L_x_2252:


//--------------------- .text._ZN13group_norm_v214gn_cuda_kernelI6__halfLi320ELi1ELi32ELi20ELi256ELb0ELi256ELi20ELi20ELi4ELb0ELi148ELb0ELb0ENS_16CompileConditionILi900EEEEEvPT_PKS4_S7_S7_flPfS8_Pj --------------------------
	.section	.text._ZN13group_norm_v214gn_cuda_kernelI6__halfLi320ELi1ELi32ELi20ELi256ELb0ELi256ELi20ELi20ELi4ELb0ELi148ELb0ELb0ENS_16CompileConditionILi900EEEEEvPT_PKS4_S7_S7_flPfS8_Pj,"ax",@progbits
	.align	128
        .global         _ZN13group_norm_v214gn_cuda_kernelI6__halfLi320ELi1ELi32ELi20ELi256ELb0ELi256ELi20ELi20ELi4ELb0ELi148ELb0ELb0ENS_16CompileConditionILi900EEEEEvPT_PKS4_S7_S7_flPfS8_Pj
        .type           _ZN13group_norm_v214gn_cuda_kernelI6__halfLi320ELi1ELi32ELi20ELi256ELb0ELi256ELi20ELi20ELi4ELb0ELi148ELb0ELb0ENS_16CompileConditionILi900EEEEEvPT_PKS4_S7_S7_flPfS8_Pj,@function
        .size           _ZN13group_norm_v214gn_cuda_kernelI6__halfLi320ELi1ELi32ELi20ELi256ELb0ELi256ELi20ELi20ELi4ELb0ELi148ELb0ELb0ENS_16CompileConditionILi900EEEEEvPT_PKS4_S7_S7_flPfS8_Pj,(.L_x_2253 - _ZN13group_norm_v214gn_cuda_kernelI6__halfLi320ELi1ELi32ELi20ELi256ELb0ELi256ELi20ELi20ELi4ELb0ELi148ELb0ELb0ENS_16CompileConditionILi900EEEEEvPT_PKS4_S7_S7_flPfS8_Pj)
        .other          _ZN13group_norm_v214gn_cuda_kernelI6__halfLi320ELi1ELi32ELi20ELi256ELb0ELi256ELi20ELi20ELi4ELb0ELi148ELb0ELb0ENS_16CompileConditionILi900EEEEEvPT_PKS4_S7_S7_flPfS8_Pj,@"STO_CUDA_ENTRY STV_DEFAULT"
_ZN13group_norm_v214gn_cuda_kernelI6__halfLi320ELi1ELi32ELi20ELi256ELb0ELi256ELi20ELi20ELi4ELb0ELi148ELb0ELb0ENS_16CompileConditionILi900EEEEEvPT_PKS4_S7_S7_flPfS8_Pj:
.text._ZN13group_norm_v214gn_cuda_kernelI6__halfLi320ELi1ELi32ELi20ELi256ELb0ELi256ELi20ELi20ELi4ELb0ELi148ELb0ELb0ENS_16CompileConditionILi900EEEEEvPT_PKS4_S7_S7_flPfS8_Pj:
        /* <DEDUP_REMOVED lines=138> */
.L_x_2194:
        /* <DEDUP_REMOVED lines=10> */
.L_x_2182:
        /* <DEDUP_REMOVED lines=17> */
.L_x_2185:
[----:B------:R-:W-:Y:S05]  /*0a50*/  BSYNC B0 ;  /* 0x0000000000007941 */ /* 0x000fea0003800000 */
.L_x_2184:
        /* <DEDUP_REMOVED lines=105> */
.L_x_2183:
[----:B------:R-:W-:Y:S01]  /*10f0*/  HFMA2.MMA R18, -RZ, RZ, 0, 4.76837158203125e-07 ;  /* 0x00000008ff127435 */ /* 0x000fe200000001ff */
[----:B-1----:R-:W-:Y:S02]  /*1100*/  MOV R26, R24 ;  /* 0x00000018001a7202 */ /* 0x002fe40000000f00 */
[----:B------:R-:W-:Y:S02]  /*1110*/  MOV R27, 0x1f ;  /* 0x0000001f001b7802 */ /* 0x000fe40000000f00 */
[----:B0-----:R-:W-:-:S07]  /*1120*/  MOV R16, 0xffffffff ;  /* 0xffffffff00107802 */ /* 0x001fce0000000f00 */
[----:B-----5:R-:W-:Y:S05]  /*1130*/  WARPSYNC.COLLECTIVE R16, `(.L_x_2186) ;  /* 0x0000000010087348 */ /* 0x020fea0003c00000 */
[----:B------:R0:W1:Y:S02]  /*1140*/  SHFL.BFLY P0, R28, R26, R18, R27 ;  /* 0x0c0000121a1c7389 */ /* 0x000064000000001b */
[----:B01---5:R-:W-:Y:S01]  /*1150*/  ENDCOLLECTIVE ;  /* 0x000000000000791b */ /* 0x023fe20003800000 */
.L_x_2186:
[----:B------:R-:W-:Y:S02]  /*1160*/  MOV R26, R25 ;  /* 0x00000019001a7202 */ /* 0x000fe40000000f00 */
[----:B------:R-:W-:-:S07]  /*1170*/  MOV R30, R28 ;  /* 0x0000001c001e7202 */ /* 0x000fce0000000f00 */
[----:B------:R-:W-:Y:S05]  /*1180*/  WARPSYNC.COLLECTIVE R16, `(.L_x_2187) ;  /* 0x0000000010087348 */ /* 0x000fea0003c00000 */
[----:B------:R0:W1:Y:S02]  /*1190*/  SHFL.BFLY P0, R28, R26, R18, R27 ;  /* 0x0c0000121a1c7389 */ /* 0x000064000000001b */
[----:B01----:R-:W-:Y:S01]  /*11a0*/  ENDCOLLECTIVE ;  /* 0x000000000000791b */ /* 0x003fe20003800000 */
.L_x_2187:
[----:B------:R-:W-:Y:S01]  /*11b0*/  FADD.FTZ R30, R30, R24 ;  /* 0x000000181e1e7221 */ /* 0x000fe20000010000 */
[----:B------:R-:W-:-:S04]  /*11c0*/  HFMA2.MMA R18, -RZ, RZ, 0, 2.384185791015625e-07 ;  /* 0x00000004ff127435 */ /* 0x000fc800000001ff */
[----:B------:R-:W-:Y:S02]  /*11d0*/  MOV R26, R30 ;  /* 0x0000001e001a7202 */ /* 0x000fe40000000f00 */
[----:B------:R-:W-:-:S07]  /*11e0*/  MOV R32, R28 ;  /* 0x0000001c00207202 */ /* 0x000fce0000000f00 */
[----:B------:R-:W-:Y:S05]  /*11f0*/  WARPSYNC.COLLECTIVE R16, `(.L_x_2188) ;  /* 0x0000000010087348 */ /* 0x000fea0003c00000 */
[----:B------:R0:W1:Y:S02]  /*1200*/  SHFL.BFLY P0, R28, R26, R18, R27 ;  /* 0x0c0000121a1c7389 */ /* 0x000064000000001b */
[----:B01----:R-:W-:Y:S01]  /*1210*/  ENDCOLLECTIVE ;  /* 0x000000000000791b */ /* 0x003fe20003800000 */
.L_x_2188:
[----:B------:R-:W-:-:S05]  /*1220*/  FADD.FTZ R32, R32, R25 ;  /* 0x0000001920207221 */ /* 0x000fca0000010000 */
[----:B------:R-:W-:Y:S02]  /*1230*/  MOV R26, R32 ;  /* 0x00000020001a7202 */ /* 0x000fe40000000f00 */
[----:B------:R-:W-:-:S07]  /*1240*/  MOV R34, R28 ;  /* 0x0000001c00227202 */ /* 0x000fce0000000f00 */
[----:B------:R-:W-:Y:S05]  /*1250*/  WARPSYNC.COLLECTIVE R16, `(.L_x_2189) ;  /* 0x0000000010087348 */ /* 0x000fea0003c00000 */
[----:B------:R0:W1:Y:S02]  /*1260*/  SHFL.BFLY P0, R28, R26, R18, R27 ;  /* 0x0c0000121a1c7389 */ /* 0x000064000000001b */
[----:B01----:R-:W-:Y:S01]  /*1270*/  ENDCOLLECTIVE ;  /* 0x000000000000791b */ /* 0x003fe20003800000 */
.L_x_2189:
[----:B------:R-:W-:Y:S01]  /*1280*/  FADD.FTZ R34, R30, R34 ;  /* 0x000000221e227221 */ /* 0x000fe20000010000 */
[----:B------:R-:W-:-:S04]  /*1290*/  HFMA2.MMA R18, -RZ, RZ, 0, 1.1920928955078125e-07 ;  /* 0x00000002ff127435 */ /* 0x000fc800000001ff */
[----:B------:R-:W-:Y:S02]  /*12a0*/  MOV R26, R34 ;  /* 0x00000022001a7202 */ /* 0x000fe40000000f00 */
[----:B------:R-:W-:-:S07]  /*12b0*/  MOV R36, R28 ;  /* 0x0000001c00247202 */ /* 0x000fce0000000f00 */
[----:B------:R-:W-:Y:S05]  /*12c0*/  WARPSYNC.COLLECTIVE R16, `(.L_x_2190) ;  /* 0x0000000010087348 */ /* 0x000fea0003c00000 */
[----:B------:R0:W1:Y:S02]  /*12d0*/  SHFL.BFLY P0, R28, R26, R18, R27 ;  /* 0x0c0000121a1c7389 */ /* 0x000064000000001b */
[----:B01----:R-:W-:Y:S01]  /*12e0*/  ENDCOLLECTIVE ;  /* 0x000000000000791b */ /* 0x003fe20003800000 */
.L_x_2190:
[----:B------:R-:W-:-:S05]  /*12f0*/  FADD.FTZ R36, R32, R36 ;  /* 0x0000002420247221 */ /* 0x000fca0000010000 */
[----:B------:R-:W-:Y:S02]  /*1300*/  MOV R26, R36 ;  /* 0x00000024001a7202 */ /* 0x000fe40000000f00 */
[----:B------:R-:W-:-:S07]  /*1310*/  MOV R25, R28 ;  /* 0x0000001c00197202 */ /* 0x000fce0000000f00 */
[----:B------:R-:W-:Y:S05]  /*1320*/  WARPSYNC.COLLECTIVE R16, `(.L_x_2191) ;  /* 0x0000000010087348 */ /* 0x000fea0003c00000 */
[----:B------:R0:W1:Y:S02]  /*1330*/  SHFL.BFLY P0, R28, R26, R18, R27 ;  /* 0x0c0000121a1c7389 */ /* 0x000064000000001b */
[----:B01----:R-:W-:Y:S01]  /*1340*/  ENDCOLLECTIVE ;  /* 0x000000000000791b */ /* 0x003fe20003800000 */
.L_x_2191:
[----:B------:R-:W-:Y:S01]  /*1350*/  FADD.FTZ R25, R34, R25 ;  /* 0x0000001922197221 */ /* 0x000fe20000010000 */
[----:B------:R-:W-:-:S04]  /*1360*/  HFMA2.MMA R18, -RZ, RZ, 0, 5.9604644775390625e-08 ;  /* 0x00000001ff127435 */ /* 0x000fc800000001ff */
[----:B------:R-:W-:Y:S02]  /*1370*/  MOV R26, R25 ;  /* 0x00000019001a7202 */ /* 0x000fe40000000f00 */
[----:B------:R-:W-:-:S07]  /*1380*/  MOV R24, R28 ;  /* 0x0000001c00187202 */ /* 0x000fce0000000f00 */
[----:B------:R-:W-:Y:S05]  /*1390*/  WARPSYNC.COLLECTIVE R16, `(.L_x_2192) ;  /* 0x0000000010087348 */ /* 0x000fea0003c00000 */
[----:B------:R0:W1:Y:S02]  /*13a0*/  SHFL.BFLY P0, R28, R26, R18, R27 ;  /* 0x0c0000121a1c7389 */ /* 0x000064000000001b */
[----:B01----:R-:W-:Y:S01]  /*13b0*/  ENDCOLLECTIVE ;  /* 0x000000000000791b */ /* 0x003fe20003800000 */
.L_x_2192:
[----:B------:R-:W-:-:S05]  /*13c0*/  FADD.FTZ R36, R36, R24 ;  /* 0x0000001824247221 */ /* 0x000fca0000010000 */
[----:B------:R-:W-:Y:S02]  /*13d0*/  MOV R26, R36 ;  /* 0x00000024001a7202 */ /* 0x000fe40000000f00 */
[----:B------:R-:W-:-:S07]  /*13e0*/  MOV R30, R28 ;  /* 0x0000001c001e7202 */ /* 0x000fce0000000f00 */
[----:B------:R-:W-:Y:S05]  /*13f0*/  WARPSYNC.COLLECTIVE R16, `(.L_x_2193) ;  /* 0x0000000010087348 */ /* 0x000fea0003c00000 */
[----:B------:R0:W1:Y:S02]  /*1400*/  SHFL.BFLY P0, R28, R26, R18, R27 ;  /* 0x0c0000121a1c7389 */ /* 0x000064000000001b */
[----:B01----:R-:W-:Y:S01]  /*1410*/  ENDCOLLECTIVE ;  /* 0x000000000000791b */ /* 0x003fe20003800000 */
.L_x_2193:
[----:B------:R-:W-:Y:S01]  /*1420*/  FADD.FTZ R24, R25, R30 ;  /* 0x0000001e19187221 */ /* 0x000fe20000010000 */
[----:B------:R-:W-:Y:S06]  /*1430*/  BRA `(.L_x_2194) ;  /* 0xfffffff400187947 */ /* 0x000fec000383ffff */
.L_x_2195:
        /* <DEDUP_REMOVED lines=12> */
.L_x_2253:


//--------------------- .text._ZN13group_norm_v214gn_cuda_kernelI6__halfLi320ELi1ELi16ELi40ELi256ELb1ELi256ELi40ELi40ELi4ELb0ELi116ELb0ELb0ENS_16CompileConditionILi900EEEEEvPT_PKS4_S7_S7_flPfS8_Pj --------------------------
	.section	.text._ZN13group_norm_v214gn_cuda_kernelI6__halfLi320ELi1ELi16ELi40ELi256ELb1ELi256ELi40ELi40ELi4ELb0ELi116ELb0ELb0ENS_16CompileConditionILi900EEEEEvPT_PKS4_S7_S7_flPfS8_Pj,"ax",@progbits
	.align	128
        .global         _ZN13group_norm_v214gn_cuda_kernelI6__halfLi320ELi1ELi16ELi40ELi256ELb1ELi256ELi40ELi40ELi4ELb0ELi116ELb0ELb0ENS_16CompileConditionILi900EEEEEvPT_PKS4_S7_S7_flPfS8_Pj
        .type           _ZN13group_norm_v214gn_cuda_kernelI6__halfLi320ELi1ELi16ELi40ELi256ELb1ELi256ELi40ELi40ELi4ELb0ELi116ELb0ELb0ENS_16CompileConditionILi900EEEEEvPT_PKS4_S7_S7_flPfS8_Pj,@function
        .size           _ZN13group_norm_v214gn_cuda_kernelI6__halfLi320ELi1ELi16ELi40ELi256ELb1ELi256ELi40ELi40ELi4ELb0ELi116ELb0ELb0ENS_16CompileConditionILi900EEEEEvPT_PKS4_S7_S7_flPfS8_Pj,(.L_x_2254 - _ZN13group_norm_v214gn_cuda_kernelI6__halfLi320ELi1ELi16ELi40ELi256ELb1ELi256ELi40ELi40ELi4ELb0ELi116ELb0ELb0ENS_16CompileConditionILi900EEEEEvPT_PKS4_S7_S7_flPfS8_Pj)
        .other          _ZN13group_norm_v214gn_cuda_kernelI6__halfLi320ELi1ELi16ELi40ELi256ELb1ELi256ELi40ELi40ELi4ELb0ELi116ELb0ELb0ENS_16CompileConditionILi900EEEEEvPT_PKS4_S7_S7_flPfS8_Pj,@"STO_CUDA_ENTRY STV_DEFAULT"
_ZN13group_norm_v214gn_cuda_kernelI6__halfLi320ELi1ELi16ELi40ELi256ELb1ELi256ELi40ELi40ELi4ELb0ELi116ELb0ELb0ENS_16CompileConditionILi900EEEEEvPT_PKS4_S7_S7_flPfS8_Pj:
.text._ZN13group_norm_v214gn_cuda_kernelI6__halfLi320ELi1ELi16ELi40ELi256ELb1ELi256ELi40ELi40ELi4ELb0ELi116ELb0ELb0ENS_16CompileConditionILi900EEEEEvPT_PKS4_S7_S7_flPfS8_Pj:
        /* <DEDUP_REMOVED lines=12> */
[----:B------:R-:W-:-:S05]  /*00c0*/  IMAD R3, R10, 0xa, R3 ;  /* 0x0000000a0a037824 */ /* 0x000fca00078e0203 */
[----:B------:R-:W-:Y:S01]  /*00d0*/  SHF.L.U32 R14, R3, 0x2, RZ ;  /* 0x00000002030e7819 */ /* 0x000fe200000006ff */
[----:B------:R-:W-:-:S03]  /*00e0*/  IMAD R3, R0, 0x280, RZ ;  /* 0x0000028000037824 */ /* 0x000fc600078e02ff */
        /* <DEDUP_REMOVED lines=19> */
[----:B------:R-:W-:-:S04]  /*0220*/  IADD3.X R19, R3, UR9, RZ, P1, !PT ;  /* 0x0000000903137c10 */ /* 0x000fc80008ffe4ff */
[----:B------:R-:W5:Y:S04]  /*0230*/  LDG.E.64.CONSTANT R54, desc[UR6][R54.64] ;  /* 0x0000000636367981 */ /* 0x000f68000c1e9b00 */
[----:B------:R0:W5:Y:S01]  /*0240*/  LDG.E.64.CONSTANT R16, desc[UR6][R18.64] ;  /* 0x0000000612107981 */ /* 0x000162000c1e9b00 */
[----:B------:R-:W-:-:S13]  /*0250*/  LOP3.LUT P0, RZ, R11, 0x1f, RZ, 0xc0, !PT ;  /* 0x0000001f0bff7812 */ /* 0x000fda000780c0ff */
[----:B------:R-:W1:Y:S01]  /*0260*/  @!P0 S2R R63, SR_CgaCtaId ;  /* 0x00000000003f8919 */ /* 0x000e620000008800 */
[--C-:B--2---:R-:W-:Y:S02]  /*0270*/  HADD2.F32 R3, -RZ, R22.reuse.H0_H0 ;  /* 0x20000016ff037230 */ /* 0x104fe40000004100 */
[----:B------:R-:W-:-:S03]  /*0280*/  HADD2.F32 R29, -RZ, R22.H1_H1 ;  /* 0x30000016ff1d7230 */ /* 0x000fc60000004100 */
[----:B------:R-:W-:Y:S01]  /*0290*/  FADD.FTZ R20, RZ, R3 ;  /* 0x00000003ff147221 */ /* 0x000fe20000010000 */
[----:B------:R-:W-:Y:S01]  /*02a0*/  FFMA.FTZ R22, R3, R3, RZ ;  /* 0x0000000303167223 */ /* 0x000fe200000100ff */
[--C-:B------:R-:W-:Y:S02]  /*02b0*/  HADD2.F32 R27, -RZ, R23.reuse.H0_H0 ;  /* 0x20000017ff1b7230 */ /* 0x100fe40000004100 */
[----:B------:R-:W-:Y:S01]  /*02c0*/  FADD.FTZ R20, R20, R29 ;  /* 0x0000001d14147221 */ /* 0x000fe20000010000 */
[----:B------:R-:W-:Y:S01]  /*02d0*/  FFMA.FTZ R22, R29, R29, R22 ;  /* 0x0000001d1d167223 */ /* 0x000fe20000010016 */
        /* <DEDUP_REMOVED lines=27> */
[--C-:B0-----:R-:W-:Y:S02]  /*0490*/  HADD2.F32 R19, -RZ, R32.reuse.H0_H0 ;  /* 0x20000020ff137230 */ /* 0x101fe40000004100 */
[----:B------:R-:W-:Y:S01]  /*04a0*/  FADD.FTZ R20, R20, R35 ;  /* 0x0000002314147221 */ /* 0x000fe20000010000 */
[----:B------:R-:W-:Y:S01]  /*04b0*/  FFMA.FTZ R22, R35, R35, R22 ;  /* 0x0000002323167223 */ /* 0x000fe20000010016 */
[----:B------:R-:W-:-:S02]  /*04c0*/  HADD2.F32 R45, -RZ, R32.H1_H1 ;  /* 0x30000020ff2d7230 */ /* 0x000fc40000004100 */
[----:B------:R-:W-:Y:S01]  /*04d0*/  FADD.FTZ R20, R20, R19 ;  /* 0x0000001314147221 */ /* 0x000fe20000010000 */
[----:B------:R-:W-:Y:S01]  /*04e0*/  FFMA.FTZ R22, R19, R19, R22 ;  /* 0x0000001313167223 */ /* 0x000fe20000010016 */
[--C-:B------:R-:W-:Y:S02]  /*04f0*/  HADD2.F32 R39, -RZ, R33.reuse.H0_H0 ;  /* 0x20000021ff277230 */ /* 0x100fe40000004100 */
        /* <DEDUP_REMOVED lines=73> */
[----:B------:R-:W-:Y:S02]  /*0990*/  @!P0 MOV R18, 0x400 ;  /* 0x0000040000128802 */ /* 0x000fe40000000f00 */
[----:B------:R-:W-:Y:S02]  /*09a0*/  @!P0 SHF.R.U32.HI R12, RZ, 0x2, R11 ;  /* 0x00000002ff0c8819 */ /* 0x000fe4000001160b */
[----:B-1----:R-:W-:Y:S02]  /*09b0*/  @!P0 LEA R63, R63, R18, 0x18 ;  /* 0x000000123f3f8211 */ /* 0x002fe400078ec0ff */
[----:B------:R-:W-:-:S04]  /*09c0*/  @!P0 LOP3.LUT R12, R12, 0x3ffffff8, RZ, 0xc0, !PT ;  /* 0x3ffffff80c0c8812 */ /* 0x000fc800078ec0ff */
[----:B------:R-:W-:Y:S01]  /*09d0*/  @!P0 IADD3 R12, R12, R63, RZ ;  /* 0x0000003f0c0c8210 */ /* 0x000fe20007ffe0ff */
[----:B0-----:R-:W-:Y:S01]  /*09e0*/  FADD.FTZ R42, R20, R43 ;  /* 0x0000002b142a7221 */ /* 0x001fe20000010000 */
[----:B--2---:R-:W-:-:S05]  /*09f0*/  FADD.FTZ R43, R22, R57 ;  /* 0x00000039162b7221 */ /* 0x004fca0000010000 */
        /* <DEDUP_REMOVED lines=28> */
.L_x_2208:
        /* <DEDUP_REMOVED lines=10> */
.L_x_2196:
        /* <DEDUP_REMOVED lines=12> */
[----:B0-----:R-:W0:Y:S01]  /*0d20*/  LDC.64 R42, c[0x0][0x240] ;  /* 0x00009000ff2a7b82 */ /* 0x001e220000000a00 */
[----:B-1----:R-:W-:Y:S02]  /*0d30*/  ULEA UR4, UR5, UR4, 0x18 ;  /* 0x0000000405047291 */ /* 0x002fe4000f8ec03f */
[----:B0-----:R-:W-:-:S07]  /*0d40*/  IMAD.WIDE.U32 R42, R11, 0x8, R42 ;  /* 0x000000080b2a7825 */ /* 0x001fce00078e002a */
[----:B------:R-:W0:Y:S04]  /*0d50*/  LDS.64 R56, [UR4+0x50] ;  /* 0x00005004ff387984 */ /* 0x000e280008000a00 */
[----:B0-----:R1:W-:Y:S02]  /*0d60*/  STG.E.64 desc[UR6][R42.64], R56 ;  /* 0x000000382a007986 */ /* 0x0013e4000c101b06 */
.L_x_2199:
[----:B------:R-:W-:Y:S05]  /*0d70*/  BSYNC B0 ;  /* 0x0000000000007941 */ /* 0x000fea0003800000 */
.L_x_2198:
[----:B------:R-:W2:Y:S01]  /*0d80*/  S2UR UR5, SR_CgaCtaId ;  /* 0x00000000000579c3 */ /* 0x000ea20000008800 */
[----:B------:R-:W-:Y:S01]  /*0d90*/  IADD3 R2, RZ, -R10, RZ ;  /* 0x8000000aff027210 */ /* 0x000fe20007ffe0ff */
[----:B------:R-:W-:Y:S01]  /*0da0*/  UMOV UR4, 0x400 ;  /* 0x0000040000047882 */ /* 0x000fe20000000000 */
[----:B------:R-:W-:Y:S01]  /*0db0*/  IMAD.WIDE.U32 R10, R14, -0x33333333, RZ ;  /* 0xcccccccd0e0a7825 */ /* 0x000fe200078e00ff */
[----:B------:R-:W-:Y:S01]  /*0dc0*/  UIADD3 UR4, UR4, 0x50, URZ ;  /* 0x0000005004047890 */ /* 0x000fe2000fffe03f */
[----:B------:R-:W-:Y:S02]  /*0dd0*/  MOV R10, R2 ;  /* 0x00000002000a7202 */ /* 0x000fe40000000f00 */
[--C-:B-----5:R-:W-:Y:S02]  /*0de0*/  HADD2.F32 R60, -RZ, R54.reuse.H0_H0 ;  /* 0x20000036ff3c7230 */ /* 0x120fe40000004100 */
[----:B------:R-:W-:Y:S01]  /*0df0*/  LEA.HI R10, R11, R10, RZ, 0x1b ;  /* 0x0000000a0b0a7211 */ /* 0x000fe200078fd8ff */
[----:B------:R-:W-:-:S02]  /*0e00*/  HADD2.F32 R54, -RZ, R54.H1_H1 ;  /* 0x30000036ff367230 */ /* 0x000fc40000004100 */
[--C-:B------:R-:W-:Y:S02]  /*0e10*/  HADD2.F32 R67, -RZ, R16.reuse.H1_H1 ;  /* 0x30000010ff437230 */ /* 0x100fe40000004100 */
[--C-:B------:R-:W-:Y:S02]  /*0e20*/  HADD2.F32 R68, -RZ, R17.reuse.H0_H0 ;  /* 0x20000011ff447230 */ /* 0x100fe40000004100 */
[----:B------:R-:W-:Y:S02]  /*0e30*/  HADD2.F32 R65, -RZ, R17.H1_H1 ;  /* 0x30000011ff417230 */ /* 0x000fe40000004100 */
[----:B------:R-:W-:Y:S02]  /*0e40*/  HADD2.F32 R69, -RZ, R16.H0_H0 ;  /* 0x20000010ff457230 */ /* 0x000fe40000004100 */
[--C-:B------:R-:W-:Y:S02]  /*0e50*/  HADD2.F32 R66, -RZ, R55.reuse.H1_H1 ;  /* 0x30000037ff427230 */ /* 0x100fe40000004100 */
[----:B------:R-:W-:Y:S01]  /*0e60*/  HADD2.F32 R71, -RZ, R4.H0_H0 ;  /* 0x20000004ff477230 */ /* 0x000fe20000004100 */
[----:B--2---:R-:W-:Y:S01]  /*0e70*/  ULEA UR4, UR5, UR4, 0x18 ;  /* 0x0000000405047291 */ /* 0x004fe2000f8ec03f */
[----:B------:R-:W-:-:S02]  /*0e80*/  HADD2.F32 R61, -RZ, R55.H0_H0 ;  /* 0x20000037ff3d7230 */ /* 0x000fc40000004100 */
[----:B------:R-:W-:Y:S02]  /*0e90*/  HADD2.F32 R73, -RZ, R4.H1_H1 ;  /* 0x30000004ff497230 */ /* 0x000fe40000004100 */
[--C-:B------:R-:W-:Y:S01]  /*0ea0*/  HADD2.F32 R55, -RZ, R7.reuse.H0_H0 ;  /* 0x20000007ff377230 */ /* 0x100fe20000004100 */
[----:B------:R-:W-:Y:S01]  /*0eb0*/  LEA R10, R10, UR4, 0x3 ;  /* 0x000000040a0a7c11 */ /* 0x000fe2000f8e18ff */
[----:B------:R-:W-:Y:S01]  /*0ec0*/  ULDC UR4, c[0x0][0x230] ;  /* 0x00008c0000047ab9 */ /* 0x000fe20000000800 */
[----:B------:R-:W-:-:S04]  /*0ed0*/  HADD2.F32 R59, -RZ, R7.H1_H1 ;  /* 0x30000007ff3b7230 */ /* 0x000fc80000004100 */
[----:B------:R-:W2:Y:S02]  /*0ee0*/  LDS.64 R10, [R10] ;  /* 0x000000000a0a7984 */ /* 0x000ea40000000a00 */
[----:B--2---:R-:W-:Y:S01]  /*0ef0*/  FADD.FTZ R11, R11, UR4 ;  /* 0x000000040b0b7e21 */ /* 0x004fe20008010000 */
[--C-:B------:R-:W-:Y:S01]  /*0f00*/  FADD.FTZ R29, R29, -R10.reuse ;  /* 0x8000000a1d1d7221 */ /* 0x100fe20000010000 */
[--C-:B------:R-:W-:Y:S01]  /*0f10*/  FADD.FTZ R23, R23, -R10.reuse ;  /* 0x8000000a17177221 */ /* 0x100fe20000010000 */
[--C-:B------:R-:W-:Y:S01]  /*0f20*/  FADD.FTZ R47, R47, -R10.reuse ;  /* 0x8000000a2f2f7221 */ /* 0x100fe20000010000 */
[----:B------:R2:W3:Y:S01]  /*0f30*/  MUFU.RSQ R64, R11 ;  /* 0x0000000b00407308 */ /* 0x0004e20000001400 */
        /* <DEDUP_REMOVED lines=8> */
[--C-:B--2---:R-:W-:Y:S01]  /*0fc0*/  FADD.FTZ R11, R35, -R10.reuse ;  /* 0x8000000a230b7221 */ /* 0x104fe20000010000 */
[--C-:B------:R-:W-:Y:S01]  /*0fd0*/  FADD.FTZ R31, R31, -R10.reuse ;  /* 0x8000000a1f1f7221 */ /* 0x100fe20000010000 */
[--C-:B------:R-:W-:Y:S01]  /*0fe0*/  FADD.FTZ R71, R71, -R10.reuse ;  /* 0x8000000a47477221 */ /* 0x100fe20000010000 */
[--C-:B------:R-:W-:Y:S01]  /*0ff0*/  FADD.FTZ R25, R25, -R10.reuse ;  /* 0x8000000a19197221 */ /* 0x100fe20000010000 */
[--C-:B------:R-:W-:Y:S01]  /*1000*/  FADD.FTZ R37, R37, -R10.reuse ;  /* 0x8000000a25257221 */ /* 0x100fe20000010000 */
[--C-:B------:R-:W-:Y:S01]  /*1010*/  FADD.FTZ R41, R41, -R10.reuse ;  /* 0x8000000a29297221 */ /* 0x100fe20000010000 */
[----:B------:R-:W-:Y:S01]  /*1020*/  FADD.FTZ R55, R55, -R10 ;  /* 0x8000000a37377221 */ /* 0x000fe20000010000 */
[----:B------:R-:W-:Y:S01]  /*1030*/  ULDC.64 UR4, c[0x0][0x210] ;  /* 0x0000840000047ab9 */ /* 0x000fe20000000a00 */
[C---:B---3--:R-:W-:Y:S01]  /*1040*/  FMUL.FTZ R2, R64.reuse, R29 ;  /* 0x0000001d40027220 */ /* 0x048fe20000410000 */
[----:B------:R-:W-:Y:S01]  /*1050*/  FMUL.FTZ R22, R64, R49 ;  /* 0x0000003140167220 */ /* 0x000fe20000410000 */
[----:B------:R-:W-:-:S02]  /*1060*/  HADD2.F32 R49, -RZ, R8.H1_H1 ;  /* 0x30000008ff317230 */ /* 0x000fc40000004100 */
[----:B------:R-:W-:Y:S01]  /*1070*/  FMUL.FTZ R17, R64, R17 ;  /* 0x0000001140117220 */ /* 0x000fe20000410000 */
[----:B------:R-:W-:Y:S01]  /*1080*/  FFMA.FTZ R29, R2, R54, R67 ;  /* 0x00000036021d7223 */ /* 0x000fe20000010043 */
[C---:B------:R-:W-:Y:S01]  /*1090*/  FMUL.FTZ R2, R64.reuse, R23 ;  /* 0x0000001740027220 */ /* 0x040fe20000410000 */
[C---:B------:R-:W-:Y:S01]  /*10a0*/  FMUL.FTZ R23, R64.reuse, R47 ;  /* 0x0000002f40177220 */ /* 0x040fe20000410000 */
[----:B------:R-:W-:Y:S02]  /*10b0*/  HADD2.F32 R47, -RZ, R8.H0_H0 ;  /* 0x20000008ff2f7230 */ /* 0x000fe40000004100 */
[----:B------:R-:W-:Y:S01]  /*10c0*/  FMUL.FTZ R11, R64, R11 ;  /* 0x0000000b400b7220 */ /* 0x000fe20000410000 */
[----:B0-----:R-:W-:Y:S01]  /*10d0*/  FFMA.FTZ R18, R60, R17, R69 ;  /* 0x000000113c127223 */ /* 0x001fe20000010045 */
[C---:B------:R-:W-:Y:S01]  /*10e0*/  FMUL.FTZ R17, R64.reuse, R45 ;  /* 0x0000002d40117220 */ /* 0x040fe20000410000 */
[----:B------:R-:W-:Y:S01]  /*10f0*/  FMUL.FTZ R21, R64, R21 ;  /* 0x0000001540157220 */ /* 0x000fe20000410000 */
[--C-:B------:R-:W-:Y:S01]  /*1100*/  FADD.FTZ R47, R47, -R10.reuse ;  /* 0x8000000a2f2f7221 */ /* 0x100fe20000010000 */
[----:B------:R-:W-:Y:S01]  /*1110*/  FFMA.FTZ R19, R66, R11, R65 ;  /* 0x0000000b42137223 */ /* 0x000fe20000010041 */
[--C-:B------:R-:W-:Y:S01]  /*1120*/  FADD.FTZ R11, R39, -R10.reuse ;  /* 0x8000000a270b7221 */ /* 0x100fe20000010000 */
[----:B------:R-:W-:Y:S01]  /*1130*/  FFMA.FTZ R17, R54, R17, R67 ;  /* 0x0000001136117223 */ /* 0x000fe20000010043 */
[----:B-1----:R-:W-:Y:S01]  /*1140*/  FMUL.FTZ R42, R64, R47 ;  /* 0x0000002f402a7220 */ /* 0x002fe20000410000 */
[----:B------:R-:W-:Y:S01]  /*1150*/  FADD.FTZ R47, R49, -R10 ;  /* 0x8000000a312f7221 */ /* 0x000fe20000010000 */
[----:B------:R-:W-:-:S02]  /*1160*/  HADD2.F32 R49, -RZ, R9.H0_H0 ;  /* 0x20000009ff317230 */ /* 0x000fc40000004100 */
[----:B------:R-:W-:Y:S01]  /*1170*/  FFMA.FTZ R26, R60, R21, R69 ;  /* 0x000000153c1a7223 */ /* 0x000fe20000010045 */
[C---:B------:R-:W-:Y:S01]  /*1180*/  FMUL.FTZ R16, R64.reuse, R11 ;  /* 0x0000000b40107220 */ /* 0x040fe20000410000 */
[C---:B------:R-:W-:Y:S01]  /*1190*/  FMUL.FTZ R21, R64.reuse, R53 ;  /* 0x0000003540157220 */ /* 0x040fe20000410000 */
[----:B------:R-:W-:Y:S01]  /*11a0*/  FMUL.FTZ R11, R17, -1.4426950216293334961 ;  /* 0xbfb8aa3b110b7820 */ /* 0x000fe20000410000 */
[--C-:B------:R-:W-:Y:S01]  /*11b0*/  FADD.FTZ R49, R49, -R10.reuse ;  /* 0x8000000a31317221 */ /* 0x100fe20000010000 */
[C---:B------:R-:W-:Y:S01]  /*11c0*/  FMUL.FTZ R20, R64.reuse, R51 ;  /* 0x0000003340147220 */ /* 0x040fe20000410000 */
[--C-:B------:R-:W-:Y:S02]  /*11d0*/  HADD2.F32 R53, -RZ, R6.reuse.H1_H1 ;  /* 0x30000006ff357230 */ /* 0x100fe40000004100 */
[----:B------:R-:W-:Y:S01]  /*11e0*/  FADD.FTZ R45, R33, -R10 ;  /* 0x8000000a212d7221 */ /* 0x000fe20000010000 */
[----:B------:R-:W-:Y:S01]  /*11f0*/  FMUL.FTZ R46, R64, R49 ;  /* 0x00000031402e7220 */ /* 0x000fe20000410000 */
[----:B------:R-:W-:-:S02]  /*1200*/  HADD2.F32 R49, -RZ, R6.H0_H0 ;  /* 0x20000006ff317230 */ /* 0x000fc40000004100 */
[----:B------:R-:W-:Y:S01]  /*1210*/  FFMA.FTZ R22, R60, R22, R69 ;  /* 0x000000163c167223 */ /* 0x000fe20000010045 */
[----:B------:R-:W-:Y:S02]  /*1220*/  HADD2.F32 R9, -RZ, R9.H1_H1 ;  /* 0x30000009ff097230 */ /* 0x000fe40000004100 */
[----:B------:R-:W-:Y:S01]  /*1230*/  FMUL.FTZ R27, R64, R27 ;  /* 0x0000001b401b7220 */ /* 0x000fe20000410000 */
[----:B------:R0:W-:Y:S01]  /*1240*/  MUFU.EX2 R33, R11 ;  /* 0x0000000b00217308 */ /* 0x0001e20000000800 */
[----:B------:R-:W-:Y:S01]  /*1250*/  FMUL.FTZ R30, R3, R64 ;  /* 0x00000040031e7220 */ /* 0x000fe20000410000 */
[----:B------:R-:W-:Y:S01]  /*1260*/  FFMA.FTZ R20, R61, R20, R68 ;  /* 0x000000143d147223 */ /* 0x000fe20000010044 */
[----:B------:R-:W-:Y:S01]  /*1270*/  FFMA.FTZ R21, R54, R21, R67 ;  /* 0x0000001536157223 */ /* 0x000fe20000010043 */
[C---:B------:R-:W-:Y:S01]  /*1280*/  FMUL.FTZ R14, R64.reuse, R45 ;  /* 0x0000002d400e7220 */ /* 0x040fe20000410000 */
[--C-:B------:R-:W-:Y:S01]  /*1290*/  FADD.FTZ R49, R49, -R10.reuse ;  /* 0x8000000a31317221 */ /* 0x100fe20000010000 */
[----:B------:R-:W-:Y:S01]  /*12a0*/  FADD.FTZ R53, R53, -R10 ;  /* 0x8000000a35357221 */ /* 0x000fe20000010000 */
[C---:B------:R-:W-:Y:S01]  /*12b0*/  FMUL.FTZ R4, R64.reuse, R71 ;  /* 0x0000004740047220 */ /* 0x040fe20000410000 */
[C---:B------:R-:W-:Y:S01]  /*12c0*/  FMUL.FTZ R25, R64.reuse, R25 ;  /* 0x0000001940197220 */ /* 0x040fe20000410000 */
[----:B0-----:R-:W-:Y:S01]  /*12d0*/  FMUL.FTZ R11, R64, R31 ;  /* 0x0000001f400b7220 */ /* 0x001fe20000410000 */
[----:B------:R-:W-:Y:S01]  /*12e0*/  FMUL.FTZ R38, R22, -1.4426950216293334961 ;  /* 0xbfb8aa3b16267820 */ /* 0x000fe20000410000 */
[----:B------:R-:W-:-:S02]  /*12f0*/  HADD2.F32 R45, -RZ, R13.H0_H0 ;  /* 0x2000000dff2d7230 */ /* 0x000fc40000004100 */
[--C-:B------:R-:W-:Y:S01]  /*1300*/  FADD.FTZ R9, R9, -R10.reuse ;  /* 0x8000000a09097221 */ /* 0x100fe20000010000 */
[----:B------:R-:W-:Y:S01]  /*1310*/  FADD.FTZ R71, R73, -R10 ;  /* 0x8000000a49477221 */ /* 0x000fe20000010000 */
[--C-:B------:R-:W-:Y:S01]  /*1320*/  FFMA.FTZ R28, R27, R61, R68.reuse ;  /* 0x0000003d1b1c7223 */ /* 0x100fe20000010044 */
[----:B------:R-:W-:Y:S01]  /*1330*/  FFMA.FTZ R16, R61, R16, R68 ;  /* 0x000000103d107223 */ /* 0x000fe20000010044 */
[----:B------:R-:W-:Y:S01]  /*1340*/  FFMA.FTZ R30, R30, R60, R69 ;  /* 0x0000003c1e1e7223 */ /* 0x000fe20000010045 */
[----:B------:R-:W-:Y:S01]  /*1350*/  FFMA.FTZ R27, R2, R66, R65 ;  /* 0x00000042021b7223 */ /* 0x000fe20000010041 */
[----:B------:R-:W-:Y:S01]  /*1360*/  FMUL.FTZ R34, R20, -1.4426950216293334961 ;  /* 0xbfb8aa3b14227820 */ /* 0x000fe20000410000 */
[--C-:B------:R-:W-:Y:S01]  /*1370*/  FFMA.FTZ R11, R54, R11, R67.reuse ;  /* 0x0000000b360b7223 */ /* 0x100fe20000010043 */
[C---:B------:R-:W-:Y:S01]  /*1380*/  FMUL.FTZ R8, R64.reuse, R47 ;  /* 0x0000002f40087220 */ /* 0x040fe20000410000 */
[----:B------:R-:W-:Y:S01]  /*1390*/  FMUL.FTZ R2, R21, -1.4426950216293334961 ;  /* 0xbfb8aa3b15027820 */ /* 0x000fe20000410000 */
[----:B------:R-:W-:Y:S01]  /*13a0*/  FMUL.FTZ R40, R19, -1.4426950216293334961 ;  /* 0xbfb8aa3b13287820 */ /* 0x000fe20000410000 */
[C---:B------:R-:W-:Y:S01]  /*13b0*/  FMUL.FTZ R12, R64.reuse, R37 ;  /* 0x00000025400c7220 */ /* 0x040fe20000410000 */
[C---:B------:R-:W-:Y:S01]  /*13c0*/  FMUL.FTZ R49, R64.reuse, R49 ;  /* 0x0000003140317220 */ /* 0x040fe20000410000 */
[----:B------:R-:W-:Y:S01]  /*13d0*/  FMUL.FTZ R6, R64, R53 ;  /* 0x0000003540067220 */ /* 0x000fe20000410000 */
[----:B------:R-:W-:Y:S01]  /*13e0*/  FFMA.FTZ R25, R54, R25, R67 ;  /* 0x0000001936197223 */ /* 0x000fe20000010043 */
[C---:B------:R-:W-:Y:S01]  /*13f0*/  FMUL.FTZ R24, R64.reuse, R41 ;  /* 0x0000002940187220 */ /* 0x040fe20000410000 */
[C---:B------:R-:W-:Y:S01]  /*1400*/  FMUL.FTZ R9, R64.reuse, R9 ;  /* 0x0000000940097220 */ /* 0x040fe20000410000 */
[----:B------:R-:W-:Y:S01]  /*1410*/  FMUL.FTZ R71, R64, R71 ;  /* 0x0000004740477220 */ /* 0x000fe20000410000 */
[----:B------:R-:W-:Y:S01]  /*1420*/  FMUL.FTZ R36, R16, -1.4426950216293334961 ;  /* 0xbfb8aa3b10247820 */ /* 0x000fe20000410000 */
[----:B------:R-:W-:Y:S01]  /*1430*/  FADD.FTZ R31, R45, -R10 ;  /* 0x8000000a2d1f7221 */ /* 0x000fe20000010000 */
[----:B------:R-:W-:Y:S01]  /*1440*/  FFMA.FTZ R42, R60, R42, R69 ;  /* 0x0000002a3c2a7223 */ /* 0x000fe20000010045 */
[----:B------:R-:W-:Y:S01]  /*1450*/  FMUL.FTZ R63, R30, -1.4426950216293334961 ;  /* 0xbfb8aa3b1e3f7820 */ /* 0x000fe20000410000 */
[----:B------:R-:W-:Y:S01]  /*1460*/  FMUL.FTZ R62, R29, -1.4426950216293334961 ;  /* 0xbfb8aa3b1d3e7820 */ /* 0x000fe20000410000 */
[----:B------:R-:W-:Y:S01]  /*1470*/  FMUL.FTZ R58, R28, -1.4426950216293334961 ;  /* 0xbfb8aa3b1c3a7820 */ /* 0x000fe20000410000 */
[----:B------:R-:W-:Y:S01]  /*1480*/  FMUL.FTZ R56, R27, -1.4426950216293334961 ;  /* 0xbfb8aa3b1b387820 */ /* 0x000fe20000410000 */
[----:B------:R-:W-:Y:S01]  /*1490*/  FMUL.FTZ R43, R26, -1.4426950216293334961 ;  /* 0xbfb8aa3b1a2b7820 */ /* 0x000fe20000410000 */
[----:B------:R-:W-:Y:S01]  /*14a0*/  MUFU.EX2 R38, R38 ;  /* 0x0000002600267308 */ /* 0x000fe20000000800 */
[----:B------:R-:W-:Y:S01]  /*14b0*/  FMUL.FTZ R45, R11, -1.4426950216293334961 ;  /* 0xbfb8aa3b0b2d7820 */ /* 0x000fe20000410000 */
[----:B------:R-:W-:Y:S01]  /*14c0*/  FFMA.FTZ R8, R54, R8, R67 ;  /* 0x0000000836087223 */ /* 0x000fe20000010043 */
[----:B------:R-:W-:Y:S01]  /*14d0*/  FFMA.FTZ R12, R60, R12, R69 ;  /* 0x0000000c3c0c7223 */ /* 0x000fe20000010045 */
[----:B------:R-:W-:-:S02]  /*14e0*/  HADD2.F32 R13, -RZ, R13.H1_H1 ;  /* 0x3000000dff0d7230 */ /* 0x000fc40000004100 */
[--C-:B------:R-:W-:Y:S01]  /*14f0*/  FFMA.FTZ R46, R61, R46, R68.reuse ;  /* 0x0000002e3d2e7223 */ /* 0x100fe20000010044 */
[----:B------:R-:W-:Y:S01]  /*1500*/  FFMA.FTZ R49, R60, R49, R69 ;  /* 0x000000313c317223 */ /* 0x000fe20000010045 */
[----:B------:R-:W-:Y:S01]  /*1510*/  FFMA.FTZ R6, R54, R6, R67 ;  /* 0x0000000636067223 */ /* 0x000fe20000010043 */
[----:B------:R0:W-:Y:S01]  /*1520*/  MUFU.EX2 R35, R2 ;  /* 0x0000000200237308 */ /* 0x0001e20000000800 */
[----:B------:R-:W-:Y:S01]  /*1530*/  FFMA.FTZ R4, R60, R4, R69 ;  /* 0x000000043c047223 */ /* 0x000fe20000010045 */
[----:B------:R-:W-:Y:S01]  /*1540*/  FMUL.FTZ R3, R25, -1.4426950216293334961 ;  /* 0xbfb8aa3b19037820 */ /* 0x000fe20000410000 */
[----:B------:R-:W-:Y:S01]  /*1550*/  FFMA.FTZ R24, R61, R24, R68 ;  /* 0x000000183d187223 */ /* 0x000fe20000010044 */
[C-C-:B------:R-:W-:Y:S01]  /*1560*/  FFMA.FTZ R23, R66.reuse, R23, R65.reuse ;  /* 0x0000001742177223 */ /* 0x140fe20000010041 */
[----:B------:R-:W-:Y:S01]  /*1570*/  FFMA.FTZ R9, R66, R9, R65 ;  /* 0x0000000942097223 */ /* 0x000fe20000010041 */
[--C-:B------:R-:W-:Y:S02]  /*1580*/  HADD2.F32 R69, -RZ, R5.reuse.H0_H0 ;  /* 0x20000005ff457230 */ /* 0x100fe40000004100 */
[----:B------:R-:W-:Y:S01]  /*1590*/  FFMA.FTZ R54, R54, R71, R67 ;  /* 0x0000004736367223 */ /* 0x000fe20000010043 */
[----:B------:R-:W-:Y:S01]  /*15a0*/  MUFU.EX2 R34, R34 ;  /* 0x0000002200227308 */ /* 0x000fe20000000800 */
[----:B0-----:R-:W-:Y:S01]  /*15b0*/  FMUL.FTZ R2, R18, -1.4426950216293334961 ;  /* 0xbfb8aa3b12027820 */ /* 0x001fe20000410000 */
[----:B------:R-:W-:Y:S01]  /*15c0*/  FMUL.FTZ R47, R42, -1.4426950216293334961 ;  /* 0xbfb8aa3b2a2f7820 */ /* 0x000fe20000410000 */
[----:B------:R-:W-:-:S02]  /*15d0*/  HADD2.F32 R71, -RZ, R5.H1_H1 ;  /* 0x30000005ff477230 */ /* 0x000fc40000004100 */
[----:B------:R-:W-:Y:S01]  /*15e0*/  FMUL.FTZ R51, R8, -1.4426950216293334961 ;  /* 0xbfb8aa3b08337820 */ /* 0x000fe20000410000 */
[----:B------:R-:W-:Y:S01]  /*15f0*/  FMUL.FTZ R50, R46, -1.4426950216293334961 ;  /* 0xbfb8aa3b2e327820 */ /* 0x000fe20000410000 */
[----:B------:R-:W-:Y:S01]  /*1600*/  FMUL.FTZ R7, R64, R55 ;  /* 0x0000003740077220 */ /* 0x000fe20000410000 */
[----:B------:R-:W-:Y:S01]  /*1610*/  FMUL.FTZ R41, R24, -1.4426950216293334961 ;  /* 0xbfb8aa3b18297820 */ /* 0x000fe20000410000 */
[----:B------:R-:W-:Y:S01]  /*1620*/  MUFU.EX2 R40, R40 ;  /* 0x0000002800287308 */ /* 0x000fe20000000800 */
[----:B------:R-:W-:Y:S01]  /*1630*/  FMUL.FTZ R32, R23, -1.4426950216293334961 ;  /* 0xbfb8aa3b17207820 */ /* 0x000fe20000410000 */
[--C-:B------:R-:W-:Y:S01]  /*1640*/  FADD.FTZ R13, R13, -R10.reuse ;  /* 0x8000000a0d0d7221 */ /* 0x100fe20000010000 */
[----:B------:R-:W-:Y:S01]  /*1650*/  FMUL.FTZ R52, R9, -1.4426950216293334961 ;  /* 0xbfb8aa3b09347820 */ /* 0x000fe20000410000 */
[--C-:B------:R-:W-:Y:S01]  /*1660*/  FADD.FTZ R55, R59, -R10.reuse ;  /* 0x8000000a3b377221 */ /* 0x100fe20000010000 */
[----:B------:R-:W-:Y:S01]  /*1670*/  FMUL.FTZ R53, R49, -1.4426950216293334961 ;  /* 0xbfb8aa3b31357820 */ /* 0x000fe20000410000 */
[--C-:B------:R-:W-:Y:S01]  /*1680*/  FADD.FTZ R69, R69, -R10.reuse ;  /* 0x8000000a45457221 */ /* 0x100fe20000010000 */
[--C-:B------:R-:W-:Y:S01]  /*1690*/  FFMA.FTZ R14, R66, R14, R65.reuse ;  /* 0x0000000e420e7223 */ /* 0x100fe20000010041 */
[----:B------:R-:W-:Y:S01]  /*16a0*/  MUFU.EX2 R36, R36 ;  /* 0x0000002400247308 */ /* 0x000fe20000000800 */
[----:B------:R-:W-:Y:S01]  /*16b0*/  FMUL.FTZ R57, R6, -1.4426950216293334961 ;  /* 0xbfb8aa3b06397820 */ /* 0x000fe20000410000 */
[----:B------:R-:W-:Y:S01]  /*16c0*/  FADD.FTZ R71, R71, -R10 ;  /* 0x8000000a47477221 */ /* 0x000fe20000010000 */
[C---:B------:R-:W-:Y:S01]  /*16d0*/  FMUL.FTZ R31, R64.reuse, R31 ;  /* 0x0000001f401f7220 */ /* 0x040fe20000410000 */
[C---:B------:R-:W-:Y:S01]  /*16e0*/  FMUL.FTZ R13, R64.reuse, R13 ;  /* 0x0000000d400d7220 */ /* 0x040fe20000410000 */
[----:B------:R-:W-:Y:S01]  /*16f0*/  FMUL.FTZ R55, R64, R55 ;  /* 0x0000003740377220 */ /* 0x000fe20000410000 */
[----:B------:R-:W-:Y:S01]  /*1700*/  FMUL.FTZ R67, R4, -1.4426950216293334961 ;  /* 0xbfb8aa3b04437820 */ /* 0x000fe20000410000 */
[----:B------:R-:W-:Y:S01]  /*1710*/  FMUL.FTZ R70, R64, R69 ;  /* 0x0000004540467220 */ /* 0x000fe20000410000 */
[----:B------:R-:W0:Y:S01]  /*1720*/  MUFU.EX2 R63, R63 ;  /* 0x0000003f003f7308 */ /* 0x000e220000000800 */
[----:B------:R-:W-:Y:S01]  /*1730*/  FMUL.FTZ R37, R14, -1.4426950216293334961 ;  /* 0xbfb8aa3b0e257820 */ /* 0x000fe20000410000 */
[----:B------:R-:W-:Y:S01]  /*1740*/  FMUL.FTZ R69, R54, -1.4426950216293334961 ;  /* 0xbfb8aa3b36457820 */ /* 0x000fe20000410000 */
[----:B------:R-:W-:Y:S01]  /*1750*/  FMUL.FTZ R71, R64, R71 ;  /* 0x0000004740477220 */ /* 0x000fe20000410000 */
[C-C-:B------:R-:W-:Y:S01]  /*1760*/  FFMA.FTZ R31, R61.reuse, R31, R68.reuse ;  /* 0x0000001f3d1f7223 */ /* 0x140fe20000010044 */
[C-C-:B------:R-:W-:Y:S01]  /*1770*/  FFMA.FTZ R13, R66.reuse, R13, R65.reuse ;  /* 0x0000000d420d7223 */ /* 0x140fe20000010041 */
[C-C-:B------:R-:W-:Y:S01]  /*1780*/  FFMA.FTZ R55, R66.reuse, R55, R65.reuse ;  /* 0x0000003742377223 */ /* 0x140fe20000010041 */
[C-C-:B------:R-:W-:Y:S01]  /*1790*/  FFMA.FTZ R7, R61.reuse, R7, R68.reuse ;  /* 0x000000073d077223 */ /* 0x140fe20000010044 */
[----:B------:R-:W1:Y:S01]  /*17a0*/  MUFU.EX2 R62, R62 ;  /* 0x0000003e003e7308 */ /* 0x000e620000000800 */
[----:B------:R-:W-:Y:S01]  /*17b0*/  FFMA.FTZ R10, R61, R70, R68 ;  /* 0x000000463d0a7223 */ /* 0x000fe20000010044 */
        /* <DEDUP_REMOVED lines=8> */
[----:B0-----:R-:W-:-:S06]  /*1840*/  FADD.FTZ R63, R63, 1 ;  /* 0x3f8000003f3f7421 */ /* 0x001fcc0000010000 */
[----:B------:R-:W0:Y:S01]  /*1850*/  MUFU.EX2 R56, R56 ;  /* 0x0000003800387308 */ /* 0x000e220000000800 */
[----:B-1----:R-:W-:-:S07]  /*1860*/  FADD.FTZ R62, R62, 1 ;  /* 0x3f8000003e3e7421 */ /* 0x002fce0000010000 */
[----:B------:R-:W1:Y:S08]  /*1870*/  MUFU.EX2 R43, R43 ;  /* 0x0000002b002b7308 */ /* 0x000e700000000800 */
[----:B------:R-:W-:Y:S01]  /*1880*/  MUFU.EX2 R45, R45 ;  /* 0x0000002d002d7308 */ /* 0x000fe20000000800 */
[----:B0-----:R-:W-:-:S07]  /*1890*/  FADD.FTZ R56, R56, 1 ;  /* 0x3f80000038387421 */ /* 0x001fce0000010000 */
[----:B------:R0:W2:Y:S01]  /*18a0*/  MUFU.EX2 R39, R2 ;  /* 0x0000000200277308 */ /* 0x0000a20000000800 */
[----:B-1----:R-:W-:-:S07]  /*18b0*/  FADD.FTZ R43, R43, 1 ;  /* 0x3f8000002b2b7421 */ /* 0x002fce0000010000 */
[----:B------:R-:W1:Y:S01]  /*18c0*/  MUFU.EX2 R3, R3 ;  /* 0x0000000300037308 */ /* 0x000e620000000800 */
[----:B0-----:R-:W-:-:S07]  /*18d0*/  FMUL.FTZ R2, R12, -1.4426950216293334961 ;  /* 0xbfb8aa3b0c027820 */ /* 0x001fce0000410000 */
[----:B------:R-:W-:Y:S01]  /*18e0*/  MUFU.EX2 R47, R47 ;  /* 0x0000002f002f7308 */ /* 0x000fe20000000800 */
[----:B--2---:R-:W-:-:S07]  /*18f0*/  FADD.FTZ R39, R39, 1 ;  /* 0x3f80000027277421 */ /* 0x004fce0000010000 */
[----:B------:R-:W-:Y:S01]  /*1900*/  MUFU.EX2 R51, R51 ;  /* 0x0000003300337308 */ /* 0x000fe20000000800 */
[----:B-1----:R-:W-:-:S07]  /*1910*/  FADD.FTZ R3, R3, 1 ;  /* 0x3f80000003037421 */ /* 0x002fce0000010000 */
[----:B------:R-:W-:Y:S08]  /*1920*/  MUFU.EX2 R50, R50 ;  /* 0x0000003200327308 */ /* 0x000ff00000000800 */
[----:B------:R-:W0:Y:S08]  /*1930*/  MUFU.EX2 R41, R41 ;  /* 0x0000002900297308 */ /* 0x000e300000000800 */
[----:B------:R-:W1:Y:S08]  /*1940*/  MUFU.EX2 R32, R32 ;  /* 0x0000002000207308 */ /* 0x000e700000000800 */
[----:B------:R-:W-:Y:S01]  /*1950*/  MUFU.EX2 R52, R52 ;  /* 0x0000003400347308 */ /* 0x000fe20000000800 */
[----:B0-----:R-:W-:-:S07]  /*1960*/  FADD.FTZ R41, R41, 1 ;  /* 0x3f80000029297421 */ /* 0x001fce0000010000 */
[----:B------:R-:W-:Y:S01]  /*1970*/  MUFU.EX2 R53, R53 ;  /* 0x0000003500357308 */ /* 0x000fe20000000800 */
[----:B-1----:R-:W-:-:S07]  /*1980*/  FADD.FTZ R32, R32, 1 ;  /* 0x3f80000020207421 */ /* 0x002fce0000010000 */
[----:B------:R-:W0:Y:S08]  /*1990*/  MUFU.EX2 R2, R2 ;  /* 0x0000000200027308 */ /* 0x000e300000000800 */
[----:B------:R-:W1:Y:S08]  /*19a0*/  MUFU.EX2 R57, R57 ;  /* 0x0000003900397308 */ /* 0x000e700000000800 */
[----:B------:R2:W3:Y:S01]  /*19b0*/  MUFU.EX2 R5, R67 ;  /* 0x0000004300057308 */ /* 0x0004e20000000800 */
[----:B0-----:R-:W-:-:S07]  /*19c0*/  FADD.FTZ R2, R2, 1 ;  /* 0x3f80000002027421 */ /* 0x001fce0000010000 */
[----:B------:R0:W-:Y:S01]  /*19d0*/  MUFU.EX2 R61, R69 ;  /* 0x00000045003d7308 */ /* 0x0001e20000000800 */
[----:B--2---:R-:W-:-:S07]  /*19e0*/  FADD.FTZ R67, R58, 1 ;  /* 0x3f8000003a437421 */ /* 0x004fce0000010000 */
[----:B------:R-:W2:Y:S01]  /*19f0*/  MUFU.EX2 R37, R37 ;  /* 0x0000002500257308 */ /* 0x000ea20000000800 */
[----:B0-----:R-:W-:Y:S01]  /*1a00*/  FADD.FTZ R69, R38, 1 ;  /* 0x3f80000026457421 */ /* 0x001fe20000010000 */
[----:B------:R-:W-:Y:S01]  /*1a10*/  FADD.FTZ R38, R35, 1 ;  /* 0x3f80000023267421 */ /* 0x000fe20000010000 */
[----:B------:R-:W-:Y:S01]  /*1a20*/  FADD.FTZ R35, R34, 1 ;  /* 0x3f80000022237421 */ /* 0x000fe20000010000 */
[----:B------:R-:W-:Y:S01]  /*1a30*/  FADD.FTZ R34, R40, 1 ;  /* 0x3f80000028227421 */ /* 0x000fe20000010000 */
[----:B------:R-:W-:Y:S01]  /*1a40*/  FADD.FTZ R40, R33, 1 ;  /* 0x3f80000021287421 */ /* 0x000fe20000010000 */
[----:B------:R-:W-:Y:S01]  /*1a50*/  FADD.FTZ R33, R36, 1 ;  /* 0x3f80000024217421 */ /* 0x000fe20000010000 */
[----:B------:R-:W-:Y:S01]  /*1a60*/  FADD.FTZ R36, R45, 1 ;  /* 0x3f8000002d247421 */ /* 0x000fe20000010000 */
[----:B------:R-:W0:Y:S01]  /*1a70*/  MUFU.EX2 R44, R44 ;  /* 0x0000002c002c7308 */ /* 0x000e220000000800 */
[----:B------:R-:W-:Y:S01]  /*1a80*/  FADD.FTZ R45, R47, 1 ;  /* 0x3f8000002f2d7421 */ /* 0x000fe20000010000 */
[----:B------:R-:W-:Y:S01]  /*1a90*/  FADD.FTZ R47, R51, 1 ;  /* 0x3f800000332f7421 */ /* 0x000fe20000010000 */
[----:B------:R-:W-:Y:S01]  /*1aa0*/  FADD.FTZ R51, R50, 1 ;  /* 0x3f80000032337421 */ /* 0x000fe20000010000 */
[----:B------:R-:W-:Y:S01]  /*1ab0*/  FADD.FTZ R50, R52, 1 ;  /* 0x3f80000034327421 */ /* 0x000fe20000010000 */
[----:B------:R-:W-:Y:S01]  /*1ac0*/  FADD.FTZ R52, R53, 1 ;  /* 0x3f80000035347421 */ /* 0x000fe20000010000 */
[----:B-1----:R-:W-:Y:S01]  /*1ad0*/  FADD.FTZ R53, R57, 1 ;  /* 0x3f80000039357421 */ /* 0x002fe20000010000 */
[----:B---3--:R-:W-:Y:S01]  /*1ae0*/  FADD.FTZ R5, R5, 1 ;  /* 0x3f80000005057421 */ /* 0x008fe20000010000 */
[----:B------:R-:W1:Y:S01]  /*1af0*/  MUFU.EX2 R48, R48 ;  /* 0x0000003000307308 */ /* 0x000e620000000800 */
[----:B--2---:R-:W-:-:S07]  /*1b00*/  FADD.FTZ R37, R37, 1 ;  /* 0x3f80000025257421 */ /* 0x004fce0000010000 */
        /* <DEDUP_REMOVED lines=8> */
[----:B------:R-:W0:Y:S01]  /*1b90*/  MUFU.RCP R63, R63 ;  /* 0x0000003f003f7308 */ /* 0x000e220000001000 */
[----:B-1----:R-:W-:-:S07]  /*1ba0*/  FADD.FTZ R59, R59, 1 ;  /* 0x3f8000003b3b7421 */ /* 0x002fce0000010000 */
[----:B------:R-:W1:Y:S01]  /*1bb0*/  MUFU.RCP R62, R62 ;  /* 0x0000003e003e7308 */ /* 0x000e620000001000 */
[----:B--2---:R-:W-:-:S07]  /*1bc0*/  FADD.FTZ R64, R64, 1 ;  /* 0x3f80000040407421 */ /* 0x004fce0000010000 */
[----:B------:R-:W2:Y:S01]  /*1bd0*/  MUFU.RCP R67, R67 ;  /* 0x0000004300437308 */ /* 0x000ea20000001000 */
[----:B0-----:R-:W-:-:S07]  /*1be0*/  FMUL.FTZ R63, R30, R63 ;  /* 0x0000003f1e3f7220 */ /* 0x001fce0000410000 */
[----:B------:R-:W0:Y:S01]  /*1bf0*/  MUFU.RCP R56, R56 ;  /* 0x0000003800387308 */ /* 0x000e220000001000 */
[----:B-1----:R-:W-:-:S05]  /*1c00*/  FMUL.FTZ R62, R29, R62 ;  /* 0x0000003e1d3e7220 */ /* 0x002fca0000410000 */
[----:B------:R-:W-:Y:S02]  /*1c10*/  F2FP.F16.F32.PACK_AB R62, R62, R63 ;  /* 0x0000003f3e3e723e */ /* 0x000fe400000000ff */
[----:B------:R-:W1:Y:S01]  /*1c20*/  MUFU.RCP R43, R43 ;  /* 0x0000002b002b7308 */ /* 0x000e620000001000 */
[----:B--2---:R-:W-:-:S07]  /*1c30*/  FMUL.FTZ R67, R28, R67 ;  /* 0x000000431c437220 */ /* 0x004fce0000410000 */
[----:B------:R-:W2:Y:S01]  /*1c40*/  MUFU.RCP R58, R3 ;  /* 0x00000003003a7308 */ /* 0x000ea20000001000 */
[----:B0-----:R-:W-:-:S05]  /*1c50*/  FMUL.FTZ R56, R27, R56 ;  /* 0x000000381b387220 */ /* 0x001fca0000410000 */
[----:B------:R-:W-:Y:S02]  /*1c60*/  F2FP.F16.F32.PACK_AB R56, R56, R67 ;  /* 0x000000433838723e */ /* 0x000fe400000000ff */
[----:B------:R-:W0:Y:S01]  /*1c70*/  MUFU.RCP R36, R36 ;  /* 0x0000002400247308 */ /* 0x000e220000001000 */
[----:B-1----:R-:W-:-:S07]  /*1c80*/  FMUL.FTZ R43, R26, R43 ;  /* 0x0000002b1a2b7220 */ /* 0x002fce0000410000 */
[----:B------:R-:W1:Y:S01]  /*1c90*/  MUFU.RCP R41, R41 ;  /* 0x0000002900297308 */ /* 0x000e620000001000 */
[----:B--2---:R-:W-:-:S05]  /*1ca0*/  FMUL.FTZ R58, R25, R58 ;  /* 0x0000003a193a7220 */ /* 0x004fca0000410000 */
[----:B------:R-:W-:Y:S02]  /*1cb0*/  F2FP.F16.F32.PACK_AB R43, R58, R43 ;  /* 0x0000002b3a2b723e */ /* 0x000fe400000000ff */
[----:B------:R-:W2:Y:S01]  /*1cc0*/  MUFU.RCP R32, R32 ;  /* 0x0000002000207308 */ /* 0x000ea20000001000 */
[----:B0-----:R-:W-:-:S07]  /*1cd0*/  FMUL.FTZ R36, R11, R36 ;  /* 0x000000240b247220 */ /* 0x001fce0000410000 */
        /* <DEDUP_REMOVED lines=8> */
[----:B-1----:R-:W-:-:S05]  /*1d60*/  FMUL.FTZ R34, R19, R34 ;  /* 0x0000002213227220 */ /* 0x002fca0000410000 */
[----:B------:R-:W-:Y:S02]  /*1d70*/  F2FP.F16.F32.PACK_AB R34, R34, R35 ;  /* 0x000000232222723e */ /* 0x000fe400000000ff */
[----:B------:R1:W3:Y:S01]  /*1d80*/  MUFU.RCP R71, R2 ;  /* 0x0000000200477308 */ /* 0x0002e20000001000 */
[----:B--2---:R-:W-:-:S07]  /*1d90*/  FMUL.FTZ R39, R18, R39 ;  /* 0x0000002712277220 */ /* 0x004fce0000410000 */
[----:B------:R-:W2:Y:S01]  /*1da0*/  MUFU.RCP R53, R53 ;  /* 0x0000003500357308 */ /* 0x000ea20000001000 */
[----:B-1----:R-:W-:Y:S01]  /*1db0*/  LEA R2, P0, R0, UR4, 0x1 ;  /* 0x0000000400027c11 */ /* 0x002fe2000f8008ff */
[----:B0-----:R-:W-:-:S03]  /*1dc0*/  FMUL.FTZ R40, R17, R40 ;  /* 0x0000002811287220 */ /* 0x001fc60000410000 */
[----:B------:R-:W-:Y:S01]  /*1dd0*/  LEA.HI.X R3, R0, UR5, R15, 0x1, P0 ;  /* 0x0000000500037c11 */ /* 0x000fe200080f0c0f */
[----:B------:R-:W-:Y:S01]  /*1de0*/  FADD.FTZ R15, R61, 1 ;  /* 0x3f8000003d0f7421 */ /* 0x000fe20000010000 */
[----:B------:R-:W-:Y:S01]  /*1df0*/  PRMT R0, R62, 0x7632, R0 ;  /* 0x000076323e007816 */ /* 0x000fe20000000000 */
[----:B------:R-:W0:Y:S01]  /*1e00*/  MUFU.RCP R5, R5 ;  /* 0x0000000500057308 */ /* 0x000e220000001000 */
[----:B------:R-:W-:Y:S01]  /*1e10*/  F2FP.F16.F32.PACK_AB R39, R40, R39 ;  /* 0x000000272827723e */ /* 0x000fe200000000ff */
[----:B---3--:R-:W-:Y:S01]  /*1e20*/  FMUL.FTZ R71, R12, R71 ;  /* 0x000000470c477220 */ /* 0x008fe20000410000 */
[----:B------:R-:W-:Y:S04]  /*1e30*/  STG.E.U16 desc[UR6][R2.64], R62 ;  /* 0x0000003e02007986 */ /* 0x000fe8000c101506 */
[----:B------:R1:W-:Y:S01]  /*1e40*/  STG.E.U16 desc[UR6][R2.64+0x2], R0 ;  /* 0x0000020002007986 */ /* 0x0003e2000c101506 */
[----:B------:R-:W3:Y:S01]  /*1e50*/  MUFU.RCP R69, R69 ;  /* 0x0000004500457308 */ /* 0x000ee20000001000 */
[----:B--2---:R-:W-:Y:S01]  /*1e60*/  FMUL.FTZ R53, R6, R53 ;  /* 0x0000003506357220 */ /* 0x004fe20000410000 */
[----:B------:R-:W-:Y:S01]  /*1e70*/  PRMT R6, R43, 0x7632, R6 ;  /* 0x000076322b067816 */ /* 0x000fe20000000006 */
[----:B------:R-:W-:Y:S01]  /*1e80*/  STG.E.U16 desc[UR6][R2.64+0x4], R56 ;  /* 0x0000043802007986 */ /* 0x000fe2000c101506 */
[----:B------:R-:W-:-:S03]  /*1e90*/  F2FP.F16.F32.PACK_AB R36, R36, R71 ;  /* 0x000000472424723e */ /* 0x000fc600000000ff */
[----:B------:R2:W-:Y:S01]  /*1ea0*/  STG.E.U16 desc[UR6][R2.64+0xa002], R6 ;  /* 0x00a0020602007986 */ /* 0x0005e2000c101506 */
[----:B------:R-:W4:Y:S01]  /*1eb0*/  MUFU.RCP R38, R38 ;  /* 0x0000002600267308 */ /* 0x000f220000001000 */
[----:B0-----:R-:W-:Y:S01]  /*1ec0*/  FMUL.FTZ R5, R4, R5 ;  /* 0x0000000504057220 */ /* 0x001fe20000410000 */
[----:B------:R-:W-:Y:S01]  /*1ed0*/  PRMT R4, R56, 0x7632, R4 ;  /* 0x0000763238047816 */ /* 0x000fe20000000004 */
[----:B------:R-:W-:Y:S01]  /*1ee0*/  STG.E.U16 desc[UR6][R2.64+0xa000], R43 ;  /* 0x00a0002b02007986 */ /* 0x000fe2000c101506 */
[----:B-1----:R-:W-:-:S03]  /*1ef0*/  PRMT R0, R32, 0x7632, R0 ;  /* 0x0000763220007816 */ /* 0x002fc60000000000 */
[----:B------:R0:W-:Y:S01]  /*1f00*/  STG.E.U16 desc[UR6][R2.64+0x6], R4 ;  /* 0x0000060402007986 */ /* 0x0001e2000c101506 */
[----:B------:R-:W1:Y:S01]  /*1f10*/  MUFU.RCP R33, R33 ;  /* 0x0000002100217308 */ /* 0x000e620000001000 */
[----:B---3--:R-:W-:Y:S01]  /*1f20*/  FMUL.FTZ R69, R22, R69 ;  /* 0x0000004516457220 */ /* 0x008fe20000410000 */
[----:B--2---:R-:W-:Y:S01]  /*1f30*/  PRMT R6, R39, 0x7632, R6 ;  /* 0x0000763227067816 */ /* 0x004fe20000000006 */
[----:B------:R2:W-:Y:S05]  /*1f40*/  STG.E.U16 desc[UR6][R2.64+0xa006], R0 ;  /* 0x00a0060002007986 */ /* 0x0005ea000c101506 */
[----:B------:R-:W3:Y:S01]  /*1f50*/  MUFU.RCP R37, R37 ;  /* 0x0000002500257308 */ /* 0x000ee20000001000 */
[----:B----4-:R-:W-:Y:S01]  /*1f60*/  FMUL.FTZ R38, R21, R38 ;  /* 0x0000002615267220 */ /* 0x010fe20000410000 */
[----:B------:R-:W-:Y:S01]  /*1f70*/  STG.E.U16 desc[UR6][R2.64+0x1e002], R6 ;  /* 0x01e0020602007986 */ /* 0x000fe2000c101506 */
[----:B0-----:R-:W-:-:S03]  /*1f80*/  PRMT R4, R34, 0x7632, R4 ;  /* 0x0000763222047816 */ /* 0x001fc60000000004 */
[----:B------:R-:W-:Y:S01]  /*1f90*/  F2FP.F16.F32.PACK_AB R38, R38, R69 ;  /* 0x000000452626723e */ /* 0x000fe200000000ff */
[----:B------:R-:W-:Y:S01]  /*1fa0*/  STG.E.U16 desc[UR6][R2.64+0xa004], R32 ;  /* 0x00a0042002007986 */ /* 0x000fe2000c101506 */
[----:B------:R-:W0:Y:S01]  /*1fb0*/  MUFU.RCP R45, R45 ;  /* 0x0000002d002d7308 */ /* 0x000e220000001000 */
[----:B-1----:R-:W-:Y:S02]  /*1fc0*/  FMUL.FTZ R33, R16, R33 ;  /* 0x0000002110217220 */ /* 0x002fe40000410000 */
[----:B------:R1:W-:Y:S04]  /*1fd0*/  STG.E.U16 desc[UR6][R2.64+0x14006], R4 ;  /* 0x0140060402007986 */ /* 0x0003e8000c101506 */
[----:B------:R-:W-:Y:S01]  /*1fe0*/  STG.E.U16 desc[UR6][R2.64+0x14000], R38 ;  /* 0x0140002602007986 */ /* 0x000fe2000c101506 */
[----:B------:R-:W4:Y:S01]  /*1ff0*/  MUFU.RCP R47, R47 ;  /* 0x0000002f002f7308 */ /* 0x000f220000001000 */
[----:B---3--:R-:W-:-:S02]  /*2000*/  FMUL.FTZ R14, R14, R37 ;  /* 0x000000250e0e7220 */ /* 0x008fc40000410000 */
[----:B------:R-:W-:Y:S03]  /*2010*/  STG.E.U16 desc[UR6][R2.64+0x14004], R34 ;  /* 0x0140042202007986 */ /* 0x000fe6000c101506 */
[----:B------:R-:W-:Y:S01]  /*2020*/  F2FP.F16.F32.PACK_AB R14, R14, R33 ;  /* 0x000000210e0e723e */ /* 0x000fe200000000ff */
[----:B------:R-:W-:Y:S01]  /*2030*/  STG.E.U16 desc[UR6][R2.64+0x1e000], R39 ;  /* 0x01e0002702007986 */ /* 0x000fe2000c101506 */
[----:B------:R-:W3:Y:S01]  /*2040*/  MUFU.RCP R68, R59 ;  /* 0x0000003b00447308 */ /* 0x000ee20000001000 */
[----:B0-----:R-:W-:Y:S01]  /*2050*/  FMUL.FTZ R45, R42, R45 ;  /* 0x0000002d2a2d7220 */ /* 0x001fe20000410000 */
[----:B--2---:R-:W-:Y:S01]  /*2060*/  PRMT R0, R14, 0x7632, R0 ;  /* 0x000076320e007816 */ /* 0x004fe20000000000 */
[----:B------:R-:W-:Y:S01]  /*2070*/  STG.E.U16 desc[UR6][R2.64+0x1e004], R14 ;  /* 0x01e0040e02007986 */ /* 0x000fe2000c101506 */
[----:B-1----:R-:W-:-:S03]  /*2080*/  PRMT R4, R36, 0x7632, R4 ;  /* 0x0000763224047816 */ /* 0x002fc60000000004 */
[----:B------:R0:W-:Y:S01]  /*2090*/  STG.E.U16 desc[UR6][R2.64+0x1e006], R0 ;  /* 0x01e0060002007986 */ /* 0x0001e2000c101506 */
[----:B------:R-:W1:Y:S01]  /*20a0*/  MUFU.RCP R44, R44 ;  /* 0x0000002c002c7308 */ /* 0x000e620000001000 */
[----:B----4-:R-:W-:Y:S02]  /*20b0*/  FMUL.FTZ R8, R8, R47 ;  /* 0x0000002f08087220 */ /* 0x010fe40000410000 */
[----:B------:R2:W-:Y:S03]  /*20c0*/  STG.E.U16 desc[UR6][R2.64+0x28002], R4 ;  /* 0x0280020402007986 */ /* 0x0005e6000c101506 */
[----:B------:R-:W-:Y:S01]  /*20d0*/  F2FP.F16.F32.PACK_AB R8, R8, R45 ;  /* 0x0000002d0808723e */ /* 0x000fe200000000ff */
[----:B------:R-:W-:Y:S01]  /*20e0*/  STG.E.U16 desc[UR6][R2.64+0x28000], R36 ;  /* 0x0280002402007986 */ /* 0x000fe2000c101506 */
[----:B------:R-:W4:Y:S01]  /*20f0*/  MUFU.RCP R48, R48 ;  /* 0x0000003000307308 */ /* 0x000f220000001000 */
[----:B---3--:R-:W-:Y:S01]  /*2100*/  FMUL.FTZ R68, R7, R68 ;  /* 0x0000004407447220 */ /* 0x008fe20000410000 */
[----:B------:R-:W-:Y:S01]  /*2110*/  PRMT R6, R8, 0x7632, R6 ;  /* 0x0000763208067816 */ /* 0x000fe20000000006 */
[----:B------:R-:W-:Y:S04]  /*2120*/  STG.E.U16 desc[UR6][R2.64+0x32000], R8 ;  /* 0x0320000802007986 */ /* 0x000fe8000c101506 */
[----:B------:R-:W-:Y:S01]  /*2130*/  STG.E.U16 desc[UR6][R2.64+0x32002], R6 ;  /* 0x0320020602007986 */ /* 0x000fe2000c101506 */
[----:B------:R-:W3:Y:S01]  /*2140*/  MUFU.RCP R51, R51 ;  /* 0x0000003300337308 */ /* 0x000ee20000001000 */
[----:B-1----:R-:W-:-:S07]  /*2150*/  FMUL.FTZ R44, R31, R44 ;  /* 0x0000002c1f2c7220 */ /* 0x002fce0000410000 */
[----:B------:R-:W1:Y:S01]  /*2160*/  MUFU.RCP R50, R50 ;  /* 0x0000003200327308 */ /* 0x000e620000001000 */
[----:B----4-:R-:W-:-:S05]  /*2170*/  FMUL.FTZ R13, R13, R48 ;  /* 0x000000300d0d7220 */ /* 0x010fca0000410000 */
[----:B------:R-:W-:Y:S02]  /*2180*/  F2FP.F16.F32.PACK_AB R13, R13, R44 ;  /* 0x0000002c0d0d723e */ /* 0x000fe400000000ff */
[----:B------:R-:W4:Y:S01]  /*2190*/  MUFU.RCP R52, R52 ;  /* 0x0000003400347308 */ /* 0x000f220000001000 */
[----:B---3--:R-:W-:Y:S02]  /*21a0*/  FMUL.FTZ R51, R46, R51 ;  /* 0x000000332e337220 */ /* 0x008fe40000410000 */
[----:B------:R-:W-:Y:S05]  /*21b0*/  STG.E.U16 desc[UR6][R2.64+0x28004], R13 ;  /* 0x0280040d02007986 */ /* 0x000fea000c101506 */
[----:B------:R-:W3:Y:S01]  /*21c0*/  MUFU.RCP R60, R60 ;  /* 0x0000003c003c7308 */ /* 0x000ee20000001000 */
[----:B-1----:R-:W-:Y:S01]  /*21d0*/  FMUL.FTZ R50, R9, R50 ;  /* 0x0000003209327220 */ /* 0x002fe20000410000 */
[----:B------:R-:W-:-:S04]  /*21e0*/  PRMT R9, R38, 0x7632, R9 ;  /* 0x0000763226097816 */ /* 0x000fc80000000009 */
[----:B------:R-:W-:Y:S01]  /*21f0*/  F2FP.F16.F32.PACK_AB R50, R50, R51 ;  /* 0x000000333232723e */ /* 0x000fe200000000ff */
[----:B------:R1:W-:Y:S01]  /*2200*/  STG.E.U16 desc[UR6][R2.64+0x14002], R9 ;  /* 0x0140020902007986 */ /* 0x0003e2000c101506 */
[----:B------:R-:W1:Y:S01]  /*2210*/  MUFU.RCP R15, R15 ;  /* 0x0000000f000f7308 */ /* 0x000e620000001000 */
[----:B----4-:R-:W-:Y:S01]  /*2220*/  FMUL.FTZ R52, R49, R52 ;  /* 0x0000003431347220 */ /* 0x010fe20000410000 */
[----:B0-----:R-:W-:Y:S01]  /*2230*/  PRMT R0, R50, 0x7632, R0 ;  /* 0x0000763232007816 */ /* 0x001fe20000000000 */
[----:B------:R-:W-:Y:S03]  /*2240*/  STG.E.U16 desc[UR6][R2.64+0x32004], R50 ;  /* 0x0320043202007986 */ /* 0x000fe6000c101506 */
[----:B------:R-:W-:Y:S01]  /*2250*/  F2FP.F16.F32.PACK_AB R52, R53, R52 ;  /* 0x000000343534723e */ /* 0x000fe200000000ff */
[----:B------:R-:W-:Y:S01]  /*2260*/  STG.E.U16 desc[UR6][R2.64+0x32006], R0 ;  /* 0x0320060002007986 */ /* 0x000fe2000c101506 */
[----:B------:R-:W0:Y:S01]  /*2270*/  MUFU.RCP R65, R65 ;  /* 0x0000004100417308 */ /* 0x000e220000001000 */
[----:B---3--:R-:W-:Y:S01]  /*2280*/  FMUL.FTZ R55, R55, R60 ;  /* 0x0000003c37377220 */ /* 0x008fe20000410000 */
[----:B--2---:R-:W-:Y:S01]  /*2290*/  PRMT R4, R52, 0x7632, R4 ;  /* 0x0000763234047816 */ /* 0x004fe20000000004 */
[----:B------:R-:W-:Y:S01]  /*22a0*/  STG.E.U16 desc[UR6][R2.64+0x3c000], R52 ;  /* 0x03c0003402007986 */ /* 0x000fe2000c101506 */
[----:B-1----:R-:W-:-:S02]  /*22b0*/  PRMT R9, R13, 0x7632, R9 ;  /* 0x000076320d097816 */ /* 0x002fc40000000009 */
[----:B------:R-:W-:Y:S01]  /*22c0*/  F2FP.F16.F32.PACK_AB R55, R55, R68 ;  /* 0x000000443737723e */ /* 0x000fe200000000ff */
[----:B------:R-:W-:Y:S01]  /*22d0*/  STG.E.U16 desc[UR6][R2.64+0x3c002], R4 ;  /* 0x03c0020402007986 */ /* 0x000fe2000c101506 */
[----:B------:R-:W1:Y:S01]  /*22e0*/  MUFU.RCP R11, R64 ;  /* 0x00000040000b7308 */ /* 0x000e620000001000 */
[----:B------:R-:W-:Y:S01]  /*22f0*/  FMUL.FTZ R54, R54, R15 ;  /* 0x0000000f36367220 */ /* 0x000fe20000410000 */
[----:B------:R-:W-:Y:S01]  /*2300*/  PRMT R6, R55, 0x7632, R6 ;  /* 0x0000763237067816 */ /* 0x000fe20000000006 */
[----:B------:R-:W-:Y:S03]  /*2310*/  STG.E.U16 desc[UR6][R2.64+0x28006], R9 ;  /* 0x0280060902007986 */ /* 0x000fe6000c101506 */
[----:B------:R-:W-:Y:S01]  /*2320*/  F2FP.F16.F32.PACK_AB R5, R54, R5 ;  /* 0x000000053605723e */ /* 0x000fe200000000ff */
[----:B------:R-:W-:Y:S01]  /*2330*/  STG.E.U16 desc[UR6][R2.64+0x3c004], R55 ;  /* 0x03c0043702007986 */ /* 0x000fe2000c101506 */
[----:B0-----:R-:W-:-:S03]  /*2340*/  FMUL.FTZ R10, R10, R65 ;  /* 0x000000410a0a7220 */ /* 0x001fc60000410000 */
[----:B------:R-:W-:Y:S04]  /*2350*/  STG.E.U16 desc[UR6][R2.64+0x3c006], R6 ;  /* 0x03c0060602007986 */ /* 0x000fe8000c101506 */
[----:B------:R-:W-:Y:S01]  /*2360*/  STG.E.U16 desc[UR6][R2.64+0x46000], R5 ;  /* 0x0460000502007986 */ /* 0x000fe2000c101506 */
[----:B-1----:R-:W-:-:S05]  /*2370*/  FMUL.FTZ R7, R66, R11 ;  /* 0x0000000b42077220 */ /* 0x002fca0000410000 */
[----:B------:R-:W-:Y:S02]  /*2380*/  F2FP.F16.F32.PACK_AB R10, R7, R10 ;  /* 0x0000000a070a723e */ /* 0x000fe400000000ff */
[----:B------:R-:W-:Y:S02]  /*2390*/  PRMT R7, R5, 0x7632, R7 ;  /* 0x0000763205077816 */ /* 0x000fe40000000007 */
[----:B------:R-:W-:Y:S01]  /*23a0*/  PRMT R8, R10, 0x7632, R8 ;  /* 0x000076320a087816 */ /* 0x000fe20000000008 */
[----:B------:R-:W-:Y:S04]  /*23b0*/  STG.E.U16 desc[UR6][R2.64+0x46004], R10 ;  /* 0x0460040a02007986 */ /* 0x000fe8000c101506 */
[----:B------:R-:W-:Y:S04]  /*23c0*/  STG.E.U16 desc[UR6][R2.64+0x46002], R7 ;  /* 0x0460020702007986 */ /* 0x000fe8000c101506 */
[----:B------:R-:W-:Y:S01]  /*23d0*/  STG.E.U16 desc[UR6][R2.64+0x46006], R8 ;  /* 0x0460060802007986 */ /* 0x000fe2000c101506 */
[----:B------:R-:W-:Y:S05]  /*23e0*/  EXIT ;  /* 0x000000000000794d */ /* 0x000fea0003800000 */
.L_x_2197:
[----:B------:R-:W-:Y:S01]  /*23f0*/  HFMA2.MMA R28, -RZ, RZ, 0, 4.76837158203125e-07 ;  /* 0x00000008ff1c7435 */ /* 0x000fe200000001ff */
[----:B-1----:R-:W-:Y:S02]  /*2400*/  MOV R63, R42 ;  /* 0x0000002a003f7202 */ /* 0x002fe40000000f00 */
[----:B------:R-:W-:Y:S02]  /*2410*/  MOV R65, 0x1f ;  /* 0x0000001f00417802 */ /* 0x000fe40000000f00 */
[----:B------:R-:W-:-:S07]  /*2420*/  MOV R24, 0xffffffff ;  /* 0xffffffff00187802 */ /* 0x000fce0000000f00 */
[----:B0----5:R-:W-:Y:S05]  /*2430*/  WARPSYNC.COLLECTIVE R24, `(.L_x_2200) ;  /* 0x0000000018087348 */ /* 0x021fea0003c00000 */
[----:B------:R1:W2:Y:S02]  /*2440*/  SHFL.BFLY P0, R26, R63, R28, R65 ;  /* 0x0c00001c3f1a7389 */ /* 0x0002a40000000041 */
[----:B012--5:R-:W-:Y:S01]  /*2450*/  ENDCOLLECTIVE ;  /* 0x000000000000791b */ /* 0x027fe20003800000 */
.L_x_2200:
[----:B------:R-:W-:Y:S02]  /*2460*/  MOV R63, R43 ;  /* 0x0000002b003f7202 */ /* 0x000fe40000000f00 */
[----:B------:R-:W-:-:S07]  /*2470*/  MOV R57, R26 ;  /* 0x0000001a00397202 */ /* 0x000fce0000000f00 */
[----:B------:R-:W-:Y:S05]  /*2480*/  WARPSYNC.COLLECTIVE R24, `(.L_x_2201) ;  /* 0x0000000018087348 */ /* 0x000fea0003c00000 */
[----:B------:R0:W1:Y:S02]  /*2490*/  SHFL.BFLY P0, R26, R63, R28, R65 ;  /* 0x0c00001c3f1a7389 */ /* 0x0000640000000041 */
[----:B01----:R-:W-:Y:S01]  /*24a0*/  ENDCOLLECTIVE ;  /* 0x000000000000791b */ /* 0x003fe20003800000 */
.L_x_2201:
[----:B------:R-:W-:Y:S01]  /*24b0*/  FADD.FTZ R57, R57, R42 ;  /* 0x0000002a39397221 */ /* 0x000fe20000010000 */
[----:B------:R-:W-:-:S04]  /*24c0*/  HFMA2.MMA R28, -RZ, RZ, 0, 2.384185791015625e-07 ;  /* 0x00000004ff1c7435 */ /* 0x000fc800000001ff */
[----:B------:R-:W-:Y:S02]  /*24d0*/  MOV R63, R57 ;  /* 0x00000039003f7202 */ /* 0x000fe40000000f00 */
[----:B------:R-:W-:-:S07]  /*24e0*/  MOV R12, R26 ;  /* 0x0000001a000c7202 */ /* 0x000fce0000000f00 */
[----:B------:R-:W-:Y:S05]  /*24f0*/  WARPSYNC.COLLECTIVE R24, `(.L_x_2202) ;  /* 0x0000000018087348 */ /* 0x000fea0003c00000 */
[----:B------:R0:W1:Y:S02]  /*2500*/  SHFL.BFLY P0, R26, R63, R28, R65 ;  /* 0x0c00001c3f1a7389 */ /* 0x0000640000000041 */
[----:B01----:R-:W-:Y:S01]  /*2510*/  ENDCOLLECTIVE ;  /* 0x000000000000791b */ /* 0x003fe20003800000 */
.L_x_2202:
[----:B------:R-:W-:-:S05]  /*2520*/  FADD.FTZ R12, R12, R43 ;  /* 0x0000002b0c0c7221 */ /* 0x000fca0000010000 */
[----:B------:R-:W-:Y:S02]  /*2530*/  MOV R63, R12 ;  /* 0x0000000c003f7202 */ /* 0x000fe40000000f00 */
[----:B------:R-:W-:-:S07]  /*2540*/  MOV R18, R26 ;  /* 0x0000001a00127202 */ /* 0x000fce0000000f00 */
[----:B------:R-:W-:Y:S05]  /*2550*/  WARPSYNC.COLLECTIVE R24, `(.L_x_2203) ;  /* 0x0000000018087348 */ /* 0x000fea0003c00000 */
[----:B------:R0:W1:Y:S02]  /*2560*/  SHFL.BFLY P0, R26, R63, R28, R65 ;  /* 0x0c00001c3f1a7389 */ /* 0x0000640000000041 */
[----:B01----:R-:W-:Y:S01]  /*2570*/  ENDCOLLECTIVE ;  /* 0x000000000000791b */ /* 0x003fe20003800000 */
.L_x_2203:
[----:B------:R-:W-:Y:S01]  /*2580*/  FADD.FTZ R18, R57, R18 ;  /* 0x0000001239127221 */ /* 0x000fe20000010000 */
[----:B------:R-:W-:-:S04]  /*2590*/  HFMA2.MMA R28, -RZ, RZ, 0, 1.1920928955078125e-07 ;  /* 0x00000002ff1c7435 */ /* 0x000fc800000001ff */
[----:B------:R-:W-:Y:S02]  /*25a0*/  MOV R63, R18 ;  /* 0x00000012003f7202 */ /* 0x000fe40000000f00 */
[----:B------:R-:W-:-:S07]  /*25b0*/  MOV R59, R26 ;  /* 0x0000001a003b7202 */ /* 0x000fce0000000f00 */
[----:B------:R-:W-:Y:S05]  /*25c0*/  WARPSYNC.COLLECTIVE R24, `(.L_x_2204) ;  /* 0x0000000018087348 */ /* 0x000fea0003c00000 */
[----:B------:R0:W1:Y:S02]  /*25d0*/  SHFL.BFLY P0, R26, R63, R28, R65 ;  /* 0x0c00001c3f1a7389 */ /* 0x0000640000000041 */
[----:B01----:R-:W-:Y:S01]  /*25e0*/  ENDCOLLECTIVE ;  /* 0x000000000000791b */ /* 0x003fe20003800000 */
.L_x_2204:
[----:B------:R-:W-:-:S05]  /*25f0*/  FADD.FTZ R59, R12, R59 ;  /* 0x0000003b0c3b7221 */ /* 0x000fca0000010000 */
[----:B------:R-:W-:Y:S02]  /*2600*/  MOV R63, R59 ;  /* 0x0000003b003f7202 */ /* 0x000fe40000000f00 */
[----:B------:R-:W-:-:S07]  /*2610*/  MOV R61, R26 ;  /* 0x0000001a003d7202 */ /* 0x000fce0000000f00 */
[----:B------:R-:W-:Y:S05]  /*2620*/  WARPSYNC.COLLECTIVE R24, `(.L_x_2205) ;  /* 0x0000000018087348 */ /* 0x000fea0003c00000 */
[----:B------:R0:W1:Y:S02]  /*2630*/  SHFL.BFLY P0, R26, R63, R28, R65 ;  /* 0x0c00001c3f1a7389 */ /* 0x0000640000000041 */
[----:B01----:R-:W-:Y:S01]  /*2640*/  ENDCOLLECTIVE ;  /* 0x000000000000791b */ /* 0x003fe20003800000 */
.L_x_2205:
[----:B------:R-:W-:Y:S01]  /*2650*/  FADD.FTZ R61, R18, R61 ;  /* 0x0000003d123d7221 */ /* 0x000fe20000010000 */
[----:B------:R-:W-:-:S04]  /*2660*/  HFMA2.MMA R28, -RZ, RZ, 0, 5.9604644775390625e-08 ;  /* 0x00000001ff1c7435 */ /* 0x000fc800000001ff */
[----:B------:R-:W-:Y:S02]  /*2670*/  MOV R63, R61 ;  /* 0x0000003d003f7202 */ /* 0x000fe40000000f00 */
[----:B------:R-:W-:-:S07]  /*2680*/  MOV R20, R26 ;  /* 0x0000001a00147202 */ /* 0x000fce0000000f00 */
[----:B------:R-:W-:Y:S05]  /*2690*/  WARPSYNC.COLLECTIVE R24, `(.L_x_2206) ;  /* 0x0000000018087348 */ /* 0x000fea0003c00000 */
[----:B------:R0:W1:Y:S02]  /*26a0*/  SHFL.BFLY P0, R26, R63, R28, R65 ;  /* 0x0c00001c3f1a7389 */ /* 0x0000640000000041 */
[----:B01----:R-:W-:Y:S01]  /*26b0*/  ENDCOLLECTIVE ;  /* 0x000000000000791b */ /* 0x003fe20003800000 */
.L_x_2206:
[----:B------:R-:W-:-:S05]  /*26c0*/  FADD.FTZ R20, R59, R20 ;  /* 0x000000143b147221 */ /* 0x000fca0000010000 */
[----:B------:R-:W-:Y:S02]  /*26d0*/  MOV R63, R20 ;  /* 0x00000014003f7202 */ /* 0x000fe40000000f00 */
[----:B------:R-:W-:-:S07]  /*26e0*/  MOV R22, R26 ;  /* 0x0000001a00167202 */ /* 0x000fce0000000f00 */
[----:B------:R-:W-:Y:S05]  /*26f0*/  WARPSYNC.COLLECTIVE R24, `(.L_x_2207) ;  /* 0x0000000018087348 */ /* 0x000fea0003c00000 */
[----:B------:R0:W1:Y:S02]  /*2700*/  SHFL.BFLY P0, R26, R63, R28, R65 ;  /* 0x0c00001c3f1a7389 */ /* 0x0000640000000041 */
[----:B01----:R-:W-:Y:S01]  /*2710*/  ENDCOLLECTIVE ;  /* 0x000000000000791b */ /* 0x003fe20003800000 */
.L_x_2207:
[----:B------:R-:W-:Y:S01]  /*2720*/  FADD.FTZ R22, R61, R22 ;  /* 0x000000163d167221 */ /* 0x000fe20000010000 */
[----:B------:R-:W-:Y:S01]  /*2730*/  MOV R43, R26 ;  /* 0x0000001a002b7202 */ /* 0x000fe20000000f00 */
[----:B------:R-:W-:Y:S06]  /*2740*/  BRA `(.L_x_2208) ;  /* 0xffffffe4001c7947 */ /* 0x000fec000383ffff */
.L_x_2209:
        /* <DEDUP_REMOVED lines=11> */
.L_x_2254:


//--------------------- .text._ZN13group_norm_v214gn_cuda_kernelI6__halfLi320ELi1ELi16ELi40ELi256ELb1ELi256ELi40ELi40ELi4ELb0ELi148ELb0ELb0ENS_16CompileConditionILi900EEEEEvPT_PKS4_S7_S7_flPfS8_Pj --------------------------
	.section	.text._ZN13group_norm_v214gn_cuda_kernelI6__halfLi320ELi1ELi16ELi40ELi256ELb1ELi256ELi40ELi40ELi4ELb0ELi148ELb0ELb0ENS_16CompileConditionILi900EEEEEvPT_PKS4_S7_S7_flPfS8_Pj,"ax",@progbits
	.align	128
        .global         _ZN13group_norm_v214gn_cuda_kernelI6__halfLi320ELi1ELi16ELi40ELi256ELb1ELi256ELi40ELi40ELi4ELb0ELi148ELb0ELb0ENS_16CompileConditionILi900EEEEEvPT_PKS4_S7_S7_flPfS8_Pj
        .type           _ZN13group_norm_v214gn_cuda_kernelI6__halfLi320ELi1ELi16ELi40ELi256ELb1ELi256ELi40ELi40ELi4ELb0ELi148ELb0ELb0ENS_16CompileConditionILi900EEEEEvPT_PKS4_S7_S7_flPfS8_Pj,@function
        .size           _ZN13group_norm_v214gn_cuda_kernelI6__halfLi320ELi1ELi16ELi40ELi256ELb1ELi256ELi40ELi40ELi4ELb0ELi148ELb0ELb0ENS_16CompileConditionILi900EEEEEvPT_PKS4_S7_S7_flPfS8_Pj,(.L_x_2255 - _ZN13group_norm_v214gn_cuda_kernelI6__halfLi320ELi1ELi16ELi40ELi256ELb1ELi256ELi40ELi40ELi4ELb0ELi148ELb0ELb0ENS_16CompileConditionILi900EEEEEvPT_PKS4_S7_S7_flPfS8_Pj)
        .other          _ZN13group_norm_v214gn_cuda_kernelI6__halfLi320ELi1ELi16ELi40ELi256ELb1ELi256ELi40ELi40ELi4ELb0ELi148ELb0ELb0ENS_16CompileConditionILi900EEEEEvPT_PKS4_S7_S7_flPfS8_Pj,@"STO_CUDA_ENTRY STV_DEFAULT"
_ZN13group_norm_v214gn_cuda_kernelI6__halfLi320ELi1ELi16ELi40ELi256ELb1ELi256ELi40ELi40ELi4ELb0ELi148ELb0ELb0ENS_16CompileConditionILi900EEEEEvPT_PKS4_S7_S7_flPfS8_Pj:
.text._ZN13group_norm_v214gn_cuda_kernelI6__halfLi320ELi1ELi16ELi40ELi256ELb1ELi256ELi40ELi40ELi4ELb0ELi148ELb0ELb0ENS_16CompileConditionILi900EEEEEvPT_PKS4_S7_S7_flPfS8_Pj:
        /* <DEDUP_REMOVED lines=188> */
.L_x_2222:
        /* <DEDUP_REMOVED lines=10> */
.L_x_2210:
        /* <DEDUP_REMOVED lines=17> */
.L_x_2213:
[----:B------:R-:W-:Y:S05]  /*0d70*/  BSYNC B0 ;  /* 0x0000000000007941 */ /* 0x000fea0003800000 */
.L_x_2212:
        /* <DEDUP_REMOVED lines=359> */
.L_x_2211:
[----:B------:R-:W-:Y:S01]  /*23f0*/  HFMA2.MMA R28, -RZ, RZ, 0, 4.76837158203125e-07 ;  /* 0x00000008ff1c7435 */ /* 0x000fe200000001ff */
[----:B-1----:R-:W-:Y:S02]  /*2400*/  MOV R63, R42 ;  /* 0x0000002a003f7202 */ /* 0x002fe40000000f00 */
[----:B------:R-:W-:Y:S02]  /*2410*/  MOV R65, 0x1f ;  /* 0x0000001f00417802 */ /* 0x000fe40000000f00 */
[----:B------:R-:W-:-:S07]  /*2420*/  MOV R24, 0xffffffff ;  /* 0xffffffff00187802 */ /* 0x000fce0000000f00 */
[----:B0----5:R-:W-:Y:S05]  /*2430*/  WARPSYNC.COLLECTIVE R24, `(.L_x_2214) ;  /* 0x0000000018087348 */ /* 0x021fea0003c00000 */
[----:B------:R1:W2:Y:S02]  /*2440*/  SHFL.BFLY P0, R26, R63, R28, R65 ;  /* 0x0c00001c3f1a7389 */ /* 0x0002a40000000041 */
[----:B012--5:R-:W-:Y:S01]  /*2450*/  ENDCOLLECTIVE ;  /* 0x000000000000791b */ /* 0x027fe20003800000 */
.L_x_2214:
[----:B------:R-:W-:Y:S02]  /*2460*/  MOV R63, R43 ;  /* 0x0000002b003f7202 */ /* 0x000fe40000000f00 */
[----:B------:R-:W-:-:S07]  /*2470*/  MOV R57, R26 ;  /* 0x0000001a00397202 */ /* 0x000fce0000000f00 */
[----:B------:R-:W-:Y:S05]  /*2480*/  WARPSYNC.COLLECTIVE R24, `(.L_x_2215) ;  /* 0x0000000018087348 */ /* 0x000fea0003c00000 */
[----:B------:R0:W1:Y:S02]  /*2490*/  SHFL.BFLY P0, R26, R63, R28, R65 ;  /* 0x0c00001c3f1a7389 */ /* 0x0000640000000041 */
[----:B01----:R-:W-:Y:S01]  /*24a0*/  ENDCOLLECTIVE ;  /* 0x000000000000791b */ /* 0x003fe20003800000 */
.L_x_2215:
[----:B------:R-:W-:Y:S01]  /*24b0*/  FADD.FTZ R57, R57, R42 ;  /* 0x0000002a39397221 */ /* 0x000fe20000010000 */
[----:B------:R-:W-:-:S04]  /*24c0*/  HFMA2.MMA R28, -RZ, RZ, 0, 2.384185791015625e-07 ;  /* 0x00000004ff1c7435 */ /* 0x000fc800000001ff */
[----:B------:R-:W-:Y:S02]  /*24d0*/  MOV R63, R57 ;  /* 0x00000039003f7202 */ /* 0x000fe40000000f00 */
[----:B------:R-:W-:-:S07]  /*24e0*/  MOV R12, R26 ;  /* 0x0000001a000c7202 */ /* 0x000fce0000000f00 */
[----:B------:R-:W-:Y:S05]  /*24f0*/  WARPSYNC.COLLECTIVE R24, `(.L_x_2216) ;  /* 0x0000000018087348 */ /* 0x000fea0003c00000 */
[----:B------:R0:W1:Y:S02]  /*2500*/  SHFL.BFLY P0, R26, R63, R28, R65 ;  /* 0x0c00001c3f1a7389 */ /* 0x0000640000000041 */
[----:B01----:R-:W-:Y:S01]  /*2510*/  ENDCOLLECTIVE ;  /* 0x000000000000791b */ /* 0x003fe20003800000 */
.L_x_2216:
[----:B------:R-:W-:-:S05]  /*2520*/  FADD.FTZ R12, R12, R43 ;  /* 0x0000002b0c0c7221 */ /* 0x000fca0000010000 */
[----:B------:R-:W-:Y:S02]  /*2530*/  MOV R63, R12 ;  /* 0x0000000c003f7202 */ /* 0x000fe40000000f00 */
[----:B------:R-:W-:-:S07]  /*2540*/  MOV R18, R26 ;  /* 0x0000001a00127202 */ /* 0x000fce0000000f00 */
[----:B------:R-:W-:Y:S05]  /*2550*/  WARPSYNC.COLLECTIVE R24, `(.L_x_2217) ;  /* 0x0000000018087348 */ /* 0x000fea0003c00000 */
[----:B------:R0:W1:Y:S02]  /*2560*/  SHFL.BFLY P0, R26, R63, R28, R65 ;  /* 0x0c00001c3f1a7389 */ /* 0x0000640000000041 */
[----:B01----:R-:W-:Y:S01]  /*2570*/  ENDCOLLECTIVE ;  /* 0x000000000000791b */ /* 0x003fe20003800000 */
.L_x_2217:
[----:B------:R-:W-:Y:S01]  /*2580*/  FADD.FTZ R18, R57, R18 ;  /* 0x0000001239127221 */ /* 0x000fe20000010000 */
[----:B------:R-:W-:-:S04]  /*2590*/  HFMA2.MMA R28, -RZ, RZ, 0, 1.1920928955078125e-07 ;  /* 0x00000002ff1c7435 */ /* 0x000fc800000001ff */
[----:B------:R-:W-:Y:S02]  /*25a0*/  MOV R63, R18 ;  /* 0x00000012003f7202 */ /* 0x000fe40000000f00 */
[----:B------:R-:W-:-:S07]  /*25b0*/  MOV R59, R26 ;  /* 0x0000001a003b7202 */ /* 0x000fce0000000f00 */
[----:B------:R-:W-:Y:S05]  /*25c0*/  WARPSYNC.COLLECTIVE R24, `(.L_x_2218) ;  /* 0x0000000018087348 */ /* 0x000fea0003c00000 */
[----:B------:R0:W1:Y:S02]  /*25d0*/  SHFL.BFLY P0, R26, R63, R28, R65 ;  /* 0x0c00001c3f1a7389 */ /* 0x0000640000000041 */
[----:B01----:R-:W-:Y:S01]  /*25e0*/  ENDCOLLECTIVE ;  /* 0x000000000000791b */ /* 0x003fe20003800000 */
.L_x_2218:
[----:B------:R-:W-:-:S05]  /*25f0*/  FADD.FTZ R59, R12, R59 ;  /* 0x0000003b0c3b7221 */ /* 0x000fca0000010000 */
[----:B------:R-:W-:Y:S02]  /*2600*/  MOV R63, R59 ;  /* 0x0000003b003f7202 */ /* 0x000fe40000000f00 */
[----:B------:R-:W-:-:S07]  /*2610*/  MOV R61, R26 ;  /* 0x0000001a003d7202 */ /* 0x000fce0000000f00 */
[----:B------:R-:W-:Y:S05]  /*2620*/  WARPSYNC.COLLECTIVE R24, `(.L_x_2219) ;  /* 0x0000000018087348 */ /* 0x000fea0003c00000 */
[----:B------:R0:W1:Y:S02]  /*2630*/  SHFL.BFLY P0, R26, R63, R28, R65 ;  /* 0x0c00001c3f1a7389 */ /* 0x0000640000000041 */
[----:B01----:R-:W-:Y:S01]  /*2640*/  ENDCOLLECTIVE ;  /* 0x000000000000791b */ /* 0x003fe20003800000 */
.L_x_2219:
[----:B------:R-:W-:Y:S01]  /*2650*/  FADD.FTZ R61, R18, R61 ;  /* 0x0000003d123d7221 */ /* 0x000fe20000010000 */
[----:B------:R-:W-:-:S04]  /*2660*/  HFMA2.MMA R28, -RZ, RZ, 0, 5.9604644775390625e-08 ;  /* 0x00000001ff1c7435 */ /* 0x000fc800000001ff */
[----:B------:R-:W-:Y:S02]  /*2670*/  MOV R63, R61 ;  /* 0x0000003d003f7202 */ /* 0x000fe40000000f00 */
[----:B------:R-:W-:-:S07]  /*2680*/  MOV R20, R26 ;  /* 0x0000001a00147202 */ /* 0x000fce0000000f00 */
[----:B------:R-:W-:Y:S05]  /*2690*/  WARPSYNC.COLLECTIVE R24, `(.L_x_2220) ;  /* 0x0000000018087348 */ /* 0x000fea0003c00000 */
[----:B------:R0:W1:Y:S02]  /*26a0*/  SHFL.BFLY P0, R26, R63, R28, R65 ;  /* 0x0c00001c3f1a7389 */ /* 0x0000640000000041 */
[----:B01----:R-:W-:Y:S01]  /*26b0*/  ENDCOLLECTIVE ;  /* 0x000000000000791b */ /* 0x003fe20003800000 */
.L_x_2220:
[----:B------:R-:W-:-:S05]  /*26c0*/  FADD.FTZ R20, R59, R20 ;  /* 0x000000143b147221 */ /* 0x000fca0000010000 */
[----:B------:R-:W-:Y:S02]  /*26d0*/  MOV R63, R20 ;  /* 0x00000014003f7202 */ /* 0x000fe40000000f00 */
[----:B------:R-:W-:-:S07]  /*26e0*/  MOV R22, R26 ;  /* 0x0000001a00167202 */ /* 0x000fce0000000f00 */
[----:B------:R-:W-:Y:S05]  /*26f0*/  WARPSYNC.COLLECTIVE R24, `(.L_x_2221) ;  /* 0x0000000018087348 */ /* 0x000fea0003c00000 */
[----:B------:R0:W1:Y:S02]  /*2700*/  SHFL.BFLY P0, R26, R63, R28, R65 ;  /* 0x0c00001c3f1a7389 */ /* 0x0000640000000041 */
[----:B01----:R-:W-:Y:S01]  /*2710*/  ENDCOLLECTIVE ;  /* 0x000000000000791b */ /* 0x003fe20003800000 */
.L_x_2221:
[----:B------:R-:W-:Y:S01]  /*2720*/  FADD.FTZ R22, R61, R22 ;  /* 0x000000163d167221 */ /* 0x000fe20000010000 */
[----:B------:R-:W-:Y:S01]  /*2730*/  MOV R43, R26 ;  /* 0x0000001a002b7202 */ /* 0x000fe20000000f00 */
[----:B------:R-:W-:Y:S06]  /*2740*/  BRA `(.L_x_2222) ;  /* 0xffffffe4001c7947 */ /* 0x000fec000383ffff */
.L_x_2223:
        /* <DEDUP_REMOVED lines=11> */
.L_x_2255:


//--------------------- .nv.shared._ZN13group_norm_v218gn_bwd_cuda_kernelI13__nv_bfloat16Li320ELi1ELi32ELi20ELi256ELb0ELb1ELi256ELi20ELi20ELi4ELb1ELi96ELb0ELb0ELNS_15WgradSyncMethodE3ENS_16CompileConditionILi900EEEEEvPT_S6_S6_PKS5_S8_S8_S8_PKfflPfPj --------------------------
	.section	.nv.shared._ZN13group_norm_v218gn_bwd_cuda_kernelI13__nv_bfloat16Li320ELi1ELi32ELi20ELi256ELb0ELb1ELi256ELi20ELi20ELi4ELb1ELi96ELb0ELb0ELNS_15WgradSyncMethodE3ENS_16CompileConditionILi900EEEEEvPT_S6_S6_PKS5_S8_S8_S8_PKfflPfPj,"aw",@nobits
	.sectionflags	@""
	.align	16
.nv.shared._ZN13group_norm_v218gn_bwd_cuda_kernelI13__nv_bfloat16Li320ELi1ELi32ELi20ELi256ELb0ELb1ELi256ELi20ELi20ELi4ELb1ELi96ELb0ELb0ELNS_15WgradSyncMethodE3ENS_16CompileConditionILi900EEEEEvPT_S6_S6_PKS5_S8_S8_S8_PKfflPfPj:
	.zero		11352


//--------------------- .nv.shared.reserved.0     --------------------------
	.section	.nv.shared.reserved.0,"aw",@nobits
	.weak		__nv_reservedSMEM_offset_0_alias
	.size		__nv_reservedSMEM_offset_0_alias, 0, 0
	.other		__nv_reservedSMEM_offset_0_alias,@"STO_CUDA_RESERVED_SHARED STV_DEFAULT"
__nv_reservedSMEM_offset_0_alias:
	.zero		0


//--------------------- .nv.shared._ZN13group_norm_v218gn_bwd_cuda_kernelI13__nv_bfloat16Li320ELi1ELi32ELi20ELi256ELb0ELb1ELi256ELi20ELi20ELi4ELb1ELi128ELb0ELb0ELNS_15WgradSyncMethodE3ENS_16CompileConditionILi900EEEEEvPT_S6_S6_PKS5_S8_S8_S8_PKfflPfPj --------------------------
	.section	.nv.shared._ZN13group_norm_v218gn_bwd_cuda_kernelI13__nv_bfloat16Li320ELi1ELi32ELi20ELi256ELb0ELb1ELi256ELi20ELi20ELi4ELb1ELi128ELb0ELb0ELNS_15WgradSyncMethodE3ENS_16CompileConditionILi900EEEEEvPT_S6_S6_PKS5_S8_S8_S8_PKfflPfPj,"aw",@nobits
	.sectionflags	@""
	.align	16
.nv.shared._ZN13group_norm_v218gn_bwd_cuda_kernelI13__nv_bfloat16Li320ELi1ELi32ELi20ELi256ELb0ELb1ELi256ELi20ELi20ELi4ELb1ELi128ELb0ELb0ELNS_15WgradSyncMethodE3ENS_16CompileConditionILi900EEEEEvPT_S6_S6_PKS5_S8_S8_S8_PKfflPfPj:
	.zero		11352


//--------------------- .nv.shared._ZN13group_norm_v218gn_bwd_cuda_kernelI13__nv_bfloat16Li320ELi3ELi16ELi40ELi256ELb1ELb1ELi2ELi320ELi320ELi2ELb1ELi2ELb0ELb0ELNS_15WgradSyncMethodE3ENS_16CompileConditionILi900EEEEEvPT_S6_S6_PKS5_S8_S8_S8_PKfflPfPj --------------------------
	.section	.nv.shared._ZN13group_norm_v218gn_bwd_cuda_kernelI13__nv_bfloat16Li320ELi3ELi16ELi40ELi256ELb1ELb1ELi2ELi320ELi320ELi2ELb1ELi2ELb0ELb0ELNS_15WgradSyncMethodE3ENS_16CompileConditionILi900EEEEEvPT_S6_S6_PKS5_S8_S8_S8_PKfflPfPj,"aw",@nobits
	.sectionflags	@""
	.align	8
.nv.shared._ZN13group_norm_v218gn_bwd_cuda_kernelI13__nv_bfloat16Li320ELi3ELi16ELi40ELi256ELb1ELb1ELi2ELi320ELi320ELi2ELb1ELi2ELb0ELb0ELNS_15WgradSyncMethodE3ENS_16CompileConditionILi900EEEEEvPT_S6_S6_PKS5_S8_S8_S8_PKfflPfPj:
	.zero		10048


//--------------------- .nv.shared._ZN13group_norm_v218gn_bwd_cuda_kernelI13__nv_bfloat16Li320ELi1ELi16ELi40ELi256ELb1ELb1ELi4ELi320ELi320ELi4ELb1ELi2ELb0ELb0ELNS_15WgradSyncMethodE3ENS_16CompileConditionILi900EEEEEvPT_S6_S6_PKS5_S8_S8_S8_PKfflPfPj --------------------------
	.section	.nv.shared._ZN13group_norm_v218gn_bwd_cuda_kernelI13__nv_bfloat16Li320ELi1ELi16ELi40ELi256ELb1ELb1ELi4ELi320ELi320ELi4ELb1ELi2ELb0ELb0ELNS_15WgradSyncMethodE3ENS_16CompileConditionILi900EEEEEvPT_S6_S6_PKS5_S8_S8_S8_PKfflPfPj,"aw",@nobits
	.sectionflags	@""
	.align	8
.nv.shared._ZN13group_norm_v218gn_bwd_cuda_kernelI13__nv_bfloat16Li320ELi1ELi16ELi40ELi256ELb1ELb1ELi4ELi320ELi320ELi4ELb1ELi2ELb0ELb0ELNS_15WgradSyncMethodE3ENS_16CompileConditionILi900EEEEEvPT_S6_S6_PKS5_S8_S8_S8_PKfflPfPj:
	.zero		14528


//--------------------- .nv.shared._ZN13group_norm_v218gn_bwd_cuda_kernelI13__nv_bfloat16Li320ELi3ELi16ELi40ELi256ELb1ELb1ELi4ELi320ELi320ELi4ELb1ELi4ELb0ELb0ELNS_15WgradSyncMethodE3ENS_16CompileConditionILi900EEEEEvPT_S6_S6_PKS5_S8_S8_S8_PKfflPfPj --------------------------
	.section	.nv.shared._ZN13group_norm_v218gn_bwd_cuda_kernelI13__nv_bfloat16Li320ELi3ELi16ELi40ELi256ELb1ELb1ELi4ELi320ELi320ELi4ELb1ELi4ELb0ELb0ELNS_15WgradSyncMethodE3ENS_16CompileConditionILi900EEEEEvPT_S6_S6_PKS5_S8_S8_S8_PKfflPfPj,"aw",@nobits
	.sectionflags	@""
	.align	8
.nv.shared._ZN13group_norm_v218gn_bwd_cuda_kernelI13__nv_bfloat16Li320ELi3ELi16ELi40ELi256ELb1ELb1ELi4ELi320ELi320ELi4ELb1ELi4ELb0ELb0ELNS_15WgradSyncMethodE3ENS_16CompileConditionILi900EEEEEvPT_S6_S6_PKS5_S8_S8_S8_PKfflPfPj:
	.zero		14528


//--------------------- .nv.shared._ZN13group_norm_v218gn_bwd_cuda_kernelI13__nv_bfloat16Li320ELi1ELi16ELi40ELi256ELb1ELb1ELi8ELi320ELi320ELi4ELb1ELi4ELb0ELb0ELNS_15WgradSyncMethodE3ENS_16CompileConditionILi900EEEEEvPT_S6_S6_PKS5_S8_S8_S8_PKfflPfPj --------------------------
	.section	.nv.shared._ZN13group_norm_v218gn_bwd_cuda_kernelI13__nv_bfloat16Li320ELi1ELi16ELi40ELi256ELb1ELb1ELi8ELi320ELi320ELi4ELb1ELi4ELb0ELb0ELNS_15WgradSyncMethodE3ENS_16CompileConditionILi900EEEEEvPT_S6_S6_PKS5_S8_S8_S8_PKfflPfPj,"aw",@nobits
	.sectionflags	@""
	.align	8
.nv.shared._ZN13group_norm_v218gn_bwd_cuda_kernelI13__nv_bfloat16Li320ELi1ELi16ELi40ELi256ELb1ELb1ELi8ELi320ELi320ELi4ELb1ELi4ELb0ELb0ELNS_15WgradSyncMethodE3ENS_16CompileConditionILi900EEEEEvPT_S6_S6_PKS5_S8_S8_S8_PKfflPfPj:
	.zero		14528


//--------------------- .nv.shared._ZN13group_norm_v218gn_bwd_cuda_kernelI13__nv_bfloat16Li320ELi3ELi16ELi40ELi256ELb1ELb1ELi8ELi320ELi320ELi4ELb1ELi10ELb0ELb0ELNS_15WgradSyncMethodE3ENS_16CompileConditionILi900EEEEEvPT_S6_S6_PKS5_S8_S8_S8_PKfflPfPj --------------------------
	.section	.nv.shared._ZN13group_norm_v218gn_bwd_cuda_kernelI13__nv_bfloat16Li320ELi3ELi16ELi40ELi256ELb1ELb1ELi8ELi320ELi320ELi4ELb1ELi10ELb0ELb0ELNS_15WgradSyncMethodE3ENS_16CompileConditionILi900EEEEEvPT_S6_S6_PKS5_S8_S8_S8_PKfflPfPj,"aw",@nobits
	.sectionflags	@""
	.align	8
.nv.shared._ZN13group_norm_v218gn_bwd_cuda_kernelI13__nv_bfloat16Li320ELi3ELi16ELi40ELi256ELb1ELb1ELi8ELi320ELi320ELi4ELb1ELi10ELb0ELb0ELNS_15WgradSyncMethodE3ENS_16CompileConditionILi900EEEEEvPT_S6_S6_PKS5_S8_S8_S8_PKfflPfPj:
	.zero		14528


//--------------------- .nv.shared._ZN13group_norm_v218gn_bwd_cuda_kernelI13__nv_bfloat16Li320ELi1ELi16ELi40ELi256ELb1ELb1ELi16ELi320ELi320ELi4ELb1ELi8ELb0ELb0ELNS_15WgradSyncMethodE3ENS_16CompileConditionILi900EEEEEvPT_S6_S6_PKS5_S8_S8_S8_PKfflPfPj --------------------------
	.section	.nv.shared._ZN13group_norm_v218gn_bwd_cuda_kernelI13__nv_bfloat16Li320ELi1ELi16ELi40ELi256ELb1ELb1ELi16ELi320ELi320ELi4ELb1ELi8ELb0ELb0ELNS_15WgradSyncMethodE3ENS_16CompileConditionILi900EEEEEvPT_S6_S6_PKS5_S8_S8_S8_PKfflPfPj,"aw",@nobits
	.sectionflags	@""
	.align	8
.nv.shared._ZN13group_norm_v218gn_bwd_cuda_kernelI13__nv_bfloat16Li320ELi1ELi16ELi40ELi256ELb1ELb1ELi16ELi320ELi320ELi4ELb1ELi8ELb0ELb0ELNS_15WgradSyncMethodE3ENS_16CompileConditionILi900EEEEEvPT_S6_S6_PKS5_S8_S8_S8_PKfflPfPj:
	.zero		14528


//--------------------- .nv.shared._ZN13group_norm_v218gn_bwd_cuda_kernelI13__nv_bfloat16Li320ELi3ELi16ELi40ELi256ELb1ELb1ELi16ELi320ELi320ELi4ELb1ELi20ELb0ELb0ELNS_15WgradSyncMethodE3ENS_16CompileConditionILi900EEEEEvPT_S6_S6_PKS5_S8_S8_S8_PKfflPfPj --------------------------
	.section	.nv.shared._ZN13group_norm_v218gn_bwd_cuda_kernelI13__nv_bfloat16Li320ELi3ELi16ELi40ELi256ELb1ELb1ELi16ELi320ELi320ELi4ELb1ELi20ELb0ELb0ELNS_15WgradSyncMethodE3ENS_16CompileConditionILi900EEEEEvPT_S6_S6_PKS5_S8_S8_S8_PKfflPfPj,"aw",@nobits
	.sectionflags	@""
	.align	8
.nv.shared._ZN13group_norm_v218gn_bwd_cuda_kernelI13__nv_bfloat16Li320ELi3ELi16ELi40ELi256ELb1ELb1ELi16ELi320ELi320ELi4ELb1ELi20ELb0ELb0ELNS_15WgradSyncMethodE3ENS_16CompileConditionILi900EEEEEvPT_S6_S6_PKS5_S8_S8_S8_PKfflPfPj:
	.zero		14528


//--------------------- .nv.shared._ZN13group_norm_v218gn_bwd_cuda_kernelI13__nv_bfloat16Li320ELi1ELi16ELi40ELi256ELb1ELb1ELi32ELi320ELi320ELi4ELb1ELi18ELb0ELb0ELNS_15WgradSyncMethodE3ENS_16CompileConditionILi900EEEEEvPT_S6_S6_PKS5_S8_S8_S8_PKfflPfPj --------------------------
	.section	.nv.shared._ZN13group_norm_v218gn_bwd_cuda_kernelI13__nv_bfloat16Li320ELi1ELi16ELi40ELi256ELb1ELb1ELi32ELi320ELi320ELi4ELb1ELi18ELb0ELb0ELNS_15WgradSyncMethodE3ENS_16CompileConditionILi900EEEEEvPT_S6_S6_PKS5_S8_S8_S8_PKfflPfPj,"aw",@nobits
	.sectionflags	@""
	.align	8
.nv.shared._ZN13group_norm_v218gn_bwd_cuda_kernelI13__nv_bfloat16Li320ELi1ELi16ELi40ELi256ELb1ELb1ELi32ELi320ELi320ELi4ELb1ELi18ELb0ELb0ELNS_15WgradSyncMethodE3ENS_16CompileConditionILi900EEEEEvPT_S6_S6_PKS5_S8_S8_S8_PKfflPfPj:
	.zero		14528


//--------------------- .nv.shared._ZN13group_norm_v218gn_bwd_cuda_kernelI13__nv_bfloat16Li320ELi3ELi16ELi40ELi256ELb1ELb1ELi32ELi320ELi320ELi4ELb1ELi42ELb0ELb0ELNS_15WgradSyncMethodE3ENS_16CompileConditionILi900EEEEEvPT_S6_S6_PKS5_S8_S8_S8_PKfflPfPj --------------------------
	.section	.nv.shared._ZN13group_norm_v218gn_bwd_cuda_kernelI13__nv_bfloat16Li320ELi3ELi16ELi40ELi256ELb1ELb1ELi32ELi320ELi320ELi4ELb1ELi42ELb0ELb0ELNS_15WgradSyncMethodE3ENS_16CompileConditionILi900EEEEEvPT_S6_S6_PKS5_S8_S8_S8_PKfflPfPj,"aw",@nobits
	.sectionflags	@""
	.align	8
.nv.shared._ZN13group_norm_v218gn_bwd_cuda_kernelI13__nv_bfloat16Li320ELi3ELi16ELi40ELi256ELb1ELb1ELi32ELi320ELi320ELi4ELb1ELi42ELb0ELb0ELNS_15WgradSyncMethodE3ENS_16CompileConditionILi900EEEEEvPT_S6_S6_PKS5_S8_S8_S8_PKfflPfPj:
	.zero		14528


//--------------------- .nv.shared._ZN13group_norm_v218gn_bwd_cuda_kernelI13__nv_bfloat16Li320ELi1ELi16ELi40ELi256ELb1ELb1ELi64ELi320ELi320ELi4ELb1ELi36ELb0ELb0ELNS_15WgradSyncMethodE3ENS_16CompileConditionILi900EEEEEvPT_S6_S6_PKS5_S8_S8_S8_PKfflPfPj --------------------------
	.section	.nv.shared._ZN13group_norm_v218gn_bwd_cuda_kernelI13__nv_bfloat16Li320ELi1ELi16ELi40ELi256ELb1ELb1ELi64ELi320ELi320ELi4ELb1ELi36ELb0ELb0ELNS_15WgradSyncMethodE3ENS_16CompileConditionILi900EEEEEvPT_S6_S6_PKS5_S8_S8_S8_PKfflPfPj,"aw",@nobits
	.sectionflags	@""
	.align	8
.nv.shared._ZN13group_norm_v218gn_bwd_cuda_kernelI13__nv_bfloat16Li320ELi1ELi16ELi40ELi256ELb1ELb1ELi64ELi320ELi320ELi4ELb1ELi36ELb0ELb0ELNS_15WgradSyncMethodE3ENS_16CompileConditionILi900EEEEEvPT_S6_S6_PKS5_S8_S8_S8_PKfflPfPj:
	.zero		14528


//--------------------- .nv.shared._ZN13group_norm_v214gn_cuda_kernelI13__nv_bfloat16Li320ELi1ELi32ELi20ELi256ELb0ELi256ELi20ELi20ELi4ELb0ELi116ELb0ELb0ENS_16CompileConditionILi900EEEEEvPT_PKS4_S7_S7_flPfS8_Pj --------------------------
	.section	.nv.shared._ZN13group_norm_v214gn_cuda_kernelI13__nv_bfloat16Li320ELi1ELi32ELi20ELi256ELb0ELi256ELi20ELi20ELi4ELb0ELi116ELb0ELb0ENS_16CompileConditionILi900EEEEEvPT_PKS4_S7_S7_flPfS8_Pj,"aw",@nobits
	.sectionflags	@""
	.align	16
.nv.shared._ZN13group_norm_v214gn_cuda_kernelI13__nv_bfloat16Li320ELi1ELi32ELi20ELi256ELb0ELi256ELi20ELi20ELi4ELb0ELi116ELb0ELb0ENS_16CompileConditionILi900EEEEEvPT_PKS4_S7_S7_flPfS8_Pj:
	.zero		1112


//--------------------- .nv.shared._ZN13group_norm_v214gn_cuda_kernelI13__nv_bfloat16Li320ELi1ELi32ELi20ELi256ELb0ELi256ELi20ELi20ELi4ELb0ELi148ELb0ELb0ENS_16CompileConditionILi900EEEEEvPT_PKS4_S7_S7_flPfS8_Pj --------------------------
	.section	.nv.shared._ZN13group_norm_v214gn_cuda_kernelI13__nv_bfloat16Li320ELi1ELi32ELi20ELi256ELb0ELi256ELi20ELi20ELi4ELb0ELi148ELb0ELb0ENS_16CompileConditionILi900EEEEEvPT_PKS4_S7_S7_flPfS8_Pj,"aw",@nobits
	.sectionflags	@""
	.align	16
.nv.shared._ZN13group_norm_v214gn_cuda_kernelI13__nv_bfloat16Li320ELi1ELi32ELi20ELi256ELb0ELi256ELi20ELi20ELi4ELb0ELi148ELb0ELb0ENS_16CompileConditionILi900EEEEEvPT_PKS4_S7_S7_flPfS8_Pj:
	.zero		1112


//--------------------- .nv.shared._ZN13group_norm_v214gn_cuda_kernelI13__nv_bfloat16Li320ELi1ELi16ELi40ELi256ELb1ELi256ELi40ELi40ELi4ELb0ELi116ELb0ELb0ENS_16CompileConditionILi900EEEEEvPT_PKS4_S7_S7_flPfS8_Pj --------------------------
	.section	.nv.shared._ZN13group_norm_v214gn_cuda_kernelI13__nv_bfloat16Li320ELi1ELi16ELi40ELi256ELb1ELi256ELi40ELi40ELi4ELb0ELi116ELb0ELb0ENS_16CompileConditionILi900EEEEEvPT_PKS4_S7_S7_flPfS8_Pj,"aw",@nobits
	.sectionflags	@""
	.align	16
.nv.shared._ZN13group_norm_v214gn_cuda_kernelI13__nv_bfloat16Li320ELi1ELi16ELi40ELi256ELb1ELi256ELi40ELi40ELi4ELb0ELi116ELb0ELb0ENS_16CompileConditionILi900EEEEEvPT_PKS4_S7_S7_flPfS8_Pj:
	.zero		1112


//--------------------- .nv.shared._ZN13group_norm_v214gn_cuda_kernelI13__nv_bfloat16Li320ELi1ELi16ELi40ELi256ELb1ELi256ELi40ELi40ELi4ELb0ELi148ELb0ELb0ENS_16CompileConditionILi900EEEEEvPT_PKS4_S7_S7_flPfS8_Pj --------------------------
	.section	.nv.shared._ZN13group_norm_v214gn_cuda_kernelI13__nv_bfloat16Li320ELi1ELi16ELi40ELi256ELb1ELi256ELi40ELi40ELi4ELb0ELi148ELb0ELb0ENS_16CompileConditionILi900EEEEEvPT_PKS4_S7_S7_flPfS8_Pj,"aw",@nobits
	.sectionflags	@""
	.align	16
.nv.shared._ZN13group_norm_v214gn_cuda_kernelI13__nv_bfloat16Li320ELi1ELi16ELi40ELi256ELb1ELi256ELi40ELi40ELi4ELb0ELi148ELb0ELb0ENS_16CompileConditionILi900EEEEEvPT_PKS4_S7_S7_flPfS8_Pj:
	.zero		1112


//--------------------- .nv.shared._ZN13group_norm_v218gn_bwd_cuda_kernelI6__halfLi320ELi1ELi32ELi20ELi256ELb0ELb1ELi256ELi20ELi20ELi4ELb1ELi96ELb0ELb0ELNS_15WgradSyncMethodE3ENS_16CompileConditionILi900EEEEEvPT_S6_S6_PKS5_S8_S8_S8_PKfflPfPj --------------------------
	.section	.nv.shared._ZN13group_norm_v218gn_bwd_cuda_kernelI6__halfLi320ELi1ELi32ELi20ELi256ELb0ELb1ELi256ELi20ELi20ELi4ELb1ELi96ELb0ELb0ELNS_15WgradSyncMethodE3ENS_16CompileConditionILi900EEEEEvPT_S6_S6_PKS5_S8_S8_S8_PKfflPfPj,"aw",@nobits
	.sectionflags	@""
	.align	16
.nv.shared._ZN13group_norm_v218gn_bwd_cuda_kernelI6__halfLi320ELi1ELi32ELi20ELi256ELb0ELb1ELi256ELi20ELi20ELi4ELb1ELi96ELb0ELb0ELNS_15WgradSyncMethodE3ENS_16CompileConditionILi900EEEEEvPT_S6_S6_PKS5_S8_S8_S8_PKfflPfPj:
	.zero		11352


//--------------------- .nv.shared._ZN13group_norm_v218gn_bwd_cuda_kernelI6__halfLi320ELi1ELi32ELi20ELi256ELb0ELb1ELi256ELi20ELi20ELi4ELb1ELi128ELb0ELb0ELNS_15WgradSyncMethodE3ENS_16CompileConditionILi900EEEEEvPT_S6_S6_PKS5_S8_S8_S8_PKfflPfPj --------------------------
	.section	.nv.shared._ZN13group_norm_v218gn_bwd_cuda_kernelI6__halfLi320ELi1ELi32ELi20ELi256ELb0ELb1ELi256ELi20ELi20ELi4ELb1ELi128ELb0ELb0ELNS_15WgradSyncMethodE3ENS_16CompileConditionILi900EEEEEvPT_S6_S6_PKS5_S8_S8_S8_PKfflPfPj,"aw",@nobits
	.sectionflags	@""
	.align	16
.nv.shared._ZN13group_norm_v218gn_bwd_cuda_kernelI6__halfLi320ELi1ELi32ELi20ELi256ELb0ELb1ELi256ELi20ELi20ELi4ELb1ELi128ELb0ELb0ELNS_15WgradSyncMethodE3ENS_16CompileConditionILi900EEEEEvPT_S6_S6_PKS5_S8_S8_S8_PKfflPfPj:
	.zero		11352


//--------------------- .nv.shared._ZN13group_norm_v218gn_bwd_cuda_kernelI6__halfLi320ELi3ELi16ELi40ELi256ELb1ELb1ELi2ELi320ELi320ELi2ELb1ELi2ELb0ELb0ELNS_15WgradSyncMethodE3ENS_16CompileConditionILi900EEEEEvPT_S6_S6_PKS5_S8_S8_S8_PKfflPfPj --------------------------
	.section	.nv.shared._ZN13group_norm_v218gn_bwd_cuda_kernelI6__halfLi320ELi3ELi16ELi40ELi256ELb1ELb1ELi2ELi320ELi320ELi2ELb1ELi2ELb0ELb0ELNS_15WgradSyncMethodE3ENS_16CompileConditionILi900EEEEEvPT_S6_S6_PKS5_S8_S8_S8_PKfflPfPj,"aw",@nobits
	.sectionflags	@""
	.align	8
.nv.shared._ZN13group_norm_v218gn_bwd_cuda_kernelI6__halfLi320ELi3ELi16ELi40ELi256ELb1ELb1ELi2ELi320ELi320ELi2ELb1ELi2ELb0ELb0ELNS_15WgradSyncMethodE3ENS_16CompileConditionILi900EEEEEvPT_S6_S6_PKS5_S8_S8_S8_PKfflPfPj:
	.zero		10048


//--------------------- .nv.shared._ZN13group_norm_v218gn_bwd_cuda_kernelI6__halfLi320ELi1ELi16ELi40ELi256ELb1ELb1ELi4ELi320ELi320ELi4ELb1ELi2ELb0ELb0ELNS_15WgradSyncMethodE3ENS_16CompileConditionILi900EEEEEvPT_S6_S6_PKS5_S8_S8_S8_PKfflPfPj --------------------------
	.section	.nv.shared._ZN13group_norm_v218gn_bwd_cuda_kernelI6__halfLi320ELi1ELi16ELi40ELi256ELb1ELb1ELi4ELi320ELi320ELi4ELb1ELi2ELb0ELb0ELNS_15WgradSyncMethodE3ENS_16CompileConditionILi900EEEEEvPT_S6_S6_PKS5_S8_S8_S8_PKfflPfPj,"aw",@nobits
	.sectionflags	@""
	.align	8
.nv.shared._ZN13group_norm_v218gn_bwd_cuda_kernelI6__halfLi320ELi1ELi16ELi40ELi256ELb1ELb1ELi4ELi320ELi320ELi4ELb1ELi2ELb0ELb0ELNS_15WgradSyncMethodE3ENS_16CompileConditionILi900EEEEEvPT_S6_S6_PKS5_S8_S8_S8_PKfflPfPj:
	.zero		14528


//--------------------- .nv.shared._ZN13group_norm_v218gn_bwd_cuda_kernelI6__halfLi320ELi3ELi16ELi40ELi256ELb1ELb1ELi4ELi320ELi320ELi4ELb1ELi4ELb0ELb0ELNS_15WgradSyncMethodE3ENS_16CompileConditionILi900EEEEEvPT_S6_S6_PKS5_S8_S8_S8_PKfflPfPj --------------------------
	.section	.nv.shared._ZN13group_norm_v218gn_bwd_cuda_kernelI6__halfLi320ELi3ELi16ELi40ELi256ELb1ELb1ELi4ELi320ELi320ELi4ELb1ELi4ELb0ELb0ELNS_15WgradSyncMethodE3ENS_16CompileConditionILi900EEEEEvPT_S6_S6_PKS5_S8_S8_S8_PKfflPfPj,"aw",@nobits
	.sectionflags	@""
	.align	8
.nv.shared._ZN13group_norm_v218gn_bwd_cuda_kernelI6__halfLi320ELi3ELi16ELi40ELi256ELb1ELb1ELi4ELi320ELi320ELi4ELb1ELi4ELb0ELb0ELNS_15WgradSyncMethodE3ENS_16CompileConditionILi900EEEEEvPT_S6_S6_PKS5_S8_S8_S8_PKfflPfPj:
	.zero		14528


//--------------------- .nv.shared._ZN13group_norm_v218gn_bwd_cuda_kernelI6__halfLi320ELi1ELi16ELi40ELi256ELb1ELb1ELi8ELi320ELi320ELi4ELb1ELi4ELb0ELb0ELNS_15WgradSyncMethodE3ENS_16CompileConditionILi900EEEEEvPT_S6_S6_PKS5_S8_S8_S8_PKfflPfPj --------------------------
	.section	.nv.shared._ZN13group_norm_v218gn_bwd_cuda_kernelI6__halfLi320ELi1ELi16ELi40ELi256ELb1ELb1ELi8ELi320ELi320ELi4ELb1ELi4ELb0ELb0ELNS_15WgradSyncMethodE3ENS_16CompileConditionILi900EEEEEvPT_S6_S6_PKS5_S8_S8_S8_PKfflPfPj,"aw",@nobits
	.sectionflags	@""
	.align	8
.nv.shared._ZN13group_norm_v218gn_bwd_cuda_kernelI6__halfLi320ELi1ELi16ELi40ELi256ELb1ELb1ELi8ELi320ELi320ELi4ELb1ELi4ELb0ELb0ELNS_15WgradSyncMethodE3ENS_16CompileConditionILi900EEEEEvPT_S6_S6_PKS5_S8_S8_S8_PKfflPfPj:
	.zero		14528


//--------------------- .nv.shared._ZN13group_norm_v218gn_bwd_cuda_kernelI6__halfLi320ELi3ELi16ELi40ELi256ELb1ELb1ELi8ELi320ELi320ELi4ELb1ELi10ELb0ELb0ELNS_15WgradSyncMethodE3ENS_16CompileConditionILi900EEEEEvPT_S6_S6_PKS5_S8_S8_S8_PKfflPfPj --------------------------
	.section	.nv.shared._ZN13group_norm_v218gn_bwd_cuda_kernelI6__halfLi320ELi3ELi16ELi40ELi256ELb1ELb1ELi8ELi320ELi320ELi4ELb1ELi10ELb0ELb0ELNS_15WgradSyncMethodE3ENS_16CompileConditionILi900EEEEEvPT_S6_S6_PKS5_S8_S8_S8_PKfflPfPj,"aw",@nobits
	.sectionflags	@""
	.align	8
.nv.shared._ZN13group_norm_v218gn_bwd_cuda_kernelI6__halfLi320ELi3ELi16ELi40ELi256ELb1ELb1ELi8ELi320ELi320ELi4ELb1ELi10ELb0ELb0ELNS_15WgradSyncMethodE3ENS_16CompileConditionILi900EEEEEvPT_S6_S6_PKS5_S8_S8_S8_PKfflPfPj:
	.zero		14528


//--------------------- .nv.shared._ZN13group_norm_v218gn_bwd_cuda_kernelI6__halfLi320ELi1ELi16ELi40ELi256ELb1ELb1ELi16ELi320ELi320ELi4ELb1ELi8ELb0ELb0ELNS_15WgradSyncMethodE3ENS_16CompileConditionILi900EEEEEvPT_S6_S6_PKS5_S8_S8_S8_PKfflPfPj --------------------------
	.section	.nv.shared._ZN13group_norm_v218gn_bwd_cuda_kernelI6__halfLi320ELi1ELi16ELi40ELi256ELb1ELb1ELi16ELi320ELi320ELi4ELb1ELi8ELb0ELb0ELNS_15WgradSyncMethodE3ENS_16CompileConditionILi900EEEEEvPT_S6_S6_PKS5_S8_S8_S8_PKfflPfPj,"aw",@nobits
	.sectionflags	@""
	.align	8
.nv.shared._ZN13group_norm_v218gn_bwd_cuda_kernelI6__halfLi320ELi1ELi16ELi40ELi256ELb1ELb1ELi16ELi320ELi320ELi4ELb1ELi8ELb0ELb0ELNS_15WgradSyncMethodE3ENS_16CompileConditionILi900EEEEEvPT_S6_S6_PKS5_S8_S8_S8_PKfflPfPj:
	.zero		14528


//--------------------- .nv.shared._ZN13group_norm_v218gn_bwd_cuda_kernelI6__halfLi320ELi3ELi16ELi40ELi256ELb1ELb1ELi16ELi320ELi320ELi4ELb1ELi20ELb0ELb0ELNS_15WgradSyncMethodE3ENS_16CompileConditionILi900EEEEEvPT_S6_S6_PKS5_S8_S8_S8_PKfflPfPj --------------------------
	.section	.nv.shared._ZN13group_norm_v218gn_bwd_cuda_kernelI6__halfLi320ELi3ELi16ELi40ELi256ELb1ELb1ELi16ELi320ELi320ELi4ELb1ELi20ELb0ELb0ELNS_15WgradSyncMethodE3ENS_16CompileConditionILi900EEEEEvPT_S6_S6_PKS5_S8_S8_S8_PKfflPfPj,"aw",@nobits
	.sectionflags	@""
	.align	8
.nv.shared._ZN13group_norm_v218gn_bwd_cuda_kernelI6__halfLi320ELi3ELi16ELi40ELi256ELb1ELb1ELi16ELi320ELi320ELi4ELb1ELi20ELb0ELb0ELNS_15WgradSyncMethodE3ENS_16CompileConditionILi900EEEEEvPT_S6_S6_PKS5_S8_S8_S8_PKfflPfPj:
	.zero		14528


//--------------------- .nv.shared._ZN13group_norm_v218gn_bwd_cuda_kernelI6__halfLi320ELi1ELi16ELi40ELi256ELb1ELb1ELi32ELi320ELi320ELi4ELb1ELi18ELb0ELb0ELNS_15WgradSyncMethodE3ENS_16CompileConditionILi900EEEEEvPT_S6_S6_PKS5_S8_S8_S8_PKfflPfPj --------------------------
	.section	.nv.shared._ZN13group_norm_v218gn_bwd_cuda_kernelI6__halfLi320ELi1ELi16ELi40ELi256ELb1ELb1ELi32ELi320ELi320ELi4ELb1ELi18ELb0ELb0ELNS_15WgradSyncMethodE3ENS_16CompileConditionILi900EEEEEvPT_S6_S6_PKS5_S8_S8_S8_PKfflPfPj,"aw",@nobits
	.sectionflags	@""
	.align	8
.nv.shared._ZN13group_norm_v218gn_bwd_cuda_kernelI6__halfLi320ELi1ELi16ELi40ELi256ELb1ELb1ELi32ELi320ELi320ELi4ELb1ELi18ELb0ELb0ELNS_15WgradSyncMethodE3ENS_16CompileConditionILi900EEEEEvPT_S6_S6_PKS5_S8_S8_S8_PKfflPfPj:
	.zero		14528


//--------------------- .nv.shared._ZN13group_norm_v218gn_bwd_cuda_kernelI6__halfLi320ELi3ELi16ELi40ELi256ELb1ELb1ELi32ELi320ELi320ELi4ELb1ELi42ELb0ELb0ELNS_15WgradSyncMethodE3ENS_16CompileConditionILi900EEEEEvPT_S6_S6_PKS5_S8_S8_S8_PKfflPfPj --------------------------
	.section	.nv.shared._ZN13group_norm_v218gn_bwd_cuda_kernelI6__halfLi320ELi3ELi16ELi40ELi256ELb1ELb1ELi32ELi320ELi320ELi4ELb1ELi42ELb0ELb0ELNS_15WgradSyncMethodE3ENS_16CompileConditionILi900EEEEEvPT_S6_S6_PKS5_S8_S8_S8_PKfflPfPj,"aw",@nobits
	.sectionflags	@""
	.align	8
.nv.shared._ZN13group_norm_v218gn_bwd_cuda_kernelI6__halfLi320ELi3ELi16ELi40ELi256ELb1ELb1ELi32ELi320ELi320ELi4ELb1ELi42ELb0ELb0ELNS_15WgradSyncMethodE3ENS_16CompileConditionILi900EEEEEvPT_S6_S6_PKS5_S8_S8_S8_PKfflPfPj:
	.zero		14528


//--------------------- .nv.shared._ZN13group_norm_v218gn_bwd_cuda_kernelI6__halfLi320ELi1ELi16ELi40ELi256ELb1ELb1ELi64ELi320ELi320ELi4ELb1ELi36ELb0ELb0ELNS_15WgradSyncMethodE3ENS_16CompileConditionILi900EEEEEvPT_S6_S6_PKS5_S8_S8_S8_PKfflPfPj --------------------------
	.section	.nv.shared._ZN13group_norm_v218gn_bwd_cuda_kernelI6__halfLi320ELi1ELi16ELi40ELi256ELb1ELb1ELi64ELi320ELi320ELi4ELb1ELi36ELb0ELb0ELNS_15WgradSyncMethodE3ENS_16CompileConditionILi900EEEEEvPT_S6_S6_PKS5_S8_S8_S8_PKfflPfPj,"aw",@nobits
	.sectionflags	@""
	.align	8
.nv.shared._ZN13group_norm_v218gn_bwd_cuda_kernelI6__halfLi320ELi1ELi16ELi40ELi256ELb1ELb1ELi64ELi320ELi320ELi4ELb1ELi36ELb0ELb0ELNS_15WgradSyncMethodE3ENS_16CompileConditionILi900EEEEEvPT_S6_S6_PKS5_S8_S8_S8_PKfflPfPj:
	.zero		14528


//--------------------- .nv.shared._ZN13group_norm_v214gn_cuda_kernelI6__halfLi320ELi1ELi32ELi20ELi256ELb0ELi256ELi20ELi20ELi4ELb0ELi116ELb0ELb0ENS_16CompileConditionILi900EEEEEvPT_PKS4_S7_S7_flPfS8_Pj --------------------------
	.section	.nv.shared._ZN13group_norm_v214gn_cuda_kernelI6__halfLi320ELi1ELi32ELi20ELi256ELb0ELi256ELi20ELi20ELi4ELb0ELi116ELb0ELb0ENS_16CompileConditionILi900EEEEEvPT_PKS4_S7_S7_flPfS8_Pj,"aw",@nobits
	.sectionflags	@""
	.align	16
.nv.shared._ZN13group_norm_v214gn_cuda_kernelI6__halfLi320ELi1ELi32ELi20ELi256ELb0ELi256ELi20ELi20ELi4ELb0ELi116ELb0ELb0ENS_16CompileConditionILi900EEEEEvPT_PKS4_S7_S7_flPfS8_Pj:
	.zero		1112


//--------------------- .nv.shared._ZN13group_norm_v214gn_cuda_kernelI6__halfLi320ELi1ELi32ELi20ELi256ELb0ELi256ELi20ELi20ELi4ELb0ELi148ELb0ELb0ENS_16CompileConditionILi900EEEEEvPT_PKS4_S7_S7_flPfS8_Pj --------------------------
	.section	.nv.shared._ZN13group_norm_v214gn_cuda_kernelI6__halfLi320ELi1ELi32ELi20ELi256ELb0ELi256ELi20ELi20ELi4ELb0ELi148ELb0ELb0ENS_16CompileConditionILi900EEEEEvPT_PKS4_S7_S7_flPfS8_Pj,"aw",@nobits
	.sectionflags	@""
	.align	16
.nv.shared._ZN13group_norm_v214gn_cuda_kernelI6__halfLi320ELi1ELi32ELi20ELi256ELb0ELi256ELi20ELi20ELi4ELb0ELi148ELb0ELb0ENS_16CompileConditionILi900EEEEEvPT_PKS4_S7_S7_flPfS8_Pj:
	.zero		1112


//--------------------- .nv.shared._ZN13group_norm_v214gn_cuda_kernelI6__halfLi320ELi1ELi16ELi40ELi256ELb1ELi256ELi40ELi40ELi4ELb0ELi116ELb0ELb0ENS_16CompileConditionILi900EEEEEvPT_PKS4_S7_S7_flPfS8_Pj --------------------------
	.section	.nv.shared._ZN13group_norm_v214gn_cuda_kernelI6__halfLi320ELi1ELi16ELi40ELi256ELb1ELi256ELi40ELi40ELi4ELb0ELi116ELb0ELb0ENS_16CompileConditionILi900EEEEEvPT_PKS4_S7_S7_flPfS8_Pj,"aw",@nobits
	.sectionflags	@""
	.align	16
.nv.shared._ZN13group_norm_v214gn_cuda_kernelI6__halfLi320ELi1ELi16ELi40ELi256ELb1ELi256ELi40ELi40ELi4ELb0ELi116ELb0ELb0ENS_16CompileConditionILi900EEEEEvPT_PKS4_S7_S7_flPfS8_Pj:
	.zero		1112


//--------------------- .nv.shared._ZN13group_norm_v214gn_cuda_kernelI6__halfLi320ELi1ELi16ELi40ELi256ELb1ELi256ELi40ELi40ELi4ELb0ELi148ELb0ELb0ENS_16CompileConditionILi900EEEEEvPT_PKS4_S7_S7_flPfS8_Pj --------------------------
	.section	.nv.shared._ZN13group_norm_v214gn_cuda_kernelI6__halfLi320ELi1ELi16ELi40ELi256ELb1ELi256ELi40ELi40ELi4ELb0ELi148ELb0ELb0ENS_16CompileConditionILi900EEEEEvPT_PKS4_S7_S7_flPfS8_Pj,"aw",@nobits
	.sectionflags	@""
	.align	16
.nv.shared._ZN13group_norm_v214gn_cuda_kernelI6__halfLi320ELi1ELi16ELi40ELi256ELb1ELi256ELi40ELi40ELi4ELb0ELi148ELb0ELb0ENS_16CompileConditionILi900EEEEEvPT_PKS4_S7_S7_flPfS8_Pj:
	.zero		1112


//--------------------- .nv.constant0._ZN13group_norm_v218gn_bwd_cuda_kernelI13__nv_bfloat16Li320ELi1ELi32ELi20ELi256ELb0ELb1ELi256ELi20ELi20ELi4ELb1ELi96ELb0ELb0ELNS_15WgradSyncMethodE3ENS_16CompileConditionILi900EEEEEvPT_S6_S6_PKS5_S8_S8_S8_PKfflPfPj --------------------------
	.section	.nv.constant0._ZN13group_norm_v218gn_bwd_cuda_kernelI13__nv_bfloat16Li320ELi1ELi32ELi20ELi256ELb0ELb1ELi256ELi20ELi20ELi4ELb1ELi96ELb0ELb0ELNS_15WgradSyncMethodE3ENS_16CompileConditionILi900EEEEEvPT_S6_S6_PKS5_S8_S8_S8_PKfflPfPj,"a",@progbits
	.sectionflags	@""
	.align	4
.nv.constant0._ZN13group_norm_v218gn_bwd_cuda_kernelI13__nv_bfloat16Li320ELi1ELi32ELi20ELi256ELb0ELb1ELi256ELi20ELi20ELi4ELb1ELi96ELb0ELb0ELNS_15WgradSyncMethodE3ENS_16CompileConditionILi900EEEEEvPT_S6_S6_PKS5_S8_S8_S8_PKfflPfPj:
	.zero		624


//--------------------- .nv.constant0._ZN13group_norm_v218gn_bwd_cuda_kernelI13__nv_bfloat16Li320ELi1ELi32ELi20ELi256ELb0ELb1ELi256ELi20ELi20ELi4ELb1ELi128ELb0ELb0ELNS_15WgradSyncMethodE3ENS_16CompileConditionILi900EEEEEvPT_S6_S6_PKS5_S8_S8_S8_PKfflPfPj --------------------------
	.section	.nv.constant0._ZN13group_norm_v218gn_bwd_cuda_kernelI13__nv_bfloat16Li320ELi1ELi32ELi20ELi256ELb0ELb1ELi256ELi20ELi20ELi4ELb1ELi128ELb0ELb0ELNS_15WgradSyncMethodE3ENS_16CompileConditionILi900EEEEEvPT_S6_S6_PKS5_S8_S8_S8_PKfflPfPj,"a",@progbits
	.sectionflags	@""
	.align	4
.nv.constant0._ZN13group_norm_v218gn_bwd_cuda_kernelI13__nv_bfloat16Li320ELi1ELi32ELi20ELi256ELb0ELb1ELi256ELi20ELi20ELi4ELb1ELi128ELb0ELb0ELNS_15WgradSyncMethodE3ENS_16CompileConditionILi900EEEEEvPT_S6_S6_PKS5_S8_S8_S8_PKfflPfPj:
	.zero		624


//--------------------- .nv.constant0._ZN13group_norm_v218gn_bwd_cuda_kernelI13__nv_bfloat16Li320ELi3ELi16ELi40ELi256ELb1ELb1ELi2ELi320ELi320ELi2ELb1ELi2ELb0ELb0ELNS_15WgradSyncMethodE3ENS_16CompileConditionILi900EEEEEvPT_S6_S6_PKS5_S8_S8_S8_PKfflPfPj --------------------------
	.section	.nv.constant0._ZN13group_norm_v218gn_bwd_cuda_kernelI13__nv_bfloat16Li320ELi3ELi16ELi40ELi256ELb1ELb1ELi2ELi320ELi320ELi2ELb1ELi2ELb0ELb0ELNS_15WgradSyncMethodE3ENS_16CompileConditionILi900EEEEEvPT_S6_S6_PKS5_S8_S8_S8_PKfflPfPj,"a",@progbits
	.sectionflags	@""
	.align	4
.nv.constant0._ZN13group_norm_v218gn_bwd_cuda_kernelI13__nv_bfloat16Li320ELi3ELi16ELi40ELi256ELb1ELb1ELi2ELi320ELi320ELi2ELb1ELi2ELb0ELb0ELNS_15WgradSyncMethodE3ENS_16CompileConditionILi900EEEEEvPT_S6_S6_PKS5_S8_S8_S8_PKfflPfPj:
	.zero		624


//--------------------- .nv.constant0._ZN13group_norm_v218gn_bwd_cuda_kernelI13__nv_bfloat16Li320ELi1ELi16ELi40ELi256ELb1ELb1ELi4ELi320ELi320ELi4ELb1ELi2ELb0ELb0ELNS_15WgradSyncMethodE3ENS_16CompileConditionILi900EEEEEvPT_S6_S6_PKS5_S8_S8_S8_PKfflPfPj --------------------------
	.section	.nv.constant0._ZN13group_norm_v218gn_bwd_cuda_kernelI13__nv_bfloat16Li320ELi1ELi16ELi40ELi256ELb1ELb1ELi4ELi320ELi320ELi4ELb1ELi2ELb0ELb0ELNS_15WgradSyncMethodE3ENS_16CompileConditionILi900EEEEEvPT_S6_S6_PKS5_S8_S8_S8_PKfflPfPj,"a",@progbits
	.sectionflags	@""
	.align	4
.nv.constant0._ZN13group_norm_v218gn_bwd_cuda_kernelI13__nv_bfloat16Li320ELi1ELi16ELi40ELi256ELb1ELb1ELi4ELi320ELi320ELi4ELb1ELi2ELb0ELb0ELNS_15WgradSyncMethodE3ENS_16CompileConditionILi900EEEEEvPT_S6_S6_PKS5_S8_S8_S8_PKfflPfPj:
	.zero		624


//--------------------- .nv.constant0._ZN13group_norm_v218gn_bwd_cuda_kernelI13__nv_bfloat16Li320ELi3ELi16ELi40ELi256ELb1ELb1ELi4ELi320ELi320ELi4ELb1ELi4ELb0ELb0ELNS_15WgradSyncMethodE3ENS_16CompileConditionILi900EEEEEvPT_S6_S6_PKS5_S8_S8_S8_PKfflPfPj --------------------------
	.section	.nv.constant0._ZN13group_norm_v218gn_bwd_cuda_kernelI13__nv_bfloat16Li320ELi3ELi16ELi40ELi256ELb1ELb1ELi4ELi320ELi320ELi4ELb1ELi4ELb0ELb0ELNS_15WgradSyncMethodE3ENS_16CompileConditionILi900EEEEEvPT_S6_S6_PKS5_S8_S8_S8_PKfflPfPj,"a",@progbits
	.sectionflags	@""
	.align	4
.nv.constant0._ZN13group_norm_v218gn_bwd_cuda_kernelI13__nv_bfloat16Li320ELi3ELi16ELi40ELi256ELb1ELb1ELi4ELi320ELi320ELi4ELb1ELi4ELb0ELb0ELNS_15WgradSyncMethodE3ENS_16CompileConditionILi900EEEEEvPT_S6_S6_PKS5_S8_S8_S8_PKfflPfPj:
	.zero		624


//--------------------- .nv.constant0._ZN13group_norm_v218gn_bwd_cuda_kernelI13__nv_bfloat16Li320ELi1ELi16ELi40ELi256ELb1ELb1ELi8ELi320ELi320ELi4ELb1ELi4ELb0ELb0ELNS_15WgradSyncMethodE3ENS_16CompileConditionILi900EEEEEvPT_S6_S6_PKS5_S8_S8_S8_PKfflPfPj --------------------------
	.section	.nv.constant0._ZN13group_norm_v218gn_bwd_cuda_kernelI13__nv_bfloat16Li320ELi1ELi16ELi40ELi256ELb1ELb1ELi8ELi320ELi320ELi4ELb1ELi4ELb0ELb0ELNS_15WgradSyncMethodE3ENS_16CompileConditionILi900EEEEEvPT_S6_S6_PKS5_S8_S8_S8_PKfflPfPj,"a",@progbits
	.sectionflags	@""
	.align	4
.nv.constant0._ZN13group_norm_v218gn_bwd_cuda_kernelI13__nv_bfloat16Li320ELi1ELi16ELi40ELi256ELb1ELb1ELi8ELi320ELi320ELi4ELb1ELi4ELb0ELb0ELNS_15WgradSyncMethodE3ENS_16CompileConditionILi900EEEEEvPT_S6_S6_PKS5_S8_S8_S8_PKfflPfPj:
	.zero		624


//--------------------- .nv.constant0._ZN13group_norm_v218gn_bwd_cuda_kernelI13__nv_bfloat16Li320ELi3ELi16ELi40ELi256ELb1ELb1ELi8ELi320ELi320ELi4ELb1ELi10ELb0ELb0ELNS_15WgradSyncMethodE3ENS_16CompileConditionILi900EEEEEvPT_S6_S6_PKS5_S8_S8_S8_PKfflPfPj --------------------------
	.section	.nv.constant0._ZN13group_norm_v218gn_bwd_cuda_kernelI13__nv_bfloat16Li320ELi3ELi16ELi40ELi256ELb1ELb1ELi8ELi320ELi320ELi4ELb1ELi10ELb0ELb0ELNS_15WgradSyncMethodE3ENS_16CompileConditionILi900EEEEEvPT_S6_S6_PKS5_S8_S8_S8_PKfflPfPj,"a",@progbits
	.sectionflags	@""
	.align	4
.nv.constant0._ZN13group_norm_v218gn_bwd_cuda_kernelI13__nv_bfloat16Li320ELi3ELi16ELi40ELi256ELb1ELb1ELi8ELi320ELi320ELi4ELb1ELi10ELb0ELb0ELNS_15WgradSyncMethodE3ENS_16CompileConditionILi900EEEEEvPT_S6_S6_PKS5_S8_S8_S8_PKfflPfPj:
	.zero		624


//--------------------- .nv.constant0._ZN13group_norm_v218gn_bwd_cuda_kernelI13__nv_bfloat16Li320ELi1ELi16ELi40ELi256ELb1ELb1ELi16ELi320ELi320ELi4ELb1ELi8ELb0ELb0ELNS_15WgradSyncMethodE3ENS_16CompileConditionILi900EEEEEvPT_S6_S6_PKS5_S8_S8_S8_PKfflPfPj --------------------------
	.section	.nv.constant0._ZN13group_norm_v218gn_bwd_cuda_kernelI13__nv_bfloat16Li320ELi1ELi16ELi40ELi256ELb1ELb1ELi16ELi320ELi320ELi4ELb1ELi8ELb0ELb0ELNS_15WgradSyncMethodE3ENS_16CompileConditionILi900EEEEEvPT_S6_S6_PKS5_S8_S8_S8_PKfflPfPj,"a",@progbits
	.sectionflags	@""
	.align	4
.nv.constant0._ZN13group_norm_v218gn_bwd_cuda_kernelI13__nv_bfloat16Li320ELi1ELi16ELi40ELi256ELb1ELb1ELi16ELi320ELi320ELi4ELb1ELi8ELb0ELb0ELNS_15WgradSyncMethodE3ENS_16CompileConditionILi900EEEEEvPT_S6_S6_PKS5_S8_S8_S8_PKfflPfPj:
	.zero		624


//--------------------- .nv.constant0._ZN13group_norm_v218gn_bwd_cuda_kernelI13__nv_bfloat16Li320ELi3ELi16ELi40ELi256ELb1ELb1ELi16ELi320ELi320ELi4ELb1ELi20ELb0ELb0ELNS_15WgradSyncMethodE3ENS_16CompileConditionILi900EEEEEvPT_S6_S6_PKS5_S8_S8_S8_PKfflPfPj --------------------------
	.section	.nv.constant0._ZN13group_norm_v218gn_bwd_cuda_kernelI13__nv_bfloat16Li320ELi3ELi16ELi40ELi256ELb1ELb1ELi16ELi320ELi320ELi4ELb1ELi20ELb0ELb0ELNS_15WgradSyncMethodE3ENS_16CompileConditionILi900EEEEEvPT_S6_S6_PKS5_S8_S8_S8_PKfflPfPj,"a",@progbits
	.sectionflags	@""
	.align	4
.nv.constant0._ZN13group_norm_v218gn_bwd_cuda_kernelI13__nv_bfloat16Li320ELi3ELi16ELi40ELi256ELb1ELb1ELi16ELi320ELi320ELi4ELb1ELi20ELb0ELb0ELNS_15WgradSyncMethodE3ENS_16CompileConditionILi900EEEEEvPT_S6_S6_PKS5_S8_S8_S8_PKfflPfPj:
	.zero		624


//--------------------- .nv.constant0._ZN13group_norm_v218gn_bwd_cuda_kernelI13__nv_bfloat16Li320ELi1ELi16ELi40ELi256ELb1ELb1ELi32ELi320ELi320ELi4ELb1ELi18ELb0ELb0ELNS_15WgradSyncMethodE3ENS_16CompileConditionILi900EEEEEvPT_S6_S6_PKS5_S8_S8_S8_PKfflPfPj --------------------------
	.section	.nv.constant0._ZN13group_norm_v218gn_bwd_cuda_kernelI13__nv_bfloat16Li320ELi1ELi16ELi40ELi256ELb1ELb1ELi32ELi320ELi320ELi4ELb1ELi18ELb0ELb0ELNS_15WgradSyncMethodE3ENS_16CompileConditionILi900EEEEEvPT_S6_S6_PKS5_S8_S8_S8_PKfflPfPj,"a",@progbits
	.sectionflags	@""
	.align	4
.nv.constant0._ZN13group_norm_v218gn_bwd_cuda_kernelI13__nv_bfloat16Li320ELi1ELi16ELi40ELi256ELb1ELb1ELi32ELi320ELi320ELi4ELb1ELi18ELb0ELb0ELNS_15WgradSyncMethodE3ENS_16CompileConditionILi900EEEEEvPT_S6_S6_PKS5_S8_S8_S8_PKfflPfPj:
	.zero		624


//--------------------- .nv.constant0._ZN13group_norm_v218gn_bwd_cuda_kernelI13__nv_bfloat16Li320ELi3ELi16ELi40ELi256ELb1ELb1ELi32ELi320ELi320ELi4ELb1ELi42ELb0ELb0ELNS_15WgradSyncMethodE3ENS_16CompileConditionILi900EEEEEvPT_S6_S6_PKS5_S8_S8_S8_PKfflPfPj --------------------------
	.section	.nv.constant0._ZN13group_norm_v218gn_bwd_cuda_kernelI13__nv_bfloat16Li320ELi3ELi16ELi40ELi256ELb1ELb1ELi32ELi320ELi320ELi4ELb1ELi42ELb0ELb0ELNS_15WgradSyncMethodE3ENS_16CompileConditionILi900EEEEEvPT_S6_S6_PKS5_S8_S8_S8_PKfflPfPj,"a",@progbits
	.sectionflags	@""
	.align	4
.nv.constant0._ZN13group_norm_v218gn_bwd_cuda_kernelI13__nv_bfloat16Li320ELi3ELi16ELi40ELi256ELb1ELb1ELi32ELi320ELi320ELi4ELb1ELi42ELb0ELb0ELNS_15WgradSyncMethodE3ENS_16CompileConditionILi900EEEEEvPT_S6_S6_PKS5_S8_S8_S8_PKfflPfPj:
	.zero		624


//--------------------- .nv.constant0._ZN13group_norm_v218gn_bwd_cuda_kernelI13__nv_bfloat16Li320ELi1ELi16ELi40ELi256ELb1ELb1ELi64ELi320ELi320ELi4ELb1ELi36ELb0ELb0ELNS_15WgradSyncMethodE3ENS_16CompileConditionILi900EEEEEvPT_S6_S6_PKS5_S8_S8_S8_PKfflPfPj --------------------------
	.section	.nv.constant0._ZN13group_norm_v218gn_bwd_cuda_kernelI13__nv_bfloat16Li320ELi1ELi16ELi40ELi256ELb1ELb1ELi64ELi320ELi320ELi4ELb1ELi36ELb0ELb0ELNS_15WgradSyncMethodE3ENS_16CompileConditionILi900EEEEEvPT_S6_S6_PKS5_S8_S8_S8_PKfflPfPj,"a",@progbits
	.sectionflags	@""
	.align	4
.nv.constant0._ZN13group_norm_v218gn_bwd_cuda_kernelI13__nv_bfloat16Li320ELi1ELi16ELi40ELi256ELb1ELb1ELi64ELi320ELi320ELi4ELb1ELi36ELb0ELb0ELNS_15WgradSyncMethodE3ENS_16CompileConditionILi900EEEEEvPT_S6_S6_PKS5_S8_S8_S8_PKfflPfPj:
	.zero		624


//--------------------- .nv.constant0._ZN13group_norm_v214gn_cuda_kernelI13__nv_bfloat16Li320ELi1ELi32ELi20ELi256ELb0ELi256ELi20ELi20ELi4ELb0ELi116ELb0ELb0ENS_16CompileConditionILi900EEEEEvPT_PKS4_S7_S7_flPfS8_Pj --------------------------
	.section	.nv.constant0._ZN13group_norm_v214gn_cuda_kernelI13__nv_bfloat16Li320ELi1ELi32ELi20ELi256ELb0ELi256ELi20ELi20ELi4ELb0ELi116ELb0ELb0ENS_16CompileConditionILi900EEEEEvPT_PKS4_S7_S7_flPfS8_Pj,"a",@progbits
	.sectionflags	@""
	.align	4
.nv.constant0._ZN13group_norm_v214gn_cuda_kernelI13__nv_bfloat16Li320ELi1ELi32ELi20ELi256ELb0ELi256ELi20ELi20ELi4ELb0ELi116ELb0ELb0ENS_16CompileConditionILi900EEEEEvPT_PKS4_S7_S7_flPfS8_Pj:
	.zero		600


//--------------------- .nv.constant0._ZN13group_norm_v214gn_cuda_kernelI13__nv_bfloat16Li320ELi1ELi32ELi20ELi256ELb0ELi256ELi20ELi20ELi4ELb0ELi148ELb0ELb0ENS_16CompileConditionILi900EEEEEvPT_PKS4_S7_S7_flPfS8_Pj --------------------------
	.section	.nv.constant0._ZN13group_norm_v214gn_cuda_kernelI13__nv_bfloat16Li320ELi1ELi32ELi20ELi256ELb0ELi256ELi20ELi20ELi4ELb0ELi148ELb0ELb0ENS_16CompileConditionILi900EEEEEvPT_PKS4_S7_S7_flPfS8_Pj,"a",@progbits
	.sectionflags	@""
	.align	4
.nv.constant0._ZN13group_norm_v214gn_cuda_kernelI13__nv_bfloat16Li320ELi1ELi32ELi20ELi256ELb0ELi256ELi20ELi20ELi4ELb0ELi148ELb0ELb0ENS_16CompileConditionILi900EEEEEvPT_PKS4_S7_S7_flPfS8_Pj:
	.zero		600


//--------------------- .nv.constant0._ZN13group_norm_v214gn_cuda_kernelI13__nv_bfloat16Li320ELi1ELi16ELi40ELi256ELb1ELi256ELi40ELi40ELi4ELb0ELi116ELb0ELb0ENS_16CompileConditionILi900EEEEEvPT_PKS4_S7_S7_flPfS8_Pj --------------------------
	.section	.nv.constant0._ZN13group_norm_v214gn_cuda_kernelI13__nv_bfloat16Li320ELi1ELi16ELi40ELi256ELb1ELi256ELi40ELi40ELi4ELb0ELi116ELb0ELb0ENS_16CompileConditionILi900EEEEEvPT_PKS4_S7_S7_flPfS8_Pj,"a",@progbits
	.sectionflags	@""
	.align	4
.nv.constant0._ZN13group_norm_v214gn_cuda_kernelI13__nv_bfloat16Li320ELi1ELi16ELi40ELi256ELb1ELi256ELi40ELi40ELi4ELb0ELi116ELb0ELb0ENS_16CompileConditionILi900EEEEEvPT_PKS4_S7_S7_flPfS8_Pj:
	.zero		600


//--------------------- .nv.constant0._ZN13group_norm_v214gn_cuda_kernelI13__nv_bfloat16Li320ELi1ELi16ELi40ELi256ELb1ELi256ELi40ELi40ELi4ELb0ELi148ELb0ELb0ENS_16CompileConditionILi900EEEEEvPT_PKS4_S7_S7_flPfS8_Pj --------------------------
	.section	.nv.constant0._ZN13group_norm_v214gn_cuda_kernelI13__nv_bfloat16Li320ELi1ELi16ELi40ELi256ELb1ELi256ELi40ELi40ELi4ELb0ELi148ELb0ELb0ENS_16CompileConditionILi900EEEEEvPT_PKS4_S7_S7_flPfS8_Pj,"a",@progbits
	.sectionflags	@""
	.align	4
.nv.constant0._ZN13group_norm_v214gn_cuda_kernelI13__nv_bfloat16Li320ELi1ELi16ELi40ELi256ELb1ELi256ELi40ELi40ELi4ELb0ELi148ELb0ELb0ENS_16CompileConditionILi900EEEEEvPT_PKS4_S7_S7_flPfS8_Pj:
	.zero		600


//--------------------- .nv.constant0._ZN13group_norm_v218gn_bwd_cuda_kernelI6__halfLi320ELi1ELi32ELi20ELi256ELb0ELb1ELi256ELi20ELi20ELi4ELb1ELi96ELb0ELb0ELNS_15WgradSyncMethodE3ENS_16CompileConditionILi900EEEEEvPT_S6_S6_PKS5_S8_S8_S8_PKfflPfPj --------------------------
	.section	.nv.constant0._ZN13group_norm_v218gn_bwd_cuda_kernelI6__halfLi320ELi1ELi32ELi20ELi256ELb0ELb1ELi256ELi20ELi20ELi4ELb1ELi96ELb0ELb0ELNS_15WgradSyncMethodE3ENS_16CompileConditionILi900EEEEEvPT_S6_S6_PKS5_S8_S8_S8_PKfflPfPj,"a",@progbits
	.sectionflags	@""
	.align	4
.nv.constant0._ZN13group_norm_v218gn_bwd_cuda_kernelI6__halfLi320ELi1ELi32ELi20ELi256ELb0ELb1ELi256ELi20ELi20ELi4ELb1ELi96ELb0ELb0ELNS_15WgradSyncMethodE3ENS_16CompileConditionILi900EEEEEvPT_S6_S6_PKS5_S8_S8_S8_PKfflPfPj:
	.zero		624


//--------------------- .nv.constant0._ZN13group_norm_v218gn_bwd_cuda_kernelI6__halfLi320ELi1ELi32ELi20ELi256ELb0ELb1ELi256ELi20ELi20ELi4ELb1ELi128ELb0ELb0ELNS_15WgradSyncMethodE3ENS_16CompileConditionILi900EEEEEvPT_S6_S6_PKS5_S8_S8_S8_PKfflPfPj --------------------------
	.section	.nv.constant0._ZN13group_norm_v218gn_bwd_cuda_kernelI6__halfLi320ELi1ELi32ELi20ELi256ELb0ELb1ELi256ELi20ELi20ELi4ELb1ELi128ELb0ELb0ELNS_15WgradSyncMethodE3ENS_16CompileConditionILi900EEEEEvPT_S6_S6_PKS5_S8_S8_S8_PKfflPfPj,"a",@progbits
	.sectionflags	@""
	.align	4
.nv.constant0._ZN13group_norm_v218gn_bwd_cuda_kernelI6__halfLi320ELi1ELi32ELi20ELi256ELb0ELb1ELi256ELi20ELi20ELi4ELb1ELi128ELb0ELb0ELNS_15WgradSyncMethodE3ENS_16CompileConditionILi900EEEEEvPT_S6_S6_PKS5_S8_S8_S8_PKfflPfPj:
	.zero		624


//--------------------- .nv.constant0._ZN13group_norm_v218gn_bwd_cuda_kernelI6__halfLi320ELi3ELi16ELi40ELi256ELb1ELb1ELi2ELi320ELi320ELi2ELb1ELi2ELb0ELb0ELNS_15WgradSyncMethodE3ENS_16CompileConditionILi900EEEEEvPT_S6_S6_PKS5_S8_S8_S8_PKfflPfPj --------------------------
	.section	.nv.constant0._ZN13group_norm_v218gn_bwd_cuda_kernelI6__halfLi320ELi3ELi16ELi40ELi256ELb1ELb1ELi2ELi320ELi320ELi2ELb1ELi2ELb0ELb0ELNS_15WgradSyncMethodE3ENS_16CompileConditionILi900EEEEEvPT_S6_S6_PKS5_S8_S8_S8_PKfflPfPj,"a",@progbits
	.sectionflags	@""
	.align	4
.nv.constant0._ZN13group_norm_v218gn_bwd_cuda_kernelI6__halfLi320ELi3ELi16ELi40ELi256ELb1ELb1ELi2ELi320ELi320ELi2ELb1ELi2ELb0ELb0ELNS_15WgradSyncMethodE3ENS_16CompileConditionILi900EEEEEvPT_S6_S6_PKS5_S8_S8_S8_PKfflPfPj:
	.zero		624


//--------------------- .nv.constant0._ZN13group_norm_v218gn_bwd_cuda_kernelI6__halfLi320ELi1ELi16ELi40ELi256ELb1ELb1ELi4ELi320ELi320ELi4ELb1ELi2ELb0ELb0ELNS_15WgradSyncMethodE3ENS_16CompileConditionILi900EEEEEvPT_S6_S6_PKS5_S8_S8_S8_PKfflPfPj --------------------------
	.section	.nv.constant0._ZN13group_norm_v218gn_bwd_cuda_kernelI6__halfLi320ELi1ELi16ELi40ELi256ELb1ELb1ELi4ELi320ELi320ELi4ELb1ELi2ELb0ELb0ELNS_15WgradSyncMethodE3ENS_16CompileConditionILi900EEEEEvPT_S6_S6_PKS5_S8_S8_S8_PKfflPfPj,"a",@progbits
	.sectionflags	@""
	.align	4
.nv.constant0._ZN13group_norm_v218gn_bwd_cuda_kernelI6__halfLi320ELi1ELi16ELi40ELi256ELb1ELb1ELi4ELi320ELi320ELi4ELb1ELi2ELb0ELb0ELNS_15WgradSyncMethodE3ENS_16CompileConditionILi900EEEEEvPT_S6_S6_PKS5_S8_S8_S8_PKfflPfPj:
	.zero		624


//--------------------- .nv.constant0._ZN13group_norm_v218gn_bwd_cuda_kernelI6__halfLi320ELi3ELi16ELi40ELi256ELb1ELb1ELi4ELi320ELi320ELi4ELb1ELi4ELb0ELb0ELNS_15WgradSyncMethodE3ENS_16CompileConditionILi900EEEEEvPT_S6_S6_PKS5_S8_S8_S8_PKfflPfPj --------------------------
	.section	.nv.constant0._ZN13group_norm_v218gn_bwd_cuda_kernelI6__halfLi320ELi3ELi16ELi40ELi256ELb1ELb1ELi4ELi320ELi320ELi4ELb1ELi4ELb0ELb0ELNS_15WgradSyncMethodE3ENS_16CompileConditionILi900EEEEEvPT_S6_S6_PKS5_S8_S8_S8_PKfflPfPj,"a",@progbits
	.sectionflags	@""
	.align	4
.nv.constant0._ZN13group_norm_v218gn_bwd_cuda_kernelI6__halfLi320ELi3ELi16ELi40ELi256ELb1ELb1ELi4ELi320ELi320ELi4ELb1ELi4ELb0ELb0ELNS_15WgradSyncMethodE3ENS_16CompileConditionILi900EEEEEvPT_S6_S6_PKS5_S8_S8_S8_PKfflPfPj:
	.zero		624


//--------------------- .nv.constant0._ZN13group_norm_v218gn_bwd_cuda_kernelI6__halfLi320ELi1ELi16ELi40ELi256ELb1ELb1ELi8ELi320ELi320ELi4ELb1ELi4ELb0ELb0ELNS_15WgradSyncMethodE3ENS_16CompileConditionILi900EEEEEvPT_S6_S6_PKS5_S8_S8_S8_PKfflPfPj --------------------------
	.section	.nv.constant0._ZN13group_norm_v218gn_bwd_cuda_kernelI6__halfLi320ELi1ELi16ELi40ELi256ELb1ELb1ELi8ELi320ELi320ELi4ELb1ELi4ELb0ELb0ELNS_15WgradSyncMethodE3ENS_16CompileConditionILi900EEEEEvPT_S6_S6_PKS5_S8_S8_S8_PKfflPfPj,"a",@progbits
	.sectionflags	@""
	.align	4
.nv.constant0._ZN13group_norm_v218gn_bwd_cuda_kernelI6__halfLi320ELi1ELi16ELi40ELi256ELb1ELb1ELi8ELi320ELi320ELi4ELb1ELi4ELb0ELb0ELNS_15WgradSyncMethodE3ENS_16CompileConditionILi900EEEEEvPT_S6_S6_PKS5_S8_S8_S8_PKfflPfPj:
	.zero		624


//--------------------- .nv.constant0._ZN13group_norm_v218gn_bwd_cuda_kernelI6__halfLi320ELi3ELi16ELi40ELi256ELb1ELb1ELi8ELi320ELi320ELi4ELb1ELi10ELb0ELb0ELNS_15WgradSyncMethodE3ENS_16CompileConditionILi900EEEEEvPT_S6_S6_PKS5_S8_S8_S8_PKfflPfPj --------------------------
	.section	.nv.constant0._ZN13group_norm_v218gn_bwd_cuda_kernelI6__halfLi320ELi3ELi16ELi40ELi256ELb1ELb1ELi8ELi320ELi320ELi4ELb1ELi10ELb0ELb0ELNS_15WgradSyncMethodE3ENS_16CompileConditionILi900EEEEEvPT_S6_S6_PKS5_S8_S8_S8_PKfflPfPj,"a",@progbits
	.sectionflags	@""
	.align	4
.nv.constant0._ZN13group_norm_v218gn_bwd_cuda_kernelI6__halfLi320ELi3ELi16ELi40ELi256ELb1ELb1ELi8ELi320ELi320ELi4ELb1ELi10ELb0ELb0ELNS_15WgradSyncMethodE3ENS_16CompileConditionILi900EEEEEvPT_S6_S6_PKS5_S8_S8_S8_PKfflPfPj:
	.zero		624


//--------------------- .nv.constant0._ZN13group_norm_v218gn_bwd_cuda_kernelI6__halfLi320ELi1ELi16ELi40ELi256ELb1ELb1ELi16ELi320ELi320ELi4ELb1ELi8ELb0ELb0ELNS_15WgradSyncMethodE3ENS_16CompileConditionILi900EEEEEvPT_S6_S6_PKS5_S8_S8_S8_PKfflPfPj --------------------------
	.section	.nv.constant0._ZN13group_norm_v218gn_bwd_cuda_kernelI6__halfLi320ELi1ELi16ELi40ELi256ELb1ELb1ELi16ELi320ELi320ELi4ELb1ELi8ELb0ELb0ELNS_15WgradSyncMethodE3ENS_16CompileConditionILi900EEEEEvPT_S6_S6_PKS5_S8_S8_S8_PKfflPfPj,"a",@progbits
	.sectionflags	@""
	.align	4
.nv.constant0._ZN13group_norm_v218gn_bwd_cuda_kernelI6__halfLi320ELi1ELi16ELi40ELi256ELb1ELb1ELi16ELi320ELi320ELi4ELb1ELi8ELb0ELb0ELNS_15WgradSyncMethodE3ENS_16CompileConditionILi900EEEEEvPT_S6_S6_PKS5_S8_S8_S8_PKfflPfPj:
	.zero		624


//--------------------- .nv.constant0._ZN13group_norm_v218gn_bwd_cuda_kernelI6__halfLi320ELi3ELi16ELi40ELi256ELb1ELb1ELi16ELi320ELi320ELi4ELb1ELi20ELb0ELb0ELNS_15WgradSyncMethodE3ENS_16CompileConditionILi900EEEEEvPT_S6_S6_PKS5_S8_S8_S8_PKfflPfPj --------------------------
	.section	.nv.constant0._ZN13group_norm_v218gn_bwd_cuda_kernelI6__halfLi320ELi3ELi16ELi40ELi256ELb1ELb1ELi16ELi320ELi320ELi4ELb1ELi20ELb0ELb0ELNS_15WgradSyncMethodE3ENS_16CompileConditionILi900EEEEEvPT_S6_S6_PKS5_S8_S8_S8_PKfflPfPj,"a",@progbits
	.sectionflags	@""
	.align	4
.nv.constant0._ZN13group_norm_v218gn_bwd_cuda_kernelI6__halfLi320ELi3ELi16ELi40ELi256ELb1ELb1ELi16ELi320ELi320ELi4ELb1ELi20ELb0ELb0ELNS_15WgradSyncMethodE3ENS_16CompileConditionILi900EEEEEvPT_S6_S6_PKS5_S8_S8_S8_PKfflPfPj:
	.zero		624


//--------------------- .nv.constant0._ZN13group_norm_v218gn_bwd_cuda_kernelI6__halfLi320ELi1ELi16ELi40ELi256ELb1ELb1ELi32ELi320ELi320ELi4ELb1ELi18ELb0ELb0ELNS_15WgradSyncMethodE3ENS_16CompileConditionILi900EEEEEvPT_S6_S6_PKS5_S8_S8_S8_PKfflPfPj --------------------------
	.section	.nv.constant0._ZN13group_norm_v218gn_bwd_cuda_kernelI6__halfLi320ELi1ELi16ELi40ELi256ELb1ELb1ELi32ELi320ELi320ELi4ELb1ELi18ELb0ELb0ELNS_15WgradSyncMethodE3ENS_16CompileConditionILi900EEEEEvPT_S6_S6_PKS5_S8_S8_S8_PKfflPfPj,"a",@progbits
	.sectionflags	@""
	.align	4
.nv.constant0._ZN13group_norm_v218gn_bwd_cuda_kernelI6__halfLi320ELi1ELi16ELi40ELi256ELb1ELb1ELi32ELi320ELi320ELi4ELb1ELi18ELb0ELb0ELNS_15WgradSyncMethodE3ENS_16CompileConditionILi900EEEEEvPT_S6_S6_PKS5_S8_S8_S8_PKfflPfPj:
	.zero		624


//--------------------- .nv.constant0._ZN13group_norm_v218gn_bwd_cuda_kernelI6__halfLi320ELi3ELi16ELi40ELi256ELb1ELb1ELi32ELi320ELi320ELi4ELb1ELi42ELb0ELb0ELNS_15WgradSyncMethodE3ENS_16CompileConditionILi900EEEEEvPT_S6_S6_PKS5_S8_S8_S8_PKfflPfPj --------------------------
	.section	.nv.constant0._ZN13group_norm_v218gn_bwd_cuda_kernelI6__halfLi320ELi3ELi16ELi40ELi256ELb1ELb1ELi32ELi320ELi320ELi4ELb1ELi42ELb0ELb0ELNS_15WgradSyncMethodE3ENS_16CompileConditionILi900EEEEEvPT_S6_S6_PKS5_S8_S8_S8_PKfflPfPj,"a",@progbits
	.sectionflags	@""
	.align	4
.nv.constant0._ZN13group_norm_v218gn_bwd_cuda_kernelI6__halfLi320ELi3ELi16ELi40ELi256ELb1ELb1ELi32ELi320ELi320ELi4ELb1ELi42ELb0ELb0ELNS_15WgradSyncMethodE3ENS_16CompileConditionILi900EEEEEvPT_S6_S6_PKS5_S8_S8_S8_PKfflPfPj:
	.zero		624


//--------------------- .nv.constant0._ZN13group_norm_v218gn_bwd_cuda_kernelI6__halfLi320ELi1ELi16ELi40ELi256ELb1ELb1ELi64ELi320ELi320ELi4ELb1ELi36ELb0ELb0ELNS_15WgradSyncMethodE3ENS_16CompileConditionILi900EEEEEvPT_S6_S6_PKS5_S8_S8_S8_PKfflPfPj --------------------------
	.section	.nv.constant0._ZN13group_norm_v218gn_bwd_cuda_kernelI6__halfLi320ELi1ELi16ELi40ELi256ELb1ELb1ELi64ELi320ELi320ELi4ELb1ELi36ELb0ELb0ELNS_15WgradSyncMethodE3ENS_16CompileConditionILi900EEEEEvPT_S6_S6_PKS5_S8_S8_S8_PKfflPfPj,"a",@progbits
	.sectionflags	@""
	.align	4
.nv.constant0._ZN13group_norm_v218gn_bwd_cuda_kernelI6__halfLi320ELi1ELi16ELi40ELi256ELb1ELb1ELi64ELi320ELi320ELi4ELb1ELi36ELb0ELb0ELNS_15WgradSyncMethodE3ENS_16CompileConditionILi900EEEEEvPT_S6_S6_PKS5_S8_S8_S8_PKfflPfPj:
	.zero		624


//--------------------- .nv.constant0._ZN13group_norm_v214gn_cuda_kernelI6__halfLi320ELi1ELi32ELi20ELi256ELb0ELi256ELi20ELi20ELi4ELb0ELi116ELb0ELb0ENS_16CompileConditionILi900EEEEEvPT_PKS4_S7_S7_flPfS8_Pj --------------------------
	.section	.nv.constant0._ZN13group_norm_v214gn_cuda_kernelI6__halfLi320ELi1ELi32ELi20ELi256ELb0ELi256ELi20ELi20ELi4ELb0ELi116ELb0ELb0ENS_16CompileConditionILi900EEEEEvPT_PKS4_S7_S7_flPfS8_Pj,"a",@progbits
	.sectionflags	@""
	.align	4
.nv.constant0._ZN13group_norm_v214gn_cuda_kernelI6__halfLi320ELi1ELi32ELi20ELi256ELb0ELi256ELi20ELi20ELi4ELb0ELi116ELb0ELb0ENS_16CompileConditionILi900EEEEEvPT_PKS4_S7_S7_flPfS8_Pj:
	.zero		600


//--------------------- .nv.constant0._ZN13group_norm_v214gn_cuda_kernelI6__halfLi320ELi1ELi32ELi20ELi256ELb0ELi256ELi20ELi20ELi4ELb0ELi148ELb0ELb0ENS_16CompileConditionILi900EEEEEvPT_PKS4_S7_S7_flPfS8_Pj --------------------------
	.section	.nv.constant0._ZN13group_norm_v214gn_cuda_kernelI6__halfLi320ELi1ELi32ELi20ELi256ELb0ELi256ELi20ELi20ELi4ELb0ELi148ELb0ELb0ENS_16CompileConditionILi900EEEEEvPT_PKS4_S7_S7_flPfS8_Pj,"a",@progbits
	.sectionflags	@""
	.align	4
.nv.constant0._ZN13group_norm_v214gn_cuda_kernelI6__halfLi320ELi1ELi32ELi20ELi256ELb0ELi256ELi20ELi20ELi4ELb0ELi148ELb0ELb0ENS_16CompileConditionILi900EEEEEvPT_PKS4_S7_S7_flPfS8_Pj:
	.zero		600


//--------------------- .nv.constant0._ZN13group_norm_v214gn_cuda_kernelI6__halfLi320ELi1ELi16ELi40ELi256ELb1ELi256ELi40ELi40ELi4ELb0ELi116ELb0ELb0ENS_16CompileConditionILi900EEEEEvPT_PKS4_S7_S7_flPfS8_Pj --------------------------
	.section	.nv.constant0._ZN13group_norm_v214gn_cuda_kernelI6__halfLi320ELi1ELi16ELi40ELi256ELb1ELi256ELi40ELi40ELi4ELb0ELi116ELb0ELb0ENS_16CompileConditionILi900EEEEEvPT_PKS4_S7_S7_flPfS8_Pj,"a",@progbits
	.sectionflags	@""
	.align	4
.nv.constant0._ZN13group_norm_v214gn_cuda_kernelI6__halfLi320ELi1ELi16ELi40ELi256ELb1ELi256ELi40ELi40ELi4ELb0ELi116ELb0ELb0ENS_16CompileConditionILi900EEEEEvPT_PKS4_S7_S7_flPfS8_Pj:
	.zero		600


//--------------------- .nv.constant0._ZN13group_norm_v214gn_cuda_kernelI6__halfLi320ELi1ELi16ELi40ELi256ELb1ELi256ELi40ELi40ELi4ELb0ELi148ELb0ELb0ENS_16CompileConditionILi900EEEEEvPT_PKS4_S7_S7_flPfS8_Pj --------------------------
	.section	.nv.constant0._ZN13group_norm_v214gn_cuda_kernelI6__halfLi320ELi1ELi16ELi40ELi256ELb1ELi256ELi40ELi40ELi4ELb0ELi148ELb0ELb0ENS_16CompileConditionILi900EEEEEvPT_PKS4_S7_S7_flPfS8_Pj,"a",@progbits
	.sectionflags	@""
	.align	4
.nv.constant0._ZN13group_norm_v214gn_cuda_kernelI6__halfLi320ELi1ELi16ELi40ELi256ELb1ELi256ELi40ELi40ELi4ELb0ELi148ELb0ELb0ENS_16CompileConditionILi900EEEEEvPT_PKS4_S7_S7_flPfS8_Pj:
	.zero		600


//--------------------- SYMBOLS --------------------------

	.type		.nv.reservedSmem.offset0,@object
	.size		.nv.reservedSmem.offset0,0x4
